	.target	sm_80

	.elftype	@"ET_EXEC"


//--------------------- .note.nv.tkinfo           --------------------------
	.section	.note.nv.tkinfo,"",@"SHT_NOTE"
	.sectionflags	@"SHF_NOTE_NV_TKINFO"
	.tkinfo
        /*0018*/ 	.word	0x00000002
        /*0030*/ 	.string	""
        /*0030*/ 	.string	"ptxas"
        /*0030*/ 	.string	"Cuda compilation tools, release 13.0, V13.0.88"
        /*0030*/ 	.string	"Build cuda_13.0.r13.0/compiler.36424714_0"
        /*0030*/ 	.string	"-arch sm_80 -m 64 "



//--------------------- .note.nv.cuinfo           --------------------------
	.section	.note.nv.cuinfo,"",@"SHT_NOTE"
	.sectionflags	@"SHF_NOTE_NV_CUINFO"
        /*0018*/ 	.short	0x0002
        /*001a*/ 	.short	0x0050
        /*001c*/ 	.short	0x0082
	.zero		2


//--------------------- .nv.info                  --------------------------
	.section	.nv.info,"",@"SHT_CUDA_INFO"
	.align	4


	//----- nvinfo : EIATTR_REGCOUNT
	.align		4
        /*0000*/ 	.byte	0x04, 0x2f
        /*0002*/ 	.short	(.L_251 - .L_250)
	.align		4
.L_250:
        /*0004*/ 	.word	index@(_ZN2at6native13reduce_kernelILi128ELi4ENS0_8ReduceOpIbNS0_14func_wrapper_tIbZNS0_12prod_functorIbbbEclERNS_14TensorIteratorEEUlbbE_EEjbLi4ELi4EEEEEvT1_)
        /*0008*/ 	.word	0x00000030


	//----- nvinfo : EIATTR_FRAME_SIZE
	.align		4
.L_251:
        /*000c*/ 	.byte	0x04, 0x11
        /*000e*/ 	.short	(.L_253 - .L_252)
	.align		4
.L_252:
        /*0010*/ 	.word	index@(_ZN2at6native13reduce_kernelILi128ELi4ENS0_8ReduceOpIbNS0_14func_wrapper_tIbZNS0_12prod_functorIbbbEclERNS_14TensorIteratorEEUlbbE_EEjbLi4ELi4EEEEEvT1_)
        /*0014*/ 	.word	0x00000000


	//----- nvinfo : EIATTR_REGCOUNT
	.align		4
.L_253:
        /*0018*/ 	.byte	0x04, 0x2f
        /*001a*/ 	.short	(.L_255 - .L_254)
	.align		4
.L_254:
        /*001c*/ 	.word	index@(_ZN2at6native13reduce_kernelILi256ELi2ENS0_8ReduceOpIbNS0_14func_wrapper_tIbZNS0_12prod_functorIbbbEclERNS_14TensorIteratorEEUlbbE_EEjbLi4ELi4EEEEEvT1_)
        /*0020*/ 	.word	0x00000022


	//----- nvinfo : EIATTR_FRAME_SIZE
	.align		4
.L_255:
        /*0024*/ 	.byte	0x04, 0x11
        /*0026*/ 	.short	(.L_257 - .L_256)
	.align		4
.L_256:
        /*0028*/ 	.word	index@(_ZN2at6native13reduce_kernelILi256ELi2ENS0_8ReduceOpIbNS0_14func_wrapper_tIbZNS0_12prod_functorIbbbEclERNS_14TensorIteratorEEUlbbE_EEjbLi4ELi4EEEEEvT1_)
        /*002c*/ 	.word	0x00000000


	//----- nvinfo : EIATTR_REGCOUNT
	.align		4
.L_257:
        /*0030*/ 	.byte	0x04, 0x2f
        /*0032*/ 	.short	(.L_259 - .L_258)
	.align		4
.L_258:
        /*0034*/ 	.word	index@(_ZN2at6native13reduce_kernelILi512ELi1ENS0_8ReduceOpIbNS0_14func_wrapper_tIbZNS0_12prod_functorIbbbEclERNS_14TensorIteratorEEUlbbE_EEjbLi4ELi4EEEEEvT1_)
        /*0038*/ 	.word	0x0000001a


	//----- nvinfo : EIATTR_FRAME_SIZE
	.align		4
.L_259:
        /*003c*/ 	.byte	0x04, 0x11
        /*003e*/ 	.short	(.L_261 - .L_260)
	.align		4
.L_260:
        /*0040*/ 	.word	index@(_ZN2at6native13reduce_kernelILi512ELi1ENS0_8ReduceOpIbNS0_14func_wrapper_tIbZNS0_12prod_functorIbbbEclERNS_14TensorIteratorEEUlbbE_EEjbLi4ELi4EEEEEvT1_)
        /*0044*/ 	.word	0x00000000


	//----- nvinfo : EIATTR_REGCOUNT
	.align		4
.L_261:
        /*0048*/ 	.byte	0x04, 0x2f
        /*004a*/ 	.short	(.L_263 - .L_262)
	.align		4
.L_262:
        /*004c*/ 	.word	index@(_ZN2at6native13reduce_kernelILi128ELi4ENS0_8ReduceOpIhNS0_14func_wrapper_tIhZNS0_11sum_functorIhhhEclERNS_14TensorIteratorEEUlhhE_EEjhLi4ELi4EEEEEvT1_)
        /*0050*/ 	.word	0x00000030


	//----- nvinfo : EIATTR_FRAME_SIZE
	.align		4
.L_263:
        /*0054*/ 	.byte	0x04, 0x11
        /*0056*/ 	.short	(.L_265 - .L_264)
	.align		4
.L_264:
        /*0058*/ 	.word	index@(_ZN2at6native13reduce_kernelILi128ELi4ENS0_8ReduceOpIhNS0_14func_wrapper_tIhZNS0_11sum_functorIhhhEclERNS_14TensorIteratorEEUlhhE_EEjhLi4ELi4EEEEEvT1_)
        /*005c*/ 	.word	0x00000000


	//----- nvinfo : EIATTR_REGCOUNT
	.align		4
.L_265:
        /*0060*/ 	.byte	0x04, 0x2f
        /*0062*/ 	.short	(.L_267 - .L_266)
	.align		4
.L_266:
        /*0064*/ 	.word	index@(_ZN2at6native13reduce_kernelILi256ELi2ENS0_8ReduceOpIhNS0_14func_wrapper_tIhZNS0_11sum_functorIhhhEclERNS_14TensorIteratorEEUlhhE_EEjhLi4ELi4EEEEEvT1_)
        /*0068*/ 	.word	0x00000022


	//----- nvinfo : EIATTR_FRAME_SIZE
	.align		4
.L_267:
        /*006c*/ 	.byte	0x04, 0x11
        /*006e*/ 	.short	(.L_269 - .L_268)
	.align		4
.L_268:
        /*0070*/ 	.word	index@(_ZN2at6native13reduce_kernelILi256ELi2ENS0_8ReduceOpIhNS0_14func_wrapper_tIhZNS0_11sum_functorIhhhEclERNS_14TensorIteratorEEUlhhE_EEjhLi4ELi4EEEEEvT1_)
        /*0074*/ 	.word	0x00000000


	//----- nvinfo : EIATTR_REGCOUNT
	.align		4
.L_269:
        /*0078*/ 	.byte	0x04, 0x2f
        /*007a*/ 	.short	(.L_271 - .L_270)
	.align		4
.L_270:
        /*007c*/ 	.word	index@(_ZN2at6native13reduce_kernelILi512ELi1ENS0_8ReduceOpIhNS0_14func_wrapper_tIhZNS0_11sum_functorIhhhEclERNS_14TensorIteratorEEUlhhE_EEjhLi4ELi4EEEEEvT1_)
        /*0080*/ 	.word	0x0000001c


	//----- nvinfo : EIATTR_FRAME_SIZE
	.align		4
.L_271:
        /*0084*/ 	.byte	0x04, 0x11
        /*0086*/ 	.short	(.L_273 - .L_272)
	.align		4
.L_272:
        /*0088*/ 	.word	index@(_ZN2at6native13reduce_kernelILi512ELi1ENS0_8ReduceOpIhNS0_14func_wrapper_tIhZNS0_11sum_functorIhhhEclERNS_14TensorIteratorEEUlhhE_EEjhLi4ELi4EEEEEvT1_)
        /*008c*/ 	.word	0x00000000


	//----- nvinfo : EIATTR_REGCOUNT
	.align		4
.L_273:
        /*0090*/ 	.byte	0x04, 0x2f
        /*0092*/ 	.short	(.L_275 - .L_274)
	.align		4
.L_274:
        /*0094*/ 	.word	index@(_ZN2at6native13reduce_kernelILi128ELi4ENS0_8ReduceOpIaNS0_14func_wrapper_tIaZNS0_11sum_functorIaaaEclERNS_14TensorIteratorEEUlaaE_EEjaLi4ELi4EEEEEvT1_)
        /*0098*/ 	.word	0x00000030


	//----- nvinfo : EIATTR_FRAME_SIZE
	.align		4
.L_275:
        /*009c*/ 	.byte	0x04, 0x11
        /*009e*/ 	.short	(.L_277 - .L_276)
	.align		4
.L_276:
        /*00a0*/ 	.word	index@(_ZN2at6native13reduce_kernelILi128ELi4ENS0_8ReduceOpIaNS0_14func_wrapper_tIaZNS0_11sum_functorIaaaEclERNS_14TensorIteratorEEUlaaE_EEjaLi4ELi4EEEEEvT1_)
        /*00a4*/ 	.word	0x00000000


	//----- nvinfo : EIATTR_REGCOUNT
	.align		4
.L_277:
        /*00a8*/ 	.byte	0x04, 0x2f
        /*00aa*/ 	.short	(.L_279 - .L_278)
	.align		4
.L_278:
        /*00ac*/ 	.word	index@(_ZN2at6native13reduce_kernelILi256ELi2ENS0_8ReduceOpIaNS0_14func_wrapper_tIaZNS0_11sum_functorIaaaEclERNS_14TensorIteratorEEUlaaE_EEjaLi4ELi4EEEEEvT1_)
        /*00b0*/ 	.word	0x00000022


	//----- nvinfo : EIATTR_FRAME_SIZE
	.align		4
.L_279:
        /*00b4*/ 	.byte	0x04, 0x11
        /*00b6*/ 	.short	(.L_281 - .L_280)
	.align		4
.L_280:
        /*00b8*/ 	.word	index@(_ZN2at6native13reduce_kernelILi256ELi2ENS0_8ReduceOpIaNS0_14func_wrapper_tIaZNS0_11sum_functorIaaaEclERNS_14TensorIteratorEEUlaaE_EEjaLi4ELi4EEEEEvT1_)
        /*00bc*/ 	.word	0x00000000


	//----- nvinfo : EIATTR_REGCOUNT
	.align		4
.L_281:
        /*00c0*/ 	.byte	0x04, 0x2f
        /*00c2*/ 	.short	(.L_283 - .L_282)
	.align		4
.L_282:
        /*00c4*/ 	.word	index@(_ZN2at6native13reduce_kernelILi512ELi1ENS0_8ReduceOpIaNS0_14func_wrapper_tIaZNS0_11sum_functorIaaaEclERNS_14TensorIteratorEEUlaaE_EEjaLi4ELi4EEEEEvT1_)
        /*00c8*/ 	.word	0x0000001c


	//----- nvinfo : EIATTR_FRAME_SIZE
	.align		4
.L_283:
        /*00cc*/ 	.byte	0x04, 0x11
        /*00ce*/ 	.short	(.L_285 - .L_284)
	.align		4
.L_284:
        /*00d0*/ 	.word	index@(_ZN2at6native13reduce_kernelILi512ELi1ENS0_8ReduceOpIaNS0_14func_wrapper_tIaZNS0_11sum_functorIaaaEclERNS_14TensorIteratorEEUlaaE_EEjaLi4ELi4EEEEEvT1_)
        /*00d4*/ 	.word	0x00000000


	//----- nvinfo : EIATTR_REGCOUNT
	.align		4
.L_285:
        /*00d8*/ 	.byte	0x04, 0x2f
        /*00da*/ 	.short	(.L_287 - .L_286)
	.align		4
.L_286:
        /*00dc*/ 	.word	index@(_ZN2at6native13reduce_kernelILi128ELi4ENS0_8ReduceOpIiNS0_14func_wrapper_tIiZNS0_11sum_functorIiiiEclERNS_14TensorIteratorEEUliiE_EEjiLi4ELi4EEEEEvT1_)
        /*00e0*/ 	.word	0x00000030


	//----- nvinfo : EIATTR_FRAME_SIZE
	.align		4
.L_287:
        /*00e4*/ 	.byte	0x04, 0x11
        /*00e6*/ 	.short	(.L_289 - .L_288)
	.align		4
.L_288:
        /*00e8*/ 	.word	index@(_ZN2at6native13reduce_kernelILi128ELi4ENS0_8ReduceOpIiNS0_14func_wrapper_tIiZNS0_11sum_functorIiiiEclERNS_14TensorIteratorEEUliiE_EEjiLi4ELi4EEEEEvT1_)
        /*00ec*/ 	.word	0x00000000


	//----- nvinfo : EIATTR_REGCOUNT
	.align		4
.L_289:
        /*00f0*/ 	.byte	0x04, 0x2f
        /*00f2*/ 	.short	(.L_291 - .L_290)
	.align		4
.L_290:
        /*00f4*/ 	.word	index@(_ZN2at6native13reduce_kernelILi256ELi2ENS0_8ReduceOpIiNS0_14func_wrapper_tIiZNS0_11sum_functorIiiiEclERNS_14TensorIteratorEEUliiE_EEjiLi4ELi4EEEEEvT1_)
        /*00f8*/ 	.word	0x00000022


	//----- nvinfo : EIATTR_FRAME_SIZE
	.align		4
.L_291:
        /*00fc*/ 	.byte	0x04, 0x11
        /*00fe*/ 	.short	(.L_293 - .L_292)
	.align		4
.L_292:
        /*0100*/ 	.word	index@(_ZN2at6native13reduce_kernelILi256ELi2ENS0_8ReduceOpIiNS0_14func_wrapper_tIiZNS0_11sum_functorIiiiEclERNS_14TensorIteratorEEUliiE_EEjiLi4ELi4EEEEEvT1_)
        /*0104*/ 	.word	0x00000000


	//----- nvinfo : EIATTR_REGCOUNT
	.align		4
.L_293:
        /*0108*/ 	.byte	0x04, 0x2f
        /*010a*/ 	.short	(.L_295 - .L_294)
	.align		4
.L_294:
        /*010c*/ 	.word	index@(_ZN2at6native13reduce_kernelILi512ELi1ENS0_8ReduceOpIiNS0_14func_wrapper_tIiZNS0_11sum_functorIiiiEclERNS_14TensorIteratorEEUliiE_EEjiLi4ELi4EEEEEvT1_)
        /*0110*/ 	.word	0x0000001c


	//----- nvinfo : EIATTR_FRAME_SIZE
	.align		4
.L_295:
        /*0114*/ 	.byte	0x04, 0x11
        /*0116*/ 	.short	(.L_297 - .L_296)
	.align		4
.L_296:
        /*0118*/ 	.word	index@(_ZN2at6native13reduce_kernelILi512ELi1ENS0_8ReduceOpIiNS0_14func_wrapper_tIiZNS0_11sum_functorIiiiEclERNS_14TensorIteratorEEUliiE_EEjiLi4ELi4EEEEEvT1_)
        /*011c*/ 	.word	0x00000000


	//----- nvinfo : EIATTR_REGCOUNT
	.align		4
.L_297:
        /*0120*/ 	.byte	0x04, 0x2f
        /*0122*/ 	.short	(.L_299 - .L_298)
	.align		4
.L_298:
        /*0124*/ 	.word	index@(_ZN2at6native13reduce_kernelILi128ELi4ENS0_8ReduceOpIlNS0_14func_wrapper_tIlZNS0_11sum_functorIlllEclERNS_14TensorIteratorEEUlllE_EEjlLi4ELi4EEEEEvT1_)
        /*0128*/ 	.word	0x0000004d


	//----- nvinfo : EIATTR_FRAME_SIZE
	.align		4
.L_299:
        /*012c*/ 	.byte	0x04, 0x11
        /*012e*/ 	.short	(.L_301 - .L_300)
	.align		4
.L_300:
        /*0130*/ 	.word	index@(_ZN2at6native13reduce_kernelILi128ELi4ENS0_8ReduceOpIlNS0_14func_wrapper_tIlZNS0_11sum_functorIlllEclERNS_14TensorIteratorEEUlllE_EEjlLi4ELi4EEEEEvT1_)
        /*0134*/ 	.word	0x00000000


	//----- nvinfo : EIATTR_REGCOUNT
	.align		4
.L_301:
        /*0138*/ 	.byte	0x04, 0x2f
        /*013a*/ 	.short	(.L_303 - .L_302)
	.align		4
.L_302:
        /*013c*/ 	.word	index@(_ZN2at6native13reduce_kernelILi256ELi2ENS0_8ReduceOpIlNS0_14func_wrapper_tIlZNS0_11sum_functorIlllEclERNS_14TensorIteratorEEUlllE_EEjlLi4ELi4EEEEEvT1_)
        /*0140*/ 	.word	0x00000030


	//----- nvinfo : EIATTR_FRAME_SIZE
	.align		4
.L_303:
        /*0144*/ 	.byte	0x04, 0x11
        /*0146*/ 	.short	(.L_305 - .L_304)
	.align		4
.L_304:
        /*0148*/ 	.word	index@(_ZN2at6native13reduce_kernelILi256ELi2ENS0_8ReduceOpIlNS0_14func_wrapper_tIlZNS0_11sum_functorIlllEclERNS_14TensorIteratorEEUlllE_EEjlLi4ELi4EEEEEvT1_)
        /*014c*/ 	.word	0x00000000


	//----- nvinfo : EIATTR_REGCOUNT
	.align		4
.L_305:
        /*0150*/ 	.byte	0x04, 0x2f
        /*0152*/ 	.short	(.L_307 - .L_306)
	.align		4
.L_306:
        /*0154*/ 	.word	index@(_ZN2at6native13reduce_kernelILi512ELi1ENS0_8ReduceOpIlNS0_14func_wrapper_tIlZNS0_11sum_functorIlllEclERNS_14TensorIteratorEEUlllE_EEjlLi4ELi4EEEEEvT1_)
        /*0158*/ 	.word	0x00000020


	//----- nvinfo : EIATTR_FRAME_SIZE
	.align		4
.L_307:
        /*015c*/ 	.byte	0x04, 0x11
        /*015e*/ 	.short	(.L_309 - .L_308)
	.align		4
.L_308:
        /*0160*/ 	.word	index@(_ZN2at6native13reduce_kernelILi512ELi1ENS0_8ReduceOpIlNS0_14func_wrapper_tIlZNS0_11sum_functorIlllEclERNS_14TensorIteratorEEUlllE_EEjlLi4ELi4EEEEEvT1_)
        /*0164*/ 	.word	0x00000000


	//----- nvinfo : EIATTR_REGCOUNT
	.align		4
.L_309:
        /*0168*/ 	.byte	0x04, 0x2f
        /*016a*/ 	.short	(.L_311 - .L_310)
	.align		4
.L_310:
        /*016c*/ 	.word	index@(_ZN2at6native13reduce_kernelILi128ELi4ENS0_8ReduceOpIsNS0_14func_wrapper_tIsZNS0_11sum_functorIsssEclERNS_14TensorIteratorEEUlssE_EEjsLi4ELi8EEEEEvT1_)
        /*0170*/ 	.word	0x00000030


	//----- nvinfo : EIATTR_FRAME_SIZE
	.align		4
.L_311:
        /*0174*/ 	.byte	0x04, 0x11
        /*0176*/ 	.short	(.L_313 - .L_312)
	.align		4
.L_312:
        /*0178*/ 	.word	index@(_ZN2at6native13reduce_kernelILi128ELi4ENS0_8ReduceOpIsNS0_14func_wrapper_tIsZNS0_11sum_functorIsssEclERNS_14TensorIteratorEEUlssE_EEjsLi4ELi8EEEEEvT1_)
        /*017c*/ 	.word	0x00000000


	//----- nvinfo : EIATTR_REGCOUNT
	.align		4
.L_313:
        /*0180*/ 	.byte	0x04, 0x2f
        /*0182*/ 	.short	(.L_315 - .L_314)
	.align		4
.L_314:
        /*0184*/ 	.word	index@(_ZN2at6native13reduce_kernelILi256ELi2ENS0_8ReduceOpIsNS0_14func_wrapper_tIsZNS0_11sum_functorIsssEclERNS_14TensorIteratorEEUlssE_EEjsLi4ELi8EEEEEvT1_)
        /*0188*/ 	.word	0x00000024


	//----- nvinfo : EIATTR_FRAME_SIZE
	.align		4
.L_315:
        /*018c*/ 	.byte	0x04, 0x11
        /*018e*/ 	.short	(.L_317 - .L_316)
	.align		4
.L_316:
        /*0190*/ 	.word	index@(_ZN2at6native13reduce_kernelILi256ELi2ENS0_8ReduceOpIsNS0_14func_wrapper_tIsZNS0_11sum_functorIsssEclERNS_14TensorIteratorEEUlssE_EEjsLi4ELi8EEEEEvT1_)
        /*0194*/ 	.word	0x00000000


	//----- nvinfo : EIATTR_REGCOUNT
	.align		4
.L_317:
        /*0198*/ 	.byte	0x04, 0x2f
        /*019a*/ 	.short	(.L_319 - .L_318)
	.align		4
.L_318:
        /*019c*/ 	.word	index@(_ZN2at6native13reduce_kernelILi512ELi1ENS0_8ReduceOpIsNS0_14func_wrapper_tIsZNS0_11sum_functorIsssEclERNS_14TensorIteratorEEUlssE_EEjsLi4ELi8EEEEEvT1_)
        /*01a0*/ 	.word	0x0000001e


	//----- nvinfo : EIATTR_FRAME_SIZE
	.align		4
.L_319:
        /*01a4*/ 	.byte	0x04, 0x11
        /*01a6*/ 	.short	(.L_321 - .L_320)
	.align		4
.L_320:
        /*01a8*/ 	.word	index@(_ZN2at6native13reduce_kernelILi512ELi1ENS0_8ReduceOpIsNS0_14func_wrapper_tIsZNS0_11sum_functorIsssEclERNS_14TensorIteratorEEUlssE_EEjsLi4ELi8EEEEEvT1_)
        /*01ac*/ 	.word	0x00000000


	//----- nvinfo : EIATTR_REGCOUNT
	.align		4
.L_321:
        /*01b0*/ 	.byte	0x04, 0x2f
        /*01b2*/ 	.short	(.L_323 - .L_322)
	.align		4
.L_322:
        /*01b4*/ 	.word	index@(_ZN2at6native13reduce_kernelILi128ELi4ENS0_8ReduceOpIdNS0_14func_wrapper_tIdZNS0_11sum_functorIdddEclERNS_14TensorIteratorEEUlddE_EEjdLi4ELi4EEEEEvT1_)
        /*01b8*/ 	.word	0x00000050


	//----- nvinfo : EIATTR_FRAME_SIZE
	.align		4
.L_323:
        /*01bc*/ 	.byte	0x04, 0x11
        /*01be*/ 	.short	(.L_325 - .L_324)
	.align		4
.L_324:
        /*01c0*/ 	.word	index@(_ZN2at6native13reduce_kernelILi128ELi4ENS0_8ReduceOpIdNS0_14func_wrapper_tIdZNS0_11sum_functorIdddEclERNS_14TensorIteratorEEUlddE_EEjdLi4ELi4EEEEEvT1_)
        /*01c4*/ 	.word	0x00000000


	//----- nvinfo : EIATTR_REGCOUNT
	.align		4
.L_325:
        /*01c8*/ 	.byte	0x04, 0x2f
        /*01ca*/ 	.short	(.L_327 - .L_326)
	.align		4
.L_326:
        /*01cc*/ 	.word	index@(_ZN2at6native13reduce_kernelILi256ELi2ENS0_8ReduceOpIdNS0_14func_wrapper_tIdZNS0_11sum_functorIdddEclERNS_14TensorIteratorEEUlddE_EEjdLi4ELi4EEEEEvT1_)
        /*01d0*/ 	.word	0x0000002e


	//----- nvinfo : EIATTR_FRAME_SIZE
	.align		4
.L_327:
        /*01d4*/ 	.byte	0x04, 0x11
        /*01d6*/ 	.short	(.L_329 - .L_328)
	.align		4
.L_328:
        /*01d8*/ 	.word	index@(_ZN2at6native13reduce_kernelILi256ELi2ENS0_8ReduceOpIdNS0_14func_wrapper_tIdZNS0_11sum_functorIdddEclERNS_14TensorIteratorEEUlddE_EEjdLi4ELi4EEEEEvT1_)
        /*01dc*/ 	.word	0x00000000


	//----- nvinfo : EIATTR_REGCOUNT
	.align		4
.L_329:
        /*01e0*/ 	.byte	0x04, 0x2f
        /*01e2*/ 	.short	(.L_331 - .L_330)
	.align		4
.L_330:
        /*01e4*/ 	.word	index@(_ZN2at6native13reduce_kernelILi512ELi1ENS0_8ReduceOpIdNS0_14func_wrapper_tIdZNS0_11sum_functorIdddEclERNS_14TensorIteratorEEUlddE_EEjdLi4ELi4EEEEEvT1_)
        /*01e8*/ 	.word	0x00000020


	//----- nvinfo : EIATTR_FRAME_SIZE
	.align		4
.L_331:
        /*01ec*/ 	.byte	0x04, 0x11
        /*01ee*/ 	.short	(.L_333 - .L_332)
	.align		4
.L_332:
        /*01f0*/ 	.word	index@(_ZN2at6native13reduce_kernelILi512ELi1ENS0_8ReduceOpIdNS0_14func_wrapper_tIdZNS0_11sum_functorIdddEclERNS_14TensorIteratorEEUlddE_EEjdLi4ELi4EEEEEvT1_)
        /*01f4*/ 	.word	0x00000000


	//----- nvinfo : EIATTR_REGCOUNT
	.align		4
.L_333:
        /*01f8*/ 	.byte	0x04, 0x2f
        /*01fa*/ 	.short	(.L_335 - .L_334)
	.align		4
.L_334:
        /*01fc*/ 	.word	index@(_ZN2at6native13reduce_kernelILi128ELi4ENS0_8ReduceOpIfNS0_14func_wrapper_tIfZNS0_11sum_functorIfffEclERNS_14TensorIteratorEEUlffE_EEjfLi4ELi4EEEEEvT1_)
        /*0200*/ 	.word	0x00000030


	//----- nvinfo : EIATTR_FRAME_SIZE
	.align		4
.L_335:
        /*0204*/ 	.byte	0x04, 0x11
        /*0206*/ 	.short	(.L_337 - .L_336)
	.align		4
.L_336:
        /*0208*/ 	.word	index@(_ZN2at6native13reduce_kernelILi128ELi4ENS0_8ReduceOpIfNS0_14func_wrapper_tIfZNS0_11sum_functorIfffEclERNS_14TensorIteratorEEUlffE_EEjfLi4ELi4EEEEEvT1_)
        /*020c*/ 	.word	0x00000000


	//----- nvinfo : EIATTR_REGCOUNT
	.align		4
.L_337:
        /*0210*/ 	.byte	0x04, 0x2f
        /*0212*/ 	.short	(.L_339 - .L_338)
	.align		4
.L_338:
        /*0214*/ 	.word	index@(_ZN2at6native13reduce_kernelILi256ELi2ENS0_8ReduceOpIfNS0_14func_wrapper_tIfZNS0_11sum_functorIfffEclERNS_14TensorIteratorEEUlffE_EEjfLi4ELi4EEEEEvT1_)
        /*0218*/ 	.word	0x00000022


	//----- nvinfo : EIATTR_FRAME_SIZE
	.align		4
.L_339:
        /*021c*/ 	.byte	0x04, 0x11
        /*021e*/ 	.short	(.L_341 - .L_340)
	.align		4
.L_340:
        /*0220*/ 	.word	index@(_ZN2at6native13reduce_kernelILi256ELi2ENS0_8ReduceOpIfNS0_14func_wrapper_tIfZNS0_11sum_functorIfffEclERNS_14TensorIteratorEEUlffE_EEjfLi4ELi4EEEEEvT1_)
        /*0224*/ 	.word	0x00000000


	//----- nvinfo : EIATTR_REGCOUNT
	.align		4
.L_341:
        /*0228*/ 	.byte	0x04, 0x2f
        /*022a*/ 	.short	(.L_343 - .L_342)
	.align		4
.L_342:
        /*022c*/ 	.word	index@(_ZN2at6native13reduce_kernelILi512ELi1ENS0_8ReduceOpIfNS0_14func_wrapper_tIfZNS0_11sum_functorIfffEclERNS_14TensorIteratorEEUlffE_EEjfLi4ELi4EEEEEvT1_)
        /*0230*/ 	.word	0x0000001a


	//----- nvinfo : EIATTR_FRAME_SIZE
	.align		4
.L_343:
        /*0234*/ 	.byte	0x04, 0x11
        /*0236*/ 	.short	(.L_345 - .L_344)
	.align		4
.L_344:
        /*0238*/ 	.word	index@(_ZN2at6native13reduce_kernelILi512ELi1ENS0_8ReduceOpIfNS0_14func_wrapper_tIfZNS0_11sum_functorIfffEclERNS_14TensorIteratorEEUlffE_EEjfLi4ELi4EEEEEvT1_)
        /*023c*/ 	.word	0x00000000


	//----- nvinfo : EIATTR_REGCOUNT
	.align		4
.L_345:
        /*0240*/ 	.byte	0x04, 0x2f
        /*0242*/ 	.short	(.L_347 - .L_346)
	.align		4
.L_346:
        /*0244*/ 	.word	index@(_ZN2at6native13reduce_kernelILi64ELi4ENS0_8ReduceOpIN3c107complexIdEENS0_14func_wrapper_tIS5_ZNS0_11sum_functorIS5_S5_S5_EclERNS_14TensorIteratorEEUlS5_S5_E_EEjS5_Li4ELi4EEEEEvT1_)
        /*0248*/ 	.word	0x00000094


	//----- nvinfo : EIATTR_FRAME_SIZE
	.align		4
.L_347:
        /*024c*/ 	.byte	0x04, 0x11
        /*024e*/ 	.short	(.L_349 - .L_348)
	.align		4
.L_348:
        /*0250*/ 	.word	index@(_ZN2at6native13reduce_kernelILi64ELi4ENS0_8ReduceOpIN3c107complexIdEENS0_14func_wrapper_tIS5_ZNS0_11sum_functorIS5_S5_S5_EclERNS_14TensorIteratorEEUlS5_S5_E_EEjS5_Li4ELi4EEEEEvT1_)
        /*0254*/ 	.word	0x00000000


	//----- nvinfo : EIATTR_REGCOUNT
	.align		4
.L_349:
        /*0258*/ 	.byte	0x04, 0x2f
        /*025a*/ 	.short	(.L_351 - .L_350)
	.align		4
.L_350:
        /*025c*/ 	.word	index@(_ZN2at6native13reduce_kernelILi128ELi2ENS0_8ReduceOpIN3c107complexIdEENS0_14func_wrapper_tIS5_ZNS0_11sum_functorIS5_S5_S5_EclERNS_14TensorIteratorEEUlS5_S5_E_EEjS5_Li4ELi4EEEEEvT1_)
        /*0260*/ 	.word	0x00000050


	//----- nvinfo : EIATTR_FRAME_SIZE
	.align		4
.L_351:
        /*0264*/ 	.byte	0x04, 0x11
        /*0266*/ 	.short	(.L_353 - .L_352)
	.align		4
.L_352:
        /*0268*/ 	.word	index@(_ZN2at6native13reduce_kernelILi128ELi2ENS0_8ReduceOpIN3c107complexIdEENS0_14func_wrapper_tIS5_ZNS0_11sum_functorIS5_S5_S5_EclERNS_14TensorIteratorEEUlS5_S5_E_EEjS5_Li4ELi4EEEEEvT1_)
        /*026c*/ 	.word	0x00000000


	//----- nvinfo : EIATTR_REGCOUNT
	.align		4
.L_353:
        /*0270*/ 	.byte	0x04, 0x2f
        /*0272*/ 	.short	(.L_355 - .L_354)
	.align		4
.L_354:
        /*0274*/ 	.word	index@(_ZN2at6native13reduce_kernelILi256ELi1ENS0_8ReduceOpIN3c107complexIdEENS0_14func_wrapper_tIS5_ZNS0_11sum_functorIS5_S5_S5_EclERNS_14TensorIteratorEEUlS5_S5_E_EEjS5_Li4ELi4EEEEEvT1_)
        /*0278*/ 	.word	0x0000002e


	//----- nvinfo : EIATTR_FRAME_SIZE
	.align		4
.L_355:
        /*027c*/ 	.byte	0x04, 0x11
        /*027e*/ 	.short	(.L_357 - .L_356)
	.align		4
.L_356:
        /*0280*/ 	.word	index@(_ZN2at6native13reduce_kernelILi256ELi1ENS0_8ReduceOpIN3c107complexIdEENS0_14func_wrapper_tIS5_ZNS0_11sum_functorIS5_S5_S5_EclERNS_14TensorIteratorEEUlS5_S5_E_EEjS5_Li4ELi4EEEEEvT1_)
        /*0284*/ 	.word	0x00000000


	//----- nvinfo : EIATTR_REGCOUNT
	.align		4
.L_357:
        /*0288*/ 	.byte	0x04, 0x2f
        /*028a*/ 	.short	(.L_359 - .L_358)
	.align		4
.L_358:
        /*028c*/ 	.word	index@(_ZN2at6native13reduce_kernelILi128ELi4ENS0_8ReduceOpIN3c107complexIfEENS0_14func_wrapper_tIS5_ZNS0_11sum_functorIS5_S5_S5_EclERNS_14TensorIteratorEEUlS5_S5_E_EEjS5_Li4ELi4EEEEEvT1_)
        /*0290*/ 	.word	0x00000050


	//----- nvinfo : EIATTR_FRAME_SIZE
	.align		4
.L_359:
        /*0294*/ 	.byte	0x04, 0x11
        /*0296*/ 	.short	(.L_361 - .L_360)
	.align		4
.L_360:
        /*0298*/ 	.word	index@(_ZN2at6native13reduce_kernelILi128ELi4ENS0_8ReduceOpIN3c107complexIfEENS0_14func_wrapper_tIS5_ZNS0_11sum_functorIS5_S5_S5_EclERNS_14TensorIteratorEEUlS5_S5_E_EEjS5_Li4ELi4EEEEEvT1_)
        /*029c*/ 	.word	0x00000000


	//----- nvinfo : EIATTR_REGCOUNT
	.align		4
.L_361:
        /*02a0*/ 	.byte	0x04, 0x2f
        /*02a2*/ 	.short	(.L_363 - .L_362)
	.align		4
.L_362:
        /*02a4*/ 	.word	index@(_ZN2at6native13reduce_kernelILi256ELi2ENS0_8ReduceOpIN3c107complexIfEENS0_14func_wrapper_tIS5_ZNS0_11sum_functorIS5_S5_S5_EclERNS_14TensorIteratorEEUlS5_S5_E_EEjS5_Li4ELi4EEEEEvT1_)
        /*02a8*/ 	.word	0x00000030


	//----- nvinfo : EIATTR_FRAME_SIZE
	.align		4
.L_363:
        /*02ac*/ 	.byte	0x04, 0x11
        /*02ae*/ 	.short	(.L_365 - .L_364)
	.align		4
.L_364:
        /*02b0*/ 	.word	index@(_ZN2at6native13reduce_kernelILi256ELi2ENS0_8ReduceOpIN3c107complexIfEENS0_14func_wrapper_tIS5_ZNS0_11sum_functorIS5_S5_S5_EclERNS_14TensorIteratorEEUlS5_S5_E_EEjS5_Li4ELi4EEEEEvT1_)
        /*02b4*/ 	.word	0x00000000


	//----- nvinfo : EIATTR_REGCOUNT
	.align		4
.L_365:
        /*02b8*/ 	.byte	0x04, 0x2f
        /*02ba*/ 	.short	(.L_367 - .L_366)
	.align		4
.L_366:
        /*02bc*/ 	.word	index@(_ZN2at6native13reduce_kernelILi512ELi1ENS0_8ReduceOpIN3c107complexIfEENS0_14func_wrapper_tIS5_ZNS0_11sum_functorIS5_S5_S5_EclERNS_14TensorIteratorEEUlS5_S5_E_EEjS5_Li4ELi4EEEEEvT1_)
        /*02c0*/ 	.word	0x00000020


	//----- nvinfo : EIATTR_FRAME_SIZE
	.align		4
.L_367:
        /*02c4*/ 	.byte	0x04, 0x11
        /*02c6*/ 	.short	(.L_369 - .L_368)
	.align		4
.L_368:
        /*02c8*/ 	.word	index@(_ZN2at6native13reduce_kernelILi512ELi1ENS0_8ReduceOpIN3c107complexIfEENS0_14func_wrapper_tIS5_ZNS0_11sum_functorIS5_S5_S5_EclERNS_14TensorIteratorEEUlS5_S5_E_EEjS5_Li4ELi4EEEEEvT1_)
        /*02cc*/ 	.word	0x00000000


	//----- nvinfo : EIATTR_REGCOUNT
	.align		4
.L_369:
        /*02d0*/ 	.byte	0x04, 0x2f
        /*02d2*/ 	.short	(.L_371 - .L_370)
	.align		4
.L_370:
        /*02d4*/ 	.word	index@(_ZN2at6native13reduce_kernelILi128ELi4ENS0_8ReduceOpIbNS0_14func_wrapper_tIbZNS0_11sum_functorIbbbEclERNS_14TensorIteratorEEUlbbE_EEjbLi4ELi4EEEEEvT1_)
        /*02d8*/ 	.word	0x0000002e


	//----- nvinfo : EIATTR_FRAME_SIZE
	.align		4
.L_371:
        /*02dc*/ 	.byte	0x04, 0x11
        /*02de*/ 	.short	(.L_373 - .L_372)
	.align		4
.L_372:
        /*02e0*/ 	.word	index@(_ZN2at6native13reduce_kernelILi128ELi4ENS0_8ReduceOpIbNS0_14func_wrapper_tIbZNS0_11sum_functorIbbbEclERNS_14TensorIteratorEEUlbbE_EEjbLi4ELi4EEEEEvT1_)
        /*02e4*/ 	.word	0x00000000


	//----- nvinfo : EIATTR_REGCOUNT
	.align		4
.L_373:
        /*02e8*/ 	.byte	0x04, 0x2f
        /*02ea*/ 	.short	(.L_375 - .L_374)
	.align		4
.L_374:
        /*02ec*/ 	.word	index@(_ZN2at6native13reduce_kernelILi256ELi2ENS0_8ReduceOpIbNS0_14func_wrapper_tIbZNS0_11sum_functorIbbbEclERNS_14TensorIteratorEEUlbbE_EEjbLi4ELi4EEEEEvT1_)
        /*02f0*/ 	.word	0x00000022


	//----- nvinfo : EIATTR_FRAME_SIZE
	.align		4
.L_375:
        /*02f4*/ 	.byte	0x04, 0x11
        /*02f6*/ 	.short	(.L_377 - .L_376)
	.align		4
.L_376:
        /*02f8*/ 	.word	index@(_ZN2at6native13reduce_kernelILi256ELi2ENS0_8ReduceOpIbNS0_14func_wrapper_tIbZNS0_11sum_functorIbbbEclERNS_14TensorIteratorEEUlbbE_EEjbLi4ELi4EEEEEvT1_)
        /*02fc*/ 	.word	0x00000000


	//----- nvinfo : EIATTR_REGCOUNT
	.align		4
.L_377:
        /*0300*/ 	.byte	0x04, 0x2f
        /*0302*/ 	.short	(.L_379 - .L_378)
	.align		4
.L_378:
        /*0304*/ 	.word	index@(_ZN2at6native13reduce_kernelILi512ELi1ENS0_8ReduceOpIbNS0_14func_wrapper_tIbZNS0_11sum_functorIbbbEclERNS_14TensorIteratorEEUlbbE_EEjbLi4ELi4EEEEEvT1_)
        /*0308*/ 	.word	0x0000001a


	//----- nvinfo : EIATTR_FRAME_SIZE
	.align		4
.L_379:
        /*030c*/ 	.byte	0x04, 0x11
        /*030e*/ 	.short	(.L_381 - .L_380)
	.align		4
.L_380:
        /*0310*/ 	.word	index@(_ZN2at6native13reduce_kernelILi512ELi1ENS0_8ReduceOpIbNS0_14func_wrapper_tIbZNS0_11sum_functorIbbbEclERNS_14TensorIteratorEEUlbbE_EEjbLi4ELi4EEEEEvT1_)
        /*0314*/ 	.word	0x00000000


	//----- nvinfo : EIATTR_REGCOUNT
	.align		4
.L_381:
        /*0318*/ 	.byte	0x04, 0x2f
        /*031a*/ 	.short	(.L_383 - .L_382)
	.align		4
.L_382:
        /*031c*/ 	.word	index@(_ZN2at6native13reduce_kernelILi128ELi4ENS0_8ReduceOpIN3c104HalfENS0_14func_wrapper_tIS4_ZNS0_11sum_functorIS4_fS4_EclERNS_14TensorIteratorEEUlffE_EEjS4_Li4ELi8EEEEEvT1_)
        /*0320*/ 	.word	0x0000002c


	//----- nvinfo : EIATTR_FRAME_SIZE
	.align		4
.L_383:
        /*0324*/ 	.byte	0x04, 0x11
        /*0326*/ 	.short	(.L_385 - .L_384)
	.align		4
.L_384:
        /*0328*/ 	.word	index@($__internal_23_$__cuda_sm20_rem_u64)
        /*032c*/ 	.word	0x00000000


	//----- nvinfo : EIATTR_FRAME_SIZE
	.align		4
.L_385:
        /*0330*/ 	.byte	0x04, 0x11
        /*0332*/ 	.short	(.L_387 - .L_386)
	.align		4
.L_386:
        /*0334*/ 	.word	index@($__internal_22_$__cuda_sm20_div_u64)
        /*0338*/ 	.word	0x00000000


	//----- nvinfo : EIATTR_FRAME_SIZE
	.align		4
.L_387:
        /*033c*/ 	.byte	0x04, 0x11
        /*033e*/ 	.short	(.L_389 - .L_388)
	.align		4
.L_388:
        /*0340*/ 	.word	index@(_ZN2at6native13reduce_kernelILi128ELi4ENS0_8ReduceOpIN3c104HalfENS0_14func_wrapper_tIS4_ZNS0_11sum_functorIS4_fS4_EclERNS_14TensorIteratorEEUlffE_EEjS4_Li4ELi8EEEEEvT1_)
        /*0344*/ 	.word	0x00000000


	//----- nvinfo : EIATTR_REGCOUNT
	.align		4
.L_389:
        /*0348*/ 	.byte	0x04, 0x2f
        /*034a*/ 	.short	(.L_391 - .L_390)
	.align		4
.L_390:
        /*034c*/ 	.word	index@(_ZN2at6native13reduce_kernelILi256ELi2ENS0_8ReduceOpIN3c104HalfENS0_14func_wrapper_tIS4_ZNS0_11sum_functorIS4_fS4_EclERNS_14TensorIteratorEEUlffE_EEjS4_Li4ELi8EEEEEvT1_)
        /*0350*/ 	.word	0x00000020


	//----- nvinfo : EIATTR_FRAME_SIZE
	.align		4
.L_391:
        /*0354*/ 	.byte	0x04, 0x11
        /*0356*/ 	.short	(.L_393 - .L_392)
	.align		4
.L_392:
        /*0358*/ 	.word	index@($__internal_21_$__cuda_sm20_rem_u64)
        /*035c*/ 	.word	0x00000000


	//----- nvinfo : EIATTR_FRAME_SIZE
	.align		4
.L_393:
        /*0360*/ 	.byte	0x04, 0x11
        /*0362*/ 	.short	(.L_395 - .L_394)
	.align		4
.L_394:
        /*0364*/ 	.word	index@($__internal_20_$__cuda_sm20_div_u64)
        /*0368*/ 	.word	0x00000000


	//----- nvinfo : EIATTR_FRAME_SIZE
	.align		4
.L_395:
        /*036c*/ 	.byte	0x04, 0x11
        /*036e*/ 	.short	(.L_397 - .L_396)
	.align		4
.L_396:
        /*0370*/ 	.word	index@(_ZN2at6native13reduce_kernelILi256ELi2ENS0_8ReduceOpIN3c104HalfENS0_14func_wrapper_tIS4_ZNS0_11sum_functorIS4_fS4_EclERNS_14TensorIteratorEEUlffE_EEjS4_Li4ELi8EEEEEvT1_)
        /*0374*/ 	.word	0x00000000


	//----- nvinfo : EIATTR_REGCOUNT
	.align		4
.L_397:
        /*0378*/ 	.byte	0x04, 0x2f
        /*037a*/ 	.short	(.L_399 - .L_398)
	.align		4
.L_398:
        /*037c*/ 	.word	index@(_ZN2at6native13reduce_kernelILi512ELi1ENS0_8ReduceOpIN3c104HalfENS0_14func_wrapper_tIS4_ZNS0_11sum_functorIS4_fS4_EclERNS_14TensorIteratorEEUlffE_EEjS4_Li4ELi8EEEEEvT1_)
        /*0380*/ 	.word	0x0000001e


	//----- nvinfo : EIATTR_FRAME_SIZE
	.align		4
.L_399:
        /*0384*/ 	.byte	0x04, 0x11
        /*0386*/ 	.short	(.L_401 - .L_400)
	.align		4
.L_400:
        /*0388*/ 	.word	index@($__internal_19_$__cuda_sm20_rem_u64)
        /*038c*/ 	.word	0x00000000


	//----- nvinfo : EIATTR_FRAME_SIZE
	.align		4
.L_401:
        /*0390*/ 	.byte	0x04, 0x11
        /*0392*/ 	.short	(.L_403 - .L_402)
	.align		4
.L_402:
        /*0394*/ 	.word	index@($__internal_18_$__cuda_sm20_div_u64)
        /*0398*/ 	.word	0x00000000


	//----- nvinfo : EIATTR_FRAME_SIZE
	.align		4
.L_403:
        /*039c*/ 	.byte	0x04, 0x11
        /*039e*/ 	.short	(.L_405 - .L_404)
	.align		4
.L_404:
        /*03a0*/ 	.word	index@(_ZN2at6native13reduce_kernelILi512ELi1ENS0_8ReduceOpIN3c104HalfENS0_14func_wrapper_tIS4_ZNS0_11sum_functorIS4_fS4_EclERNS_14TensorIteratorEEUlffE_EEjS4_Li4ELi8EEEEEvT1_)
        /*03a4*/ 	.word	0x00000000


	//----- nvinfo : EIATTR_REGCOUNT
	.align		4
.L_405:
        /*03a8*/ 	.byte	0x04, 0x2f
        /*03aa*/ 	.short	(.L_407 - .L_406)
	.align		4
.L_406:
        /*03ac*/ 	.word	index@(_ZN2at6native13reduce_kernelILi128ELi4ENS0_8ReduceOpIN3c104HalfENS0_14func_wrapper_tIfZNS0_11sum_functorIS4_ffEclERNS_14TensorIteratorEEUlffE_EEjfLi4ELi8EEEEEvT1_)
        /*03b0*/ 	.word	0x0000002c


	//----- nvinfo : EIATTR_FRAME_SIZE
	.align		4
.L_407:
        /*03b4*/ 	.byte	0x04, 0x11
        /*03b6*/ 	.short	(.L_409 - .L_408)
	.align		4
.L_408:
        /*03b8*/ 	.word	index@(_ZN2at6native13reduce_kernelILi128ELi4ENS0_8ReduceOpIN3c104HalfENS0_14func_wrapper_tIfZNS0_11sum_functorIS4_ffEclERNS_14TensorIteratorEEUlffE_EEjfLi4ELi8EEEEEvT1_)
        /*03bc*/ 	.word	0x00000000


	//----- nvinfo : EIATTR_REGCOUNT
	.align		4
.L_409:
        /*03c0*/ 	.byte	0x04, 0x2f
        /*03c2*/ 	.short	(.L_411 - .L_410)
	.align		4
.L_410:
        /*03c4*/ 	.word	index@(_ZN2at6native13reduce_kernelILi256ELi2ENS0_8ReduceOpIN3c104HalfENS0_14func_wrapper_tIfZNS0_11sum_functorIS4_ffEclERNS_14TensorIteratorEEUlffE_EEjfLi4ELi8EEEEEvT1_)
        /*03c8*/ 	.word	0x00000020


	//----- nvinfo : EIATTR_FRAME_SIZE
	.align		4
.L_411:
        /*03cc*/ 	.byte	0x04, 0x11
        /*03ce*/ 	.short	(.L_413 - .L_412)
	.align		4
.L_412:
        /*03d0*/ 	.word	index@(_ZN2at6native13reduce_kernelILi256ELi2ENS0_8ReduceOpIN3c104HalfENS0_14func_wrapper_tIfZNS0_11sum_functorIS4_ffEclERNS_14TensorIteratorEEUlffE_EEjfLi4ELi8EEEEEvT1_)
        /*03d4*/ 	.word	0x00000000


	//----- nvinfo : EIATTR_REGCOUNT
	.align		4
.L_413:
        /*03d8*/ 	.byte	0x04, 0x2f
        /*03da*/ 	.short	(.L_415 - .L_414)
	.align		4
.L_414:
        /*03dc*/ 	.word	index@(_ZN2at6native13reduce_kernelILi512ELi1ENS0_8ReduceOpIN3c104HalfENS0_14func_wrapper_tIfZNS0_11sum_functorIS4_ffEclERNS_14TensorIteratorEEUlffE_EEjfLi4ELi8EEEEEvT1_)
        /*03e0*/ 	.word	0x00000020


	//----- nvinfo : EIATTR_FRAME_SIZE
	.align		4
.L_415:
        /*03e4*/ 	.byte	0x04, 0x11
        /*03e6*/ 	.short	(.L_417 - .L_416)
	.align		4
.L_416:
        /*03e8*/ 	.word	index@(_ZN2at6native13reduce_kernelILi512ELi1ENS0_8ReduceOpIN3c104HalfENS0_14func_wrapper_tIfZNS0_11sum_functorIS4_ffEclERNS_14TensorIteratorEEUlffE_EEjfLi4ELi8EEEEEvT1_)
        /*03ec*/ 	.word	0x00000000


	//----- nvinfo : EIATTR_REGCOUNT
	.align		4
.L_417:
        /*03f0*/ 	.byte	0x04, 0x2f
        /*03f2*/ 	.short	(.L_419 - .L_418)
	.align		4
.L_418:
        /*03f4*/ 	.word	index@(_ZN2at6native13reduce_kernelILi128ELi4ENS0_8ReduceOpIN3c108BFloat16ENS0_14func_wrapper_tIS4_ZNS0_11sum_functorIS4_fS4_EclERNS_14TensorIteratorEEUlffE_EEjS4_Li4ELi8EEEEEvT1_)
        /*03f8*/ 	.word	0x0000002f


	//----- nvinfo : EIATTR_FRAME_SIZE
	.align		4
.L_419:
        /*03fc*/ 	.byte	0x04, 0x11
        /*03fe*/ 	.short	(.L_421 - .L_420)
	.align		4
.L_420:
        /*0400*/ 	.word	index@($__internal_17_$__cuda_sm20_rem_u64)
        /*0404*/ 	.word	0x00000000


	//----- nvinfo : EIATTR_FRAME_SIZE
	.align		4
.L_421:
        /*0408*/ 	.byte	0x04, 0x11
        /*040a*/ 	.short	(.L_423 - .L_422)
	.align		4
.L_422:
        /*040c*/ 	.word	index@($__internal_16_$__cuda_sm20_div_u64)
        /*0410*/ 	.word	0x00000000


	//----- nvinfo : EIATTR_FRAME_SIZE
	.align		4
.L_423:
        /*0414*/ 	.byte	0x04, 0x11
        /*0416*/ 	.short	(.L_425 - .L_424)
	.align		4
.L_424:
        /*0418*/ 	.word	index@(_ZN2at6native13reduce_kernelILi128ELi4ENS0_8ReduceOpIN3c108BFloat16ENS0_14func_wrapper_tIS4_ZNS0_11sum_functorIS4_fS4_EclERNS_14TensorIteratorEEUlffE_EEjS4_Li4ELi8EEEEEvT1_)
        /*041c*/ 	.word	0x00000000


	//----- nvinfo : EIATTR_REGCOUNT
	.align		4
.L_425:
        /*0420*/ 	.byte	0x04, 0x2f
        /*0422*/ 	.short	(.L_427 - .L_426)
	.align		4
.L_426:
        /*0424*/ 	.word	index@(_ZN2at6native13reduce_kernelILi256ELi2ENS0_8ReduceOpIN3c108BFloat16ENS0_14func_wrapper_tIS4_ZNS0_11sum_functorIS4_fS4_EclERNS_14TensorIteratorEEUlffE_EEjS4_Li4ELi8EEEEEvT1_)
        /*0428*/ 	.word	0x00000020


	//----- nvinfo : EIATTR_FRAME_SIZE
	.align		4
.L_427:
        /*042c*/ 	.byte	0x04, 0x11
        /*042e*/ 	.short	(.L_429 - .L_428)
	.align		4
.L_428:
        /*0430*/ 	.word	index@($__internal_15_$__cuda_sm20_rem_u64)
        /*0434*/ 	.word	0x00000000


	//----- nvinfo : EIATTR_FRAME_SIZE
	.align		4
.L_429:
        /*0438*/ 	.byte	0x04, 0x11
        /*043a*/ 	.short	(.L_431 - .L_430)
	.align		4
.L_430:
        /*043c*/ 	.word	index@($__internal_14_$__cuda_sm20_div_u64)
        /*0440*/ 	.word	0x00000000


	//----- nvinfo : EIATTR_FRAME_SIZE
	.align		4
.L_431:
        /*0444*/ 	.byte	0x04, 0x11
        /*0446*/ 	.short	(.L_433 - .L_432)
	.align		4
.L_432:
        /*0448*/ 	.word	index@(_ZN2at6native13reduce_kernelILi256ELi2ENS0_8ReduceOpIN3c108BFloat16ENS0_14func_wrapper_tIS4_ZNS0_11sum_functorIS4_fS4_EclERNS_14TensorIteratorEEUlffE_EEjS4_Li4ELi8EEEEEvT1_)
        /*044c*/ 	.word	0x00000000


	//----- nvinfo : EIATTR_REGCOUNT
	.align		4
.L_433:
        /*0450*/ 	.byte	0x04, 0x2f
        /*0452*/ 	.short	(.L_435 - .L_434)
	.align		4
.L_434:
        /*0454*/ 	.word	index@(_ZN2at6native13reduce_kernelILi512ELi1ENS0_8ReduceOpIN3c108BFloat16ENS0_14func_wrapper_tIS4_ZNS0_11sum_functorIS4_fS4_EclERNS_14TensorIteratorEEUlffE_EEjS4_Li4ELi8EEEEEvT1_)
        /*0458*/ 	.word	0x0000001e


	//----- nvinfo : EIATTR_FRAME_SIZE
	.align		4
.L_435:
        /*045c*/ 	.byte	0x04, 0x11
        /*045e*/ 	.short	(.L_437 - .L_436)
	.align		4
.L_436:
        /*0460*/ 	.word	index@($__internal_13_$__cuda_sm20_rem_u64)
        /*0464*/ 	.word	0x00000000


	//----- nvinfo : EIATTR_FRAME_SIZE
	.align		4
.L_437:
        /*0468*/ 	.byte	0x04, 0x11
        /*046a*/ 	.short	(.L_439 - .L_438)
	.align		4
.L_438:
        /*046c*/ 	.word	index@($__internal_12_$__cuda_sm20_div_u64)
        /*0470*/ 	.word	0x00000000


	//----- nvinfo : EIATTR_FRAME_SIZE
	.align		4
.L_439:
        /*0474*/ 	.byte	0x04, 0x11
        /*0476*/ 	.short	(.L_441 - .L_440)
	.align		4
.L_440:
        /*0478*/ 	.word	index@(_ZN2at6native13reduce_kernelILi512ELi1ENS0_8ReduceOpIN3c108BFloat16ENS0_14func_wrapper_tIS4_ZNS0_11sum_functorIS4_fS4_EclERNS_14TensorIteratorEEUlffE_EEjS4_Li4ELi8EEEEEvT1_)
        /*047c*/ 	.word	0x00000000


	//----- nvinfo : EIATTR_REGCOUNT
	.align		4
.L_441:
        /*0480*/ 	.byte	0x04, 0x2f
        /*0482*/ 	.short	(.L_443 - .L_442)
	.align		4
.L_442:
        /*0484*/ 	.word	index@(_ZN2at6native13reduce_kernelILi128ELi4ENS0_8ReduceOpIN3c108BFloat16ENS0_14func_wrapper_tIfZNS0_11sum_functorIS4_ffEclERNS_14TensorIteratorEEUlffE_EEjfLi4ELi8EEEEEvT1_)
        /*0488*/ 	.word	0x0000002f


	//----- nvinfo : EIATTR_FRAME_SIZE
	.align		4
.L_443:
        /*048c*/ 	.byte	0x04, 0x11
        /*048e*/ 	.short	(.L_445 - .L_444)
	.align		4
.L_444:
        /*0490*/ 	.word	index@(_ZN2at6native13reduce_kernelILi128ELi4ENS0_8ReduceOpIN3c108BFloat16ENS0_14func_wrapper_tIfZNS0_11sum_functorIS4_ffEclERNS_14TensorIteratorEEUlffE_EEjfLi4ELi8EEEEEvT1_)
        /*0494*/ 	.word	0x00000000


	//----- nvinfo : EIATTR_REGCOUNT
	.align		4
.L_445:
        /*0498*/ 	.byte	0x04, 0x2f
        /*049a*/ 	.short	(.L_447 - .L_446)
	.align		4
.L_446:
        /*049c*/ 	.word	index@(_ZN2at6native13reduce_kernelILi256ELi2ENS0_8ReduceOpIN3c108BFloat16ENS0_14func_wrapper_tIfZNS0_11sum_functorIS4_ffEclERNS_14TensorIteratorEEUlffE_EEjfLi4ELi8EEEEEvT1_)
        /*04a0*/ 	.word	0x00000020


	//----- nvinfo : EIATTR_FRAME_SIZE
	.align		4
.L_447:
        /*04a4*/ 	.byte	0x04, 0x11
        /*04a6*/ 	.short	(.L_449 - .L_448)
	.align		4
.L_448:
        /*04a8*/ 	.word	index@(_ZN2at6native13reduce_kernelILi256ELi2ENS0_8ReduceOpIN3c108BFloat16ENS0_14func_wrapper_tIfZNS0_11sum_functorIS4_ffEclERNS_14TensorIteratorEEUlffE_EEjfLi4ELi8EEEEEvT1_)
        /*04ac*/ 	.word	0x00000000


	//----- nvinfo : EIATTR_REGCOUNT
	.align		4
.L_449:
        /*04b0*/ 	.byte	0x04, 0x2f
        /*04b2*/ 	.short	(.L_451 - .L_450)
	.align		4
.L_450:
        /*04b4*/ 	.word	index@(_ZN2at6native13reduce_kernelILi512ELi1ENS0_8ReduceOpIN3c108BFloat16ENS0_14func_wrapper_tIfZNS0_11sum_functorIS4_ffEclERNS_14TensorIteratorEEUlffE_EEjfLi4ELi8EEEEEvT1_)
        /*04b8*/ 	.word	0x0000001e


	//----- nvinfo : EIATTR_FRAME_SIZE
	.align		4
.L_451:
        /*04bc*/ 	.byte	0x04, 0x11
        /*04be*/ 	.short	(.L_453 - .L_452)
	.align		4
.L_452:
        /*04c0*/ 	.word	index@(_ZN2at6native13reduce_kernelILi512ELi1ENS0_8ReduceOpIN3c108BFloat16ENS0_14func_wrapper_tIfZNS0_11sum_functorIS4_ffEclERNS_14TensorIteratorEEUlffE_EEjfLi4ELi8EEEEEvT1_)
        /*04c4*/ 	.word	0x00000000


	//----- nvinfo : EIATTR_REGCOUNT
	.align		4
.L_453:
        /*04c8*/ 	.byte	0x04, 0x2f
        /*04ca*/ 	.short	(.L_455 - .L_454)
	.align		4
.L_454:
        /*04cc*/ 	.word	index@(_ZN2at6native13reduce_kernelILi128ELi4ENS0_8ReduceOpIdNS0_9NanSumOpsIddEEjdLi4ELi4EEEEEvT1_)
        /*04d0*/ 	.word	0x00000052


	//----- nvinfo : EIATTR_FRAME_SIZE
	.align		4
.L_455:
        /*04d4*/ 	.byte	0x04, 0x11
        /*04d6*/ 	.short	(.L_457 - .L_456)
	.align		4
.L_456:
        /*04d8*/ 	.word	index@(_ZN2at6native13reduce_kernelILi128ELi4ENS0_8ReduceOpIdNS0_9NanSumOpsIddEEjdLi4ELi4EEEEEvT1_)
        /*04dc*/ 	.word	0x00000000


	//----- nvinfo : EIATTR_REGCOUNT
	.align		4
.L_457:
        /*04e0*/ 	.byte	0x04, 0x2f
        /*04e2*/ 	.short	(.L_459 - .L_458)
	.align		4
.L_458:
        /*04e4*/ 	.word	index@(_ZN2at6native13reduce_kernelILi256ELi2ENS0_8ReduceOpIdNS0_9NanSumOpsIddEEjdLi4ELi4EEEEEvT1_)
        /*04e8*/ 	.word	0x00000031


	//----- nvinfo : EIATTR_FRAME_SIZE
	.align		4
.L_459:
        /*04ec*/ 	.byte	0x04, 0x11
        /*04ee*/ 	.short	(.L_461 - .L_460)
	.align		4
.L_460:
        /*04f0*/ 	.word	index@(_ZN2at6native13reduce_kernelILi256ELi2ENS0_8ReduceOpIdNS0_9NanSumOpsIddEEjdLi4ELi4EEEEEvT1_)
        /*04f4*/ 	.word	0x00000000


	//----- nvinfo : EIATTR_REGCOUNT
	.align		4
.L_461:
        /*04f8*/ 	.byte	0x04, 0x2f
        /*04fa*/ 	.short	(.L_463 - .L_462)
	.align		4
.L_462:
        /*04fc*/ 	.word	index@(_ZN2at6native13reduce_kernelILi512ELi1ENS0_8ReduceOpIdNS0_9NanSumOpsIddEEjdLi4ELi4EEEEEvT1_)
        /*0500*/ 	.word	0x00000020


	//----- nvinfo : EIATTR_FRAME_SIZE
	.align		4
.L_463:
        /*0504*/ 	.byte	0x04, 0x11
        /*0506*/ 	.short	(.L_465 - .L_464)
	.align		4
.L_464:
        /*0508*/ 	.word	index@(_ZN2at6native13reduce_kernelILi512ELi1ENS0_8ReduceOpIdNS0_9NanSumOpsIddEEjdLi4ELi4EEEEEvT1_)
        /*050c*/ 	.word	0x00000000


	//----- nvinfo : EIATTR_REGCOUNT
	.align		4
.L_465:
        /*0510*/ 	.byte	0x04, 0x2f
        /*0512*/ 	.short	(.L_467 - .L_466)
	.align		4
.L_466:
        /*0514*/ 	.word	index@(_ZN2at6native13reduce_kernelILi128ELi4ENS0_8ReduceOpIfNS0_9NanSumOpsIffEEjfLi4ELi4EEEEEvT1_)
        /*0518*/ 	.word	0x00000031


	//----- nvinfo : EIATTR_FRAME_SIZE
	.align		4
.L_467:
        /*051c*/ 	.byte	0x04, 0x11
        /*051e*/ 	.short	(.L_469 - .L_468)
	.align		4
.L_468:
        /*0520*/ 	.word	index@(_ZN2at6native13reduce_kernelILi128ELi4ENS0_8ReduceOpIfNS0_9NanSumOpsIffEEjfLi4ELi4EEEEEvT1_)
        /*0524*/ 	.word	0x00000000


	//----- nvinfo : EIATTR_REGCOUNT
	.align		4
.L_469:
        /*0528*/ 	.byte	0x04, 0x2f
        /*052a*/ 	.short	(.L_471 - .L_470)
	.align		4
.L_470:
        /*052c*/ 	.word	index@(_ZN2at6native13reduce_kernelILi256ELi2ENS0_8ReduceOpIfNS0_9NanSumOpsIffEEjfLi4ELi4EEEEEvT1_)
        /*0530*/ 	.word	0x00000022


	//----- nvinfo : EIATTR_FRAME_SIZE
	.align		4
.L_471:
        /*0534*/ 	.byte	0x04, 0x11
        /*0536*/ 	.short	(.L_473 - .L_472)
	.align		4
.L_472:
        /*0538*/ 	.word	index@(_ZN2at6native13reduce_kernelILi256ELi2ENS0_8ReduceOpIfNS0_9NanSumOpsIffEEjfLi4ELi4EEEEEvT1_)
        /*053c*/ 	.word	0x00000000


	//----- nvinfo : EIATTR_REGCOUNT
	.align		4
.L_473:
        /*0540*/ 	.byte	0x04, 0x2f
        /*0542*/ 	.short	(.L_475 - .L_474)
	.align		4
.L_474:
        /*0544*/ 	.word	index@(_ZN2at6native13reduce_kernelILi512ELi1ENS0_8ReduceOpIfNS0_9NanSumOpsIffEEjfLi4ELi4EEEEEvT1_)
        /*0548*/ 	.word	0x0000001a


	//----- nvinfo : EIATTR_FRAME_SIZE
	.align		4
.L_475:
        /*054c*/ 	.byte	0x04, 0x11
        /*054e*/ 	.short	(.L_477 - .L_476)
	.align		4
.L_476:
        /*0550*/ 	.word	index@(_ZN2at6native13reduce_kernelILi512ELi1ENS0_8ReduceOpIfNS0_9NanSumOpsIffEEjfLi4ELi4EEEEEvT1_)
        /*0554*/ 	.word	0x00000000


	//----- nvinfo : EIATTR_REGCOUNT
	.align		4
.L_477:
        /*0558*/ 	.byte	0x04, 0x2f
        /*055a*/ 	.short	(.L_479 - .L_478)
	.align		4
.L_478:
        /*055c*/ 	.word	index@(_ZN2at6native13reduce_kernelILi128ELi4ENS0_8ReduceOpIN3c104HalfENS0_9NanSumOpsIfS4_EEjS4_Li4ELi4EEEEEvT1_)
        /*0560*/ 	.word	0x00000035


	//----- nvinfo : EIATTR_FRAME_SIZE
	.align		4
.L_479:
        /*0564*/ 	.byte	0x04, 0x11
        /*0566*/ 	.short	(.L_481 - .L_480)
	.align		4
.L_480:
        /*0568*/ 	.word	index@($__internal_11_$__cuda_sm20_rem_u64)
        /*056c*/ 	.word	0x00000000


	//----- nvinfo : EIATTR_FRAME_SIZE
	.align		4
.L_481:
        /*0570*/ 	.byte	0x04, 0x11
        /*0572*/ 	.short	(.L_483 - .L_482)
	.align		4
.L_482:
        /*0574*/ 	.word	index@($__internal_10_$__cuda_sm20_div_u64)
        /*0578*/ 	.word	0x00000000


	//----- nvinfo : EIATTR_FRAME_SIZE
	.align		4
.L_483:
        /*057c*/ 	.byte	0x04, 0x11
        /*057e*/ 	.short	(.L_485 - .L_484)
	.align		4
.L_484:
        /*0580*/ 	.word	index@(_ZN2at6native13reduce_kernelILi128ELi4ENS0_8ReduceOpIN3c104HalfENS0_9NanSumOpsIfS4_EEjS4_Li4ELi4EEEEEvT1_)
        /*0584*/ 	.word	0x00000000


	//----- nvinfo : EIATTR_REGCOUNT
	.align		4
.L_485:
        /*0588*/ 	.byte	0x04, 0x2f
        /*058a*/ 	.short	(.L_487 - .L_486)
	.align		4
.L_486:
        /*058c*/ 	.word	index@(_ZN2at6native13reduce_kernelILi256ELi2ENS0_8ReduceOpIN3c104HalfENS0_9NanSumOpsIfS4_EEjS4_Li4ELi4EEEEEvT1_)
        /*0590*/ 	.word	0x00000022


	//----- nvinfo : EIATTR_FRAME_SIZE
	.align		4
.L_487:
        /*0594*/ 	.byte	0x04, 0x11
        /*0596*/ 	.short	(.L_489 - .L_488)
	.align		4
.L_488:
        /*0598*/ 	.word	index@($__internal_9_$__cuda_sm20_rem_u64)
        /*059c*/ 	.word	0x00000000


	//----- nvinfo : EIATTR_FRAME_SIZE
	.align		4
.L_489:
        /*05a0*/ 	.byte	0x04, 0x11
        /*05a2*/ 	.short	(.L_491 - .L_490)
	.align		4
.L_490:
        /*05a4*/ 	.word	index@($__internal_8_$__cuda_sm20_div_u64)
        /*05a8*/ 	.word	0x00000000


	//----- nvinfo : EIATTR_FRAME_SIZE
	.align		4
.L_491:
        /*05ac*/ 	.byte	0x04, 0x11
        /*05ae*/ 	.short	(.L_493 - .L_492)
	.align		4
.L_492:
        /*05b0*/ 	.word	index@(_ZN2at6native13reduce_kernelILi256ELi2ENS0_8ReduceOpIN3c104HalfENS0_9NanSumOpsIfS4_EEjS4_Li4ELi4EEEEEvT1_)
        /*05b4*/ 	.word	0x00000000


	//----- nvinfo : EIATTR_REGCOUNT
	.align		4
.L_493:
        /*05b8*/ 	.byte	0x04, 0x2f
        /*05ba*/ 	.short	(.L_495 - .L_494)
	.align		4
.L_494:
        /*05bc*/ 	.word	index@(_ZN2at6native13reduce_kernelILi512ELi1ENS0_8ReduceOpIN3c104HalfENS0_9NanSumOpsIfS4_EEjS4_Li4ELi4EEEEEvT1_)
        /*05c0*/ 	.word	0x0000001d


	//----- nvinfo : EIATTR_FRAME_SIZE
	.align		4
.L_495:
        /*05c4*/ 	.byte	0x04, 0x11
        /*05c6*/ 	.short	(.L_497 - .L_496)
	.align		4
.L_496:
        /*05c8*/ 	.word	index@($__internal_7_$__cuda_sm20_rem_u64)
        /*05cc*/ 	.word	0x00000000


	//----- nvinfo : EIATTR_FRAME_SIZE
	.align		4
.L_497:
        /*05d0*/ 	.byte	0x04, 0x11
        /*05d2*/ 	.short	(.L_499 - .L_498)
	.align		4
.L_498:
        /*05d4*/ 	.word	index@($__internal_6_$__cuda_sm20_div_u64)
        /*05d8*/ 	.word	0x00000000


	//----- nvinfo : EIATTR_FRAME_SIZE
	.align		4
.L_499:
        /*05dc*/ 	.byte	0x04, 0x11
        /*05de*/ 	.short	(.L_501 - .L_500)
	.align		4
.L_500:
        /*05e0*/ 	.word	index@(_ZN2at6native13reduce_kernelILi512ELi1ENS0_8ReduceOpIN3c104HalfENS0_9NanSumOpsIfS4_EEjS4_Li4ELi4EEEEEvT1_)
        /*05e4*/ 	.word	0x00000000


	//----- nvinfo : EIATTR_REGCOUNT
	.align		4
.L_501:
        /*05e8*/ 	.byte	0x04, 0x2f
        /*05ea*/ 	.short	(.L_503 - .L_502)
	.align		4
.L_502:
        /*05ec*/ 	.word	index@(_ZN2at6native13reduce_kernelILi128ELi4ENS0_8ReduceOpIN3c104HalfENS0_9NanSumOpsIffEEjfLi4ELi4EEEEEvT1_)
        /*05f0*/ 	.word	0x0000002c


	//----- nvinfo : EIATTR_FRAME_SIZE
	.align		4
.L_503:
        /*05f4*/ 	.byte	0x04, 0x11
        /*05f6*/ 	.short	(.L_505 - .L_504)
	.align		4
.L_504:
        /*05f8*/ 	.word	index@(_ZN2at6native13reduce_kernelILi128ELi4ENS0_8ReduceOpIN3c104HalfENS0_9NanSumOpsIffEEjfLi4ELi4EEEEEvT1_)
        /*05fc*/ 	.word	0x00000000


	//----- nvinfo : EIATTR_REGCOUNT
	.align		4
.L_505:
        /*0600*/ 	.byte	0x04, 0x2f
        /*0602*/ 	.short	(.L_507 - .L_506)
	.align		4
.L_506:
        /*0604*/ 	.word	index@(_ZN2at6native13reduce_kernelILi256ELi2ENS0_8ReduceOpIN3c104HalfENS0_9NanSumOpsIffEEjfLi4ELi4EEEEEvT1_)
        /*0608*/ 	.word	0x0000001f


	//----- nvinfo : EIATTR_FRAME_SIZE
	.align		4
.L_507:
        /*060c*/ 	.byte	0x04, 0x11
        /*060e*/ 	.short	(.L_509 - .L_508)
	.align		4
.L_508:
        /*0610*/ 	.word	index@(_ZN2at6native13reduce_kernelILi256ELi2ENS0_8ReduceOpIN3c104HalfENS0_9NanSumOpsIffEEjfLi4ELi4EEEEEvT1_)
        /*0614*/ 	.word	0x00000000


	//----- nvinfo : EIATTR_REGCOUNT
	.align		4
.L_509:
        /*0618*/ 	.byte	0x04, 0x2f
        /*061a*/ 	.short	(.L_511 - .L_510)
	.align		4
.L_510:
        /*061c*/ 	.word	index@(_ZN2at6native13reduce_kernelILi512ELi1ENS0_8ReduceOpIN3c104HalfENS0_9NanSumOpsIffEEjfLi4ELi4EEEEEvT1_)
        /*0620*/ 	.word	0x0000001d


	//----- nvinfo : EIATTR_FRAME_SIZE
	.align		4
.L_511:
        /*0624*/ 	.byte	0x04, 0x11
        /*0626*/ 	.short	(.L_513 - .L_512)
	.align		4
.L_512:
        /*0628*/ 	.word	index@(_ZN2at6native13reduce_kernelILi512ELi1ENS0_8ReduceOpIN3c104HalfENS0_9NanSumOpsIffEEjfLi4ELi4EEEEEvT1_)
        /*062c*/ 	.word	0x00000000


	//----- nvinfo : EIATTR_REGCOUNT
	.align		4
.L_513:
        /*0630*/ 	.byte	0x04, 0x2f
        /*0632*/ 	.short	(.L_515 - .L_514)
	.align		4
.L_514:
        /*0634*/ 	.word	index@(_ZN2at6native13reduce_kernelILi128ELi4ENS0_8ReduceOpIN3c108BFloat16ENS0_9NanSumOpsIfS4_EEjS4_Li4ELi4EEEEEvT1_)
        /*0638*/ 	.word	0x00000036


	//----- nvinfo : EIATTR_FRAME_SIZE
	.align		4
.L_515:
        /*063c*/ 	.byte	0x04, 0x11
        /*063e*/ 	.short	(.L_517 - .L_516)
	.align		4
.L_516:
        /*0640*/ 	.word	index@($__internal_5_$__cuda_sm20_rem_u64)
        /*0644*/ 	.word	0x00000000


	//----- nvinfo : EIATTR_FRAME_SIZE
	.align		4
.L_517:
        /*0648*/ 	.byte	0x04, 0x11
        /*064a*/ 	.short	(.L_519 - .L_518)
	.align		4
.L_518:
        /*064c*/ 	.word	index@($__internal_4_$__cuda_sm20_div_u64)
        /*0650*/ 	.word	0x00000000


	//----- nvinfo : EIATTR_FRAME_SIZE
	.align		4
.L_519:
        /*0654*/ 	.byte	0x04, 0x11
        /*0656*/ 	.short	(.L_521 - .L_520)
	.align		4
.L_520:
        /*0658*/ 	.word	index@(_ZN2at6native13reduce_kernelILi128ELi4ENS0_8ReduceOpIN3c108BFloat16ENS0_9NanSumOpsIfS4_EEjS4_Li4ELi4EEEEEvT1_)
        /*065c*/ 	.word	0x00000000


	//----- nvinfo : EIATTR_REGCOUNT
	.align		4
.L_521:
        /*0660*/ 	.byte	0x04, 0x2f
        /*0662*/ 	.short	(.L_523 - .L_522)
	.align		4
.L_522:
        /*0664*/ 	.word	index@(_ZN2at6native13reduce_kernelILi256ELi2ENS0_8ReduceOpIN3c108BFloat16ENS0_9NanSumOpsIfS4_EEjS4_Li4ELi4EEEEEvT1_)
        /*0668*/ 	.word	0x00000022


	//----- nvinfo : EIATTR_FRAME_SIZE
	.align		4
.L_523:
        /*066c*/ 	.byte	0x04, 0x11
        /*066e*/ 	.short	(.L_525 - .L_524)
	.align		4
.L_524:
        /*0670*/ 	.word	index@($__internal_3_$__cuda_sm20_rem_u64)
        /*0674*/ 	.word	0x00000000


	//----- nvinfo : EIATTR_FRAME_SIZE
	.align		4
.L_525:
        /*0678*/ 	.byte	0x04, 0x11
        /*067a*/ 	.short	(.L_527 - .L_526)
	.align		4
.L_526:
        /*067c*/ 	.word	index@($__internal_2_$__cuda_sm20_div_u64)
        /*0680*/ 	.word	0x00000000


	//----- nvinfo : EIATTR_FRAME_SIZE
	.align		4
.L_527:
        /*0684*/ 	.byte	0x04, 0x11
        /*0686*/ 	.short	(.L_529 - .L_528)
	.align		4
.L_528:
        /*0688*/ 	.word	index@(_ZN2at6native13reduce_kernelILi256ELi2ENS0_8ReduceOpIN3c108BFloat16ENS0_9NanSumOpsIfS4_EEjS4_Li4ELi4EEEEEvT1_)
        /*068c*/ 	.word	0x00000000


	//----- nvinfo : EIATTR_REGCOUNT
	.align		4
.L_529:
        /*0690*/ 	.byte	0x04, 0x2f
        /*0692*/ 	.short	(.L_531 - .L_530)
	.align		4
.L_530:
        /*0694*/ 	.word	index@(_ZN2at6native13reduce_kernelILi512ELi1ENS0_8ReduceOpIN3c108BFloat16ENS0_9NanSumOpsIfS4_EEjS4_Li4ELi4EEEEEvT1_)
        /*0698*/ 	.word	0x0000001c


	//----- nvinfo : EIATTR_FRAME_SIZE
	.align		4
.L_531:
        /*069c*/ 	.byte	0x04, 0x11
        /*069e*/ 	.short	(.L_533 - .L_532)
	.align		4
.L_532:
        /*06a0*/ 	.word	index@($__internal_1_$__cuda_sm20_rem_u64)
        /*06a4*/ 	.word	0x00000000


	//----- nvinfo : EIATTR_FRAME_SIZE
	.align		4
.L_533:
        /*06a8*/ 	.byte	0x04, 0x11
        /*06aa*/ 	.short	(.L_535 - .L_534)
	.align		4
.L_534:
        /*06ac*/ 	.word	index@($__internal_0_$__cuda_sm20_div_u64)
        /*06b0*/ 	.word	0x00000000


	//----- nvinfo : EIATTR_FRAME_SIZE
	.align		4
.L_535:
        /*06b4*/ 	.byte	0x04, 0x11
        /*06b6*/ 	.short	(.L_537 - .L_536)
	.align		4
.L_536:
        /*06b8*/ 	.word	index@(_ZN2at6native13reduce_kernelILi512ELi1ENS0_8ReduceOpIN3c108BFloat16ENS0_9NanSumOpsIfS4_EEjS4_Li4ELi4EEEEEvT1_)
        /*06bc*/ 	.word	0x00000000


	//----- nvinfo : EIATTR_REGCOUNT
	.align		4
.L_537:
        /*06c0*/ 	.byte	0x04, 0x2f
        /*06c2*/ 	.short	(.L_539 - .L_538)
	.align		4
.L_538:
        /*06c4*/ 	.word	index@(_ZN2at6native13reduce_kernelILi128ELi4ENS0_8ReduceOpIN3c108BFloat16ENS0_9NanSumOpsIffEEjfLi4ELi4EEEEEvT1_)
        /*06c8*/ 	.word	0x00000030


	//----- nvinfo : EIATTR_FRAME_SIZE
	.align		4
.L_539:
        /*06cc*/ 	.byte	0x04, 0x11
        /*06ce*/ 	.short	(.L_541 - .L_540)
	.align		4
.L_540:
        /*06d0*/ 	.word	index@(_ZN2at6native13reduce_kernelILi128ELi4ENS0_8ReduceOpIN3c108BFloat16ENS0_9NanSumOpsIffEEjfLi4ELi4EEEEEvT1_)
        /*06d4*/ 	.word	0x00000000


	//----- nvinfo : EIATTR_REGCOUNT
	.align		4
.L_541:
        /*06d8*/ 	.byte	0x04, 0x2f
        /*06da*/ 	.short	(.L_543 - .L_542)
	.align		4
.L_542:
        /*06dc*/ 	.word	index@(_ZN2at6native13reduce_kernelILi256ELi2ENS0_8ReduceOpIN3c108BFloat16ENS0_9NanSumOpsIffEEjfLi4ELi4EEEEEvT1_)
        /*06e0*/ 	.word	0x00000020


	//----- nvinfo : EIATTR_FRAME_SIZE
	.align		4
.L_543:
        /*06e4*/ 	.byte	0x04, 0x11
        /*06e6*/ 	.short	(.L_545 - .L_544)
	.align		4
.L_544:
        /*06e8*/ 	.word	index@(_ZN2at6native13reduce_kernelILi256ELi2ENS0_8ReduceOpIN3c108BFloat16ENS0_9NanSumOpsIffEEjfLi4ELi4EEEEEvT1_)
        /*06ec*/ 	.word	0x00000000


	//----- nvinfo : EIATTR_REGCOUNT
	.align		4
.L_545:
        /*06f0*/ 	.byte	0x04, 0x2f
        /*06f2*/ 	.short	(.L_547 - .L_546)
	.align		4
.L_546:
        /*06f4*/ 	.word	index@(_ZN2at6native13reduce_kernelILi512ELi1ENS0_8ReduceOpIN3c108BFloat16ENS0_9NanSumOpsIffEEjfLi4ELi4EEEEEvT1_)
        /*06f8*/ 	.word	0x0000001b


	//----- nvinfo : EIATTR_FRAME_SIZE
	.align		4
.L_547:
        /*06fc*/ 	.byte	0x04, 0x11
        /*06fe*/ 	.short	(.L_549 - .L_548)
	.align		4
.L_548:
        /*0700*/ 	.word	index@(_ZN2at6native13reduce_kernelILi512ELi1ENS0_8ReduceOpIN3c108BFloat16ENS0_9NanSumOpsIffEEjfLi4ELi4EEEEEvT1_)
        /*0704*/ 	.word	0x00000000


	//----- nvinfo : EIATTR_REGCOUNT
	.align		4
.L_549:
        /*0708*/ 	.byte	0x04, 0x2f
        /*070a*/ 	.short	(.L_551 - .L_550)
	.align		4
.L_550:
        /*070c*/ 	.word	index@(_ZN2at6native13reduce_kernelILi128ELi4ENS0_8ReduceOpIhNS0_14func_wrapper_tImZNS0_15xor_sum_functorIhvEclERNS_14TensorIteratorEEUlmmE_EEjmLi4ELi4EEEEEvT1_)
        /*0710*/ 	.word	0x00000040


	//----- nvinfo : EIATTR_FRAME_SIZE
	.align		4
.L_551:
        /*0714*/ 	.byte	0x04, 0x11
        /*0716*/ 	.short	(.L_553 - .L_552)
	.align		4
.L_552:
        /*0718*/ 	.word	index@(_ZN2at6native13reduce_kernelILi128ELi4ENS0_8ReduceOpIhNS0_14func_wrapper_tImZNS0_15xor_sum_functorIhvEclERNS_14TensorIteratorEEUlmmE_EEjmLi4ELi4EEEEEvT1_)
        /*071c*/ 	.word	0x00000000


	//----- nvinfo : EIATTR_REGCOUNT
	.align		4
.L_553:
        /*0720*/ 	.byte	0x04, 0x2f
        /*0722*/ 	.short	(.L_555 - .L_554)
	.align		4
.L_554:
        /*0724*/ 	.word	index@(_ZN2at6native13reduce_kernelILi256ELi2ENS0_8ReduceOpIhNS0_14func_wrapper_tImZNS0_15xor_sum_functorIhvEclERNS_14TensorIteratorEEUlmmE_EEjmLi4ELi4EEEEEvT1_)
        /*0728*/ 	.word	0x0000002c


	//----- nvinfo : EIATTR_FRAME_SIZE
	.align		4
.L_555:
        /*072c*/ 	.byte	0x04, 0x11
        /*072e*/ 	.short	(.L_557 - .L_556)
	.align		4
.L_556:
        /*0730*/ 	.word	index@(_ZN2at6native13reduce_kernelILi256ELi2ENS0_8ReduceOpIhNS0_14func_wrapper_tImZNS0_15xor_sum_functorIhvEclERNS_14TensorIteratorEEUlmmE_EEjmLi4ELi4EEEEEvT1_)
        /*0734*/ 	.word	0x00000000


	//----- nvinfo : EIATTR_REGCOUNT
	.align		4
.L_557:
        /*0738*/ 	.byte	0x04, 0x2f
        /*073a*/ 	.short	(.L_559 - .L_558)
	.align		4
.L_558:
        /*073c*/ 	.word	index@(_ZN2at6native13reduce_kernelILi512ELi1ENS0_8ReduceOpIhNS0_14func_wrapper_tImZNS0_15xor_sum_functorIhvEclERNS_14TensorIteratorEEUlmmE_EEjmLi4ELi4EEEEEvT1_)
        /*0740*/ 	.word	0x0000001e


	//----- nvinfo : EIATTR_FRAME_SIZE
	.align		4
.L_559:
        /*0744*/ 	.byte	0x04, 0x11
        /*0746*/ 	.short	(.L_561 - .L_560)
	.align		4
.L_560:
        /*0748*/ 	.word	index@(_ZN2at6native13reduce_kernelILi512ELi1ENS0_8ReduceOpIhNS0_14func_wrapper_tImZNS0_15xor_sum_functorIhvEclERNS_14TensorIteratorEEUlmmE_EEjmLi4ELi4EEEEEvT1_)
        /*074c*/ 	.word	0x00000000


	//----- nvinfo : EIATTR_REGCOUNT
	.align		4
.L_561:
        /*0750*/ 	.byte	0x04, 0x2f
        /*0752*/ 	.short	(.L_563 - .L_562)
	.align		4
.L_562:
        /*0754*/ 	.word	index@(_ZN2at6native13reduce_kernelILi128ELi4ENS0_8ReduceOpIaNS0_14func_wrapper_tImZNS0_15xor_sum_functorIavEclERNS_14TensorIteratorEEUlmmE_EEjmLi4ELi4EEEEEvT1_)
        /*0758*/ 	.word	0x00000040


	//----- nvinfo : EIATTR_FRAME_SIZE
	.align		4
.L_563:
        /*075c*/ 	.byte	0x04, 0x11
        /*075e*/ 	.short	(.L_565 - .L_564)
	.align		4
.L_564:
        /*0760*/ 	.word	index@(_ZN2at6native13reduce_kernelILi128ELi4ENS0_8ReduceOpIaNS0_14func_wrapper_tImZNS0_15xor_sum_functorIavEclERNS_14TensorIteratorEEUlmmE_EEjmLi4ELi4EEEEEvT1_)
        /*0764*/ 	.word	0x00000000


	//----- nvinfo : EIATTR_REGCOUNT
	.align		4
.L_565:
        /*0768*/ 	.byte	0x04, 0x2f
        /*076a*/ 	.short	(.L_567 - .L_566)
	.align		4
.L_566:
        /*076c*/ 	.word	index@(_ZN2at6native13reduce_kernelILi256ELi2ENS0_8ReduceOpIaNS0_14func_wrapper_tImZNS0_15xor_sum_functorIavEclERNS_14TensorIteratorEEUlmmE_EEjmLi4ELi4EEEEEvT1_)
        /*0770*/ 	.word	0x0000002b


	//----- nvinfo : EIATTR_FRAME_SIZE
	.align		4
.L_567:
        /*0774*/ 	.byte	0x04, 0x11
        /*0776*/ 	.short	(.L_569 - .L_568)
	.align		4
.L_568:
        /*0778*/ 	.word	index@(_ZN2at6native13reduce_kernelILi256ELi2ENS0_8ReduceOpIaNS0_14func_wrapper_tImZNS0_15xor_sum_functorIavEclERNS_14TensorIteratorEEUlmmE_EEjmLi4ELi4EEEEEvT1_)
        /*077c*/ 	.word	0x00000000


	//----- nvinfo : EIATTR_REGCOUNT
	.align		4
.L_569:
        /*0780*/ 	.byte	0x04, 0x2f
        /*0782*/ 	.short	(.L_571 - .L_570)
	.align		4
.L_570:
        /*0784*/ 	.word	index@(_ZN2at6native13reduce_kernelILi512ELi1ENS0_8ReduceOpIaNS0_14func_wrapper_tImZNS0_15xor_sum_functorIavEclERNS_14TensorIteratorEEUlmmE_EEjmLi4ELi4EEEEEvT1_)
        /*0788*/ 	.word	0x0000001f


	//----- nvinfo : EIATTR_FRAME_SIZE
	.align		4
.L_571:
        /*078c*/ 	.byte	0x04, 0x11
        /*078e*/ 	.short	(.L_573 - .L_572)
	.align		4
.L_572:
        /*0790*/ 	.word	index@(_ZN2at6native13reduce_kernelILi512ELi1ENS0_8ReduceOpIaNS0_14func_wrapper_tImZNS0_15xor_sum_functorIavEclERNS_14TensorIteratorEEUlmmE_EEjmLi4ELi4EEEEEvT1_)
        /*0794*/ 	.word	0x00000000


	//----- nvinfo : EIATTR_REGCOUNT
	.align		4
.L_573:
        /*0798*/ 	.byte	0x04, 0x2f
        /*079a*/ 	.short	(.L_575 - .L_574)
	.align		4
.L_574:
        /*079c*/ 	.word	index@(_ZN2at6native13reduce_kernelILi128ELi4ENS0_8ReduceOpIiNS0_14func_wrapper_tImZNS0_15xor_sum_functorIivEclERNS_14TensorIteratorEEUlmmE_EEjmLi4ELi4EEEEEvT1_)
        /*07a0*/ 	.word	0x00000040


	//----- nvinfo : EIATTR_FRAME_SIZE
	.align		4
.L_575:
        /*07a4*/ 	.byte	0x04, 0x11
        /*07a6*/ 	.short	(.L_577 - .L_576)
	.align		4
.L_576:
        /*07a8*/ 	.word	index@(_ZN2at6native13reduce_kernelILi128ELi4ENS0_8ReduceOpIiNS0_14func_wrapper_tImZNS0_15xor_sum_functorIivEclERNS_14TensorIteratorEEUlmmE_EEjmLi4ELi4EEEEEvT1_)
        /*07ac*/ 	.word	0x00000000


	//----- nvinfo : EIATTR_REGCOUNT
	.align		4
.L_577:
        /*07b0*/ 	.byte	0x04, 0x2f
        /*07b2*/ 	.short	(.L_579 - .L_578)
	.align		4
.L_578:
        /*07b4*/ 	.word	index@(_ZN2at6native13reduce_kernelILi256ELi2ENS0_8ReduceOpIiNS0_14func_wrapper_tImZNS0_15xor_sum_functorIivEclERNS_14TensorIteratorEEUlmmE_EEjmLi4ELi4EEEEEvT1_)
        /*07b8*/ 	.word	0x0000002a


	//----- nvinfo : EIATTR_FRAME_SIZE
	.align		4
.L_579:
        /*07bc*/ 	.byte	0x04, 0x11
        /*07be*/ 	.short	(.L_581 - .L_580)
	.align		4
.L_580:
        /*07c0*/ 	.word	index@(_ZN2at6native13reduce_kernelILi256ELi2ENS0_8ReduceOpIiNS0_14func_wrapper_tImZNS0_15xor_sum_functorIivEclERNS_14TensorIteratorEEUlmmE_EEjmLi4ELi4EEEEEvT1_)
        /*07c4*/ 	.word	0x00000000


	//----- nvinfo : EIATTR_REGCOUNT
	.align		4
.L_581:
        /*07c8*/ 	.byte	0x04, 0x2f
        /*07ca*/ 	.short	(.L_583 - .L_582)
	.align		4
.L_582:
        /*07cc*/ 	.word	index@(_ZN2at6native13reduce_kernelILi512ELi1ENS0_8ReduceOpIiNS0_14func_wrapper_tImZNS0_15xor_sum_functorIivEclERNS_14TensorIteratorEEUlmmE_EEjmLi4ELi4EEEEEvT1_)
        /*07d0*/ 	.word	0x00000020


	//----- nvinfo : EIATTR_FRAME_SIZE
	.align		4
.L_583:
        /*07d4*/ 	.byte	0x04, 0x11
        /*07d6*/ 	.short	(.L_585 - .L_584)
	.align		4
.L_584:
        /*07d8*/ 	.word	index@(_ZN2at6native13reduce_kernelILi512ELi1ENS0_8ReduceOpIiNS0_14func_wrapper_tImZNS0_15xor_sum_functorIivEclERNS_14TensorIteratorEEUlmmE_EEjmLi4ELi4EEEEEvT1_)
        /*07dc*/ 	.word	0x00000000


	//----- nvinfo : EIATTR_REGCOUNT
	.align		4
.L_585:
        /*07e0*/ 	.byte	0x04, 0x2f
        /*07e2*/ 	.short	(.L_587 - .L_586)
	.align		4
.L_586:
        /*07e4*/ 	.word	index@(_ZN2at6native13reduce_kernelILi128ELi4ENS0_8ReduceOpIlNS0_14func_wrapper_tImZNS0_15xor_sum_functorIlvEclERNS_14TensorIteratorEEUlmmE_EEjmLi4ELi4EEEEEvT1_)
        /*07e8*/ 	.word	0x0000004d


	//----- nvinfo : EIATTR_FRAME_SIZE
	.align		4
.L_587:
        /*07ec*/ 	.byte	0x04, 0x11
        /*07ee*/ 	.short	(.L_589 - .L_588)
	.align		4
.L_588:
        /*07f0*/ 	.word	index@(_ZN2at6native13reduce_kernelILi128ELi4ENS0_8ReduceOpIlNS0_14func_wrapper_tImZNS0_15xor_sum_functorIlvEclERNS_14TensorIteratorEEUlmmE_EEjmLi4ELi4EEEEEvT1_)
        /*07f4*/ 	.word	0x00000000


	//----- nvinfo : EIATTR_REGCOUNT
	.align		4
.L_589:
        /*07f8*/ 	.byte	0x04, 0x2f
        /*07fa*/ 	.short	(.L_591 - .L_590)
	.align		4
.L_590:
        /*07fc*/ 	.word	index@(_ZN2at6native13reduce_kernelILi256ELi2ENS0_8ReduceOpIlNS0_14func_wrapper_tImZNS0_15xor_sum_functorIlvEclERNS_14TensorIteratorEEUlmmE_EEjmLi4ELi4EEEEEvT1_)
        /*0800*/ 	.word	0x00000030


	//----- nvinfo : EIATTR_FRAME_SIZE
	.align		4
.L_591:
        /*0804*/ 	.byte	0x04, 0x11
        /*0806*/ 	.short	(.L_593 - .L_592)
	.align		4
.L_592:
        /*0808*/ 	.word	index@(_ZN2at6native13reduce_kernelILi256ELi2ENS0_8ReduceOpIlNS0_14func_wrapper_tImZNS0_15xor_sum_functorIlvEclERNS_14TensorIteratorEEUlmmE_EEjmLi4ELi4EEEEEvT1_)
        /*080c*/ 	.word	0x00000000


	//----- nvinfo : EIATTR_REGCOUNT
	.align		4
.L_593:
        /*0810*/ 	.byte	0x04, 0x2f
        /*0812*/ 	.short	(.L_595 - .L_594)
	.align		4
.L_594:
        /*0814*/ 	.word	index@(_ZN2at6native13reduce_kernelILi512ELi1ENS0_8ReduceOpIlNS0_14func_wrapper_tImZNS0_15xor_sum_functorIlvEclERNS_14TensorIteratorEEUlmmE_EEjmLi4ELi4EEEEEvT1_)
        /*0818*/ 	.word	0x00000020


	//----- nvinfo : EIATTR_FRAME_SIZE
	.align		4
.L_595:
        /*081c*/ 	.byte	0x04, 0x11
        /*081e*/ 	.short	(.L_597 - .L_596)
	.align		4
.L_596:
        /*0820*/ 	.word	index@(_ZN2at6native13reduce_kernelILi512ELi1ENS0_8ReduceOpIlNS0_14func_wrapper_tImZNS0_15xor_sum_functorIlvEclERNS_14TensorIteratorEEUlmmE_EEjmLi4ELi4EEEEEvT1_)
        /*0824*/ 	.word	0x00000000


	//----- nvinfo : EIATTR_REGCOUNT
	.align		4
.L_597:
        /*0828*/ 	.byte	0x04, 0x2f
        /*082a*/ 	.short	(.L_599 - .L_598)
	.align		4
.L_598:
        /*082c*/ 	.word	index@(_ZN2at6native13reduce_kernelILi128ELi4ENS0_8ReduceOpIsNS0_14func_wrapper_tImZNS0_15xor_sum_functorIsvEclERNS_14TensorIteratorEEUlmmE_EEjmLi4ELi4EEEEEvT1_)
        /*0830*/ 	.word	0x00000040


	//----- nvinfo : EIATTR_FRAME_SIZE
	.align		4
.L_599:
        /*0834*/ 	.byte	0x04, 0x11
        /*0836*/ 	.short	(.L_601 - .L_600)
	.align		4
.L_600:
        /*0838*/ 	.word	index@(_ZN2at6native13reduce_kernelILi128ELi4ENS0_8ReduceOpIsNS0_14func_wrapper_tImZNS0_15xor_sum_functorIsvEclERNS_14TensorIteratorEEUlmmE_EEjmLi4ELi4EEEEEvT1_)
        /*083c*/ 	.word	0x00000000


	//----- nvinfo : EIATTR_REGCOUNT
	.align		4
.L_601:
        /*0840*/ 	.byte	0x04, 0x2f
        /*0842*/ 	.short	(.L_603 - .L_602)
	.align		4
.L_602:
        /*0844*/ 	.word	index@(_ZN2at6native13reduce_kernelILi256ELi2ENS0_8ReduceOpIsNS0_14func_wrapper_tImZNS0_15xor_sum_functorIsvEclERNS_14TensorIteratorEEUlmmE_EEjmLi4ELi4EEEEEvT1_)
        /*0848*/ 	.word	0x0000002a


	//----- nvinfo : EIATTR_FRAME_SIZE
	.align		4
.L_603:
        /*084c*/ 	.byte	0x04, 0x11
        /*084e*/ 	.short	(.L_605 - .L_604)
	.align		4
.L_604:
        /*0850*/ 	.word	index@(_ZN2at6native13reduce_kernelILi256ELi2ENS0_8ReduceOpIsNS0_14func_wrapper_tImZNS0_15xor_sum_functorIsvEclERNS_14TensorIteratorEEUlmmE_EEjmLi4ELi4EEEEEvT1_)
        /*0854*/ 	.word	0x00000000


	//----- nvinfo : EIATTR_REGCOUNT
	.align		4
.L_605:
        /*0858*/ 	.byte	0x04, 0x2f
        /*085a*/ 	.short	(.L_607 - .L_606)
	.align		4
.L_606:
        /*085c*/ 	.word	index@(_ZN2at6native13reduce_kernelILi512ELi1ENS0_8ReduceOpIsNS0_14func_wrapper_tImZNS0_15xor_sum_functorIsvEclERNS_14TensorIteratorEEUlmmE_EEjmLi4ELi4EEEEEvT1_)
        /*0860*/ 	.word	0x0000001f


	//----- nvinfo : EIATTR_FRAME_SIZE
	.align		4
.L_607:
        /*0864*/ 	.byte	0x04, 0x11
        /*0866*/ 	.short	(.L_609 - .L_608)
	.align		4
.L_608:
        /*0868*/ 	.word	index@(_ZN2at6native13reduce_kernelILi512ELi1ENS0_8ReduceOpIsNS0_14func_wrapper_tImZNS0_15xor_sum_functorIsvEclERNS_14TensorIteratorEEUlmmE_EEjmLi4ELi4EEEEEvT1_)
        /*086c*/ 	.word	0x00000000


	//----- nvinfo : EIATTR_REGCOUNT
	.align		4
.L_609:
        /*0870*/ 	.byte	0x04, 0x2f
        /*0872*/ 	.short	(.L_611 - .L_610)
	.align		4
.L_610:
        /*0874*/ 	.word	index@(_ZN2at6native13reduce_kernelILi128ELi4ENS0_8ReduceOpIdNS0_14func_wrapper_tIdZNS0_15xor_sum_functorIdvEclERNS_14TensorIteratorEEUlddE_EEjdLi4ELi4EEEEEvT1_)
        /*0878*/ 	.word	0x0000004d


	//----- nvinfo : EIATTR_FRAME_SIZE
	.align		4
.L_611:
        /*087c*/ 	.byte	0x04, 0x11
        /*087e*/ 	.short	(.L_613 - .L_612)
	.align		4
.L_612:
        /*0880*/ 	.word	index@(_ZN2at6native13reduce_kernelILi128ELi4ENS0_8ReduceOpIdNS0_14func_wrapper_tIdZNS0_15xor_sum_functorIdvEclERNS_14TensorIteratorEEUlddE_EEjdLi4ELi4EEEEEvT1_)
        /*0884*/ 	.word	0x00000000


	//----- nvinfo : EIATTR_REGCOUNT
	.align		4
.L_613:
        /*0888*/ 	.byte	0x04, 0x2f
        /*088a*/ 	.short	(.L_615 - .L_614)
	.align		4
.L_614:
        /*088c*/ 	.word	index@(_ZN2at6native13reduce_kernelILi256ELi2ENS0_8ReduceOpIdNS0_14func_wrapper_tIdZNS0_15xor_sum_functorIdvEclERNS_14TensorIteratorEEUlddE_EEjdLi4ELi4EEEEEvT1_)
        /*0890*/ 	.word	0x00000030


	//----- nvinfo : EIATTR_FRAME_SIZE
	.align		4
.L_615:
        /*0894*/ 	.byte	0x04, 0x11
        /*0896*/ 	.short	(.L_617 - .L_616)
	.align		4
.L_616:
        /*0898*/ 	.word	index@(_ZN2at6native13reduce_kernelILi256ELi2ENS0_8ReduceOpIdNS0_14func_wrapper_tIdZNS0_15xor_sum_functorIdvEclERNS_14TensorIteratorEEUlddE_EEjdLi4ELi4EEEEEvT1_)
        /*089c*/ 	.word	0x00000000


	//----- nvinfo : EIATTR_REGCOUNT
	.align		4
.L_617:
        /*08a0*/ 	.byte	0x04, 0x2f
        /*08a2*/ 	.short	(.L_619 - .L_618)
	.align		4
.L_618:
        /*08a4*/ 	.word	index@(_ZN2at6native13reduce_kernelILi512ELi1ENS0_8ReduceOpIdNS0_14func_wrapper_tIdZNS0_15xor_sum_functorIdvEclERNS_14TensorIteratorEEUlddE_EEjdLi4ELi4EEEEEvT1_)
        /*08a8*/ 	.word	0x00000020


	//----- nvinfo : EIATTR_FRAME_SIZE
	.align		4
.L_619:
        /*08ac*/ 	.byte	0x04, 0x11
        /*08ae*/ 	.short	(.L_621 - .L_620)
	.align		4
.L_620:
        /*08b0*/ 	.word	index@(_ZN2at6native13reduce_kernelILi512ELi1ENS0_8ReduceOpIdNS0_14func_wrapper_tIdZNS0_15xor_sum_functorIdvEclERNS_14TensorIteratorEEUlddE_EEjdLi4ELi4EEEEEvT1_)
        /*08b4*/ 	.word	0x00000000


	//----- nvinfo : EIATTR_REGCOUNT
	.align		4
.L_621:
        /*08b8*/ 	.byte	0x04, 0x2f
        /*08ba*/ 	.short	(.L_623 - .L_622)
	.align		4
.L_622:
        /*08bc*/ 	.word	index@(_ZN2at6native13reduce_kernelILi128ELi4ENS0_8ReduceOpIfNS0_14func_wrapper_tIdZNS0_15xor_sum_functorIfvEclERNS_14TensorIteratorEEUlddE_EEjdLi4ELi4EEEEEvT1_)
        /*08c0*/ 	.word	0x0000005e


	//----- nvinfo : EIATTR_FRAME_SIZE
	.align		4
.L_623:
        /*08c4*/ 	.byte	0x04, 0x11
        /*08c6*/ 	.short	(.L_625 - .L_624)
	.align		4
.L_624:
        /*08c8*/ 	.word	index@(_ZN2at6native13reduce_kernelILi128ELi4ENS0_8ReduceOpIfNS0_14func_wrapper_tIdZNS0_15xor_sum_functorIfvEclERNS_14TensorIteratorEEUlddE_EEjdLi4ELi4EEEEEvT1_)
        /*08cc*/ 	.word	0x00000000


	//----- nvinfo : EIATTR_REGCOUNT
	.align		4
.L_625:
        /*08d0*/ 	.byte	0x04, 0x2f
        /*08d2*/ 	.short	(.L_627 - .L_626)
	.align		4
.L_626:
        /*08d4*/ 	.word	index@(_ZN2at6native13reduce_kernelILi256ELi2ENS0_8ReduceOpIfNS0_14func_wrapper_tIdZNS0_15xor_sum_functorIfvEclERNS_14TensorIteratorEEUlddE_EEjdLi4ELi4EEEEEvT1_)
        /*08d8*/ 	.word	0x00000038


	//----- nvinfo : EIATTR_FRAME_SIZE
	.align		4
.L_627:
        /*08dc*/ 	.byte	0x04, 0x11
        /*08de*/ 	.short	(.L_629 - .L_628)
	.align		4
.L_628:
        /*08e0*/ 	.word	index@(_ZN2at6native13reduce_kernelILi256ELi2ENS0_8ReduceOpIfNS0_14func_wrapper_tIdZNS0_15xor_sum_functorIfvEclERNS_14TensorIteratorEEUlddE_EEjdLi4ELi4EEEEEvT1_)
        /*08e4*/ 	.word	0x00000000


	//----- nvinfo : EIATTR_REGCOUNT
	.align		4
.L_629:
        /*08e8*/ 	.byte	0x04, 0x2f
        /*08ea*/ 	.short	(.L_631 - .L_630)
	.align		4
.L_630:
        /*08ec*/ 	.word	index@(_ZN2at6native13reduce_kernelILi512ELi1ENS0_8ReduceOpIfNS0_14func_wrapper_tIdZNS0_15xor_sum_functorIfvEclERNS_14TensorIteratorEEUlddE_EEjdLi4ELi4EEEEEvT1_)
        /*08f0*/ 	.word	0x00000020


	//----- nvinfo : EIATTR_FRAME_SIZE
	.align		4
.L_631:
        /*08f4*/ 	.byte	0x04, 0x11
        /*08f6*/ 	.short	(.L_633 - .L_632)
	.align		4
.L_632:
        /*08f8*/ 	.word	index@(_ZN2at6native13reduce_kernelILi512ELi1ENS0_8ReduceOpIfNS0_14func_wrapper_tIdZNS0_15xor_sum_functorIfvEclERNS_14TensorIteratorEEUlddE_EEjdLi4ELi4EEEEEvT1_)
        /*08fc*/ 	.word	0x00000000


	//----- nvinfo : EIATTR_REGCOUNT
	.align		4
.L_633:
        /*0900*/ 	.byte	0x04, 0x2f
        /*0902*/ 	.short	(.L_635 - .L_634)
	.align		4
.L_634:
        /*0904*/ 	.word	index@(_ZN2at6native13reduce_kernelILi128ELi4ENS0_8ReduceOpIN3c104HalfENS0_14func_wrapper_tIdZNS0_15xor_sum_functorIS4_vEclERNS_14TensorIteratorEEUlddE_EEjdLi4ELi4EEEEEvT1_)
        /*0908*/ 	.word	0x00000050


	//----- nvinfo : EIATTR_FRAME_SIZE
	.align		4
.L_635:
        /*090c*/ 	.byte	0x04, 0x11
        /*090e*/ 	.short	(.L_637 - .L_636)
	.align		4
.L_636:
        /*0910*/ 	.word	index@(_ZN2at6native13reduce_kernelILi128ELi4ENS0_8ReduceOpIN3c104HalfENS0_14func_wrapper_tIdZNS0_15xor_sum_functorIS4_vEclERNS_14TensorIteratorEEUlddE_EEjdLi4ELi4EEEEEvT1_)
        /*0914*/ 	.word	0x00000000


	//----- nvinfo : EIATTR_REGCOUNT
	.align		4
.L_637:
        /*0918*/ 	.byte	0x04, 0x2f
        /*091a*/ 	.short	(.L_639 - .L_638)
	.align		4
.L_638:
        /*091c*/ 	.word	index@(_ZN2at6native13reduce_kernelILi256ELi2ENS0_8ReduceOpIN3c104HalfENS0_14func_wrapper_tIdZNS0_15xor_sum_functorIS4_vEclERNS_14TensorIteratorEEUlddE_EEjdLi4ELi4EEEEEvT1_)
        /*0920*/ 	.word	0x00000034


	//----- nvinfo : EIATTR_FRAME_SIZE
	.align		4
.L_639:
        /*0924*/ 	.byte	0x04, 0x11
        /*0926*/ 	.short	(.L_641 - .L_640)
	.align		4
.L_640:
        /*0928*/ 	.word	index@(_ZN2at6native13reduce_kernelILi256ELi2ENS0_8ReduceOpIN3c104HalfENS0_14func_wrapper_tIdZNS0_15xor_sum_functorIS4_vEclERNS_14TensorIteratorEEUlddE_EEjdLi4ELi4EEEEEvT1_)
        /*092c*/ 	.word	0x00000000


	//----- nvinfo : EIATTR_REGCOUNT
	.align		4
.L_641:
        /*0930*/ 	.byte	0x04, 0x2f
        /*0932*/ 	.short	(.L_643 - .L_642)
	.align		4
.L_642:
        /*0934*/ 	.word	index@(_ZN2at6native13reduce_kernelILi512ELi1ENS0_8ReduceOpIN3c104HalfENS0_14func_wrapper_tIdZNS0_15xor_sum_functorIS4_vEclERNS_14TensorIteratorEEUlddE_EEjdLi4ELi4EEEEEvT1_)
        /*0938*/ 	.word	0x00000020


	//----- nvinfo : EIATTR_FRAME_SIZE
	.align		4
.L_643:
        /*093c*/ 	.byte	0x04, 0x11
        /*093e*/ 	.short	(.L_645 - .L_644)
	.align		4
.L_644:
        /*0940*/ 	.word	index@(_ZN2at6native13reduce_kernelILi512ELi1ENS0_8ReduceOpIN3c104HalfENS0_14func_wrapper_tIdZNS0_15xor_sum_functorIS4_vEclERNS_14TensorIteratorEEUlddE_EEjdLi4ELi4EEEEEvT1_)
        /*0944*/ 	.word	0x00000000


	//----- nvinfo : EIATTR_REGCOUNT
	.align		4
.L_645:
        /*0948*/ 	.byte	0x04, 0x2f
        /*094a*/ 	.short	(.L_647 - .L_646)
	.align		4
.L_646:
        /*094c*/ 	.word	index@(_ZN2at6native13reduce_kernelILi128ELi4ENS0_8ReduceOpIN3c108BFloat16ENS0_14func_wrapper_tIdZNS0_15xor_sum_functorIS4_vEclERNS_14TensorIteratorEEUlddE_EEjdLi4ELi4EEEEEvT1_)
        /*0950*/ 	.word	0x0000004e


	//----- nvinfo : EIATTR_FRAME_SIZE
	.align		4
.L_647:
        /*0954*/ 	.byte	0x04, 0x11
        /*0956*/ 	.short	(.L_649 - .L_648)
	.align		4
.L_648:
        /*0958*/ 	.word	index@(_ZN2at6native13reduce_kernelILi128ELi4ENS0_8ReduceOpIN3c108BFloat16ENS0_14func_wrapper_tIdZNS0_15xor_sum_functorIS4_vEclERNS_14TensorIteratorEEUlddE_EEjdLi4ELi4EEEEEvT1_)
        /*095c*/ 	.word	0x00000000


	//----- nvinfo : EIATTR_REGCOUNT
	.align		4
.L_649:
        /*0960*/ 	.byte	0x04, 0x2f
        /*0962*/ 	.short	(.L_651 - .L_650)
	.align		4
.L_650:
        /*0964*/ 	.word	index@(_ZN2at6native13reduce_kernelILi256ELi2ENS0_8ReduceOpIN3c108BFloat16ENS0_14func_wrapper_tIdZNS0_15xor_sum_functorIS4_vEclERNS_14TensorIteratorEEUlddE_EEjdLi4ELi4EEEEEvT1_)
        /*0968*/ 	.word	0x00000034


	//----- nvinfo : EIATTR_FRAME_SIZE
	.align		4
.L_651:
        /*096c*/ 	.byte	0x04, 0x11
        /*096e*/ 	.short	(.L_653 - .L_652)
	.align		4
.L_652:
        /*0970*/ 	.word	index@(_ZN2at6native13reduce_kernelILi256ELi2ENS0_8ReduceOpIN3c108BFloat16ENS0_14func_wrapper_tIdZNS0_15xor_sum_functorIS4_vEclERNS_14TensorIteratorEEUlddE_EEjdLi4ELi4EEEEEvT1_)
        /*0974*/ 	.word	0x00000000


	//----- nvinfo : EIATTR_REGCOUNT
	.align		4
.L_653:
        /*0978*/ 	.byte	0x04, 0x2f
        /*097a*/ 	.short	(.L_655 - .L_654)
	.align		4
.L_654:
        /*097c*/ 	.word	index@(_ZN2at6native13reduce_kernelILi512ELi1ENS0_8ReduceOpIN3c108BFloat16ENS0_14func_wrapper_tIdZNS0_15xor_sum_functorIS4_vEclERNS_14TensorIteratorEEUlddE_EEjdLi4ELi4EEEEEvT1_)
        /*0980*/ 	.word	0x00000020


	//----- nvinfo : EIATTR_FRAME_SIZE
	.align		4
.L_655:
        /*0984*/ 	.byte	0x04, 0x11
        /*0986*/ 	.short	(.L_657 - .L_656)
	.align		4
.L_656:
        /*0988*/ 	.word	index@(_ZN2at6native13reduce_kernelILi512ELi1ENS0_8ReduceOpIN3c108BFloat16ENS0_14func_wrapper_tIdZNS0_15xor_sum_functorIS4_vEclERNS_14TensorIteratorEEUlddE_EEjdLi4ELi4EEEEEvT1_)
        /*098c*/ 	.word	0x00000000


	//----- nvinfo : EIATTR_REGCOUNT
	.align		4
.L_657:
        /*0990*/ 	.byte	0x04, 0x2f
        /*0992*/ 	.short	(.L_659 - .L_658)
	.align		4
.L_658:
        /*0994*/ 	.word	index@(_ZN2at6native13reduce_kernelILi128ELi4ENS0_8ReduceOpIbNS0_14func_wrapper_tImZNS0_15xor_sum_functorIbvEclERNS_14TensorIteratorEEUlbbE_EEjmLi4ELi4EEEEEvT1_)
        /*0998*/ 	.word	0x00000030


	//----- nvinfo : EIATTR_FRAME_SIZE
	.align		4
.L_659:
        /*099c*/ 	.byte	0x04, 0x11
        /*099e*/ 	.short	(.L_661 - .L_660)
	.align		4
.L_660:
        /*09a0*/ 	.word	index@(_ZN2at6native13reduce_kernelILi128ELi4ENS0_8ReduceOpIbNS0_14func_wrapper_tImZNS0_15xor_sum_functorIbvEclERNS_14TensorIteratorEEUlbbE_EEjmLi4ELi4EEEEEvT1_)
        /*09a4*/ 	.word	0x00000000


	//----- nvinfo : EIATTR_REGCOUNT
	.align		4
.L_661:
        /*09a8*/ 	.byte	0x04, 0x2f
        /*09aa*/ 	.short	(.L_663 - .L_662)
	.align		4
.L_662:
        /*09ac*/ 	.word	index@(_ZN2at6native13reduce_kernelILi256ELi2ENS0_8ReduceOpIbNS0_14func_wrapper_tImZNS0_15xor_sum_functorIbvEclERNS_14TensorIteratorEEUlbbE_EEjmLi4ELi4EEEEEvT1_)
        /*09b0*/ 	.word	0x00000022


	//----- nvinfo : EIATTR_FRAME_SIZE
	.align		4
.L_663:
        /*09b4*/ 	.byte	0x04, 0x11
        /*09b6*/ 	.short	(.L_665 - .L_664)
	.align		4
.L_664:
        /*09b8*/ 	.word	index@(_ZN2at6native13reduce_kernelILi256ELi2ENS0_8ReduceOpIbNS0_14func_wrapper_tImZNS0_15xor_sum_functorIbvEclERNS_14TensorIteratorEEUlbbE_EEjmLi4ELi4EEEEEvT1_)
        /*09bc*/ 	.word	0x00000000


	//----- nvinfo : EIATTR_REGCOUNT
	.align		4
.L_665:
        /*09c0*/ 	.byte	0x04, 0x2f
        /*09c2*/ 	.short	(.L_667 - .L_666)
	.align		4
.L_666:
        /*09c4*/ 	.word	index@(_ZN2at6native13reduce_kernelILi512ELi1ENS0_8ReduceOpIbNS0_14func_wrapper_tImZNS0_15xor_sum_functorIbvEclERNS_14TensorIteratorEEUlbbE_EEjmLi4ELi4EEEEEvT1_)
        /*09c8*/ 	.word	0x0000001a


	//----- nvinfo : EIATTR_FRAME_SIZE
	.align		4
.L_667:
        /*09cc*/ 	.byte	0x04, 0x11
        /*09ce*/ 	.short	(.L_669 - .L_668)
	.align		4
.L_668:
        /*09d0*/ 	.word	index@(_ZN2at6native13reduce_kernelILi512ELi1ENS0_8ReduceOpIbNS0_14func_wrapper_tImZNS0_15xor_sum_functorIbvEclERNS_14TensorIteratorEEUlbbE_EEjmLi4ELi4EEEEEvT1_)
        /*09d4*/ 	.word	0x00000000


	//----- nvinfo : EIATTR_MIN_STACK_SIZE
	.align		4
.L_669:
        /*09d8*/ 	.byte	0x04, 0x12
        /*09da*/ 	.short	(.L_671 - .L_670)
	.align		4
.L_670:
        /*09dc*/ 	.word	index@(_ZN2at6native13reduce_kernelILi512ELi1ENS0_8ReduceOpIbNS0_14func_wrapper_tImZNS0_15xor_sum_functorIbvEclERNS_14TensorIteratorEEUlbbE_EEjmLi4ELi4EEEEEvT1_)
        /*09e0*/ 	.word	0x00000000


	//----- nvinfo : EIATTR_MIN_STACK_SIZE
	.align		4
.L_671:
        /*09e4*/ 	.byte	0x04, 0x12
        /*09e6*/ 	.short	(.L_673 - .L_672)
	.align		4
.L_672:
        /*09e8*/ 	.word	index@(_ZN2at6native13reduce_kernelILi256ELi2ENS0_8ReduceOpIbNS0_14func_wrapper_tImZNS0_15xor_sum_functorIbvEclERNS_14TensorIteratorEEUlbbE_EEjmLi4ELi4EEEEEvT1_)
        /*09ec*/ 	.word	0x00000000


	//----- nvinfo : EIATTR_MIN_STACK_SIZE
	.align		4
.L_673:
        /*09f0*/ 	.byte	0x04, 0x12
        /*09f2*/ 	.short	(.L_675 - .L_674)
	.align		4
.L_674:
        /*09f4*/ 	.word	index@(_ZN2at6native13reduce_kernelILi128ELi4ENS0_8ReduceOpIbNS0_14func_wrapper_tImZNS0_15xor_sum_functorIbvEclERNS_14TensorIteratorEEUlbbE_EEjmLi4ELi4EEEEEvT1_)
        /*09f8*/ 	.word	0x00000000


	//----- nvinfo : EIATTR_MIN_STACK_SIZE
	.align		4
.L_675:
        /*09fc*/ 	.byte	0x04, 0x12
        /*09fe*/ 	.short	(.L_677 - .L_676)
	.align		4
.L_676:
        /*0a00*/ 	.word	index@(_ZN2at6native13reduce_kernelILi512ELi1ENS0_8ReduceOpIN3c108BFloat16ENS0_14func_wrapper_tIdZNS0_15xor_sum_functorIS4_vEclERNS_14TensorIteratorEEUlddE_EEjdLi4ELi4EEEEEvT1_)
        /*0a04*/ 	.word	0x00000000


	//----- nvinfo : EIATTR_MIN_STACK_SIZE
	.align		4
.L_677:
        /*0a08*/ 	.byte	0x04, 0x12
        /*0a0a*/ 	.short	(.L_679 - .L_678)
	.align		4
.L_678:
        /*0a0c*/ 	.word	index@(_ZN2at6native13reduce_kernelILi256ELi2ENS0_8ReduceOpIN3c108BFloat16ENS0_14func_wrapper_tIdZNS0_15xor_sum_functorIS4_vEclERNS_14TensorIteratorEEUlddE_EEjdLi4ELi4EEEEEvT1_)
        /*0a10*/ 	.word	0x00000000


	//----- nvinfo : EIATTR_MIN_STACK_SIZE
	.align		4
.L_679:
        /*0a14*/ 	.byte	0x04, 0x12
        /*0a16*/ 	.short	(.L_681 - .L_680)
	.align		4
.L_680:
        /*0a18*/ 	.word	index@(_ZN2at6native13reduce_kernelILi128ELi4ENS0_8ReduceOpIN3c108BFloat16ENS0_14func_wrapper_tIdZNS0_15xor_sum_functorIS4_vEclERNS_14TensorIteratorEEUlddE_EEjdLi4ELi4EEEEEvT1_)
        /*0a1c*/ 	.word	0x00000000


	//----- nvinfo : EIATTR_MIN_STACK_SIZE
	.align		4
.L_681:
        /*0a20*/ 	.byte	0x04, 0x12
        /*0a22*/ 	.short	(.L_683 - .L_682)
	.align		4
.L_682:
        /*0a24*/ 	.word	index@(_ZN2at6native13reduce_kernelILi512ELi1ENS0_8ReduceOpIN3c104HalfENS0_14func_wrapper_tIdZNS0_15xor_sum_functorIS4_vEclERNS_14TensorIteratorEEUlddE_EEjdLi4ELi4EEEEEvT1_)
        /*0a28*/ 	.word	0x00000000


	//----- nvinfo : EIATTR_MIN_STACK_SIZE
	.align		4
.L_683:
        /*0a2c*/ 	.byte	0x04, 0x12
        /*0a2e*/ 	.short	(.L_685 - .L_684)
	.align		4
.L_684:
        /*0a30*/ 	.word	index@(_ZN2at6native13reduce_kernelILi256ELi2ENS0_8ReduceOpIN3c104HalfENS0_14func_wrapper_tIdZNS0_15xor_sum_functorIS4_vEclERNS_14TensorIteratorEEUlddE_EEjdLi4ELi4EEEEEvT1_)
        /*0a34*/ 	.word	0x00000000


	//----- nvinfo : EIATTR_MIN_STACK_SIZE
	.align		4
.L_685:
        /*0a38*/ 	.byte	0x04, 0x12
        /*0a3a*/ 	.short	(.L_687 - .L_686)
	.align		4
.L_686:
        /*0a3c*/ 	.word	index@(_ZN2at6native13reduce_kernelILi128ELi4ENS0_8ReduceOpIN3c104HalfENS0_14func_wrapper_tIdZNS0_15xor_sum_functorIS4_vEclERNS_14TensorIteratorEEUlddE_EEjdLi4ELi4EEEEEvT1_)
        /*0a40*/ 	.word	0x00000000


	//----- nvinfo : EIATTR_MIN_STACK_SIZE
	.align		4
.L_687:
        /*0a44*/ 	.byte	0x04, 0x12
        /*0a46*/ 	.short	(.L_689 - .L_688)
	.align		4
.L_688:
        /*0a48*/ 	.word	index@(_ZN2at6native13reduce_kernelILi512ELi1ENS0_8ReduceOpIfNS0_14func_wrapper_tIdZNS0_15xor_sum_functorIfvEclERNS_14TensorIteratorEEUlddE_EEjdLi4ELi4EEEEEvT1_)
        /*0a4c*/ 	.word	0x00000000


	//----- nvinfo : EIATTR_MIN_STACK_SIZE
	.align		4
.L_689:
        /*0a50*/ 	.byte	0x04, 0x12
        /*0a52*/ 	.short	(.L_691 - .L_690)
	.align		4
.L_690:
        /*0a54*/ 	.word	index@(_ZN2at6native13reduce_kernelILi256ELi2ENS0_8ReduceOpIfNS0_14func_wrapper_tIdZNS0_15xor_sum_functorIfvEclERNS_14TensorIteratorEEUlddE_EEjdLi4ELi4EEEEEvT1_)
        /*0a58*/ 	.word	0x00000000


	//----- nvinfo : EIATTR_MIN_STACK_SIZE
	.align		4
.L_691:
        /*0a5c*/ 	.byte	0x04, 0x12
        /*0a5e*/ 	.short	(.L_693 - .L_692)
	.align		4
.L_692:
        /*0a60*/ 	.word	index@(_ZN2at6native13reduce_kernelILi128ELi4ENS0_8ReduceOpIfNS0_14func_wrapper_tIdZNS0_15xor_sum_functorIfvEclERNS_14TensorIteratorEEUlddE_EEjdLi4ELi4EEEEEvT1_)
        /*0a64*/ 	.word	0x00000000


	//----- nvinfo : EIATTR_MIN_STACK_SIZE
	.align		4
.L_693:
        /*0a68*/ 	.byte	0x04, 0x12
        /*0a6a*/ 	.short	(.L_695 - .L_694)
	.align		4
.L_694:
        /*0a6c*/ 	.word	index@(_ZN2at6native13reduce_kernelILi512ELi1ENS0_8ReduceOpIdNS0_14func_wrapper_tIdZNS0_15xor_sum_functorIdvEclERNS_14TensorIteratorEEUlddE_EEjdLi4ELi4EEEEEvT1_)
        /*0a70*/ 	.word	0x00000000


	//----- nvinfo : EIATTR_MIN_STACK_SIZE
	.align		4
.L_695:
        /*0a74*/ 	.byte	0x04, 0x12
        /*0a76*/ 	.short	(.L_697 - .L_696)
	.align		4
.L_696:
        /*0a78*/ 	.word	index@(_ZN2at6native13reduce_kernelILi256ELi2ENS0_8ReduceOpIdNS0_14func_wrapper_tIdZNS0_15xor_sum_functorIdvEclERNS_14TensorIteratorEEUlddE_EEjdLi4ELi4EEEEEvT1_)
        /*0a7c*/ 	.word	0x00000000


	//----- nvinfo : EIATTR_MIN_STACK_SIZE
	.align		4
.L_697:
        /*0a80*/ 	.byte	0x04, 0x12
        /*0a82*/ 	.short	(.L_699 - .L_698)
	.align		4
.L_698:
        /*0a84*/ 	.word	index@(_ZN2at6native13reduce_kernelILi128ELi4ENS0_8ReduceOpIdNS0_14func_wrapper_tIdZNS0_15xor_sum_functorIdvEclERNS_14TensorIteratorEEUlddE_EEjdLi4ELi4EEEEEvT1_)
        /*0a88*/ 	.word	0x00000000


	//----- nvinfo : EIATTR_MIN_STACK_SIZE
	.align		4
.L_699:
        /*0a8c*/ 	.byte	0x04, 0x12
        /*0a8e*/ 	.short	(.L_701 - .L_700)
	.align		4
.L_700:
        /*0a90*/ 	.word	index@(_ZN2at6native13reduce_kernelILi512ELi1ENS0_8ReduceOpIsNS0_14func_wrapper_tImZNS0_15xor_sum_functorIsvEclERNS_14TensorIteratorEEUlmmE_EEjmLi4ELi4EEEEEvT1_)
        /*0a94*/ 	.word	0x00000000


	//----- nvinfo : EIATTR_MIN_STACK_SIZE
	.align		4
.L_701:
        /*0a98*/ 	.byte	0x04, 0x12
        /*0a9a*/ 	.short	(.L_703 - .L_702)
	.align		4
.L_702:
        /*0a9c*/ 	.word	index@(_ZN2at6native13reduce_kernelILi256ELi2ENS0_8ReduceOpIsNS0_14func_wrapper_tImZNS0_15xor_sum_functorIsvEclERNS_14TensorIteratorEEUlmmE_EEjmLi4ELi4EEEEEvT1_)
        /*0aa0*/ 	.word	0x00000000


	//----- nvinfo : EIATTR_MIN_STACK_SIZE
	.align		4
.L_703:
        /*0aa4*/ 	.byte	0x04, 0x12
        /*0aa6*/ 	.short	(.L_705 - .L_704)
	.align		4
.L_704:
        /*0aa8*/ 	.word	index@(_ZN2at6native13reduce_kernelILi128ELi4ENS0_8ReduceOpIsNS0_14func_wrapper_tImZNS0_15xor_sum_functorIsvEclERNS_14TensorIteratorEEUlmmE_EEjmLi4ELi4EEEEEvT1_)
        /*0aac*/ 	.word	0x00000000


	//----- nvinfo : EIATTR_MIN_STACK_SIZE
	.align		4
.L_705:
        /*0ab0*/ 	.byte	0x04, 0x12
        /*0ab2*/ 	.short	(.L_707 - .L_706)
	.align		4
.L_706:
        /*0ab4*/ 	.word	index@(_ZN2at6native13reduce_kernelILi512ELi1ENS0_8ReduceOpIlNS0_14func_wrapper_tImZNS0_15xor_sum_functorIlvEclERNS_14TensorIteratorEEUlmmE_EEjmLi4ELi4EEEEEvT1_)
        /*0ab8*/ 	.word	0x00000000


	//----- nvinfo : EIATTR_MIN_STACK_SIZE
	.align		4
.L_707:
        /*0abc*/ 	.byte	0x04, 0x12
        /*0abe*/ 	.short	(.L_709 - .L_708)
	.align		4
.L_708:
        /*0ac0*/ 	.word	index@(_ZN2at6native13reduce_kernelILi256ELi2ENS0_8ReduceOpIlNS0_14func_wrapper_tImZNS0_15xor_sum_functorIlvEclERNS_14TensorIteratorEEUlmmE_EEjmLi4ELi4EEEEEvT1_)
        /*0ac4*/ 	.word	0x00000000


	//----- nvinfo : EIATTR_MIN_STACK_SIZE
	.align		4
.L_709:
        /*0ac8*/ 	.byte	0x04, 0x12
        /*0aca*/ 	.short	(.L_711 - .L_710)
	.align		4
.L_710:
        /*0acc*/ 	.word	index@(_ZN2at6native13reduce_kernelILi128ELi4ENS0_8ReduceOpIlNS0_14func_wrapper_tImZNS0_15xor_sum_functorIlvEclERNS_14TensorIteratorEEUlmmE_EEjmLi4ELi4EEEEEvT1_)
        /*0ad0*/ 	.word	0x00000000


	//----- nvinfo : EIATTR_MIN_STACK_SIZE
	.align		4
.L_711:
        /*0ad4*/ 	.byte	0x04, 0x12
        /*0ad6*/ 	.short	(.L_713 - .L_712)
	.align		4
.L_712:
        /*0ad8*/ 	.word	index@(_ZN2at6native13reduce_kernelILi512ELi1ENS0_8ReduceOpIiNS0_14func_wrapper_tImZNS0_15xor_sum_functorIivEclERNS_14TensorIteratorEEUlmmE_EEjmLi4ELi4EEEEEvT1_)
        /*0adc*/ 	.word	0x00000000


	//----- nvinfo : EIATTR_MIN_STACK_SIZE
	.align		4
.L_713:
        /*0ae0*/ 	.byte	0x04, 0x12
        /*0ae2*/ 	.short	(.L_715 - .L_714)
	.align		4
.L_714:
        /*0ae4*/ 	.word	index@(_ZN2at6native13reduce_kernelILi256ELi2ENS0_8ReduceOpIiNS0_14func_wrapper_tImZNS0_15xor_sum_functorIivEclERNS_14TensorIteratorEEUlmmE_EEjmLi4ELi4EEEEEvT1_)
        /*0ae8*/ 	.word	0x00000000


	//----- nvinfo : EIATTR_MIN_STACK_SIZE
	.align		4
.L_715:
        /*0aec*/ 	.byte	0x04, 0x12
        /*0aee*/ 	.short	(.L_717 - .L_716)
	.align		4
.L_716:
        /*0af0*/ 	.word	index@(_ZN2at6native13reduce_kernelILi128ELi4ENS0_8ReduceOpIiNS0_14func_wrapper_tImZNS0_15xor_sum_functorIivEclERNS_14TensorIteratorEEUlmmE_EEjmLi4ELi4EEEEEvT1_)
        /*0af4*/ 	.word	0x00000000


	//----- nvinfo : EIATTR_MIN_STACK_SIZE
	.align		4
.L_717:
        /*0af8*/ 	.byte	0x04, 0x12
        /*0afa*/ 	.short	(.L_719 - .L_718)
	.align		4
.L_718:
        /*0afc*/ 	.word	index@(_ZN2at6native13reduce_kernelILi512ELi1ENS0_8ReduceOpIaNS0_14func_wrapper_tImZNS0_15xor_sum_functorIavEclERNS_14TensorIteratorEEUlmmE_EEjmLi4ELi4EEEEEvT1_)
        /*0b00*/ 	.word	0x00000000


	//----- nvinfo : EIATTR_MIN_STACK_SIZE
	.align		4
.L_719:
        /*0b04*/ 	.byte	0x04, 0x12
        /*0b06*/ 	.short	(.L_721 - .L_720)
	.align		4
.L_720:
        /*0b08*/ 	.word	index@(_ZN2at6native13reduce_kernelILi256ELi2ENS0_8ReduceOpIaNS0_14func_wrapper_tImZNS0_15xor_sum_functorIavEclERNS_14TensorIteratorEEUlmmE_EEjmLi4ELi4EEEEEvT1_)
        /*0b0c*/ 	.word	0x00000000


	//----- nvinfo : EIATTR_MIN_STACK_SIZE
	.align		4
.L_721:
        /*0b10*/ 	.byte	0x04, 0x12
        /*0b12*/ 	.short	(.L_723 - .L_722)
	.align		4
.L_722:
        /*0b14*/ 	.word	index@(_ZN2at6native13reduce_kernelILi128ELi4ENS0_8ReduceOpIaNS0_14func_wrapper_tImZNS0_15xor_sum_functorIavEclERNS_14TensorIteratorEEUlmmE_EEjmLi4ELi4EEEEEvT1_)
        /*0b18*/ 	.word	0x00000000


	//----- nvinfo : EIATTR_MIN_STACK_SIZE
	.align		4
.L_723:
        /*0b1c*/ 	.byte	0x04, 0x12
        /*0b1e*/ 	.short	(.L_725 - .L_724)
	.align		4
.L_724:
        /*0b20*/ 	.word	index@(_ZN2at6native13reduce_kernelILi512ELi1ENS0_8ReduceOpIhNS0_14func_wrapper_tImZNS0_15xor_sum_functorIhvEclERNS_14TensorIteratorEEUlmmE_EEjmLi4ELi4EEEEEvT1_)
        /*0b24*/ 	.word	0x00000000


	//----- nvinfo : EIATTR_MIN_STACK_SIZE
	.align		4
.L_725:
        /*0b28*/ 	.byte	0x04, 0x12
        /*0b2a*/ 	.short	(.L_727 - .L_726)
	.align		4
.L_726:
        /*0b2c*/ 	.word	index@(_ZN2at6native13reduce_kernelILi256ELi2ENS0_8ReduceOpIhNS0_14func_wrapper_tImZNS0_15xor_sum_functorIhvEclERNS_14TensorIteratorEEUlmmE_EEjmLi4ELi4EEEEEvT1_)
        /*0b30*/ 	.word	0x00000000


	//----- nvinfo : EIATTR_MIN_STACK_SIZE
	.align		4
.L_727:
        /*0b34*/ 	.byte	0x04, 0x12
        /*0b36*/ 	.short	(.L_729 - .L_728)
	.align		4
.L_728:
        /*0b38*/ 	.word	index@(_ZN2at6native13reduce_kernelILi128ELi4ENS0_8ReduceOpIhNS0_14func_wrapper_tImZNS0_15xor_sum_functorIhvEclERNS_14TensorIteratorEEUlmmE_EEjmLi4ELi4EEEEEvT1_)
        /*0b3c*/ 	.word	0x00000000


	//----- nvinfo : EIATTR_MIN_STACK_SIZE
	.align		4
.L_729:
        /*0b40*/ 	.byte	0x04, 0x12
        /*0b42*/ 	.short	(.L_731 - .L_730)
	.align		4
.L_730:
        /*0b44*/ 	.word	index@(_ZN2at6native13reduce_kernelILi512ELi1ENS0_8ReduceOpIN3c108BFloat16ENS0_9NanSumOpsIffEEjfLi4ELi4EEEEEvT1_)
        /*0b48*/ 	.word	0x00000000


	//----- nvinfo : EIATTR_MIN_STACK_SIZE
	.align		4
.L_731:
        /*0b4c*/ 	.byte	0x04, 0x12
        /*0b4e*/ 	.short	(.L_733 - .L_732)
	.align		4
.L_732:
        /*0b50*/ 	.word	index@(_ZN2at6native13reduce_kernelILi256ELi2ENS0_8ReduceOpIN3c108BFloat16ENS0_9NanSumOpsIffEEjfLi4ELi4EEEEEvT1_)
        /*0b54*/ 	.word	0x00000000


	//----- nvinfo : EIATTR_MIN_STACK_SIZE
	.align		4
.L_733:
        /*0b58*/ 	.byte	0x04, 0x12
        /*0b5a*/ 	.short	(.L_735 - .L_734)
	.align		4
.L_734:
        /*0b5c*/ 	.word	index@(_ZN2at6native13reduce_kernelILi128ELi4ENS0_8ReduceOpIN3c108BFloat16ENS0_9NanSumOpsIffEEjfLi4ELi4EEEEEvT1_)
        /*0b60*/ 	.word	0x00000000


	//----- nvinfo : EIATTR_MIN_STACK_SIZE
	.align		4
.L_735:
        /*0b64*/ 	.byte	0x04, 0x12
        /*0b66*/ 	.short	(.L_737 - .L_736)
	.align		4
.L_736:
        /*0b68*/ 	.word	index@(_ZN2at6native13reduce_kernelILi512ELi1ENS0_8ReduceOpIN3c108BFloat16ENS0_9NanSumOpsIfS4_EEjS4_Li4ELi4EEEEEvT1_)
        /*0b6c*/ 	.word	0x00000000


	//----- nvinfo : EIATTR_MIN_STACK_SIZE
	.align		4
.L_737:
        /*0b70*/ 	.byte	0x04, 0x12
        /*0b72*/ 	.short	(.L_739 - .L_738)
	.align		4
.L_738:
        /*0b74*/ 	.word	index@(_ZN2at6native13reduce_kernelILi256ELi2ENS0_8ReduceOpIN3c108BFloat16ENS0_9NanSumOpsIfS4_EEjS4_Li4ELi4EEEEEvT1_)
        /*0b78*/ 	.word	0x00000000


	//----- nvinfo : EIATTR_MIN_STACK_SIZE
	.align		4
.L_739:
        /*0b7c*/ 	.byte	0x04, 0x12
        /*0b7e*/ 	.short	(.L_741 - .L_740)
	.align		4
.L_740:
        /*0b80*/ 	.word	index@(_ZN2at6native13reduce_kernelILi128ELi4ENS0_8ReduceOpIN3c108BFloat16ENS0_9NanSumOpsIfS4_EEjS4_Li4ELi4EEEEEvT1_)
        /*0b84*/ 	.word	0x00000000


	//----- nvinfo : EIATTR_MIN_STACK_SIZE
	.align		4
.L_741:
        /*0b88*/ 	.byte	0x04, 0x12
        /*0b8a*/ 	.short	(.L_743 - .L_742)
	.align		4
.L_742:
        /*0b8c*/ 	.word	index@(_ZN2at6native13reduce_kernelILi512ELi1ENS0_8ReduceOpIN3c104HalfENS0_9NanSumOpsIffEEjfLi4ELi4EEEEEvT1_)
        /*0b90*/ 	.word	0x00000000


	//----- nvinfo : EIATTR_MIN_STACK_SIZE
	.align		4
.L_743:
        /*0b94*/ 	.byte	0x04, 0x12
        /*0b96*/ 	.short	(.L_745 - .L_744)
	.align		4
.L_744:
        /*0b98*/ 	.word	index@(_ZN2at6native13reduce_kernelILi256ELi2ENS0_8ReduceOpIN3c104HalfENS0_9NanSumOpsIffEEjfLi4ELi4EEEEEvT1_)
        /*0b9c*/ 	.word	0x00000000


	//----- nvinfo : EIATTR_MIN_STACK_SIZE
	.align		4
.L_745:
        /*0ba0*/ 	.byte	0x04, 0x12
        /*0ba2*/ 	.short	(.L_747 - .L_746)
	.align		4
.L_746:
        /*0ba4*/ 	.word	index@(_ZN2at6native13reduce_kernelILi128ELi4ENS0_8ReduceOpIN3c104HalfENS0_9NanSumOpsIffEEjfLi4ELi4EEEEEvT1_)
        /*0ba8*/ 	.word	0x00000000


	//----- nvinfo : EIATTR_MIN_STACK_SIZE
	.align		4
.L_747:
        /*0bac*/ 	.byte	0x04, 0x12
        /*0bae*/ 	.short	(.L_749 - .L_748)
	.align		4
.L_748:
        /*0bb0*/ 	.word	index@(_ZN2at6native13reduce_kernelILi512ELi1ENS0_8ReduceOpIN3c104HalfENS0_9NanSumOpsIfS4_EEjS4_Li4ELi4EEEEEvT1_)
        /*0bb4*/ 	.word	0x00000000


	//----- nvinfo : EIATTR_MIN_STACK_SIZE
	.align		4
.L_749:
        /*0bb8*/ 	.byte	0x04, 0x12
        /*0bba*/ 	.short	(.L_751 - .L_750)
	.align		4
.L_750:
        /*0bbc*/ 	.word	index@(_ZN2at6native13reduce_kernelILi256ELi2ENS0_8ReduceOpIN3c104HalfENS0_9NanSumOpsIfS4_EEjS4_Li4ELi4EEEEEvT1_)
        /*0bc0*/ 	.word	0x00000000


	//----- nvinfo : EIATTR_MIN_STACK_SIZE
	.align		4
.L_751:
        /*0bc4*/ 	.byte	0x04, 0x12
        /*0bc6*/ 	.short	(.L_753 - .L_752)
	.align		4
.L_752:
        /*0bc8*/ 	.word	index@(_ZN2at6native13reduce_kernelILi128ELi4ENS0_8ReduceOpIN3c104HalfENS0_9NanSumOpsIfS4_EEjS4_Li4ELi4EEEEEvT1_)
        /*0bcc*/ 	.word	0x00000000


	//----- nvinfo : EIATTR_MIN_STACK_SIZE
	.align		4
.L_753:
        /*0bd0*/ 	.byte	0x04, 0x12
        /*0bd2*/ 	.short	(.L_755 - .L_754)
	.align		4
.L_754:
        /*0bd4*/ 	.word	index@(_ZN2at6native13reduce_kernelILi512ELi1ENS0_8ReduceOpIfNS0_9NanSumOpsIffEEjfLi4ELi4EEEEEvT1_)
        /*0bd8*/ 	.word	0x00000000


	//----- nvinfo : EIATTR_MIN_STACK_SIZE
	.align		4
.L_755:
        /*0bdc*/ 	.byte	0x04, 0x12
        /*0bde*/ 	.short	(.L_757 - .L_756)
	.align		4
.L_756:
        /*0be0*/ 	.word	index@(_ZN2at6native13reduce_kernelILi256ELi2ENS0_8ReduceOpIfNS0_9NanSumOpsIffEEjfLi4ELi4EEEEEvT1_)
        /*0be4*/ 	.word	0x00000000


	//----- nvinfo : EIATTR_MIN_STACK_SIZE
	.align		4
.L_757:
        /*0be8*/ 	.byte	0x04, 0x12
        /*0bea*/ 	.short	(.L_759 - .L_758)
	.align		4
.L_758:
        /*0bec*/ 	.word	index@(_ZN2at6native13reduce_kernelILi128ELi4ENS0_8ReduceOpIfNS0_9NanSumOpsIffEEjfLi4ELi4EEEEEvT1_)
        /*0bf0*/ 	.word	0x00000000


	//----- nvinfo : EIATTR_MIN_STACK_SIZE
	.align		4
.L_759:
        /*0bf4*/ 	.byte	0x04, 0x12
        /*0bf6*/ 	.short	(.L_761 - .L_760)
	.align		4
.L_760:
        /*0bf8*/ 	.word	index@(_ZN2at6native13reduce_kernelILi512ELi1ENS0_8ReduceOpIdNS0_9NanSumOpsIddEEjdLi4ELi4EEEEEvT1_)
        /*0bfc*/ 	.word	0x00000000


	//----- nvinfo : EIATTR_MIN_STACK_SIZE
	.align		4
.L_761:
        /*0c00*/ 	.byte	0x04, 0x12
        /*0c02*/ 	.short	(.L_763 - .L_762)
	.align		4
.L_762:
        /*0c04*/ 	.word	index@(_ZN2at6native13reduce_kernelILi256ELi2ENS0_8ReduceOpIdNS0_9NanSumOpsIddEEjdLi4ELi4EEEEEvT1_)
        /*0c08*/ 	.word	0x00000000


	//----- nvinfo : EIATTR_MIN_STACK_SIZE
	.align		4
.L_763:
        /*0c0c*/ 	.byte	0x04, 0x12
        /*0c0e*/ 	.short	(.L_765 - .L_764)
	.align		4
.L_764:
        /*0c10*/ 	.word	index@(_ZN2at6native13reduce_kernelILi128ELi4ENS0_8ReduceOpIdNS0_9NanSumOpsIddEEjdLi4ELi4EEEEEvT1_)
        /*0c14*/ 	.word	0x00000000


	//----- nvinfo : EIATTR_MIN_STACK_SIZE
	.align		4
.L_765:
        /*0c18*/ 	.byte	0x04, 0x12
        /*0c1a*/ 	.short	(.L_767 - .L_766)
	.align		4
.L_766:
        /*0c1c*/ 	.word	index@(_ZN2at6native13reduce_kernelILi512ELi1ENS0_8ReduceOpIN3c108BFloat16ENS0_14func_wrapper_tIfZNS0_11sum_functorIS4_ffEclERNS_14TensorIteratorEEUlffE_EEjfLi4ELi8EEEEEvT1_)
        /*0c20*/ 	.word	0x00000000


	//----- nvinfo : EIATTR_MIN_STACK_SIZE
	.align		4
.L_767:
        /*0c24*/ 	.byte	0x04, 0x12
        /*0c26*/ 	.short	(.L_769 - .L_768)
	.align		4
.L_768:
        /*0c28*/ 	.word	index@(_ZN2at6native13reduce_kernelILi256ELi2ENS0_8ReduceOpIN3c108BFloat16ENS0_14func_wrapper_tIfZNS0_11sum_functorIS4_ffEclERNS_14TensorIteratorEEUlffE_EEjfLi4ELi8EEEEEvT1_)
        /*0c2c*/ 	.word	0x00000000


	//----- nvinfo : EIATTR_MIN_STACK_SIZE
	.align		4
.L_769:
        /*0c30*/ 	.byte	0x04, 0x12
        /*0c32*/ 	.short	(.L_771 - .L_770)
	.align		4
.L_770:
        /*0c34*/ 	.word	index@(_ZN2at6native13reduce_kernelILi128ELi4ENS0_8ReduceOpIN3c108BFloat16ENS0_14func_wrapper_tIfZNS0_11sum_functorIS4_ffEclERNS_14TensorIteratorEEUlffE_EEjfLi4ELi8EEEEEvT1_)
        /*0c38*/ 	.word	0x00000000


	//----- nvinfo : EIATTR_MIN_STACK_SIZE
	.align		4
.L_771:
        /*0c3c*/ 	.byte	0x04, 0x12
        /*0c3e*/ 	.short	(.L_773 - .L_772)
	.align		4
.L_772:
        /*0c40*/ 	.word	index@(_ZN2at6native13reduce_kernelILi512ELi1ENS0_8ReduceOpIN3c108BFloat16ENS0_14func_wrapper_tIS4_ZNS0_11sum_functorIS4_fS4_EclERNS_14TensorIteratorEEUlffE_EEjS4_Li4ELi8EEEEEvT1_)
        /*0c44*/ 	.word	0x00000000


	//----- nvinfo : EIATTR_MIN_STACK_SIZE
	.align		4
.L_773:
        /*0c48*/ 	.byte	0x04, 0x12
        /*0c4a*/ 	.short	(.L_775 - .L_774)
	.align		4
.L_774:
        /*0c4c*/ 	.word	index@(_ZN2at6native13reduce_kernelILi256ELi2ENS0_8ReduceOpIN3c108BFloat16ENS0_14func_wrapper_tIS4_ZNS0_11sum_functorIS4_fS4_EclERNS_14TensorIteratorEEUlffE_EEjS4_Li4ELi8EEEEEvT1_)
        /*0c50*/ 	.word	0x00000000


	//----- nvinfo : EIATTR_MIN_STACK_SIZE
	.align		4
.L_775:
        /*0c54*/ 	.byte	0x04, 0x12
        /*0c56*/ 	.short	(.L_777 - .L_776)
	.align		4
.L_776:
        /*0c58*/ 	.word	index@(_ZN2at6native13reduce_kernelILi128ELi4ENS0_8ReduceOpIN3c108BFloat16ENS0_14func_wrapper_tIS4_ZNS0_11sum_functorIS4_fS4_EclERNS_14TensorIteratorEEUlffE_EEjS4_Li4ELi8EEEEEvT1_)
        /*0c5c*/ 	.word	0x00000000


	//----- nvinfo : EIATTR_MIN_STACK_SIZE
	.align		4
.L_777:
        /*0c60*/ 	.byte	0x04, 0x12
        /*0c62*/ 	.short	(.L_779 - .L_778)
	.align		4
.L_778:
        /*0c64*/ 	.word	index@(_ZN2at6native13reduce_kernelILi512ELi1ENS0_8ReduceOpIN3c104HalfENS0_14func_wrapper_tIfZNS0_11sum_functorIS4_ffEclERNS_14TensorIteratorEEUlffE_EEjfLi4ELi8EEEEEvT1_)
        /*0c68*/ 	.word	0x00000000


	//----- nvinfo : EIATTR_MIN_STACK_SIZE
	.align		4
.L_779:
        /*0c6c*/ 	.byte	0x04, 0x12
        /*0c6e*/ 	.short	(.L_781 - .L_780)
	.align		4
.L_780:
        /*0c70*/ 	.word	index@(_ZN2at6native13reduce_kernelILi256ELi2ENS0_8ReduceOpIN3c104HalfENS0_14func_wrapper_tIfZNS0_11sum_functorIS4_ffEclERNS_14TensorIteratorEEUlffE_EEjfLi4ELi8EEEEEvT1_)
        /*0c74*/ 	.word	0x00000000


	//----- nvinfo : EIATTR_MIN_STACK_SIZE
	.align		4
.L_781:
        /*0c78*/ 	.byte	0x04, 0x12
        /*0c7a*/ 	.short	(.L_783 - .L_782)
	.align		4
.L_782:
        /*0c7c*/ 	.word	index@(_ZN2at6native13reduce_kernelILi128ELi4ENS0_8ReduceOpIN3c104HalfENS0_14func_wrapper_tIfZNS0_11sum_functorIS4_ffEclERNS_14TensorIteratorEEUlffE_EEjfLi4ELi8EEEEEvT1_)
        /*0c80*/ 	.word	0x00000000


	//----- nvinfo : EIATTR_MIN_STACK_SIZE
	.align		4
.L_783:
        /*0c84*/ 	.byte	0x04, 0x12
        /*0c86*/ 	.short	(.L_785 - .L_784)
	.align		4
.L_784:
        /*0c88*/ 	.word	index@(_ZN2at6native13reduce_kernelILi512ELi1ENS0_8ReduceOpIN3c104HalfENS0_14func_wrapper_tIS4_ZNS0_11sum_functorIS4_fS4_EclERNS_14TensorIteratorEEUlffE_EEjS4_Li4ELi8EEEEEvT1_)
        /*0c8c*/ 	.word	0x00000000


	//----- nvinfo : EIATTR_MIN_STACK_SIZE
	.align		4
.L_785:
        /*0c90*/ 	.byte	0x04, 0x12
        /*0c92*/ 	.short	(.L_787 - .L_786)
	.align		4
.L_786:
        /*0c94*/ 	.word	index@(_ZN2at6native13reduce_kernelILi256ELi2ENS0_8ReduceOpIN3c104HalfENS0_14func_wrapper_tIS4_ZNS0_11sum_functorIS4_fS4_EclERNS_14TensorIteratorEEUlffE_EEjS4_Li4ELi8EEEEEvT1_)
        /*0c98*/ 	.word	0x00000000


	//----- nvinfo : EIATTR_MIN_STACK_SIZE
	.align		4
.L_787:
        /*0c9c*/ 	.byte	0x04, 0x12
        /*0c9e*/ 	.short	(.L_789 - .L_788)
	.align		4
.L_788:
        /*0ca0*/ 	.word	index@(_ZN2at6native13reduce_kernelILi128ELi4ENS0_8ReduceOpIN3c104HalfENS0_14func_wrapper_tIS4_ZNS0_11sum_functorIS4_fS4_EclERNS_14TensorIteratorEEUlffE_EEjS4_Li4ELi8EEEEEvT1_)
        /*0ca4*/ 	.word	0x00000000


	//----- nvinfo : EIATTR_MIN_STACK_SIZE
	.align		4
.L_789:
        /*0ca8*/ 	.byte	0x04, 0x12
        /*0caa*/ 	.short	(.L_791 - .L_790)
	.align		4
.L_790:
        /*0cac*/ 	.word	index@(_ZN2at6native13reduce_kernelILi512ELi1ENS0_8ReduceOpIbNS0_14func_wrapper_tIbZNS0_11sum_functorIbbbEclERNS_14TensorIteratorEEUlbbE_EEjbLi4ELi4EEEEEvT1_)
        /*0cb0*/ 	.word	0x00000000


	//----- nvinfo : EIATTR_MIN_STACK_SIZE
	.align		4
.L_791:
        /*0cb4*/ 	.byte	0x04, 0x12
        /*0cb6*/ 	.short	(.L_793 - .L_792)
	.align		4
.L_792:
        /*0cb8*/ 	.word	index@(_ZN2at6native13reduce_kernelILi256ELi2ENS0_8ReduceOpIbNS0_14func_wrapper_tIbZNS0_11sum_functorIbbbEclERNS_14TensorIteratorEEUlbbE_EEjbLi4ELi4EEEEEvT1_)
        /*0cbc*/ 	.word	0x00000000


	//----- nvinfo : EIATTR_MIN_STACK_SIZE
	.align		4
.L_793:
        /*0cc0*/ 	.byte	0x04, 0x12
        /*0cc2*/ 	.short	(.L_795 - .L_794)
	.align		4
.L_794:
        /*0cc4*/ 	.word	index@(_ZN2at6native13reduce_kernelILi128ELi4ENS0_8ReduceOpIbNS0_14func_wrapper_tIbZNS0_11sum_functorIbbbEclERNS_14TensorIteratorEEUlbbE_EEjbLi4ELi4EEEEEvT1_)
        /*0cc8*/ 	.word	0x00000000


	//----- nvinfo : EIATTR_MIN_STACK_SIZE
	.align		4
.L_795:
        /*0ccc*/ 	.byte	0x04, 0x12
        /*0cce*/ 	.short	(.L_797 - .L_796)
	.align		4
.L_796:
        /*0cd0*/ 	.word	index@(_ZN2at6native13reduce_kernelILi512ELi1ENS0_8ReduceOpIN3c107complexIfEENS0_14func_wrapper_tIS5_ZNS0_11sum_functorIS5_S5_S5_EclERNS_14TensorIteratorEEUlS5_S5_E_EEjS5_Li4ELi4EEEEEvT1_)
        /*0cd4*/ 	.word	0x00000000


	//----- nvinfo : EIATTR_MIN_STACK_SIZE
	.align		4
.L_797:
        /*0cd8*/ 	.byte	0x04, 0x12
        /*0cda*/ 	.short	(.L_799 - .L_798)
	.align		4
.L_798:
        /*0cdc*/ 	.word	index@(_ZN2at6native13reduce_kernelILi256ELi2ENS0_8ReduceOpIN3c107complexIfEENS0_14func_wrapper_tIS5_ZNS0_11sum_functorIS5_S5_S5_EclERNS_14TensorIteratorEEUlS5_S5_E_EEjS5_Li4ELi4EEEEEvT1_)
        /*0ce0*/ 	.word	0x00000000


	//----- nvinfo : EIATTR_MIN_STACK_SIZE
	.align		4
.L_799:
        /*0ce4*/ 	.byte	0x04, 0x12
        /*0ce6*/ 	.short	(.L_801 - .L_800)
	.align		4
.L_800:
        /*0ce8*/ 	.word	index@(_ZN2at6native13reduce_kernelILi128ELi4ENS0_8ReduceOpIN3c107complexIfEENS0_14func_wrapper_tIS5_ZNS0_11sum_functorIS5_S5_S5_EclERNS_14TensorIteratorEEUlS5_S5_E_EEjS5_Li4ELi4EEEEEvT1_)
        /*0cec*/ 	.word	0x00000000


	//----- nvinfo : EIATTR_MIN_STACK_SIZE
	.align		4
.L_801:
        /*0cf0*/ 	.byte	0x04, 0x12
        /*0cf2*/ 	.short	(.L_803 - .L_802)
	.align		4
.L_802:
        /*0cf4*/ 	.word	index@(_ZN2at6native13reduce_kernelILi256ELi1ENS0_8ReduceOpIN3c107complexIdEENS0_14func_wrapper_tIS5_ZNS0_11sum_functorIS5_S5_S5_EclERNS_14TensorIteratorEEUlS5_S5_E_EEjS5_Li4ELi4EEEEEvT1_)
        /*0cf8*/ 	.word	0x00000000


	//----- nvinfo : EIATTR_MIN_STACK_SIZE
	.align		4
.L_803:
        /*0cfc*/ 	.byte	0x04, 0x12
        /*0cfe*/ 	.short	(.L_805 - .L_804)
	.align		4
.L_804:
        /*0d00*/ 	.word	index@(_ZN2at6native13reduce_kernelILi128ELi2ENS0_8ReduceOpIN3c107complexIdEENS0_14func_wrapper_tIS5_ZNS0_11sum_functorIS5_S5_S5_EclERNS_14TensorIteratorEEUlS5_S5_E_EEjS5_Li4ELi4EEEEEvT1_)
        /*0d04*/ 	.word	0x00000000


	//----- nvinfo : EIATTR_MIN_STACK_SIZE
	.align		4
.L_805:
        /*0d08*/ 	.byte	0x04, 0x12
        /*0d0a*/ 	.short	(.L_807 - .L_806)
	.align		4
.L_806:
        /*0d0c*/ 	.word	index@(_ZN2at6native13reduce_kernelILi64ELi4ENS0_8ReduceOpIN3c107complexIdEENS0_14func_wrapper_tIS5_ZNS0_11sum_functorIS5_S5_S5_EclERNS_14TensorIteratorEEUlS5_S5_E_EEjS5_Li4ELi4EEEEEvT1_)
        /*0d10*/ 	.word	0x00000000


	//----- nvinfo : EIATTR_MIN_STACK_SIZE
	.align		4
.L_807:
        /*0d14*/ 	.byte	0x04, 0x12
        /*0d16*/ 	.short	(.L_809 - .L_808)
	.align		4
.L_808:
        /*0d18*/ 	.word	index@(_ZN2at6native13reduce_kernelILi512ELi1ENS0_8ReduceOpIfNS0_14func_wrapper_tIfZNS0_11sum_functorIfffEclERNS_14TensorIteratorEEUlffE_EEjfLi4ELi4EEEEEvT1_)
        /*0d1c*/ 	.word	0x00000000


	//----- nvinfo : EIATTR_MIN_STACK_SIZE
	.align		4
.L_809:
        /*0d20*/ 	.byte	0x04, 0x12
        /*0d22*/ 	.short	(.L_811 - .L_810)
	.align		4
.L_810:
        /*0d24*/ 	.word	index@(_ZN2at6native13reduce_kernelILi256ELi2ENS0_8ReduceOpIfNS0_14func_wrapper_tIfZNS0_11sum_functorIfffEclERNS_14TensorIteratorEEUlffE_EEjfLi4ELi4EEEEEvT1_)
        /*0d28*/ 	.word	0x00000000


	//----- nvinfo : EIATTR_MIN_STACK_SIZE
	.align		4
.L_811:
        /*0d2c*/ 	.byte	0x04, 0x12
        /*0d2e*/ 	.short	(.L_813 - .L_812)
	.align		4
.L_812:
        /*0d30*/ 	.word	index@(_ZN2at6native13reduce_kernelILi128ELi4ENS0_8ReduceOpIfNS0_14func_wrapper_tIfZNS0_11sum_functorIfffEclERNS_14TensorIteratorEEUlffE_EEjfLi4ELi4EEEEEvT1_)
        /*0d34*/ 	.word	0x00000000


	//----- nvinfo : EIATTR_MIN_STACK_SIZE
	.align		4
.L_813:
        /*0d38*/ 	.byte	0x04, 0x12
        /*0d3a*/ 	.short	(.L_815 - .L_814)
	.align		4
.L_814:
        /*0d3c*/ 	.word	index@(_ZN2at6native13reduce_kernelILi512ELi1ENS0_8ReduceOpIdNS0_14func_wrapper_tIdZNS0_11sum_functorIdddEclERNS_14TensorIteratorEEUlddE_EEjdLi4ELi4EEEEEvT1_)
        /*0d40*/ 	.word	0x00000000


	//----- nvinfo : EIATTR_MIN_STACK_SIZE
	.align		4
.L_815:
        /*0d44*/ 	.byte	0x04, 0x12
        /*0d46*/ 	.short	(.L_817 - .L_816)
	.align		4
.L_816:
        /*0d48*/ 	.word	index@(_ZN2at6native13reduce_kernelILi256ELi2ENS0_8ReduceOpIdNS0_14func_wrapper_tIdZNS0_11sum_functorIdddEclERNS_14TensorIteratorEEUlddE_EEjdLi4ELi4EEEEEvT1_)
        /*0d4c*/ 	.word	0x00000000


	//----- nvinfo : EIATTR_MIN_STACK_SIZE
	.align		4
.L_817:
        /*0d50*/ 	.byte	0x04, 0x12
        /*0d52*/ 	.short	(.L_819 - .L_818)
	.align		4
.L_818:
        /*0d54*/ 	.word	index@(_ZN2at6native13reduce_kernelILi128ELi4ENS0_8ReduceOpIdNS0_14func_wrapper_tIdZNS0_11sum_functorIdddEclERNS_14TensorIteratorEEUlddE_EEjdLi4ELi4EEEEEvT1_)
        /*0d58*/ 	.word	0x00000000


	//----- nvinfo : EIATTR_MIN_STACK_SIZE
	.align		4
.L_819:
        /*0d5c*/ 	.byte	0x04, 0x12
        /*0d5e*/ 	.short	(.L_821 - .L_820)
	.align		4
.L_820:
        /*0d60*/ 	.word	index@(_ZN2at6native13reduce_kernelILi512ELi1ENS0_8ReduceOpIsNS0_14func_wrapper_tIsZNS0_11sum_functorIsssEclERNS_14TensorIteratorEEUlssE_EEjsLi4ELi8EEEEEvT1_)
        /*0d64*/ 	.word	0x00000000


	//----- nvinfo : EIATTR_MIN_STACK_SIZE
	.align		4
.L_821:
        /*0d68*/ 	.byte	0x04, 0x12
        /*0d6a*/ 	.short	(.L_823 - .L_822)
	.align		4
.L_822:
        /*0d6c*/ 	.word	index@(_ZN2at6native13reduce_kernelILi256ELi2ENS0_8ReduceOpIsNS0_14func_wrapper_tIsZNS0_11sum_functorIsssEclERNS_14TensorIteratorEEUlssE_EEjsLi4ELi8EEEEEvT1_)
        /*0d70*/ 	.word	0x00000000


	//----- nvinfo : EIATTR_MIN_STACK_SIZE
	.align		4
.L_823:
        /*0d74*/ 	.byte	0x04, 0x12
        /*0d76*/ 	.short	(.L_825 - .L_824)
	.align		4
.L_824:
        /*0d78*/ 	.word	index@(_ZN2at6native13reduce_kernelILi128ELi4ENS0_8ReduceOpIsNS0_14func_wrapper_tIsZNS0_11sum_functorIsssEclERNS_14TensorIteratorEEUlssE_EEjsLi4ELi8EEEEEvT1_)
        /*0d7c*/ 	.word	0x00000000


	//----- nvinfo : EIATTR_MIN_STACK_SIZE
	.align		4
.L_825:
        /*0d80*/ 	.byte	0x04, 0x12
        /*0d82*/ 	.short	(.L_827 - .L_826)
	.align		4
.L_826:
        /*0d84*/ 	.word	index@(_ZN2at6native13reduce_kernelILi512ELi1ENS0_8ReduceOpIlNS0_14func_wrapper_tIlZNS0_11sum_functorIlllEclERNS_14TensorIteratorEEUlllE_EEjlLi4ELi4EEEEEvT1_)
        /*0d88*/ 	.word	0x00000000


	//----- nvinfo : EIATTR_MIN_STACK_SIZE
	.align		4
.L_827:
        /*0d8c*/ 	.byte	0x04, 0x12
        /*0d8e*/ 	.short	(.L_829 - .L_828)
	.align		4
.L_828:
        /*0d90*/ 	.word	index@(_ZN2at6native13reduce_kernelILi256ELi2ENS0_8ReduceOpIlNS0_14func_wrapper_tIlZNS0_11sum_functorIlllEclERNS_14TensorIteratorEEUlllE_EEjlLi4ELi4EEEEEvT1_)
        /*0d94*/ 	.word	0x00000000


	//----- nvinfo : EIATTR_MIN_STACK_SIZE
	.align		4
.L_829:
        /*0d98*/ 	.byte	0x04, 0x12
        /*0d9a*/ 	.short	(.L_831 - .L_830)
	.align		4
.L_830:
        /*0d9c*/ 	.word	index@(_ZN2at6native13reduce_kernelILi128ELi4ENS0_8ReduceOpIlNS0_14func_wrapper_tIlZNS0_11sum_functorIlllEclERNS_14TensorIteratorEEUlllE_EEjlLi4ELi4EEEEEvT1_)
        /*0da0*/ 	.word	0x00000000


	//----- nvinfo : EIATTR_MIN_STACK_SIZE
	.align		4
.L_831:
        /*0da4*/ 	.byte	0x04, 0x12
        /*0da6*/ 	.short	(.L_833 - .L_832)
	.align		4
.L_832:
        /*0da8*/ 	.word	index@(_ZN2at6native13reduce_kernelILi512ELi1ENS0_8ReduceOpIiNS0_14func_wrapper_tIiZNS0_11sum_functorIiiiEclERNS_14TensorIteratorEEUliiE_EEjiLi4ELi4EEEEEvT1_)
        /*0dac*/ 	.word	0x00000000


	//----- nvinfo : EIATTR_MIN_STACK_SIZE
	.align		4
.L_833:
        /*0db0*/ 	.byte	0x04, 0x12
        /*0db2*/ 	.short	(.L_835 - .L_834)
	.align		4
.L_834:
        /*0db4*/ 	.word	index@(_ZN2at6native13reduce_kernelILi256ELi2ENS0_8ReduceOpIiNS0_14func_wrapper_tIiZNS0_11sum_functorIiiiEclERNS_14TensorIteratorEEUliiE_EEjiLi4ELi4EEEEEvT1_)
        /*0db8*/ 	.word	0x00000000


	//----- nvinfo : EIATTR_MIN_STACK_SIZE
	.align		4
.L_835:
        /*0dbc*/ 	.byte	0x04, 0x12
        /*0dbe*/ 	.short	(.L_837 - .L_836)
	.align		4
.L_836:
        /*0dc0*/ 	.word	index@(_ZN2at6native13reduce_kernelILi128ELi4ENS0_8ReduceOpIiNS0_14func_wrapper_tIiZNS0_11sum_functorIiiiEclERNS_14TensorIteratorEEUliiE_EEjiLi4ELi4EEEEEvT1_)
        /*0dc4*/ 	.word	0x00000000


	//----- nvinfo : EIATTR_MIN_STACK_SIZE
	.align		4
.L_837:
        /*0dc8*/ 	.byte	0x04, 0x12
        /*0dca*/ 	.short	(.L_839 - .L_838)
	.align		4
.L_838:
        /*0dcc*/ 	.word	index@(_ZN2at6native13reduce_kernelILi512ELi1ENS0_8ReduceOpIaNS0_14func_wrapper_tIaZNS0_11sum_functorIaaaEclERNS_14TensorIteratorEEUlaaE_EEjaLi4ELi4EEEEEvT1_)
        /*0dd0*/ 	.word	0x00000000


	//----- nvinfo : EIATTR_MIN_STACK_SIZE
	.align		4
.L_839:
        /*0dd4*/ 	.byte	0x04, 0x12
        /*0dd6*/ 	.short	(.L_841 - .L_840)
	.align		4
.L_840:
        /*0dd8*/ 	.word	index@(_ZN2at6native13reduce_kernelILi256ELi2ENS0_8ReduceOpIaNS0_14func_wrapper_tIaZNS0_11sum_functorIaaaEclERNS_14TensorIteratorEEUlaaE_EEjaLi4ELi4EEEEEvT1_)
        /*0ddc*/ 	.word	0x00000000


	//----- nvinfo : EIATTR_MIN_STACK_SIZE
	.align		4
.L_841:
        /*0de0*/ 	.byte	0x04, 0x12
        /*0de2*/ 	.short	(.L_843 - .L_842)
	.align		4
.L_842:
        /*0de4*/ 	.word	index@(_ZN2at6native13reduce_kernelILi128ELi4ENS0_8ReduceOpIaNS0_14func_wrapper_tIaZNS0_11sum_functorIaaaEclERNS_14TensorIteratorEEUlaaE_EEjaLi4ELi4EEEEEvT1_)
        /*0de8*/ 	.word	0x00000000


	//----- nvinfo : EIATTR_MIN_STACK_SIZE
	.align		4
.L_843:
        /*0dec*/ 	.byte	0x04, 0x12
        /*0dee*/ 	.short	(.L_845 - .L_844)
	.align		4
.L_844:
        /*0df0*/ 	.word	index@(_ZN2at6native13reduce_kernelILi512ELi1ENS0_8ReduceOpIhNS0_14func_wrapper_tIhZNS0_11sum_functorIhhhEclERNS_14TensorIteratorEEUlhhE_EEjhLi4ELi4EEEEEvT1_)
        /*0df4*/ 	.word	0x00000000


	//----- nvinfo : EIATTR_MIN_STACK_SIZE
	.align		4
.L_845:
        /*0df8*/ 	.byte	0x04, 0x12
        /*0dfa*/ 	.short	(.L_847 - .L_846)
	.align		4
.L_846:
        /*0dfc*/ 	.word	index@(_ZN2at6native13reduce_kernelILi256ELi2ENS0_8ReduceOpIhNS0_14func_wrapper_tIhZNS0_11sum_functorIhhhEclERNS_14TensorIteratorEEUlhhE_EEjhLi4ELi4EEEEEvT1_)
        /*0e00*/ 	.word	0x00000000


	//----- nvinfo : EIATTR_MIN_STACK_SIZE
	.align		4
.L_847:
        /*0e04*/ 	.byte	0x04, 0x12
        /*0e06*/ 	.short	(.L_849 - .L_848)
	.align		4
.L_848:
        /*0e08*/ 	.word	index@(_ZN2at6native13reduce_kernelILi128ELi4ENS0_8ReduceOpIhNS0_14func_wrapper_tIhZNS0_11sum_functorIhhhEclERNS_14TensorIteratorEEUlhhE_EEjhLi4ELi4EEEEEvT1_)
        /*0e0c*/ 	.word	0x00000000


	//----- nvinfo : EIATTR_MIN_STACK_SIZE
	.align		4
.L_849:
        /*0e10*/ 	.byte	0x04, 0x12
        /*0e12*/ 	.short	(.L_851 - .L_850)
	.align		4
.L_850:
        /*0e14*/ 	.word	index@(_ZN2at6native13reduce_kernelILi512ELi1ENS0_8ReduceOpIbNS0_14func_wrapper_tIbZNS0_12prod_functorIbbbEclERNS_14TensorIteratorEEUlbbE_EEjbLi4ELi4EEEEEvT1_)
        /*0e18*/ 	.word	0x00000000


	//----- nvinfo : EIATTR_MIN_STACK_SIZE
	.align		4
.L_851:
        /*0e1c*/ 	.byte	0x04, 0x12
        /*0e1e*/ 	.short	(.L_853 - .L_852)
	.align		4
.L_852:
        /*0e20*/ 	.word	index@(_ZN2at6native13reduce_kernelILi256ELi2ENS0_8ReduceOpIbNS0_14func_wrapper_tIbZNS0_12prod_functorIbbbEclERNS_14TensorIteratorEEUlbbE_EEjbLi4ELi4EEEEEvT1_)
        /*0e24*/ 	.word	0x00000000


	//----- nvinfo : EIATTR_MIN_STACK_SIZE
	.align		4
.L_853:
        /*0e28*/ 	.byte	0x04, 0x12
        /*0e2a*/ 	.short	(.L_855 - .L_854)
	.align		4
.L_854:
        /*0e2c*/ 	.word	index@(_ZN2at6native13reduce_kernelILi128ELi4ENS0_8ReduceOpIbNS0_14func_wrapper_tIbZNS0_12prod_functorIbbbEclERNS_14TensorIteratorEEUlbbE_EEjbLi4ELi4EEEEEvT1_)
        /*0e30*/ 	.word	0x00000000
.L_855:


//--------------------- .nv.info._ZN2at6native13reduce_kernelILi512ELi1ENS0_8ReduceOpIbNS0_14func_wrapper_tImZNS0_15xor_sum_functorIbvEclERNS_14TensorIteratorEEUlbbE_EEjmLi4ELi4EEEEEvT1_ --------------------------
	.section	.nv.info._ZN2at6native13reduce_kernelILi512ELi1ENS0_8ReduceOpIbNS0_14func_wrapper_tImZNS0_15xor_sum_functorIbvEclERNS_14TensorIteratorEEUlbbE_EEjmLi4ELi4EEEEEvT1_,"",@"SHT_CUDA_INFO"
	.sectionflags	@""
	.align	4


	//----- nvinfo : EIATTR_CUDA_API_VERSION
	.align		4
        /*0000*/ 	.byte	0x04, 0x37
        /*0002*/ 	.short	(.L_857 - .L_856)
.L_856:
        /*0004*/ 	.word	0x00000082


	//----- nvinfo : EIATTR_SW2861232_WAR
	.align		4
.L_857:
        /*0008*/ 	.byte	0x01, 0x35
	.zero		2


	//----- nvinfo : EIATTR_PARAM_CBANK
	.align		4
        /*000c*/ 	.byte	0x04, 0x0a
        /*000e*/ 	.short	(.L_859 - .L_858)
	.align		4
.L_858:
        /*0010*/ 	.word	index@(.nv.constant0._ZN2at6native13reduce_kernelILi512ELi1ENS0_8ReduceOpIbNS0_14func_wrapper_tImZNS0_15xor_sum_functorIbvEclERNS_14TensorIteratorEEUlbbE_EEjmLi4ELi4EEEEEvT1_)
        /*0014*/ 	.short	0x0160
        /*0016*/ 	.short	0x0410


	//----- nvinfo : EIATTR_CBANK_PARAM_SIZE
	.align		4
.L_859:
        /*0018*/ 	.byte	0x03, 0x19
        /*001a*/ 	.short	0x0410


	//----- nvinfo : EIATTR_KPARAM_INFO
	.align		4
        /*001c*/ 	.byte	0x04, 0x17
        /*001e*/ 	.short	(.L_861 - .L_860)
.L_860:
        /*0020*/ 	.word	0x00000000
        /*0024*/ 	.short	0x0000
        /*0026*/ 	.short	0x0000
        /*0028*/ 	.byte	0x00, 0xf0, 0x41, 0x10


	//----- nvinfo : EIATTR_MAXREG_COUNT
	.align		4
.L_861:
        /*002c*/ 	.byte	0x03, 0x1b
        /*002e*/ 	.short	0x0020


	//----- nvinfo : EIATTR_NUM_BARRIERS
	.align		4
        /*0030*/ 	.byte	0x02, 0x4c
        /*0032*/ 	.byte	0x01
	.zero		1


	//----- nvinfo : EIATTR_EXTERNS
	.align		4
        /*0034*/ 	.byte	0x04, 0x0f
        /*0036*/ 	.short	(.L_863 - .L_862)


	//   ....[0]....
	.align		4
.L_862:
        /*0038*/ 	.word	index@(__assertfail)


	//----- nvinfo : EIATTR_MERCURY_ISA_VERSION
	.align		4
.L_863:
        /*003c*/ 	.byte	0x03, 0x5f
        /*003e*/ 	.short	0x0000


	//----- nvinfo : EIATTR_INT_WARP_WIDE_INSTR_OFFSETS
	.align		4
        /*0040*/ 	.byte	0x04, 0x31
        /*0042*/ 	.short	(.L_865 - .L_864)


	//   ....[0]....
.L_864:
        /*0044*/ 	.word	0x0000b820


	//   ....[1]....
        /*0048*/ 	.word	0x0000b8f0


	//----- nvinfo : EIATTR_COOP_GROUP_MASK_REGIDS
	.align		4
.L_865:
        /*004c*/ 	.byte	0x04, 0x29
        /*004e*/ 	.short	(.L_867 - .L_866)


	//   ....[0]....
.L_866:
        /*0050*/ 	.word	0xffffffff


	//   ....[1]....
        /*0054*/ 	.word	0xffffffff


	//----- nvinfo : EIATTR_COOP_GROUP_INSTR_OFFSETS
	.align		4
.L_867:
        /*0058*/ 	.byte	0x04, 0x28
        /*005a*/ 	.short	(.L_869 - .L_868)


	//   ....[0]....
.L_868:
        /*005c*/ 	.word	0x00009b30


	//   ....[1]....
        /*0060*/ 	.word	0x0000bff0


	//----- nvinfo : EIATTR_SYSCALL_OFFSETS
	.align		4
.L_869:
        /*0064*/ 	.byte	0x04, 0x46
        /*0066*/ 	.short	(.L_871 - .L_870)


	//   ....[0]....
.L_870:
        /*0068*/ 	.word	0x0000c2a0


	//   ....[1]....
        /*006c*/ 	.word	0x0000c560


	//   ....[2]....
        /*0070*/ 	.word	0x0000c8f0


	//   ....[3]....
        /*0074*/ 	.word	0x0000cbf0


	//----- nvinfo : EIATTR_EXIT_INSTR_OFFSETS
	.align		4
.L_871:
        /*0078*/ 	.byte	0x04, 0x1c
        /*007a*/ 	.short	(.L_873 - .L_872)


	//   ....[0]....
.L_872:
        /*007c*/ 	.word	0x0000b9a0


	//   ....[1]....
        /*0080*/ 	.word	0x0000c070


	//   ....[2]....
        /*0084*/ 	.word	0x0000c320


	//   ....[3]....
        /*0088*/ 	.word	0x0000c340


	//   ....[4]....
        /*008c*/ 	.word	0x0000c5e0


	//   ....[5]....
        /*0090*/ 	.word	0x0000c640


	//   ....[6]....
        /*0094*/ 	.word	0x0000c660


	//   ....[7]....
        /*0098*/ 	.word	0x0000c690


	//   ....[8]....
        /*009c*/ 	.word	0x0000c6c0


	//   ....[9]....
        /*00a0*/ 	.word	0x0000c970


	//   ....[10]....
        /*00a4*/ 	.word	0x0000c990


	//   ....[11]....
        /*00a8*/ 	.word	0x0000cc30


	//   ....[12]....
        /*00ac*/ 	.word	0x0000cc50


	//----- nvinfo : EIATTR_MAX_THREADS
	.align		4
.L_873:
        /*00b0*/ 	.byte	0x04, 0x05
        /*00b2*/ 	.short	(.L_875 - .L_874)
.L_874:
        /*00b4*/ 	.word	0x00000200
        /*00b8*/ 	.word	0x00000001
        /*00bc*/ 	.word	0x00000001


	//----- nvinfo : EIATTR_CRS_STACK_SIZE
	.align		4
.L_875:
        /*00c0*/ 	.byte	0x04, 0x1e
        /*00c2*/ 	.short	(.L_877 - .L_876)
.L_876:
        /*00c4*/ 	.word	0x00000000
.L_877:


//--------------------- .nv.info._ZN2at6native13reduce_kernelILi256ELi2ENS0_8ReduceOpIbNS0_14func_wrapper_tImZNS0_15xor_sum_functorIbvEclERNS_14TensorIteratorEEUlbbE_EEjmLi4ELi4EEEEEvT1_ --------------------------
	.section	.nv.info._ZN2at6native13reduce_kernelILi256ELi2ENS0_8ReduceOpIbNS0_14func_wrapper_tImZNS0_15xor_sum_functorIbvEclERNS_14TensorIteratorEEUlbbE_EEjmLi4ELi4EEEEEvT1_,"",@"SHT_CUDA_INFO"
	.sectionflags	@""
	.align	4


	//----- nvinfo : EIATTR_CUDA_API_VERSION
	.align		4
        /*0000*/ 	.byte	0x04, 0x37
        /*0002*/ 	.short	(.L_879 - .L_878)
.L_878:
        /*0004*/ 	.word	0x00000082


	//----- nvinfo : EIATTR_SW2861232_WAR
	.align		4
.L_879:
        /*0008*/ 	.byte	0x01, 0x35
	.zero		2


	//----- nvinfo : EIATTR_PARAM_CBANK
	.align		4
        /*000c*/ 	.byte	0x04, 0x0a
        /*000e*/ 	.short	(.L_881 - .L_880)
	.align		4
.L_880:
        /*0010*/ 	.word	index@(.nv.constant0._ZN2at6native13reduce_kernelILi256ELi2ENS0_8ReduceOpIbNS0_14func_wrapper_tImZNS0_15xor_sum_functorIbvEclERNS_14TensorIteratorEEUlbbE_EEjmLi4ELi4EEEEEvT1_)
        /*0014*/ 	.short	0x0160
        /*0016*/ 	.short	0x0410


	//----- nvinfo : EIATTR_CBANK_PARAM_SIZE
	.align		4
.L_881:
        /*0018*/ 	.byte	0x03, 0x19
        /*001a*/ 	.short	0x0410


	//----- nvinfo : EIATTR_KPARAM_INFO
	.align		4
        /*001c*/ 	.byte	0x04, 0x17
        /*001e*/ 	.short	(.L_883 - .L_882)
.L_882:
        /*0020*/ 	.word	0x00000000
        /*0024*/ 	.short	0x0000
        /*0026*/ 	.short	0x0000
        /*0028*/ 	.byte	0x00, 0xf0, 0x41, 0x10


	//----- nvinfo : EIATTR_MAXREG_COUNT
	.align		4
.L_883:
        /*002c*/ 	.byte	0x03, 0x1b
        /*002e*/ 	.short	0x0040


	//----- nvinfo : EIATTR_NUM_BARRIERS
	.align		4
        /*0030*/ 	.byte	0x02, 0x4c
        /*0032*/ 	.byte	0x01
	.zero		1


	//----- nvinfo : EIATTR_EXTERNS
	.align		4
        /*0034*/ 	.byte	0x04, 0x0f
        /*0036*/ 	.short	(.L_885 - .L_884)


	//   ....[0]....
	.align		4
.L_884:
        /*0038*/ 	.word	index@(__assertfail)


	//----- nvinfo : EIATTR_MERCURY_ISA_VERSION
	.align		4
.L_885:
        /*003c*/ 	.byte	0x03, 0x5f
        /*003e*/ 	.short	0x0000


	//----- nvinfo : EIATTR_INT_WARP_WIDE_INSTR_OFFSETS
	.align		4
        /*0040*/ 	.byte	0x04, 0x31
        /*0042*/ 	.short	(.L_887 - .L_886)


	//   ....[0]....
.L_886:
        /*0044*/ 	.word	0x0000e4b0


	//   ....[1]....
        /*0048*/ 	.word	0x0000e580


	//----- nvinfo : EIATTR_COOP_GROUP_MASK_REGIDS
	.align		4
.L_887:
        /*004c*/ 	.byte	0x04, 0x29
        /*004e*/ 	.short	(.L_889 - .L_888)


	//   ....[0]....
.L_888:
        /*0050*/ 	.word	0xffffffff


	//   ....[1]....
        /*0054*/ 	.word	0xffffffff


	//   ....[2]....
        /*0058*/ 	.word	0xffffffff


	//   ....[3]....
        /*005c*/ 	.word	0xffffffff


	//----- nvinfo : EIATTR_COOP_GROUP_INSTR_OFFSETS
	.align		4
.L_889:
        /*0060*/ 	.byte	0x04, 0x28
        /*0062*/ 	.short	(.L_891 - .L_890)


	//   ....[0]....
.L_890:
        /*0064*/ 	.word	0x0000adf0


	//   ....[1]....
        /*0068*/ 	.word	0x0000ae10


	//   ....[2]....
        /*006c*/ 	.word	0x0000eec0


	//   ....[3]....
        /*0070*/ 	.word	0x0000eee0


	//----- nvinfo : EIATTR_SYSCALL_OFFSETS
	.align		4
.L_891:
        /*0074*/ 	.byte	0x04, 0x46
        /*0076*/ 	.short	(.L_893 - .L_892)


	//   ....[0]....
.L_892:
        /*0078*/ 	.word	0x00000f70


	//   ....[1]....
        /*007c*/ 	.word	0x0000f220


	//   ....[2]....
        /*0080*/ 	.word	0x0000f3e0


	//   ....[3]....
        /*0084*/ 	.word	0x0000f730


	//   ....[4]....
        /*0088*/ 	.word	0x0000f8f0


	//   ....[5]....
        /*008c*/ 	.word	0x0000fd20


	//   ....[6]....
        /*0090*/ 	.word	0x0000fee0


	//   ....[7]....
        /*0094*/ 	.word	0x00010230


	//   ....[8]....
        /*0098*/ 	.word	0x000103f0


	//----- nvinfo : EIATTR_EXIT_INSTR_OFFSETS
	.align		4
.L_893:
        /*009c*/ 	.byte	0x04, 0x1c
        /*009e*/ 	.short	(.L_895 - .L_894)


	//   ....[0]....
.L_894:
        /*00a0*/ 	.word	0x0000e630


	//   ....[1]....
        /*00a4*/ 	.word	0x0000efa0


	//   ....[2]....
        /*00a8*/ 	.word	0x0000f460


	//   ....[3]....
        /*00ac*/ 	.word	0x0000f490


	//   ....[4]....
        /*00b0*/ 	.word	0x0000f970


	//   ....[5]....
        /*00b4*/ 	.word	0x0000fa20


	//   ....[6]....
        /*00b8*/ 	.word	0x0000fa40


	//   ....[7]....
        /*00bc*/ 	.word	0x0000fa70


	//   ....[8]....
        /*00c0*/ 	.word	0x0000faa0


	//   ....[9]....
        /*00c4*/ 	.word	0x0000ff60


	//   ....[10]....
        /*00c8*/ 	.word	0x0000ff90


	//   ....[11]....
        /*00cc*/ 	.word	0x00010470


	//   ....[12]....
        /*00d0*/ 	.word	0x00010520


	//----- nvinfo : EIATTR_MAX_THREADS
	.align		4
.L_895:
        /*00d4*/ 	.byte	0x04, 0x05
        /*00d6*/ 	.short	(.L_897 - .L_896)
.L_896:
        /*00d8*/ 	.word	0x00000100
        /*00dc*/ 	.word	0x00000001
        /*00e0*/ 	.word	0x00000001


	//----- nvinfo : EIATTR_CRS_STACK_SIZE
	.align		4
.L_897:
        /*00e4*/ 	.byte	0x04, 0x1e
        /*00e6*/ 	.short	(.L_899 - .L_898)
.L_898:
        /*00e8*/ 	.word	0x00000000
.L_899:


//--------------------- .nv.info._ZN2at6native13reduce_kernelILi128ELi4ENS0_8ReduceOpIbNS0_14func_wrapper_tImZNS0_15xor_sum_functorIbvEclERNS_14TensorIteratorEEUlbbE_EEjmLi4ELi4EEEEEvT1_ --------------------------
	.section	.nv.info._ZN2at6native13reduce_kernelILi128ELi4ENS0_8ReduceOpIbNS0_14func_wrapper_tImZNS0_15xor_sum_functorIbvEclERNS_14TensorIteratorEEUlbbE_EEjmLi4ELi4EEEEEvT1_,"",@"SHT_CUDA_INFO"
	.sectionflags	@""
	.align	4


	//----- nvinfo : EIATTR_CUDA_API_VERSION
	.align		4
        /*0000*/ 	.byte	0x04, 0x37
        /*0002*/ 	.short	(.L_901 - .L_900)
.L_900:
        /*0004*/ 	.word	0x00000082


	//----- nvinfo : EIATTR_SW2861232_WAR
	.align		4
.L_901:
        /*0008*/ 	.byte	0x01, 0x35
	.zero		2


	//----- nvinfo : EIATTR_PARAM_CBANK
	.align		4
        /*000c*/ 	.byte	0x04, 0x0a
        /*000e*/ 	.short	(.L_903 - .L_902)
	.align		4
.L_902:
        /*0010*/ 	.word	index@(.nv.constant0._ZN2at6native13reduce_kernelILi128ELi4ENS0_8ReduceOpIbNS0_14func_wrapper_tImZNS0_15xor_sum_functorIbvEclERNS_14TensorIteratorEEUlbbE_EEjmLi4ELi4EEEEEvT1_)
        /*0014*/ 	.short	0x0160
        /*0016*/ 	.short	0x0410


	//----- nvinfo : EIATTR_CBANK_PARAM_SIZE
	.align		4
.L_903:
        /*0018*/ 	.byte	0x03, 0x19
        /*001a*/ 	.short	0x0410


	//----- nvinfo : EIATTR_KPARAM_INFO
	.align		4
        /*001c*/ 	.byte	0x04, 0x17
        /*001e*/ 	.short	(.L_905 - .L_904)
.L_904:
        /*0020*/ 	.word	0x00000000
        /*0024*/ 	.short	0x0000
        /*0026*/ 	.short	0x0000
        /*0028*/ 	.byte	0x00, 0xf0, 0x41, 0x10


	//----- nvinfo : EIATTR_MAXREG_COUNT
	.align		4
.L_905:
        /*002c*/ 	.byte	0x03, 0x1b
        /*002e*/ 	.short	0x0080


	//----- nvinfo : EIATTR_NUM_BARRIERS
	.align		4
        /*0030*/ 	.byte	0x02, 0x4c
        /*0032*/ 	.byte	0x01
	.zero		1


	//----- nvinfo : EIATTR_EXTERNS
	.align		4
        /*0034*/ 	.byte	0x04, 0x0f
        /*0036*/ 	.short	(.L_907 - .L_906)


	//   ....[0]....
	.align		4
.L_906:
        /*0038*/ 	.word	index@(__assertfail)


	//----- nvinfo : EIATTR_MERCURY_ISA_VERSION
	.align		4
.L_907:
        /*003c*/ 	.byte	0x03, 0x5f
        /*003e*/ 	.short	0x0000


	//----- nvinfo : EIATTR_INT_WARP_WIDE_INSTR_OFFSETS
	.align		4
        /*0040*/ 	.byte	0x04, 0x31
        /*0042*/ 	.short	(.L_909 - .L_908)


	//   ....[0]....
.L_908:
        /*0044*/ 	.word	0x00013510


	//   ....[1]....
        /*0048*/ 	.word	0x000135e0


	//----- nvinfo : EIATTR_COOP_GROUP_MASK_REGIDS
	.align		4
.L_909:
        /*004c*/ 	.byte	0x04, 0x29
        /*004e*/ 	.short	(.L_911 - .L_910)


	//   ....[0]....
.L_910:
        /*0050*/ 	.word	0xffffffff


	//   ....[1]....
        /*0054*/ 	.word	0xffffffff


	//   ....[2]....
        /*0058*/ 	.word	0xffffffff


	//   ....[3]....
        /*005c*/ 	.word	0xffffffff


	//   ....[4]....
        /*0060*/ 	.word	0xffffffff


	//   ....[5]....
        /*0064*/ 	.word	0xffffffff


	//   ....[6]....
        /*0068*/ 	.word	0xffffffff


	//   ....[7]....
        /*006c*/ 	.word	0xffffffff


	//----- nvinfo : EIATTR_COOP_GROUP_INSTR_OFFSETS
	.align		4
.L_911:
        /*0070*/ 	.byte	0x04, 0x28
        /*0072*/ 	.short	(.L_913 - .L_912)


	//   ....[0]....
.L_912:
        /*0074*/ 	.word	0x0000ca70


	//   ....[1]....
        /*0078*/ 	.word	0x0000caa0


	//   ....[2]....
        /*007c*/ 	.word	0x0000cad0


	//   ....[3]....
        /*0080*/ 	.word	0x0000cae0


	//   ....[4]....
        /*0084*/ 	.word	0x00014230


	//   ....[5]....
        /*0088*/ 	.word	0x00014260


	//   ....[6]....
        /*008c*/ 	.word	0x00014290


	//   ....[7]....
        /*0090*/ 	.word	0x000142b0


	//----- nvinfo : EIATTR_SYSCALL_OFFSETS
	.align		4
.L_913:
        /*0094*/ 	.byte	0x04, 0x46
        /*0096*/ 	.short	(.L_915 - .L_914)


	//   ....[0]....
.L_914:
        /*0098*/ 	.word	0x00000f10


	//   ....[1]....
        /*009c*/ 	.word	0x00014700


	//   ....[2]....
        /*00a0*/ 	.word	0x000148c0


	//   ....[3]....
        /*00a4*/ 	.word	0x00014a80


	//   ....[4]....
        /*00a8*/ 	.word	0x00014c40


	//   ....[5]....
        /*00ac*/ 	.word	0x00015090


	//   ....[6]....
        /*00b0*/ 	.word	0x00015250


	//   ....[7]....
        /*00b4*/ 	.word	0x00015410


	//   ....[8]....
        /*00b8*/ 	.word	0x000155d0


	//   ....[9]....
        /*00bc*/ 	.word	0x00015b20


	//   ....[10]....
        /*00c0*/ 	.word	0x00015ce0


	//   ....[11]....
        /*00c4*/ 	.word	0x00015ea0


	//   ....[12]....
        /*00c8*/ 	.word	0x00016060


	//   ....[13]....
        /*00cc*/ 	.word	0x000164b0


	//   ....[14]....
        /*00d0*/ 	.word	0x00016670


	//   ....[15]....
        /*00d4*/ 	.word	0x00016830


	//   ....[16]....
        /*00d8*/ 	.word	0x000169f0


	//----- nvinfo : EIATTR_EXIT_INSTR_OFFSETS
	.align		4
.L_915:
        /*00dc*/ 	.byte	0x04, 0x1c
        /*00de*/ 	.short	(.L_917 - .L_916)


	//   ....[0]....
.L_916:
        /*00e0*/ 	.word	0x00013690


	//   ....[1]....
        /*00e4*/ 	.word	0x00014400


	//   ....[2]....
        /*00e8*/ 	.word	0x00014cc0


	//   ....[3]....
        /*00ec*/ 	.word	0x00014d10


	//   ....[4]....
        /*00f0*/ 	.word	0x00015650


	//   ....[5]....
        /*00f4*/ 	.word	0x000157a0


	//   ....[6]....
        /*00f8*/ 	.word	0x000157c0


	//   ....[7]....
        /*00fc*/ 	.word	0x000157f0


	//   ....[8]....
        /*0100*/ 	.word	0x00015820


	//   ....[9]....
        /*0104*/ 	.word	0x000160e0


	//   ....[10]....
        /*0108*/ 	.word	0x00016130


	//   ....[11]....
        /*010c*/ 	.word	0x00016a70


	//   ....[12]....
        /*0110*/ 	.word	0x00016bc0


	//----- nvinfo : EIATTR_MAX_THREADS
	.align		4
.L_917:
        /*0114*/ 	.byte	0x04, 0x05
        /*0116*/ 	.short	(.L_919 - .L_918)
.L_918:
        /*0118*/ 	.word	0x00000080
        /*011c*/ 	.word	0x00000001
        /*0120*/ 	.word	0x00000001


	//----- nvinfo : EIATTR_CRS_STACK_SIZE
	.align		4
.L_919:
        /*0124*/ 	.byte	0x04, 0x1e
        /*0126*/ 	.short	(.L_921 - .L_920)
.L_920:
        /*0128*/ 	.word	0x00000000
.L_921:


//--------------------- .nv.info._ZN2at6native13reduce_kernelILi512ELi1ENS0_8ReduceOpIN3c108BFloat16ENS0_14func_wrapper_tIdZNS0_15xor_sum_functorIS4_vEclERNS_14TensorIteratorEEUlddE_EEjdLi4ELi4EEEEEvT1_ --------------------------
	.section	.nv.info._ZN2at6native13reduce_kernelILi512ELi1ENS0_8ReduceOpIN3c108BFloat16ENS0_14func_wrapper_tIdZNS0_15xor_sum_functorIS4_vEclERNS_14TensorIteratorEEUlddE_EEjdLi4ELi4EEEEEvT1_,"",@"SHT_CUDA_INFO"
	.sectionflags	@""
	.align	4


	//----- nvinfo : EIATTR_CUDA_API_VERSION
	.align		4
        /*0000*/ 	.byte	0x04, 0x37
        /*0002*/ 	.short	(.L_923 - .L_922)
.L_922:
        /*0004*/ 	.word	0x00000082


	//----- nvinfo : EIATTR_SW2861232_WAR
	.align		4
.L_923:
        /*0008*/ 	.byte	0x01, 0x35
	.zero		2


	//----- nvinfo : EIATTR_PARAM_CBANK
	.align		4
        /*000c*/ 	.byte	0x04, 0x0a
        /*000e*/ 	.short	(.L_925 - .L_924)
	.align		4
.L_924:
        /*0010*/ 	.word	index@(.nv.constant0._ZN2at6native13reduce_kernelILi512ELi1ENS0_8ReduceOpIN3c108BFloat16ENS0_14func_wrapper_tIdZNS0_15xor_sum_functorIS4_vEclERNS_14TensorIteratorEEUlddE_EEjdLi4ELi4EEEEEvT1_)
        /*0014*/ 	.short	0x0160
        /*0016*/ 	.short	0x0420


	//----- nvinfo : EIATTR_CBANK_PARAM_SIZE
	.align		4
.L_925:
        /*0018*/ 	.byte	0x03, 0x19
        /*001a*/ 	.short	0x0420


	//----- nvinfo : EIATTR_KPARAM_INFO
	.align		4
        /*001c*/ 	.byte	0x04, 0x17
        /*001e*/ 	.short	(.L_927 - .L_926)
.L_926:
        /*0020*/ 	.word	0x00000000
        /*0024*/ 	.short	0x0000
        /*0026*/ 	.short	0x0000
        /*0028*/ 	.byte	0x00, 0xf0, 0x81, 0x10


	//----- nvinfo : EIATTR_MAXREG_COUNT
	.align		4
.L_927:
        /*002c*/ 	.byte	0x03, 0x1b
        /*002e*/ 	.short	0x0020


	//----- nvinfo : EIATTR_NUM_BARRIERS
	.align		4
        /*0030*/ 	.byte	0x02, 0x4c
        /*0032*/ 	.byte	0x01
	.zero		1


	//----- nvinfo : EIATTR_EXTERNS
	.align		4
        /*0034*/ 	.byte	0x04, 0x0f
        /*0036*/ 	.short	(.L_929 - .L_928)


	//   ....[0]....
	.align		4
.L_928:
        /*0038*/ 	.word	index@(__assertfail)


	//----- nvinfo : EIATTR_MERCURY_ISA_VERSION
	.align		4
.L_929:
        /*003c*/ 	.byte	0x03, 0x5f
        /*003e*/ 	.short	0x0000


	//----- nvinfo : EIATTR_INT_WARP_WIDE_INSTR_OFFSETS
	.align		4
        /*0040*/ 	.byte	0x04, 0x31
        /*0042*/ 	.short	(.L_931 - .L_930)


	//   ....[0]....
.L_930:
        /*0044*/ 	.word	0x0000b620


	//   ....[1]....
        /*0048*/ 	.word	0x0000b6f0


	//----- nvinfo : EIATTR_COOP_GROUP_MASK_REGIDS
	.align		4
.L_931:
        /*004c*/ 	.byte	0x04, 0x29
        /*004e*/ 	.short	(.L_933 - .L_932)


	//   ....[0]....
.L_932:
        /*0050*/ 	.word	0xffffffff


	//   ....[1]....
        /*0054*/ 	.word	0xffffffff


	//   ....[2]....
        /*0058*/ 	.word	0xffffffff


	//   ....[3]....
        /*005c*/ 	.word	0xffffffff


	//----- nvinfo : EIATTR_COOP_GROUP_INSTR_OFFSETS
	.align		4
.L_933:
        /*0060*/ 	.byte	0x04, 0x28
        /*0062*/ 	.short	(.L_935 - .L_934)


	//   ....[0]....
.L_934:
        /*0064*/ 	.word	0x00009940


	//   ....[1]....
        /*0068*/ 	.word	0x00009950


	//   ....[2]....
        /*006c*/ 	.word	0x0000bdb0


	//   ....[3]....
        /*0070*/ 	.word	0x0000bdc0


	//----- nvinfo : EIATTR_SYSCALL_OFFSETS
	.align		4
.L_935:
        /*0074*/ 	.byte	0x04, 0x46
        /*0076*/ 	.short	(.L_937 - .L_936)


	//   ....[0]....
.L_936:
        /*0078*/ 	.word	0x0000c060


	//   ....[1]....
        /*007c*/ 	.word	0x0000c2a0


	//   ....[2]....
        /*0080*/ 	.word	0x0000c5c0


	//   ....[3]....
        /*0084*/ 	.word	0x0000c820


	//----- nvinfo : EIATTR_EXIT_INSTR_OFFSETS
	.align		4
.L_937:
        /*0088*/ 	.byte	0x04, 0x1c
        /*008a*/ 	.short	(.L_939 - .L_938)


	//   ....[0]....
.L_938:
        /*008c*/ 	.word	0x0000b7a0


	//   ....[1]....
        /*0090*/ 	.word	0x0000be40


	//   ....[2]....
        /*0094*/ 	.word	0x0000c0a0


	//   ....[3]....
        /*0098*/ 	.word	0x0000c0c0


	//   ....[4]....
        /*009c*/ 	.word	0x0000c2e0


	//   ....[5]....
        /*00a0*/ 	.word	0x0000c300


	//   ....[6]....
        /*00a4*/ 	.word	0x0000c320


	//   ....[7]....
        /*00a8*/ 	.word	0x0000c350


	//   ....[8]....
        /*00ac*/ 	.word	0x0000c380


	//   ....[9]....
        /*00b0*/ 	.word	0x0000c600


	//   ....[10]....
        /*00b4*/ 	.word	0x0000c620


	//   ....[11]....
        /*00b8*/ 	.word	0x0000c860


	//   ....[12]....
        /*00bc*/ 	.word	0x0000c880


	//----- nvinfo : EIATTR_MAX_THREADS
	.align		4
.L_939:
        /*00c0*/ 	.byte	0x04, 0x05
        /*00c2*/ 	.short	(.L_941 - .L_940)
.L_940:
        /*00c4*/ 	.word	0x00000200
        /*00c8*/ 	.word	0x00000001
        /*00cc*/ 	.word	0x00000001


	//----- nvinfo : EIATTR_CRS_STACK_SIZE
	.align		4
.L_941:
        /*00d0*/ 	.byte	0x04, 0x1e
        /*00d2*/ 	.short	(.L_943 - .L_942)
.L_942:
        /*00d4*/ 	.word	0x00000000
.L_943:


//--------------------- .nv.info._ZN2at6native13reduce_kernelILi256ELi2ENS0_8ReduceOpIN3c108BFloat16ENS0_14func_wrapper_tIdZNS0_15xor_sum_functorIS4_vEclERNS_14TensorIteratorEEUlddE_EEjdLi4ELi4EEEEEvT1_ --------------------------
	.section	.nv.info._ZN2at6native13reduce_kernelILi256ELi2ENS0_8ReduceOpIN3c108BFloat16ENS0_14func_wrapper_tIdZNS0_15xor_sum_functorIS4_vEclERNS_14TensorIteratorEEUlddE_EEjdLi4ELi4EEEEEvT1_,"",@"SHT_CUDA_INFO"
	.sectionflags	@""
	.align	4


	//----- nvinfo : EIATTR_CUDA_API_VERSION
	.align		4
        /*0000*/ 	.byte	0x04, 0x37
        /*0002*/ 	.short	(.L_945 - .L_944)
.L_944:
        /*0004*/ 	.word	0x00000082


	//----- nvinfo : EIATTR_SW2861232_WAR
	.align		4
.L_945:
        /*0008*/ 	.byte	0x01, 0x35
	.zero		2


	//----- nvinfo : EIATTR_PARAM_CBANK
	.align		4
        /*000c*/ 	.byte	0x04, 0x0a
        /*000e*/ 	.short	(.L_947 - .L_946)
	.align		4
.L_946:
        /*0010*/ 	.word	index@(.nv.constant0._ZN2at6native13reduce_kernelILi256ELi2ENS0_8ReduceOpIN3c108BFloat16ENS0_14func_wrapper_tIdZNS0_15xor_sum_functorIS4_vEclERNS_14TensorIteratorEEUlddE_EEjdLi4ELi4EEEEEvT1_)
        /*0014*/ 	.short	0x0160
        /*0016*/ 	.short	0x0420


	//----- nvinfo : EIATTR_CBANK_PARAM_SIZE
	.align		4
.L_947:
        /*0018*/ 	.byte	0x03, 0x19
        /*001a*/ 	.short	0x0420


	//----- nvinfo : EIATTR_KPARAM_INFO
	.align		4
        /*001c*/ 	.byte	0x04, 0x17
        /*001e*/ 	.short	(.L_949 - .L_948)
.L_948:
        /*0020*/ 	.word	0x00000000
        /*0024*/ 	.short	0x0000
        /*0026*/ 	.short	0x0000
        /*0028*/ 	.byte	0x00, 0xf0, 0x81, 0x10


	//----- nvinfo : EIATTR_MAXREG_COUNT
	.align		4
.L_949:
        /*002c*/ 	.byte	0x03, 0x1b
        /*002e*/ 	.short	0x0040


	//----- nvinfo : EIATTR_NUM_BARRIERS
	.align		4
        /*0030*/ 	.byte	0x02, 0x4c
        /*0032*/ 	.byte	0x01
	.zero		1


	//----- nvinfo : EIATTR_EXTERNS
	.align		4
        /*0034*/ 	.byte	0x04, 0x0f
        /*0036*/ 	.short	(.L_951 - .L_950)


	//   ....[0]....
	.align		4
.L_950:
        /*0038*/ 	.word	index@(__assertfail)


	//----- nvinfo : EIATTR_MERCURY_ISA_VERSION
	.align		4
.L_951:
        /*003c*/ 	.byte	0x03, 0x5f
        /*003e*/ 	.short	0x0000


	//----- nvinfo : EIATTR_INT_WARP_WIDE_INSTR_OFFSETS
	.align		4
        /*0040*/ 	.byte	0x04, 0x31
        /*0042*/ 	.short	(.L_953 - .L_952)


	//   ....[0]....
.L_952:
        /*0044*/ 	.word	0x0000e180


	//   ....[1]....
        /*0048*/ 	.word	0x0000e250


	//----- nvinfo : EIATTR_COOP_GROUP_MASK_REGIDS
	.align		4
.L_953:
        /*004c*/ 	.byte	0x04, 0x29
        /*004e*/ 	.short	(.L_955 - .L_954)


	//   ....[0]....
.L_954:
        /*0050*/ 	.word	0xffffffff


	//   ....[1]....
        /*0054*/ 	.word	0xffffffff


	//   ....[2]....
        /*0058*/ 	.word	0xffffffff


	//   ....[3]....
        /*005c*/ 	.word	0xffffffff


	//   ....[4]....
        /*0060*/ 	.word	0xffffffff


	//   ....[5]....
        /*0064*/ 	.word	0xffffffff


	//   ....[6]....
        /*0068*/ 	.word	0xffffffff


	//   ....[7]....
        /*006c*/ 	.word	0xffffffff


	//----- nvinfo : EIATTR_COOP_GROUP_INSTR_OFFSETS
	.align		4
.L_955:
        /*0070*/ 	.byte	0x04, 0x28
        /*0072*/ 	.short	(.L_957 - .L_956)


	//   ....[0]....
.L_956:
        /*0074*/ 	.word	0x0000aad0


	//   ....[1]....
        /*0078*/ 	.word	0x0000aae0


	//   ....[2]....
        /*007c*/ 	.word	0x0000aaf0


	//   ....[3]....
        /*0080*/ 	.word	0x0000ab00


	//   ....[4]....
        /*0084*/ 	.word	0x0000eb60


	//   ....[5]....
        /*0088*/ 	.word	0x0000eb70


	//   ....[6]....
        /*008c*/ 	.word	0x0000eb80


	//   ....[7]....
        /*0090*/ 	.word	0x0000eb90


	//----- nvinfo : EIATTR_SYSCALL_OFFSETS
	.align		4
.L_957:
        /*0094*/ 	.byte	0x04, 0x46
        /*0096*/ 	.short	(.L_959 - .L_958)


	//   ....[0]....
.L_958:
        /*0098*/ 	.word	0x00000f70


	//   ....[1]....
        /*009c*/ 	.word	0x0000ee80


	//   ....[2]....
        /*00a0*/ 	.word	0x0000f000


	//   ....[3]....
        /*00a4*/ 	.word	0x0000f2a0


	//   ....[4]....
        /*00a8*/ 	.word	0x0000f420


	//   ....[5]....
        /*00ac*/ 	.word	0x0000f7a0


	//   ....[6]....
        /*00b0*/ 	.word	0x0000f920


	//   ....[7]....
        /*00b4*/ 	.word	0x0000fbe0


	//   ....[8]....
        /*00b8*/ 	.word	0x0000fd60


	//----- nvinfo : EIATTR_EXIT_INSTR_OFFSETS
	.align		4
.L_959:
        /*00bc*/ 	.byte	0x04, 0x1c
        /*00be*/ 	.short	(.L_961 - .L_960)


	//   ....[0]....
.L_960:
        /*00c0*/ 	.word	0x0000e300


	//   ....[1]....
        /*00c4*/ 	.word	0x0000ec10


	//   ....[2]....
        /*00c8*/ 	.word	0x0000f040


	//   ....[3]....
        /*00cc*/ 	.word	0x0000f070


	//   ....[4]....
        /*00d0*/ 	.word	0x0000f460


	//   ....[5]....
        /*00d4*/ 	.word	0x0000f490


	//   ....[6]....
        /*00d8*/ 	.word	0x0000f4b0


	//   ....[7]....
        /*00dc*/ 	.word	0x0000f4e0


	//   ....[8]....
        /*00e0*/ 	.word	0x0000f510


	//   ....[9]....
        /*00e4*/ 	.word	0x0000f960


	//   ....[10]....
        /*00e8*/ 	.word	0x0000f990


	//   ....[11]....
        /*00ec*/ 	.word	0x0000fda0


	//   ....[12]....
        /*00f0*/ 	.word	0x0000fdd0


	//----- nvinfo : EIATTR_MAX_THREADS
	.align		4
.L_961:
        /*00f4*/ 	.byte	0x04, 0x05
        /*00f6*/ 	.short	(.L_963 - .L_962)
.L_962:
        /*00f8*/ 	.word	0x00000100
        /*00fc*/ 	.word	0x00000001
        /*0100*/ 	.word	0x00000001


	//----- nvinfo : EIATTR_CRS_STACK_SIZE
	.align		4
.L_963:
        /*0104*/ 	.byte	0x04, 0x1e
        /*0106*/ 	.short	(.L_965 - .L_964)
.L_964:
        /*0108*/ 	.word	0x00000000
.L_965:


//--------------------- .nv.info._ZN2at6native13reduce_kernelILi128ELi4ENS0_8ReduceOpIN3c108BFloat16ENS0_14func_wrapper_tIdZNS0_15xor_sum_functorIS4_vEclERNS_14TensorIteratorEEUlddE_EEjdLi4ELi4EEEEEvT1_ --------------------------
	.section	.nv.info._ZN2at6native13reduce_kernelILi128ELi4ENS0_8ReduceOpIN3c108BFloat16ENS0_14func_wrapper_tIdZNS0_15xor_sum_functorIS4_vEclERNS_14TensorIteratorEEUlddE_EEjdLi4ELi4EEEEEvT1_,"",@"SHT_CUDA_INFO"
	.sectionflags	@""
	.align	4


	//----- nvinfo : EIATTR_CUDA_API_VERSION
	.align		4
        /*0000*/ 	.byte	0x04, 0x37
        /*0002*/ 	.short	(.L_967 - .L_966)
.L_966:
        /*0004*/ 	.word	0x00000082


	//----- nvinfo : EIATTR_SW2861232_WAR
	.align		4
.L_967:
        /*0008*/ 	.byte	0x01, 0x35
	.zero		2


	//----- nvinfo : EIATTR_PARAM_CBANK
	.align		4
        /*000c*/ 	.byte	0x04, 0x0a
        /*000e*/ 	.short	(.L_969 - .L_968)
	.align		4
.L_968:
        /*0010*/ 	.word	index@(.nv.constant0._ZN2at6native13reduce_kernelILi128ELi4ENS0_8ReduceOpIN3c108BFloat16ENS0_14func_wrapper_tIdZNS0_15xor_sum_functorIS4_vEclERNS_14TensorIteratorEEUlddE_EEjdLi4ELi4EEEEEvT1_)
        /*0014*/ 	.short	0x0160
        /*0016*/ 	.short	0x0420


	//----- nvinfo : EIATTR_CBANK_PARAM_SIZE
	.align		4
.L_969:
        /*0018*/ 	.byte	0x03, 0x19
        /*001a*/ 	.short	0x0420


	//----- nvinfo : EIATTR_KPARAM_INFO
	.align		4
        /*001c*/ 	.byte	0x04, 0x17
        /*001e*/ 	.short	(.L_971 - .L_970)
.L_970:
        /*0020*/ 	.word	0x00000000
        /*0024*/ 	.short	0x0000
        /*0026*/ 	.short	0x0000
        /*0028*/ 	.byte	0x00, 0xf0, 0x81, 0x10


	//----- nvinfo : EIATTR_MAXREG_COUNT
	.align		4
.L_971:
        /*002c*/ 	.byte	0x03, 0x1b
        /*002e*/ 	.short	0x0080


	//----- nvinfo : EIATTR_NUM_BARRIERS
	.align		4
        /*0030*/ 	.byte	0x02, 0x4c
        /*0032*/ 	.byte	0x01
	.zero		1


	//----- nvinfo : EIATTR_EXTERNS
	.align		4
        /*0034*/ 	.byte	0x04, 0x0f
        /*0036*/ 	.short	(.L_973 - .L_972)


	//   ....[0]....
	.align		4
.L_972:
        /*0038*/ 	.word	index@(__assertfail)


	//----- nvinfo : EIATTR_MERCURY_ISA_VERSION
	.align		4
.L_973:
        /*003c*/ 	.byte	0x03, 0x5f
        /*003e*/ 	.short	0x0000


	//----- nvinfo : EIATTR_INT_WARP_WIDE_INSTR_OFFSETS
	.align		4
        /*0040*/ 	.byte	0x04, 0x31
        /*0042*/ 	.short	(.L_975 - .L_974)


	//   ....[0]....
.L_974:
        /*0044*/ 	.word	0x00013110


	//   ....[1]....
        /*0048*/ 	.word	0x000131e0


	//----- nvinfo : EIATTR_COOP_GROUP_MASK_REGIDS
	.align		4
.L_975:
        /*004c*/ 	.byte	0x04, 0x29
        /*004e*/ 	.short	(.L_977 - .L_976)


	//   ....[0]....
.L_976:
        /*0050*/ 	.word	0xffffffff


	//   ....[1]....
        /*0054*/ 	.word	0xffffffff


	//   ....[2]....
        /*0058*/ 	.word	0xffffffff


	//   ....[3]....
        /*005c*/ 	.word	0xffffffff


	//   ....[4]....
        /*0060*/ 	.word	0xffffffff


	//   ....[5]....
        /*0064*/ 	.word	0xffffffff


	//   ....[6]....
        /*0068*/ 	.word	0xffffffff


	//   ....[7]....
        /*006c*/ 	.word	0xffffffff


	//   ....[8]....
        /*0070*/ 	.word	0xffffffff


	//   ....[9]....
        /*0074*/ 	.word	0xffffffff


	//   ....[10]....
        /*0078*/ 	.word	0xffffffff


	//   ....[11]....
        /*007c*/ 	.word	0xffffffff


	//   ....[12]....
        /*0080*/ 	.word	0xffffffff


	//   ....[13]....
        /*0084*/ 	.word	0xffffffff


	//   ....[14]....
        /*0088*/ 	.word	0xffffffff


	//   ....[15]....
        /*008c*/ 	.word	0xffffffff


	//----- nvinfo : EIATTR_COOP_GROUP_INSTR_OFFSETS
	.align		4
.L_977:
        /*0090*/ 	.byte	0x04, 0x28
        /*0092*/ 	.short	(.L_979 - .L_978)


	//   ....[0]....
.L_978:
        /*0094*/ 	.word	0x0000c720


	//   ....[1]....
        /*0098*/ 	.word	0x0000c730


	//   ....[2]....
        /*009c*/ 	.word	0x0000c740


	//   ....[3]....
        /*00a0*/ 	.word	0x0000c750


	//   ....[4]....
        /*00a4*/ 	.word	0x0000c760


	//   ....[5]....
        /*00a8*/ 	.word	0x0000c770


	//   ....[6]....
        /*00ac*/ 	.word	0x0000c780


	//   ....[7]....
        /*00b0*/ 	.word	0x0000c7a0


	//   ....[8]....
        /*00b4*/ 	.word	0x00013eb0


	//   ....[9]....
        /*00b8*/ 	.word	0x00013ec0


	//   ....[10]....
        /*00bc*/ 	.word	0x00013ed0


	//   ....[11]....
        /*00c0*/ 	.word	0x00013ee0


	//   ....[12]....
        /*00c4*/ 	.word	0x00013ef0


	//   ....[13]....
        /*00c8*/ 	.word	0x00013f00


	//   ....[14]....
        /*00cc*/ 	.word	0x00013f10


	//   ....[15]....
        /*00d0*/ 	.word	0x00013f30


	//----- nvinfo : EIATTR_SYSCALL_OFFSETS
	.align		4
.L_979:
        /*00d4*/ 	.byte	0x04, 0x46
        /*00d6*/ 	.short	(.L_981 - .L_980)


	//   ....[0]....
.L_980:
        /*00d8*/ 	.word	0x00000f10


	//   ....[1]....
        /*00dc*/ 	.word	0x000142d0


	//   ....[2]....
        /*00e0*/ 	.word	0x00014450


	//   ....[3]....
        /*00e4*/ 	.word	0x000145d0


	//   ....[4]....
        /*00e8*/ 	.word	0x00014750


	//   ....[5]....
        /*00ec*/ 	.word	0x00014a90


	//   ....[6]....
        /*00f0*/ 	.word	0x00014c10


	//   ....[7]....
        /*00f4*/ 	.word	0x00014d90


	//   ....[8]....
        /*00f8*/ 	.word	0x00014f10


	//   ....[9]....
        /*00fc*/ 	.word	0x00015310


	//   ....[10]....
        /*0100*/ 	.word	0x00015490


	//   ....[11]....
        /*0104*/ 	.word	0x00015610


	//   ....[12]....
        /*0108*/ 	.word	0x00015790


	//   ....[13]....
        /*010c*/ 	.word	0x00015ad0


	//   ....[14]....
        /*0110*/ 	.word	0x00015c50


	//   ....[15]....
        /*0114*/ 	.word	0x00015dd0


	//   ....[16]....
        /*0118*/ 	.word	0x00015f50


	//----- nvinfo : EIATTR_EXIT_INSTR_OFFSETS
	.align		4
.L_981:
        /*011c*/ 	.byte	0x04, 0x1c
        /*011e*/ 	.short	(.L_983 - .L_982)


	//   ....[0]....
.L_982:
        /*0120*/ 	.word	0x00013290


	//   ....[1]....
        /*0124*/ 	.word	0x00013fe0


	//   ....[2]....
        /*0128*/ 	.word	0x00014790


	//   ....[3]....
        /*012c*/ 	.word	0x000147e0


	//   ....[4]....
        /*0130*/ 	.word	0x00014f50


	//   ....[5]....
        /*0134*/ 	.word	0x00014fa0


	//   ....[6]....
        /*0138*/ 	.word	0x00014fc0


	//   ....[7]....
        /*013c*/ 	.word	0x00014ff0


	//   ....[8]....
        /*0140*/ 	.word	0x00015020


	//   ....[9]....
        /*0144*/ 	.word	0x000157d0


	//   ....[10]....
        /*0148*/ 	.word	0x00015820


	//   ....[11]....
        /*014c*/ 	.word	0x00015f90


	//   ....[12]....
        /*0150*/ 	.word	0x00015fe0


	//----- nvinfo : EIATTR_MAX_THREADS
	.align		4
.L_983:
        /*0154*/ 	.byte	0x04, 0x05
        /*0156*/ 	.short	(.L_985 - .L_984)
.L_984:
        /*0158*/ 	.word	0x00000080
        /*015c*/ 	.word	0x00000001
        /*0160*/ 	.word	0x00000001


	//----- nvinfo : EIATTR_CRS_STACK_SIZE
	.align		4
.L_985:
        /*0164*/ 	.byte	0x04, 0x1e
        /*0166*/ 	.short	(.L_987 - .L_986)
.L_986:
        /*0168*/ 	.word	0x00000000
.L_987:


//--------------------- .nv.info._ZN2at6native13reduce_kernelILi512ELi1ENS0_8ReduceOpIN3c104HalfENS0_14func_wrapper_tIdZNS0_15xor_sum_functorIS4_vEclERNS_14TensorIteratorEEUlddE_EEjdLi4ELi4EEEEEvT1_ --------------------------
	.section	.nv.info._ZN2at6native13reduce_kernelILi512ELi1ENS0_8ReduceOpIN3c104HalfENS0_14func_wrapper_tIdZNS0_15xor_sum_functorIS4_vEclERNS_14TensorIteratorEEUlddE_EEjdLi4ELi4EEEEEvT1_,"",@"SHT_CUDA_INFO"
	.sectionflags	@""
	.align	4


	//----- nvinfo : EIATTR_CUDA_API_VERSION
	.align		4
        /*0000*/ 	.byte	0x04, 0x37
        /*0002*/ 	.short	(.L_989 - .L_988)
.L_988:
        /*0004*/ 	.word	0x00000082


	//----- nvinfo : EIATTR_SW2861232_WAR
	.align		4
.L_989:
        /*0008*/ 	.byte	0x01, 0x35
	.zero		2


	//----- nvinfo : EIATTR_PARAM_CBANK
	.align		4
        /*000c*/ 	.byte	0x04, 0x0a
        /*000e*/ 	.short	(.L_991 - .L_990)
	.align		4
.L_990:
        /*0010*/ 	.word	index@(.nv.constant0._ZN2at6native13reduce_kernelILi512ELi1ENS0_8ReduceOpIN3c104HalfENS0_14func_wrapper_tIdZNS0_15xor_sum_functorIS4_vEclERNS_14TensorIteratorEEUlddE_EEjdLi4ELi4EEEEEvT1_)
        /*0014*/ 	.short	0x0160
        /*0016*/ 	.short	0x0420


	//----- nvinfo : EIATTR_CBANK_PARAM_SIZE
	.align		4
.L_991:
        /*0018*/ 	.byte	0x03, 0x19
        /*001a*/ 	.short	0x0420


	//----- nvinfo : EIATTR_KPARAM_INFO
	.align		4
        /*001c*/ 	.byte	0x04, 0x17
        /*001e*/ 	.short	(.L_993 - .L_992)
.L_992:
        /*0020*/ 	.word	0x00000000
        /*0024*/ 	.short	0x0000
        /*0026*/ 	.short	0x0000
        /*0028*/ 	.byte	0x00, 0xf0, 0x81, 0x10


	//----- nvinfo : EIATTR_MAXREG_COUNT
	.align		4
.L_993:
        /*002c*/ 	.byte	0x03, 0x1b
        /*002e*/ 	.short	0x0020


	//----- nvinfo : EIATTR_NUM_BARRIERS
	.align		4
        /*0030*/ 	.byte	0x02, 0x4c
        /*0032*/ 	.byte	0x01
	.zero		1


	//----- nvinfo : EIATTR_EXTERNS
	.align		4
        /*0034*/ 	.byte	0x04, 0x0f
        /*0036*/ 	.short	(.L_995 - .L_994)


	//   ....[0]....
	.align		4
.L_994:
        /*0038*/ 	.word	index@(__assertfail)


	//----- nvinfo : EIATTR_MERCURY_ISA_VERSION
	.align		4
.L_995:
        /*003c*/ 	.byte	0x03, 0x5f
        /*003e*/ 	.short	0x0000


	//----- nvinfo : EIATTR_INT_WARP_WIDE_INSTR_OFFSETS
	.align		4
        /*0040*/ 	.byte	0x04, 0x31
        /*0042*/ 	.short	(.L_997 - .L_996)


	//   ....[0]....
.L_996:
        /*0044*/ 	.word	0x0000b620


	//   ....[1]....
        /*0048*/ 	.word	0x0000b6f0


	//----- nvinfo : EIATTR_COOP_GROUP_MASK_REGIDS
	.align		4
.L_997:
        /*004c*/ 	.byte	0x04, 0x29
        /*004e*/ 	.short	(.L_999 - .L_998)


	//   ....[0]....
.L_998:
        /*0050*/ 	.word	0xffffffff


	//   ....[1]....
        /*0054*/ 	.word	0xffffffff


	//   ....[2]....
        /*0058*/ 	.word	0xffffffff


	//   ....[3]....
        /*005c*/ 	.word	0xffffffff


	//----- nvinfo : EIATTR_COOP_GROUP_INSTR_OFFSETS
	.align		4
.L_999:
        /*0060*/ 	.byte	0x04, 0x28
        /*0062*/ 	.short	(.L_1001 - .L_1000)


	//   ....[0]....
.L_1000:
        /*0064*/ 	.word	0x00009940


	//   ....[1]....
        /*0068*/ 	.word	0x00009950


	//   ....[2]....
        /*006c*/ 	.word	0x0000bdb0


	//   ....[3]....
        /*0070*/ 	.word	0x0000bdc0


	//----- nvinfo : EIATTR_SYSCALL_OFFSETS
	.align		4
.L_1001:
        /*0074*/ 	.byte	0x04, 0x46
        /*0076*/ 	.short	(.L_1003 - .L_1002)


	//   ....[0]....
.L_1002:
        /*0078*/ 	.word	0x0000c060


	//   ....[1]....
        /*007c*/ 	.word	0x0000c2a0


	//   ....[2]....
        /*0080*/ 	.word	0x0000c5c0


	//   ....[3]....
        /*0084*/ 	.word	0x0000c820


	//----- nvinfo : EIATTR_EXIT_INSTR_OFFSETS
	.align		4
.L_1003:
        /*0088*/ 	.byte	0x04, 0x1c
        /*008a*/ 	.short	(.L_1005 - .L_1004)


	//   ....[0]....
.L_1004:
        /*008c*/ 	.word	0x0000b7a0


	//   ....[1]....
        /*0090*/ 	.word	0x0000be40


	//   ....[2]....
        /*0094*/ 	.word	0x0000c0a0


	//   ....[3]....
        /*0098*/ 	.word	0x0000c0c0


	//   ....[4]....
        /*009c*/ 	.word	0x0000c2e0


	//   ....[5]....
        /*00a0*/ 	.word	0x0000c300


	//   ....[6]....
        /*00a4*/ 	.word	0x0000c320


	//   ....[7]....
        /*00a8*/ 	.word	0x0000c350


	//   ....[8]....
        /*00ac*/ 	.word	0x0000c380


	//   ....[9]....
        /*00b0*/ 	.word	0x0000c600


	//   ....[10]....
        /*00b4*/ 	.word	0x0000c620


	//   ....[11]....
        /*00b8*/ 	.word	0x0000c860


	//   ....[12]....
        /*00bc*/ 	.word	0x0000c880


	//----- nvinfo : EIATTR_MAX_THREADS
	.align		4
.L_1005:
        /*00c0*/ 	.byte	0x04, 0x05
        /*00c2*/ 	.short	(.L_1007 - .L_1006)
.L_1006:
        /*00c4*/ 	.word	0x00000200
        /*00c8*/ 	.word	0x00000001
        /*00cc*/ 	.word	0x00000001


	//----- nvinfo : EIATTR_CRS_STACK_SIZE
	.align		4
.L_1007:
        /*00d0*/ 	.byte	0x04, 0x1e
        /*00d2*/ 	.short	(.L_1009 - .L_1008)
.L_1008:
        /*00d4*/ 	.word	0x00000000
.L_1009:


//--------------------- .nv.info._ZN2at6native13reduce_kernelILi256ELi2ENS0_8ReduceOpIN3c104HalfENS0_14func_wrapper_tIdZNS0_15xor_sum_functorIS4_vEclERNS_14TensorIteratorEEUlddE_EEjdLi4ELi4EEEEEvT1_ --------------------------
	.section	.nv.info._ZN2at6native13reduce_kernelILi256ELi2ENS0_8ReduceOpIN3c104HalfENS0_14func_wrapper_tIdZNS0_15xor_sum_functorIS4_vEclERNS_14TensorIteratorEEUlddE_EEjdLi4ELi4EEEEEvT1_,"",@"SHT_CUDA_INFO"
	.sectionflags	@""
	.align	4


	//----- nvinfo : EIATTR_CUDA_API_VERSION
	.align		4
        /*0000*/ 	.byte	0x04, 0x37
        /*0002*/ 	.short	(.L_1011 - .L_1010)
.L_1010:
        /*0004*/ 	.word	0x00000082


	//----- nvinfo : EIATTR_SW2861232_WAR
	.align		4
.L_1011:
        /*0008*/ 	.byte	0x01, 0x35
	.zero		2


	//----- nvinfo : EIATTR_PARAM_CBANK
	.align		4
        /*000c*/ 	.byte	0x04, 0x0a
        /*000e*/ 	.short	(.L_1013 - .L_1012)
	.align		4
.L_1012:
        /*0010*/ 	.word	index@(.nv.constant0._ZN2at6native13reduce_kernelILi256ELi2ENS0_8ReduceOpIN3c104HalfENS0_14func_wrapper_tIdZNS0_15xor_sum_functorIS4_vEclERNS_14TensorIteratorEEUlddE_EEjdLi4ELi4EEEEEvT1_)
        /*0014*/ 	.short	0x0160
        /*0016*/ 	.short	0x0420


	//----- nvinfo : EIATTR_CBANK_PARAM_SIZE
	.align		4
.L_1013:
        /*0018*/ 	.byte	0x03, 0x19
        /*001a*/ 	.short	0x0420


	//----- nvinfo : EIATTR_KPARAM_INFO
	.align		4
        /*001c*/ 	.byte	0x04, 0x17
        /*001e*/ 	.short	(.L_1015 - .L_1014)
.L_1014:
        /*0020*/ 	.word	0x00000000
        /*0024*/ 	.short	0x0000
        /*0026*/ 	.short	0x0000
        /*0028*/ 	.byte	0x00, 0xf0, 0x81, 0x10


	//----- nvinfo : EIATTR_MAXREG_COUNT
	.align		4
.L_1015:
        /*002c*/ 	.byte	0x03, 0x1b
        /*002e*/ 	.short	0x0040


	//----- nvinfo : EIATTR_NUM_BARRIERS
	.align		4
        /*0030*/ 	.byte	0x02, 0x4c
        /*0032*/ 	.byte	0x01
	.zero		1


	//----- nvinfo : EIATTR_EXTERNS
	.align		4
        /*0034*/ 	.byte	0x04, 0x0f
        /*0036*/ 	.short	(.L_1017 - .L_1016)


	//   ....[0]....
	.align		4
.L_1016:
        /*0038*/ 	.word	index@(__assertfail)


	//----- nvinfo : EIATTR_MERCURY_ISA_VERSION
	.align		4
.L_1017:
        /*003c*/ 	.byte	0x03, 0x5f
        /*003e*/ 	.short	0x0000


	//----- nvinfo : EIATTR_INT_WARP_WIDE_INSTR_OFFSETS
	.align		4
        /*0040*/ 	.byte	0x04, 0x31
        /*0042*/ 	.short	(.L_1019 - .L_1018)


	//   ....[0]....
.L_1018:
        /*0044*/ 	.word	0x0000e160


	//   ....[1]....
        /*0048*/ 	.word	0x0000e230


	//----- nvinfo : EIATTR_COOP_GROUP_MASK_REGIDS
	.align		4
.L_1019:
        /*004c*/ 	.byte	0x04, 0x29
        /*004e*/ 	.short	(.L_1021 - .L_1020)


	//   ....[0]....
.L_1020:
        /*0050*/ 	.word	0xffffffff


	//   ....[1]....
        /*0054*/ 	.word	0xffffffff


	//   ....[2]....
        /*0058*/ 	.word	0xffffffff


	//   ....[3]....
        /*005c*/ 	.word	0xffffffff


	//   ....[4]....
        /*0060*/ 	.word	0xffffffff


	//   ....[5]....
        /*0064*/ 	.word	0xffffffff


	//   ....[6]....
        /*0068*/ 	.word	0xffffffff


	//   ....[7]....
        /*006c*/ 	.word	0xffffffff


	//----- nvinfo : EIATTR_COOP_GROUP_INSTR_OFFSETS
	.align		4
.L_1021:
        /*0070*/ 	.byte	0x04, 0x28
        /*0072*/ 	.short	(.L_1023 - .L_1022)


	//   ....[0]....
.L_1022:
        /*0074*/ 	.word	0x0000aab0


	//   ....[1]....
        /*0078*/ 	.word	0x0000aac0


	//   ....[2]....
        /*007c*/ 	.word	0x0000aad0


	//   ....[3]....
        /*0080*/ 	.word	0x0000aae0


	//   ....[4]....
        /*0084*/ 	.word	0x0000eb40


	//   ....[5]....
        /*0088*/ 	.word	0x0000eb50


	//   ....[6]....
        /*008c*/ 	.word	0x0000eb60


	//   ....[7]....
        /*0090*/ 	.word	0x0000eb70


	//----- nvinfo : EIATTR_SYSCALL_OFFSETS
	.align		4
.L_1023:
        /*0094*/ 	.byte	0x04, 0x46
        /*0096*/ 	.short	(.L_1025 - .L_1024)


	//   ....[0]....
.L_1024:
        /*0098*/ 	.word	0x00000f70


	//   ....[1]....
        /*009c*/ 	.word	0x0000ee60


	//   ....[2]....
        /*00a0*/ 	.word	0x0000efe0


	//   ....[3]....
        /*00a4*/ 	.word	0x0000f280


	//   ....[4]....
        /*00a8*/ 	.word	0x0000f400


	//   ....[5]....
        /*00ac*/ 	.word	0x0000f780


	//   ....[6]....
        /*00b0*/ 	.word	0x0000f900


	//   ....[7]....
        /*00b4*/ 	.word	0x0000fbc0


	//   ....[8]....
        /*00b8*/ 	.word	0x0000fd40


	//----- nvinfo : EIATTR_EXIT_INSTR_OFFSETS
	.align		4
.L_1025:
        /*00bc*/ 	.byte	0x04, 0x1c
        /*00be*/ 	.short	(.L_1027 - .L_1026)


	//   ....[0]....
.L_1026:
        /*00c0*/ 	.word	0x0000e2e0


	//   ....[1]....
        /*00c4*/ 	.word	0x0000ebf0


	//   ....[2]....
        /*00c8*/ 	.word	0x0000f020


	//   ....[3]....
        /*00cc*/ 	.word	0x0000f050


	//   ....[4]....
        /*00d0*/ 	.word	0x0000f440


	//   ....[5]....
        /*00d4*/ 	.word	0x0000f470


	//   ....[6]....
        /*00d8*/ 	.word	0x0000f490


	//   ....[7]....
        /*00dc*/ 	.word	0x0000f4c0


	//   ....[8]....
        /*00e0*/ 	.word	0x0000f4f0


	//   ....[9]....
        /*00e4*/ 	.word	0x0000f940


	//   ....[10]....
        /*00e8*/ 	.word	0x0000f970


	//   ....[11]....
        /*00ec*/ 	.word	0x0000fd80


	//   ....[12]....
        /*00f0*/ 	.word	0x0000fdb0


	//----- nvinfo : EIATTR_MAX_THREADS
	.align		4
.L_1027:
        /*00f4*/ 	.byte	0x04, 0x05
        /*00f6*/ 	.short	(.L_1029 - .L_1028)
.L_1028:
        /*00f8*/ 	.word	0x00000100
        /*00fc*/ 	.word	0x00000001
        /*0100*/ 	.word	0x00000001


	//----- nvinfo : EIATTR_CRS_STACK_SIZE
	.align		4
.L_1029:
        /*0104*/ 	.byte	0x04, 0x1e
        /*0106*/ 	.short	(.L_1031 - .L_1030)
.L_1030:
        /*0108*/ 	.word	0x00000000
.L_1031:


//--------------------- .nv.info._ZN2at6native13reduce_kernelILi128ELi4ENS0_8ReduceOpIN3c104HalfENS0_14func_wrapper_tIdZNS0_15xor_sum_functorIS4_vEclERNS_14TensorIteratorEEUlddE_EEjdLi4ELi4EEEEEvT1_ --------------------------
	.section	.nv.info._ZN2at6native13reduce_kernelILi128ELi4ENS0_8ReduceOpIN3c104HalfENS0_14func_wrapper_tIdZNS0_15xor_sum_functorIS4_vEclERNS_14TensorIteratorEEUlddE_EEjdLi4ELi4EEEEEvT1_,"",@"SHT_CUDA_INFO"
	.sectionflags	@""
	.align	4


	//----- nvinfo : EIATTR_CUDA_API_VERSION
	.align		4
        /*0000*/ 	.byte	0x04, 0x37
        /*0002*/ 	.short	(.L_1033 - .L_1032)
.L_1032:
        /*0004*/ 	.word	0x00000082


	//----- nvinfo : EIATTR_SW2861232_WAR
	.align		4
.L_1033:
        /*0008*/ 	.byte	0x01, 0x35
	.zero		2


	//----- nvinfo : EIATTR_PARAM_CBANK
	.align		4
        /*000c*/ 	.byte	0x04, 0x0a
        /*000e*/ 	.short	(.L_1035 - .L_1034)
	.align		4
.L_1034:
        /*0010*/ 	.word	index@(.nv.constant0._ZN2at6native13reduce_kernelILi128ELi4ENS0_8ReduceOpIN3c104HalfENS0_14func_wrapper_tIdZNS0_15xor_sum_functorIS4_vEclERNS_14TensorIteratorEEUlddE_EEjdLi4ELi4EEEEEvT1_)
        /*0014*/ 	.short	0x0160
        /*0016*/ 	.short	0x0420


	//----- nvinfo : EIATTR_CBANK_PARAM_SIZE
	.align		4
.L_1035:
        /*0018*/ 	.byte	0x03, 0x19
        /*001a*/ 	.short	0x0420


	//----- nvinfo : EIATTR_KPARAM_INFO
	.align		4
        /*001c*/ 	.byte	0x04, 0x17
        /*001e*/ 	.short	(.L_1037 - .L_1036)
.L_1036:
        /*0020*/ 	.word	0x00000000
        /*0024*/ 	.short	0x0000
        /*0026*/ 	.short	0x0000
        /*0028*/ 	.byte	0x00, 0xf0, 0x81, 0x10


	//----- nvinfo : EIATTR_MAXREG_COUNT
	.align		4
.L_1037:
        /*002c*/ 	.byte	0x03, 0x1b
        /*002e*/ 	.short	0x0080


	//----- nvinfo : EIATTR_NUM_BARRIERS
	.align		4
        /*0030*/ 	.byte	0x02, 0x4c
        /*0032*/ 	.byte	0x01
	.zero		1


	//----- nvinfo : EIATTR_EXTERNS
	.align		4
        /*0034*/ 	.byte	0x04, 0x0f
        /*0036*/ 	.short	(.L_1039 - .L_1038)


	//   ....[0]....
	.align		4
.L_1038:
        /*0038*/ 	.word	index@(__assertfail)


	//----- nvinfo : EIATTR_MERCURY_ISA_VERSION
	.align		4
.L_1039:
        /*003c*/ 	.byte	0x03, 0x5f
        /*003e*/ 	.short	0x0000


	//----- nvinfo : EIATTR_INT_WARP_WIDE_INSTR_OFFSETS
	.align		4
        /*0040*/ 	.byte	0x04, 0x31
        /*0042*/ 	.short	(.L_1041 - .L_1040)


	//   ....[0]....
.L_1040:
        /*0044*/ 	.word	0x00012f30


	//   ....[1]....
        /*0048*/ 	.word	0x00013000


	//----- nvinfo : EIATTR_COOP_GROUP_MASK_REGIDS
	.align		4
.L_1041:
        /*004c*/ 	.byte	0x04, 0x29
        /*004e*/ 	.short	(.L_1043 - .L_1042)


	//   ....[0]....
.L_1042:
        /*0050*/ 	.word	0xffffffff


	//   ....[1]....
        /*0054*/ 	.word	0xffffffff


	//   ....[2]....
        /*0058*/ 	.word	0xffffffff


	//   ....[3]....
        /*005c*/ 	.word	0xffffffff


	//   ....[4]....
        /*0060*/ 	.word	0xffffffff


	//   ....[5]....
        /*0064*/ 	.word	0xffffffff


	//   ....[6]....
        /*0068*/ 	.word	0xffffffff


	//   ....[7]....
        /*006c*/ 	.word	0xffffffff


	//   ....[8]....
        /*0070*/ 	.word	0xffffffff


	//   ....[9]....
        /*0074*/ 	.word	0xffffffff


	//   ....[10]....
        /*0078*/ 	.word	0xffffffff


	//   ....[11]....
        /*007c*/ 	.word	0xffffffff


	//   ....[12]....
        /*0080*/ 	.word	0xffffffff


	//   ....[13]....
        /*0084*/ 	.word	0xffffffff


	//   ....[14]....
        /*0088*/ 	.word	0xffffffff


	//   ....[15]....
        /*008c*/ 	.word	0xffffffff


	//----- nvinfo : EIATTR_COOP_GROUP_INSTR_OFFSETS
	.align		4
.L_1043:
        /*0090*/ 	.byte	0x04, 0x28
        /*0092*/ 	.short	(.L_1045 - .L_1044)


	//   ....[0]....
.L_1044:
        /*0094*/ 	.word	0x0000c540


	//   ....[1]....
        /*0098*/ 	.word	0x0000c550


	//   ....[2]....
        /*009c*/ 	.word	0x0000c560


	//   ....[3]....
        /*00a0*/ 	.word	0x0000c570


	//   ....[4]....
        /*00a4*/ 	.word	0x0000c580


	//   ....[5]....
        /*00a8*/ 	.word	0x0000c590


	//   ....[6]....
        /*00ac*/ 	.word	0x0000c5a0


	//   ....[7]....
        /*00b0*/ 	.word	0x0000c5c0


	//   ....[8]....
        /*00b4*/ 	.word	0x00013ce0


	//   ....[9]....
        /*00b8*/ 	.word	0x00013cf0


	//   ....[10]....
        /*00bc*/ 	.word	0x00013d00


	//   ....[11]....
        /*00c0*/ 	.word	0x00013d10


	//   ....[12]....
        /*00c4*/ 	.word	0x00013d20


	//   ....[13]....
        /*00c8*/ 	.word	0x00013d30


	//   ....[14]....
        /*00cc*/ 	.word	0x00013d40


	//   ....[15]....
        /*00d0*/ 	.word	0x00013d60


	//----- nvinfo : EIATTR_SYSCALL_OFFSETS
	.align		4
.L_1045:
        /*00d4*/ 	.byte	0x04, 0x46
        /*00d6*/ 	.short	(.L_1047 - .L_1046)


	//   ....[0]....
.L_1046:
        /*00d8*/ 	.word	0x00000f10


	//   ....[1]....
        /*00dc*/ 	.word	0x00014100


	//   ....[2]....
        /*00e0*/ 	.word	0x00014280


	//   ....[3]....
        /*00e4*/ 	.word	0x00014400


	//   ....[4]....
        /*00e8*/ 	.word	0x00014580


	//   ....[5]....
        /*00ec*/ 	.word	0x000148c0


	//   ....[6]....
        /*00f0*/ 	.word	0x00014a40


	//   ....[7]....
        /*00f4*/ 	.word	0x00014bc0


	//   ....[8]....
        /*00f8*/ 	.word	0x00014d40


	//   ....[9]....
        /*00fc*/ 	.word	0x00015140


	//   ....[10]....
        /*0100*/ 	.word	0x000152c0


	//   ....[11]....
        /*0104*/ 	.word	0x00015440


	//   ....[12]....
        /*0108*/ 	.word	0x000155c0


	//   ....[13]....
        /*010c*/ 	.word	0x00015900


	//   ....[14]....
        /*0110*/ 	.word	0x00015a80


	//   ....[15]....
        /*0114*/ 	.word	0x00015c00


	//   ....[16]....
        /*0118*/ 	.word	0x00015d80


	//----- nvinfo : EIATTR_EXIT_INSTR_OFFSETS
	.align		4
.L_1047:
        /*011c*/ 	.byte	0x04, 0x1c
        /*011e*/ 	.short	(.L_1049 - .L_1048)


	//   ....[0]....
.L_1048:
        /*0120*/ 	.word	0x000130b0


	//   ....[1]....
        /*0124*/ 	.word	0x00013e10


	//   ....[2]....
        /*0128*/ 	.word	0x000145c0


	//   ....[3]....
        /*012c*/ 	.word	0x00014610


	//   ....[4]....
        /*0130*/ 	.word	0x00014d80


	//   ....[5]....
        /*0134*/ 	.word	0x00014dd0


	//   ....[6]....
        /*0138*/ 	.word	0x00014df0


	//   ....[7]....
        /*013c*/ 	.word	0x00014e20


	//   ....[8]....
        /*0140*/ 	.word	0x00014e50


	//   ....[9]....
        /*0144*/ 	.word	0x00015600


	//   ....[10]....
        /*0148*/ 	.word	0x00015650


	//   ....[11]....
        /*014c*/ 	.word	0x00015dc0


	//   ....[12]....
        /*0150*/ 	.word	0x00015e10


	//----- nvinfo : EIATTR_MAX_THREADS
	.align		4
.L_1049:
        /*0154*/ 	.byte	0x04, 0x05
        /*0156*/ 	.short	(.L_1051 - .L_1050)
.L_1050:
        /*0158*/ 	.word	0x00000080
        /*015c*/ 	.word	0x00000001
        /*0160*/ 	.word	0x00000001


	//----- nvinfo : EIATTR_CRS_STACK_SIZE
	.align		4
.L_1051:
        /*0164*/ 	.byte	0x04, 0x1e
        /*0166*/ 	.short	(.L_1053 - .L_1052)
.L_1052:
        /*0168*/ 	.word	0x00000000
.L_1053:


//--------------------- .nv.info._ZN2at6native13reduce_kernelILi512ELi1ENS0_8ReduceOpIfNS0_14func_wrapper_tIdZNS0_15xor_sum_functorIfvEclERNS_14TensorIteratorEEUlddE_EEjdLi4ELi4EEEEEvT1_ --------------------------
	.section	.nv.info._ZN2at6native13reduce_kernelILi512ELi1ENS0_8ReduceOpIfNS0_14func_wrapper_tIdZNS0_15xor_sum_functorIfvEclERNS_14TensorIteratorEEUlddE_EEjdLi4ELi4EEEEEvT1_,"",@"SHT_CUDA_INFO"
	.sectionflags	@""
	.align	4


	//----- nvinfo : EIATTR_CUDA_API_VERSION
	.align		4
        /*0000*/ 	.byte	0x04, 0x37
        /*0002*/ 	.short	(.L_1055 - .L_1054)
.L_1054:
        /*0004*/ 	.word	0x00000082


	//----- nvinfo : EIATTR_SW2861232_WAR
	.align		4
.L_1055:
        /*0008*/ 	.byte	0x01, 0x35
	.zero		2


	//----- nvinfo : EIATTR_PARAM_CBANK
	.align		4
        /*000c*/ 	.byte	0x04, 0x0a
        /*000e*/ 	.short	(.L_1057 - .L_1056)
	.align		4
.L_1056:
        /*0010*/ 	.word	index@(.nv.constant0._ZN2at6native13reduce_kernelILi512ELi1ENS0_8ReduceOpIfNS0_14func_wrapper_tIdZNS0_15xor_sum_functorIfvEclERNS_14TensorIteratorEEUlddE_EEjdLi4ELi4EEEEEvT1_)
        /*0014*/ 	.short	0x0160
        /*0016*/ 	.short	0x0420


	//----- nvinfo : EIATTR_CBANK_PARAM_SIZE
	.align		4
.L_1057:
        /*0018*/ 	.byte	0x03, 0x19
        /*001a*/ 	.short	0x0420


	//----- nvinfo : EIATTR_KPARAM_INFO
	.align		4
        /*001c*/ 	.byte	0x04, 0x17
        /*001e*/ 	.short	(.L_1059 - .L_1058)
.L_1058:
        /*0020*/ 	.word	0x00000000
        /*0024*/ 	.short	0x0000
        /*0026*/ 	.short	0x0000
        /*0028*/ 	.byte	0x00, 0xf0, 0x81, 0x10


	//----- nvinfo : EIATTR_MAXREG_COUNT
	.align		4
.L_1059:
        /*002c*/ 	.byte	0x03, 0x1b
        /*002e*/ 	.short	0x0020


	//----- nvinfo : EIATTR_NUM_BARRIERS
	.align		4
        /*0030*/ 	.byte	0x02, 0x4c
        /*0032*/ 	.byte	0x01
	.zero		1


	//----- nvinfo : EIATTR_EXTERNS
	.align		4
        /*0034*/ 	.byte	0x04, 0x0f
        /*0036*/ 	.short	(.L_1061 - .L_1060)


	//   ....[0]....
	.align		4
.L_1060:
        /*0038*/ 	.word	index@(__assertfail)


	//----- nvinfo : EIATTR_MERCURY_ISA_VERSION
	.align		4
.L_1061:
        /*003c*/ 	.byte	0x03, 0x5f
        /*003e*/ 	.short	0x0000


	//----- nvinfo : EIATTR_INT_WARP_WIDE_INSTR_OFFSETS
	.align		4
        /*0040*/ 	.byte	0x04, 0x31
        /*0042*/ 	.short	(.L_1063 - .L_1062)


	//   ....[0]....
.L_1062:
        /*0044*/ 	.word	0x0000b440


	//   ....[1]....
        /*0048*/ 	.word	0x0000b510


	//----- nvinfo : EIATTR_COOP_GROUP_MASK_REGIDS
	.align		4
.L_1063:
        /*004c*/ 	.byte	0x04, 0x29
        /*004e*/ 	.short	(.L_1065 - .L_1064)


	//   ....[0]....
.L_1064:
        /*0050*/ 	.word	0xffffffff


	//   ....[1]....
        /*0054*/ 	.word	0xffffffff


	//   ....[2]....
        /*0058*/ 	.word	0xffffffff


	//   ....[3]....
        /*005c*/ 	.word	0xffffffff


	//----- nvinfo : EIATTR_COOP_GROUP_INSTR_OFFSETS
	.align		4
.L_1065:
        /*0060*/ 	.byte	0x04, 0x28
        /*0062*/ 	.short	(.L_1067 - .L_1066)


	//   ....[0]....
.L_1066:
        /*0064*/ 	.word	0x00009760


	//   ....[1]....
        /*0068*/ 	.word	0x00009770


	//   ....[2]....
        /*006c*/ 	.word	0x0000bbd0


	//   ....[3]....
        /*0070*/ 	.word	0x0000bbe0


	//----- nvinfo : EIATTR_SYSCALL_OFFSETS
	.align		4
.L_1067:
        /*0074*/ 	.byte	0x04, 0x46
        /*0076*/ 	.short	(.L_1069 - .L_1068)


	//   ....[0]....
.L_1068:
        /*0078*/ 	.word	0x0000be80


	//   ....[1]....
        /*007c*/ 	.word	0x0000c0c0


	//   ....[2]....
        /*0080*/ 	.word	0x0000c3e0


	//   ....[3]....
        /*0084*/ 	.word	0x0000c640


	//----- nvinfo : EIATTR_EXIT_INSTR_OFFSETS
	.align		4
.L_1069:
        /*0088*/ 	.byte	0x04, 0x1c
        /*008a*/ 	.short	(.L_1071 - .L_1070)


	//   ....[0]....
.L_1070:
        /*008c*/ 	.word	0x0000b5c0


	//   ....[1]....
        /*0090*/ 	.word	0x0000bc60


	//   ....[2]....
        /*0094*/ 	.word	0x0000bec0


	//   ....[3]....
        /*0098*/ 	.word	0x0000bee0


	//   ....[4]....
        /*009c*/ 	.word	0x0000c100


	//   ....[5]....
        /*00a0*/ 	.word	0x0000c120


	//   ....[6]....
        /*00a4*/ 	.word	0x0000c140


	//   ....[7]....
        /*00a8*/ 	.word	0x0000c170


	//   ....[8]....
        /*00ac*/ 	.word	0x0000c1a0


	//   ....[9]....
        /*00b0*/ 	.word	0x0000c420


	//   ....[10]....
        /*00b4*/ 	.word	0x0000c440


	//   ....[11]....
        /*00b8*/ 	.word	0x0000c680


	//   ....[12]....
        /*00bc*/ 	.word	0x0000c6a0


	//----- nvinfo : EIATTR_MAX_THREADS
	.align		4
.L_1071:
        /*00c0*/ 	.byte	0x04, 0x05
        /*00c2*/ 	.short	(.L_1073 - .L_1072)
.L_1072:
        /*00c4*/ 	.word	0x00000200
        /*00c8*/ 	.word	0x00000001
        /*00cc*/ 	.word	0x00000001


	//----- nvinfo : EIATTR_CRS_STACK_SIZE
	.align		4
.L_1073:
        /*00d0*/ 	.byte	0x04, 0x1e
        /*00d2*/ 	.short	(.L_1075 - .L_1074)
.L_1074:
        /*00d4*/ 	.word	0x00000000
.L_1075:


//--------------------- .nv.info._ZN2at6native13reduce_kernelILi256ELi2ENS0_8ReduceOpIfNS0_14func_wrapper_tIdZNS0_15xor_sum_functorIfvEclERNS_14TensorIteratorEEUlddE_EEjdLi4ELi4EEEEEvT1_ --------------------------
	.section	.nv.info._ZN2at6native13reduce_kernelILi256ELi2ENS0_8ReduceOpIfNS0_14func_wrapper_tIdZNS0_15xor_sum_functorIfvEclERNS_14TensorIteratorEEUlddE_EEjdLi4ELi4EEEEEvT1_,"",@"SHT_CUDA_INFO"
	.sectionflags	@""
	.align	4


	//----- nvinfo : EIATTR_CUDA_API_VERSION
	.align		4
        /*0000*/ 	.byte	0x04, 0x37
        /*0002*/ 	.short	(.L_1077 - .L_1076)
.L_1076:
        /*0004*/ 	.word	0x00000082


	//----- nvinfo : EIATTR_SW2861232_WAR
	.align		4
.L_1077:
        /*0008*/ 	.byte	0x01, 0x35
	.zero		2


	//----- nvinfo : EIATTR_PARAM_CBANK
	.align		4
        /*000c*/ 	.byte	0x04, 0x0a
        /*000e*/ 	.short	(.L_1079 - .L_1078)
	.align		4
.L_1078:
        /*0010*/ 	.word	index@(.nv.constant0._ZN2at6native13reduce_kernelILi256ELi2ENS0_8ReduceOpIfNS0_14func_wrapper_tIdZNS0_15xor_sum_functorIfvEclERNS_14TensorIteratorEEUlddE_EEjdLi4ELi4EEEEEvT1_)
        /*0014*/ 	.short	0x0160
        /*0016*/ 	.short	0x0420


	//----- nvinfo : EIATTR_CBANK_PARAM_SIZE
	.align		4
.L_1079:
        /*0018*/ 	.byte	0x03, 0x19
        /*001a*/ 	.short	0x0420


	//----- nvinfo : EIATTR_KPARAM_INFO
	.align		4
        /*001c*/ 	.byte	0x04, 0x17
        /*001e*/ 	.short	(.L_1081 - .L_1080)
.L_1080:
        /*0020*/ 	.word	0x00000000
        /*0024*/ 	.short	0x0000
        /*0026*/ 	.short	0x0000
        /*0028*/ 	.byte	0x00, 0xf0, 0x81, 0x10


	//----- nvinfo : EIATTR_MAXREG_COUNT
	.align		4
.L_1081:
        /*002c*/ 	.byte	0x03, 0x1b
        /*002e*/ 	.short	0x0040


	//----- nvinfo : EIATTR_NUM_BARRIERS
	.align		4
        /*0030*/ 	.byte	0x02, 0x4c
        /*0032*/ 	.byte	0x01
	.zero		1


	//----- nvinfo : EIATTR_EXTERNS
	.align		4
        /*0034*/ 	.byte	0x04, 0x0f
        /*0036*/ 	.short	(.L_1083 - .L_1082)


	//   ....[0]....
	.align		4
.L_1082:
        /*0038*/ 	.word	index@(__assertfail)


	//----- nvinfo : EIATTR_MERCURY_ISA_VERSION
	.align		4
.L_1083:
        /*003c*/ 	.byte	0x03, 0x5f
        /*003e*/ 	.short	0x0000


	//----- nvinfo : EIATTR_INT_WARP_WIDE_INSTR_OFFSETS
	.align		4
        /*0040*/ 	.byte	0x04, 0x31
        /*0042*/ 	.short	(.L_1085 - .L_1084)


	//   ....[0]....
.L_1084:
        /*0044*/ 	.word	0x0000db00


	//   ....[1]....
        /*0048*/ 	.word	0x0000dbd0


	//----- nvinfo : EIATTR_COOP_GROUP_MASK_REGIDS
	.align		4
.L_1085:
        /*004c*/ 	.byte	0x04, 0x29
        /*004e*/ 	.short	(.L_1087 - .L_1086)


	//   ....[0]....
.L_1086:
        /*0050*/ 	.word	0xffffffff


	//   ....[1]....
        /*0054*/ 	.word	0xffffffff


	//   ....[2]....
        /*0058*/ 	.word	0xffffffff


	//   ....[3]....
        /*005c*/ 	.word	0xffffffff


	//   ....[4]....
        /*0060*/ 	.word	0xffffffff


	//   ....[5]....
        /*0064*/ 	.word	0xffffffff


	//   ....[6]....
        /*0068*/ 	.word	0xffffffff


	//   ....[7]....
        /*006c*/ 	.word	0xffffffff


	//----- nvinfo : EIATTR_COOP_GROUP_INSTR_OFFSETS
	.align		4
.L_1087:
        /*0070*/ 	.byte	0x04, 0x28
        /*0072*/ 	.short	(.L_1089 - .L_1088)


	//   ....[0]....
.L_1088:
        /*0074*/ 	.word	0x0000a460


	//   ....[1]....
        /*0078*/ 	.word	0x0000a470


	//   ....[2]....
        /*007c*/ 	.word	0x0000a480


	//   ....[3]....
        /*0080*/ 	.word	0x0000a490


	//   ....[4]....
        /*0084*/ 	.word	0x0000e4c0


	//   ....[5]....
        /*0088*/ 	.word	0x0000e4d0


	//   ....[6]....
        /*008c*/ 	.word	0x0000e4e0


	//   ....[7]....
        /*0090*/ 	.word	0x0000e4f0


	//----- nvinfo : EIATTR_SYSCALL_OFFSETS
	.align		4
.L_1089:
        /*0094*/ 	.byte	0x04, 0x46
        /*0096*/ 	.short	(.L_1091 - .L_1090)


	//   ....[0]....
.L_1090:
        /*0098*/ 	.word	0x00000f70


	//   ....[1]....
        /*009c*/ 	.word	0x0000e7e0


	//   ....[2]....
        /*00a0*/ 	.word	0x0000e960


	//   ....[3]....
        /*00a4*/ 	.word	0x0000ec00


	//   ....[4]....
        /*00a8*/ 	.word	0x0000ed80


	//   ....[5]....
        /*00ac*/ 	.word	0x0000f100


	//   ....[6]....
        /*00b0*/ 	.word	0x0000f280


	//   ....[7]....
        /*00b4*/ 	.word	0x0000f540


	//   ....[8]....
        /*00b8*/ 	.word	0x0000f6c0


	//----- nvinfo : EIATTR_EXIT_INSTR_OFFSETS
	.align		4
.L_1091:
        /*00bc*/ 	.byte	0x04, 0x1c
        /*00be*/ 	.short	(.L_1093 - .L_1092)


	//   ....[0]....
.L_1092:
        /*00c0*/ 	.word	0x0000dc80


	//   ....[1]....
        /*00c4*/ 	.word	0x0000e570


	//   ....[2]....
        /*00c8*/ 	.word	0x0000e9a0


	//   ....[3]....
        /*00cc*/ 	.word	0x0000e9d0


	//   ....[4]....
        /*00d0*/ 	.word	0x0000edc0


	//   ....[5]....
        /*00d4*/ 	.word	0x0000edf0


	//   ....[6]....
        /*00d8*/ 	.word	0x0000ee10


	//   ....[7]....
        /*00dc*/ 	.word	0x0000ee40


	//   ....[8]....
        /*00e0*/ 	.word	0x0000ee70


	//   ....[9]....
        /*00e4*/ 	.word	0x0000f2c0


	//   ....[10]....
        /*00e8*/ 	.word	0x0000f2f0


	//   ....[11]....
        /*00ec*/ 	.word	0x0000f700


	//   ....[12]....
        /*00f0*/ 	.word	0x0000f730


	//----- nvinfo : EIATTR_MAX_THREADS
	.align		4
.L_1093:
        /*00f4*/ 	.byte	0x04, 0x05
        /*00f6*/ 	.short	(.L_1095 - .L_1094)
.L_1094:
        /*00f8*/ 	.word	0x00000100
        /*00fc*/ 	.word	0x00000001
        /*0100*/ 	.word	0x00000001


	//----- nvinfo : EIATTR_CRS_STACK_SIZE
	.align		4
.L_1095:
        /*0104*/ 	.byte	0x04, 0x1e
        /*0106*/ 	.short	(.L_1097 - .L_1096)
.L_1096:
        /*0108*/ 	.word	0x00000000
.L_1097:


//--------------------- .nv.info._ZN2at6native13reduce_kernelILi128ELi4ENS0_8ReduceOpIfNS0_14func_wrapper_tIdZNS0_15xor_sum_functorIfvEclERNS_14TensorIteratorEEUlddE_EEjdLi4ELi4EEEEEvT1_ --------------------------
	.section	.nv.info._ZN2at6native13reduce_kernelILi128ELi4ENS0_8ReduceOpIfNS0_14func_wrapper_tIdZNS0_15xor_sum_functorIfvEclERNS_14TensorIteratorEEUlddE_EEjdLi4ELi4EEEEEvT1_,"",@"SHT_CUDA_INFO"
	.sectionflags	@""
	.align	4


	//----- nvinfo : EIATTR_CUDA_API_VERSION
	.align		4
        /*0000*/ 	.byte	0x04, 0x37
        /*0002*/ 	.short	(.L_1099 - .L_1098)
.L_1098:
        /*0004*/ 	.word	0x00000082


	//----- nvinfo : EIATTR_SW2861232_WAR
	.align		4
.L_1099:
        /*0008*/ 	.byte	0x01, 0x35
	.zero		2


	//----- nvinfo : EIATTR_PARAM_CBANK
	.align		4
        /*000c*/ 	.byte	0x04, 0x0a
        /*000e*/ 	.short	(.L_1101 - .L_1100)
	.align		4
.L_1100:
        /*0010*/ 	.word	index@(.nv.constant0._ZN2at6native13reduce_kernelILi128ELi4ENS0_8ReduceOpIfNS0_14func_wrapper_tIdZNS0_15xor_sum_functorIfvEclERNS_14TensorIteratorEEUlddE_EEjdLi4ELi4EEEEEvT1_)
        /*0014*/ 	.short	0x0160
        /*0016*/ 	.short	0x0420


	//----- nvinfo : EIATTR_CBANK_PARAM_SIZE
	.align		4
.L_1101:
        /*0018*/ 	.byte	0x03, 0x19
        /*001a*/ 	.short	0x0420


	//----- nvinfo : EIATTR_KPARAM_INFO
	.align		4
        /*001c*/ 	.byte	0x04, 0x17
        /*001e*/ 	.short	(.L_1103 - .L_1102)
.L_1102:
        /*0020*/ 	.word	0x00000000
        /*0024*/ 	.short	0x0000
        /*0026*/ 	.short	0x0000
        /*0028*/ 	.byte	0x00, 0xf0, 0x81, 0x10


	//----- nvinfo : EIATTR_MAXREG_COUNT
	.align		4
.L_1103:
        /*002c*/ 	.byte	0x03, 0x1b
        /*002e*/ 	.short	0x0080


	//----- nvinfo : EIATTR_NUM_BARRIERS
	.align		4
        /*0030*/ 	.byte	0x02, 0x4c
        /*0032*/ 	.byte	0x01
	.zero		1


	//----- nvinfo : EIATTR_EXTERNS
	.align		4
        /*0034*/ 	.byte	0x04, 0x0f
        /*0036*/ 	.short	(.L_1105 - .L_1104)


	//   ....[0]....
	.align		4
.L_1104:
        /*0038*/ 	.word	index@(__assertfail)


	//----- nvinfo : EIATTR_MERCURY_ISA_VERSION
	.align		4
.L_1105:
        /*003c*/ 	.byte	0x03, 0x5f
        /*003e*/ 	.short	0x0000


	//----- nvinfo : EIATTR_INT_WARP_WIDE_INSTR_OFFSETS
	.align		4
        /*0040*/ 	.byte	0x04, 0x31
        /*0042*/ 	.short	(.L_1107 - .L_1106)


	//   ....[0]....
.L_1106:
        /*0044*/ 	.word	0x000124f0


	//   ....[1]....
        /*0048*/ 	.word	0x000125c0


	//----- nvinfo : EIATTR_COOP_GROUP_MASK_REGIDS
	.align		4
.L_1107:
        /*004c*/ 	.byte	0x04, 0x29
        /*004e*/ 	.short	(.L_1109 - .L_1108)


	//   ....[0]....
.L_1108:
        /*0050*/ 	.word	0xffffffff


	//   ....[1]....
        /*0054*/ 	.word	0xffffffff


	//   ....[2]....
        /*0058*/ 	.word	0xffffffff


	//   ....[3]....
        /*005c*/ 	.word	0xffffffff


	//   ....[4]....
        /*0060*/ 	.word	0xffffffff


	//   ....[5]....
        /*0064*/ 	.word	0xffffffff


	//   ....[6]....
        /*0068*/ 	.word	0xffffffff


	//   ....[7]....
        /*006c*/ 	.word	0xffffffff


	//   ....[8]....
        /*0070*/ 	.word	0xffffffff


	//   ....[9]....
        /*0074*/ 	.word	0xffffffff


	//   ....[10]....
        /*0078*/ 	.word	0xffffffff


	//   ....[11]....
        /*007c*/ 	.word	0xffffffff


	//   ....[12]....
        /*0080*/ 	.word	0xffffffff


	//   ....[13]....
        /*0084*/ 	.word	0xffffffff


	//   ....[14]....
        /*0088*/ 	.word	0xffffffff


	//   ....[15]....
        /*008c*/ 	.word	0xffffffff


	//----- nvinfo : EIATTR_COOP_GROUP_INSTR_OFFSETS
	.align		4
.L_1109:
        /*0090*/ 	.byte	0x04, 0x28
        /*0092*/ 	.short	(.L_1111 - .L_1110)


	//   ....[0]....
.L_1110:
        /*0094*/ 	.word	0x0000bad0


	//   ....[1]....
        /*0098*/ 	.word	0x0000bae0


	//   ....[2]....
        /*009c*/ 	.word	0x0000baf0


	//   ....[3]....
        /*00a0*/ 	.word	0x0000bb00


	//   ....[4]....
        /*00a4*/ 	.word	0x0000bb10


	//   ....[5]....
        /*00a8*/ 	.word	0x0000bb20


	//   ....[6]....
        /*00ac*/ 	.word	0x0000bb30


	//   ....[7]....
        /*00b0*/ 	.word	0x0000bb50


	//   ....[8]....
        /*00b4*/ 	.word	0x00013280


	//   ....[9]....
        /*00b8*/ 	.word	0x00013290


	//   ....[10]....
        /*00bc*/ 	.word	0x000132a0


	//   ....[11]....
        /*00c0*/ 	.word	0x000132b0


	//   ....[12]....
        /*00c4*/ 	.word	0x000132c0


	//   ....[13]....
        /*00c8*/ 	.word	0x000132d0


	//   ....[14]....
        /*00cc*/ 	.word	0x000132e0


	//   ....[15]....
        /*00d0*/ 	.word	0x00013300


	//----- nvinfo : EIATTR_SYSCALL_OFFSETS
	.align		4
.L_1111:
        /*00d4*/ 	.byte	0x04, 0x46
        /*00d6*/ 	.short	(.L_1113 - .L_1112)


	//   ....[0]....
.L_1112:
        /*00d8*/ 	.word	0x00000f10


	//   ....[1]....
        /*00dc*/ 	.word	0x000136c0


	//   ....[2]....
        /*00e0*/ 	.word	0x00013840


	//   ....[3]....
        /*00e4*/ 	.word	0x000139c0


	//   ....[4]....
        /*00e8*/ 	.word	0x00013b40


	//   ....[5]....
        /*00ec*/ 	.word	0x00013ea0


	//   ....[6]....
        /*00f0*/ 	.word	0x00014020


	//   ....[7]....
        /*00f4*/ 	.word	0x000141a0


	//   ....[8]....
        /*00f8*/ 	.word	0x00014320


	//   ....[9]....
        /*00fc*/ 	.word	0x00014740


	//   ....[10]....
        /*0100*/ 	.word	0x000148c0


	//   ....[11]....
        /*0104*/ 	.word	0x00014a40


	//   ....[12]....
        /*0108*/ 	.word	0x00014bc0


	//   ....[13]....
        /*010c*/ 	.word	0x00014f20


	//   ....[14]....
        /*0110*/ 	.word	0x000150a0


	//   ....[15]....
        /*0114*/ 	.word	0x00015220


	//   ....[16]....
        /*0118*/ 	.word	0x000153a0


	//----- nvinfo : EIATTR_EXIT_INSTR_OFFSETS
	.align		4
.L_1113:
        /*011c*/ 	.byte	0x04, 0x1c
        /*011e*/ 	.short	(.L_1115 - .L_1114)


	//   ....[0]....
.L_1114:
        /*0120*/ 	.word	0x00012670


	//   ....[1]....
        /*0124*/ 	.word	0x000133b0


	//   ....[2]....
        /*0128*/ 	.word	0x00013b80


	//   ....[3]....
        /*012c*/ 	.word	0x00013bd0


	//   ....[4]....
        /*0130*/ 	.word	0x00014360


	//   ....[5]....
        /*0134*/ 	.word	0x000143b0


	//   ....[6]....
        /*0138*/ 	.word	0x000143d0


	//   ....[7]....
        /*013c*/ 	.word	0x00014400


	//   ....[8]....
        /*0140*/ 	.word	0x00014430


	//   ....[9]....
        /*0144*/ 	.word	0x00014c00


	//   ....[10]....
        /*0148*/ 	.word	0x00014c50


	//   ....[11]....
        /*014c*/ 	.word	0x000153e0


	//   ....[12]....
        /*0150*/ 	.word	0x00015430


	//----- nvinfo : EIATTR_MAX_THREADS
	.align		4
.L_1115:
        /*0154*/ 	.byte	0x04, 0x05
        /*0156*/ 	.short	(.L_1117 - .L_1116)
.L_1116:
        /*0158*/ 	.word	0x00000080
        /*015c*/ 	.word	0x00000001
        /*0160*/ 	.word	0x00000001


	//----- nvinfo : EIATTR_CRS_STACK_SIZE
	.align		4
.L_1117:
        /*0164*/ 	.byte	0x04, 0x1e
        /*0166*/ 	.short	(.L_1119 - .L_1118)
.L_1118:
        /*0168*/ 	.word	0x00000000
.L_1119:


//--------------------- .nv.info._ZN2at6native13reduce_kernelILi512ELi1ENS0_8ReduceOpIdNS0_14func_wrapper_tIdZNS0_15xor_sum_functorIdvEclERNS_14TensorIteratorEEUlddE_EEjdLi4ELi4EEEEEvT1_ --------------------------
	.section	.nv.info._ZN2at6native13reduce_kernelILi512ELi1ENS0_8ReduceOpIdNS0_14func_wrapper_tIdZNS0_15xor_sum_functorIdvEclERNS_14TensorIteratorEEUlddE_EEjdLi4ELi4EEEEEvT1_,"",@"SHT_CUDA_INFO"
	.sectionflags	@""
	.align	4


	//----- nvinfo : EIATTR_CUDA_API_VERSION
	.align		4
        /*0000*/ 	.byte	0x04, 0x37
        /*0002*/ 	.short	(.L_1121 - .L_1120)
.L_1120:
        /*0004*/ 	.word	0x00000082


	//----- nvinfo : EIATTR_SW2861232_WAR
	.align		4
.L_1121:
        /*0008*/ 	.byte	0x01, 0x35
	.zero		2


	//----- nvinfo : EIATTR_PARAM_CBANK
	.align		4
        /*000c*/ 	.byte	0x04, 0x0a
        /*000e*/ 	.short	(.L_1123 - .L_1122)
	.align		4
.L_1122:
        /*0010*/ 	.word	index@(.nv.constant0._ZN2at6native13reduce_kernelILi512ELi1ENS0_8ReduceOpIdNS0_14func_wrapper_tIdZNS0_15xor_sum_functorIdvEclERNS_14TensorIteratorEEUlddE_EEjdLi4ELi4EEEEEvT1_)
        /*0014*/ 	.short	0x0160
        /*0016*/ 	.short	0x0420


	//----- nvinfo : EIATTR_CBANK_PARAM_SIZE
	.align		4
.L_1123:
        /*0018*/ 	.byte	0x03, 0x19
        /*001a*/ 	.short	0x0420


	//----- nvinfo : EIATTR_KPARAM_INFO
	.align		4
        /*001c*/ 	.byte	0x04, 0x17
        /*001e*/ 	.short	(.L_1125 - .L_1124)
.L_1124:
        /*0020*/ 	.word	0x00000000
        /*0024*/ 	.short	0x0000
        /*0026*/ 	.short	0x0000
        /*0028*/ 	.byte	0x00, 0xf0, 0x81, 0x10


	//----- nvinfo : EIATTR_MAXREG_COUNT
	.align		4
.L_1125:
        /*002c*/ 	.byte	0x03, 0x1b
        /*002e*/ 	.short	0x0020


	//----- nvinfo : EIATTR_NUM_BARRIERS
	.align		4
        /*0030*/ 	.byte	0x02, 0x4c
        /*0032*/ 	.byte	0x01
	.zero		1


	//----- nvinfo : EIATTR_EXTERNS
	.align		4
        /*0034*/ 	.byte	0x04, 0x0f
        /*0036*/ 	.short	(.L_1127 - .L_1126)


	//   ....[0]....
	.align		4
.L_1126:
        /*0038*/ 	.word	index@(__assertfail)


	//----- nvinfo : EIATTR_MERCURY_ISA_VERSION
	.align		4
.L_1127:
        /*003c*/ 	.byte	0x03, 0x5f
        /*003e*/ 	.short	0x0000


	//----- nvinfo : EIATTR_INT_WARP_WIDE_INSTR_OFFSETS
	.align		4
        /*0040*/ 	.byte	0x04, 0x31
        /*0042*/ 	.short	(.L_1129 - .L_1128)


	//   ....[0]....
.L_1128:
        /*0044*/ 	.word	0x0000afc0


	//   ....[1]....
        /*0048*/ 	.word	0x0000b090


	//----- nvinfo : EIATTR_COOP_GROUP_MASK_REGIDS
	.align		4
.L_1129:
        /*004c*/ 	.byte	0x04, 0x29
        /*004e*/ 	.short	(.L_1131 - .L_1130)


	//   ....[0]....
.L_1130:
        /*0050*/ 	.word	0xffffffff


	//   ....[1]....
        /*0054*/ 	.word	0xffffffff


	//   ....[2]....
        /*0058*/ 	.word	0xffffffff


	//   ....[3]....
        /*005c*/ 	.word	0xffffffff


	//----- nvinfo : EIATTR_COOP_GROUP_INSTR_OFFSETS
	.align		4
.L_1131:
        /*0060*/ 	.byte	0x04, 0x28
        /*0062*/ 	.short	(.L_1133 - .L_1132)


	//   ....[0]....
.L_1132:
        /*0064*/ 	.word	0x000092f0


	//   ....[1]....
        /*0068*/ 	.word	0x00009300


	//   ....[2]....
        /*006c*/ 	.word	0x0000b740


	//   ....[3]....
        /*0070*/ 	.word	0x0000b750


	//----- nvinfo : EIATTR_SYSCALL_OFFSETS
	.align		4
.L_1133:
        /*0074*/ 	.byte	0x04, 0x46
        /*0076*/ 	.short	(.L_1135 - .L_1134)


	//   ....[0]....
.L_1134:
        /*0078*/ 	.word	0x0000b9f0


	//   ....[1]....
        /*007c*/ 	.word	0x0000bc30


	//   ....[2]....
        /*0080*/ 	.word	0x0000bf30


	//   ....[3]....
        /*0084*/ 	.word	0x0000c170


	//----- nvinfo : EIATTR_EXIT_INSTR_OFFSETS
	.align		4
.L_1135:
        /*0088*/ 	.byte	0x04, 0x1c
        /*008a*/ 	.short	(.L_1137 - .L_1136)


	//   ....[0]....
.L_1136:
        /*008c*/ 	.word	0x0000b140


	//   ....[1]....
        /*0090*/ 	.word	0x0000b7d0


	//   ....[2]....
        /*0094*/ 	.word	0x0000ba30


	//   ....[3]....
        /*0098*/ 	.word	0x0000ba50


	//   ....[4]....
        /*009c*/ 	.word	0x0000bc70


	//   ....[5]....
        /*00a0*/ 	.word	0x0000bc90


	//   ....[6]....
        /*00a4*/ 	.word	0x0000bcb0


	//   ....[7]....
        /*00a8*/ 	.word	0x0000bce0


	//   ....[8]....
        /*00ac*/ 	.word	0x0000bd10


	//   ....[9]....
        /*00b0*/ 	.word	0x0000bf70


	//   ....[10]....
        /*00b4*/ 	.word	0x0000bf90


	//   ....[11]....
        /*00b8*/ 	.word	0x0000c1b0


	//   ....[12]....
        /*00bc*/ 	.word	0x0000c1d0


	//----- nvinfo : EIATTR_MAX_THREADS
	.align		4
.L_1137:
        /*00c0*/ 	.byte	0x04, 0x05
        /*00c2*/ 	.short	(.L_1139 - .L_1138)
.L_1138:
        /*00c4*/ 	.word	0x00000200
        /*00c8*/ 	.word	0x00000001
        /*00cc*/ 	.word	0x00000001


	//----- nvinfo : EIATTR_CRS_STACK_SIZE
	.align		4
.L_1139:
        /*00d0*/ 	.byte	0x04, 0x1e
        /*00d2*/ 	.short	(.L_1141 - .L_1140)
.L_1140:
        /*00d4*/ 	.word	0x00000000
.L_1141:


//--------------------- .nv.info._ZN2at6native13reduce_kernelILi256ELi2ENS0_8ReduceOpIdNS0_14func_wrapper_tIdZNS0_15xor_sum_functorIdvEclERNS_14TensorIteratorEEUlddE_EEjdLi4ELi4EEEEEvT1_ --------------------------
	.section	.nv.info._ZN2at6native13reduce_kernelILi256ELi2ENS0_8ReduceOpIdNS0_14func_wrapper_tIdZNS0_15xor_sum_functorIdvEclERNS_14TensorIteratorEEUlddE_EEjdLi4ELi4EEEEEvT1_,"",@"SHT_CUDA_INFO"
	.sectionflags	@""
	.align	4


	//----- nvinfo : EIATTR_CUDA_API_VERSION
	.align		4
        /*0000*/ 	.byte	0x04, 0x37
        /*0002*/ 	.short	(.L_1143 - .L_1142)
.L_1142:
        /*0004*/ 	.word	0x00000082


	//----- nvinfo : EIATTR_SW2861232_WAR
	.align		4
.L_1143:
        /*0008*/ 	.byte	0x01, 0x35
	.zero		2


	//----- nvinfo : EIATTR_PARAM_CBANK
	.align		4
        /*000c*/ 	.byte	0x04, 0x0a
        /*000e*/ 	.short	(.L_1145 - .L_1144)
	.align		4
.L_1144:
        /*0010*/ 	.word	index@(.nv.constant0._ZN2at6native13reduce_kernelILi256ELi2ENS0_8ReduceOpIdNS0_14func_wrapper_tIdZNS0_15xor_sum_functorIdvEclERNS_14TensorIteratorEEUlddE_EEjdLi4ELi4EEEEEvT1_)
        /*0014*/ 	.short	0x0160
        /*0016*/ 	.short	0x0420


	//----- nvinfo : EIATTR_CBANK_PARAM_SIZE
	.align		4
.L_1145:
        /*0018*/ 	.byte	0x03, 0x19
        /*001a*/ 	.short	0x0420


	//----- nvinfo : EIATTR_KPARAM_INFO
	.align		4
        /*001c*/ 	.byte	0x04, 0x17
        /*001e*/ 	.short	(.L_1147 - .L_1146)
.L_1146:
        /*0020*/ 	.word	0x00000000
        /*0024*/ 	.short	0x0000
        /*0026*/ 	.short	0x0000
        /*0028*/ 	.byte	0x00, 0xf0, 0x81, 0x10


	//----- nvinfo : EIATTR_MAXREG_COUNT
	.align		4
.L_1147:
        /*002c*/ 	.byte	0x03, 0x1b
        /*002e*/ 	.short	0x0040


	//----- nvinfo : EIATTR_NUM_BARRIERS
	.align		4
        /*0030*/ 	.byte	0x02, 0x4c
        /*0032*/ 	.byte	0x01
	.zero		1


	//----- nvinfo : EIATTR_EXTERNS
	.align		4
        /*0034*/ 	.byte	0x04, 0x0f
        /*0036*/ 	.short	(.L_1149 - .L_1148)


	//   ....[0]....
	.align		4
.L_1148:
        /*0038*/ 	.word	index@(__assertfail)


	//----- nvinfo : EIATTR_MERCURY_ISA_VERSION
	.align		4
.L_1149:
        /*003c*/ 	.byte	0x03, 0x5f
        /*003e*/ 	.short	0x0000


	//----- nvinfo : EIATTR_INT_WARP_WIDE_INSTR_OFFSETS
	.align		4
        /*0040*/ 	.byte	0x04, 0x31
        /*0042*/ 	.short	(.L_1151 - .L_1150)


	//   ....[0]....
.L_1150:
        /*0044*/ 	.word	0x0000d500


	//   ....[1]....
        /*0048*/ 	.word	0x0000d5d0


	//----- nvinfo : EIATTR_COOP_GROUP_MASK_REGIDS
	.align		4
.L_1151:
        /*004c*/ 	.byte	0x04, 0x29
        /*004e*/ 	.short	(.L_1153 - .L_1152)


	//   ....[0]....
.L_1152:
        /*0050*/ 	.word	0xffffffff


	//   ....[1]....
        /*0054*/ 	.word	0xffffffff


	//   ....[2]....
        /*0058*/ 	.word	0xffffffff


	//   ....[3]....
        /*005c*/ 	.word	0xffffffff


	//   ....[4]....
        /*0060*/ 	.word	0xffffffff


	//   ....[5]....
        /*0064*/ 	.word	0xffffffff


	//   ....[6]....
        /*0068*/ 	.word	0xffffffff


	//   ....[7]....
        /*006c*/ 	.word	0xffffffff


	//----- nvinfo : EIATTR_COOP_GROUP_INSTR_OFFSETS
	.align		4
.L_1153:
        /*0070*/ 	.byte	0x04, 0x28
        /*0072*/ 	.short	(.L_1155 - .L_1154)


	//   ....[0]....
.L_1154:
        /*0074*/ 	.word	0x00009e50


	//   ....[1]....
        /*0078*/ 	.word	0x00009e60


	//   ....[2]....
        /*007c*/ 	.word	0x00009e70


	//   ....[3]....
        /*0080*/ 	.word	0x00009e80


	//   ....[4]....
        /*0084*/ 	.word	0x0000ded0


	//   ....[5]....
        /*0088*/ 	.word	0x0000dee0


	//   ....[6]....
        /*008c*/ 	.word	0x0000def0


	//   ....[7]....
        /*0090*/ 	.word	0x0000df00


	//----- nvinfo : EIATTR_SYSCALL_OFFSETS
	.align		4
.L_1155:
        /*0094*/ 	.byte	0x04, 0x46
        /*0096*/ 	.short	(.L_1157 - .L_1156)


	//   ....[0]....
.L_1156:
        /*0098*/ 	.word	0x00000f70


	//   ....[1]....
        /*009c*/ 	.word	0x0000e1f0


	//   ....[2]....
        /*00a0*/ 	.word	0x0000e370


	//   ....[3]....
        /*00a4*/ 	.word	0x0000e610


	//   ....[4]....
        /*00a8*/ 	.word	0x0000e790


	//   ....[5]....
        /*00ac*/ 	.word	0x0000eb10


	//   ....[6]....
        /*00b0*/ 	.word	0x0000ec90


	//   ....[7]....
        /*00b4*/ 	.word	0x0000ef50


	//   ....[8]....
        /*00b8*/ 	.word	0x0000f0d0


	//----- nvinfo : EIATTR_EXIT_INSTR_OFFSETS
	.align		4
.L_1157:
        /*00bc*/ 	.byte	0x04, 0x1c
        /*00be*/ 	.short	(.L_1159 - .L_1158)


	//   ....[0]....
.L_1158:
        /*00c0*/ 	.word	0x0000d680


	//   ....[1]....
        /*00c4*/ 	.word	0x0000df80


	//   ....[2]....
        /*00c8*/ 	.word	0x0000e3b0


	//   ....[3]....
        /*00cc*/ 	.word	0x0000e3e0


	//   ....[4]....
        /*00d0*/ 	.word	0x0000e7d0


	//   ....[5]....
        /*00d4*/ 	.word	0x0000e800


	//   ....[6]....
        /*00d8*/ 	.word	0x0000e820


	//   ....[7]....
        /*00dc*/ 	.word	0x0000e850


	//   ....[8]....
        /*00e0*/ 	.word	0x0000e880


	//   ....[9]....
        /*00e4*/ 	.word	0x0000ecd0


	//   ....[10]....
        /*00e8*/ 	.word	0x0000ed00


	//   ....[11]....
        /*00ec*/ 	.word	0x0000f110


	//   ....[12]....
        /*00f0*/ 	.word	0x0000f140


	//----- nvinfo : EIATTR_MAX_THREADS
	.align		4
.L_1159:
        /*00f4*/ 	.byte	0x04, 0x05
        /*00f6*/ 	.short	(.L_1161 - .L_1160)
.L_1160:
        /*00f8*/ 	.word	0x00000100
        /*00fc*/ 	.word	0x00000001
        /*0100*/ 	.word	0x00000001


	//----- nvinfo : EIATTR_CRS_STACK_SIZE
	.align		4
.L_1161:
        /*0104*/ 	.byte	0x04, 0x1e
        /*0106*/ 	.short	(.L_1163 - .L_1162)
.L_1162:
        /*0108*/ 	.word	0x00000000
.L_1163:


//--------------------- .nv.info._ZN2at6native13reduce_kernelILi128ELi4ENS0_8ReduceOpIdNS0_14func_wrapper_tIdZNS0_15xor_sum_functorIdvEclERNS_14TensorIteratorEEUlddE_EEjdLi4ELi4EEEEEvT1_ --------------------------
	.section	.nv.info._ZN2at6native13reduce_kernelILi128ELi4ENS0_8ReduceOpIdNS0_14func_wrapper_tIdZNS0_15xor_sum_functorIdvEclERNS_14TensorIteratorEEUlddE_EEjdLi4ELi4EEEEEvT1_,"",@"SHT_CUDA_INFO"
	.sectionflags	@""
	.align	4


	//----- nvinfo : EIATTR_CUDA_API_VERSION
	.align		4
        /*0000*/ 	.byte	0x04, 0x37
        /*0002*/ 	.short	(.L_1165 - .L_1164)
.L_1164:
        /*0004*/ 	.word	0x00000082


	//----- nvinfo : EIATTR_SW2861232_WAR
	.align		4
.L_1165:
        /*0008*/ 	.byte	0x01, 0x35
	.zero		2


	//----- nvinfo : EIATTR_PARAM_CBANK
	.align		4
        /*000c*/ 	.byte	0x04, 0x0a
        /*000e*/ 	.short	(.L_1167 - .L_1166)
	.align		4
.L_1166:
        /*0010*/ 	.word	index@(.nv.constant0._ZN2at6native13reduce_kernelILi128ELi4ENS0_8ReduceOpIdNS0_14func_wrapper_tIdZNS0_15xor_sum_functorIdvEclERNS_14TensorIteratorEEUlddE_EEjdLi4ELi4EEEEEvT1_)
        /*0014*/ 	.short	0x0160
        /*0016*/ 	.short	0x0420


	//----- nvinfo : EIATTR_CBANK_PARAM_SIZE
	.align		4
.L_1167:
        /*0018*/ 	.byte	0x03, 0x19
        /*001a*/ 	.short	0x0420


	//----- nvinfo : EIATTR_KPARAM_INFO
	.align		4
        /*001c*/ 	.byte	0x04, 0x17
        /*001e*/ 	.short	(.L_1169 - .L_1168)
.L_1168:
        /*0020*/ 	.word	0x00000000
        /*0024*/ 	.short	0x0000
        /*0026*/ 	.short	0x0000
        /*0028*/ 	.byte	0x00, 0xf0, 0x81, 0x10


	//----- nvinfo : EIATTR_MAXREG_COUNT
	.align		4
.L_1169:
        /*002c*/ 	.byte	0x03, 0x1b
        /*002e*/ 	.short	0x0080


	//----- nvinfo : EIATTR_NUM_BARRIERS
	.align		4
        /*0030*/ 	.byte	0x02, 0x4c
        /*0032*/ 	.byte	0x01
	.zero		1


	//----- nvinfo : EIATTR_EXTERNS
	.align		4
        /*0034*/ 	.byte	0x04, 0x0f
        /*0036*/ 	.short	(.L_1171 - .L_1170)


	//   ....[0]....
	.align		4
.L_1170:
        /*0038*/ 	.word	index@(__assertfail)


	//----- nvinfo : EIATTR_MERCURY_ISA_VERSION
	.align		4
.L_1171:
        /*003c*/ 	.byte	0x03, 0x5f
        /*003e*/ 	.short	0x0000


	//----- nvinfo : EIATTR_INT_WARP_WIDE_INSTR_OFFSETS
	.align		4
        /*0040*/ 	.byte	0x04, 0x31
        /*0042*/ 	.short	(.L_1173 - .L_1172)


	//   ....[0]....
.L_1172:
        /*0044*/ 	.word	0x00011900


	//   ....[1]....
        /*0048*/ 	.word	0x000119d0


	//----- nvinfo : EIATTR_COOP_GROUP_MASK_REGIDS
	.align		4
.L_1173:
        /*004c*/ 	.byte	0x04, 0x29
        /*004e*/ 	.short	(.L_1175 - .L_1174)


	//   ....[0]....
.L_1174:
        /*0050*/ 	.word	0xffffffff


	//   ....[1]....
        /*0054*/ 	.word	0xffffffff


	//   ....[2]....
        /*0058*/ 	.word	0xffffffff


	//   ....[3]....
        /*005c*/ 	.word	0xffffffff


	//   ....[4]....
        /*0060*/ 	.word	0xffffffff


	//   ....[5]....
        /*0064*/ 	.word	0xffffffff


	//   ....[6]....
        /*0068*/ 	.word	0xffffffff


	//   ....[7]....
        /*006c*/ 	.word	0xffffffff


	//   ....[8]....
        /*0070*/ 	.word	0xffffffff


	//   ....[9]....
        /*0074*/ 	.word	0xffffffff


	//   ....[10]....
        /*0078*/ 	.word	0xffffffff


	//   ....[11]....
        /*007c*/ 	.word	0xffffffff


	//   ....[12]....
        /*0080*/ 	.word	0xffffffff


	//   ....[13]....
        /*0084*/ 	.word	0xffffffff


	//   ....[14]....
        /*0088*/ 	.word	0xffffffff


	//   ....[15]....
        /*008c*/ 	.word	0xffffffff


	//----- nvinfo : EIATTR_COOP_GROUP_INSTR_OFFSETS
	.align		4
.L_1175:
        /*0090*/ 	.byte	0x04, 0x28
        /*0092*/ 	.short	(.L_1177 - .L_1176)


	//   ....[0]....
.L_1176:
        /*0094*/ 	.word	0x0000af10


	//   ....[1]....
        /*0098*/ 	.word	0x0000af20


	//   ....[2]....
        /*009c*/ 	.word	0x0000af30


	//   ....[3]....
        /*00a0*/ 	.word	0x0000af40


	//   ....[4]....
        /*00a4*/ 	.word	0x0000af50


	//   ....[5]....
        /*00a8*/ 	.word	0x0000af60


	//   ....[6]....
        /*00ac*/ 	.word	0x0000af70


	//   ....[7]....
        /*00b0*/ 	.word	0x0000af90


	//   ....[8]....
        /*00b4*/ 	.word	0x000126a0


	//   ....[9]....
        /*00b8*/ 	.word	0x000126b0


	//   ....[10]....
        /*00bc*/ 	.word	0x000126c0


	//   ....[11]....
        /*00c0*/ 	.word	0x000126d0


	//   ....[12]....
        /*00c4*/ 	.word	0x000126e0


	//   ....[13]....
        /*00c8*/ 	.word	0x000126f0


	//   ....[14]....
        /*00cc*/ 	.word	0x00012700


	//   ....[15]....
        /*00d0*/ 	.word	0x00012720


	//----- nvinfo : EIATTR_SYSCALL_OFFSETS
	.align		4
.L_1177:
        /*00d4*/ 	.byte	0x04, 0x46
        /*00d6*/ 	.short	(.L_1179 - .L_1178)


	//   ....[0]....
.L_1178:
        /*00d8*/ 	.word	0x00000f10


	//   ....[1]....
        /*00dc*/ 	.word	0x00012ac0


	//   ....[2]....
        /*00e0*/ 	.word	0x00012c40


	//   ....[3]....
        /*00e4*/ 	.word	0x00012dc0


	//   ....[4]....
        /*00e8*/ 	.word	0x00012f40


	//   ....[5]....
        /*00ec*/ 	.word	0x00013280


	//   ....[6]....
        /*00f0*/ 	.word	0x00013400


	//   ....[7]....
        /*00f4*/ 	.word	0x00013580


	//   ....[8]....
        /*00f8*/ 	.word	0x00013700


	//   ....[9]....
        /*00fc*/ 	.word	0x00013b00


	//   ....[10]....
        /*0100*/ 	.word	0x00013c80


	//   ....[11]....
        /*0104*/ 	.word	0x00013e00


	//   ....[12]....
        /*0108*/ 	.word	0x00013f80


	//   ....[13]....
        /*010c*/ 	.word	0x000142c0


	//   ....[14]....
        /*0110*/ 	.word	0x00014440


	//   ....[15]....
        /*0114*/ 	.word	0x000145c0


	//   ....[16]....
        /*0118*/ 	.word	0x00014740


	//----- nvinfo : EIATTR_EXIT_INSTR_OFFSETS
	.align		4
.L_1179:
        /*011c*/ 	.byte	0x04, 0x1c
        /*011e*/ 	.short	(.L_1181 - .L_1180)


	//   ....[0]....
.L_1180:
        /*0120*/ 	.word	0x00011a80


	//   ....[1]....
        /*0124*/ 	.word	0x000127d0


	//   ....[2]....
        /*0128*/ 	.word	0x00012f80


	//   ....[3]....
        /*012c*/ 	.word	0x00012fd0


	//   ....[4]....
        /*0130*/ 	.word	0x00013740


	//   ....[5]....
        /*0134*/ 	.word	0x00013790


	//   ....[6]....
        /*0138*/ 	.word	0x000137b0


	//   ....[7]....
        /*013c*/ 	.word	0x000137e0


	//   ....[8]....
        /*0140*/ 	.word	0x00013810


	//   ....[9]....
        /*0144*/ 	.word	0x00013fc0


	//   ....[10]....
        /*0148*/ 	.word	0x00014010


	//   ....[11]....
        /*014c*/ 	.word	0x00014780


	//   ....[12]....
        /*0150*/ 	.word	0x000147d0


	//----- nvinfo : EIATTR_MAX_THREADS
	.align		4
.L_1181:
        /*0154*/ 	.byte	0x04, 0x05
        /*0156*/ 	.short	(.L_1183 - .L_1182)
.L_1182:
        /*0158*/ 	.word	0x00000080
        /*015c*/ 	.word	0x00000001
        /*0160*/ 	.word	0x00000001


	//----- nvinfo : EIATTR_CRS_STACK_SIZE
	.align		4
.L_1183:
        /*0164*/ 	.byte	0x04, 0x1e
        /*0166*/ 	.short	(.L_1185 - .L_1184)
.L_1184:
        /*0168*/ 	.word	0x00000000
.L_1185:


//--------------------- .nv.info._ZN2at6native13reduce_kernelILi512ELi1ENS0_8ReduceOpIsNS0_14func_wrapper_tImZNS0_15xor_sum_functorIsvEclERNS_14TensorIteratorEEUlmmE_EEjmLi4ELi4EEEEEvT1_ --------------------------
	.section	.nv.info._ZN2at6native13reduce_kernelILi512ELi1ENS0_8ReduceOpIsNS0_14func_wrapper_tImZNS0_15xor_sum_functorIsvEclERNS_14TensorIteratorEEUlmmE_EEjmLi4ELi4EEEEEvT1_,"",@"SHT_CUDA_INFO"
	.sectionflags	@""
	.align	4


	//----- nvinfo : EIATTR_CUDA_API_VERSION
	.align		4
        /*0000*/ 	.byte	0x04, 0x37
        /*0002*/ 	.short	(.L_1187 - .L_1186)
.L_1186:
        /*0004*/ 	.word	0x00000082


	//----- nvinfo : EIATTR_SW2861232_WAR
	.align		4
.L_1187:
        /*0008*/ 	.byte	0x01, 0x35
	.zero		2


	//----- nvinfo : EIATTR_PARAM_CBANK
	.align		4
        /*000c*/ 	.byte	0x04, 0x0a
        /*000e*/ 	.short	(.L_1189 - .L_1188)
	.align		4
.L_1188:
        /*0010*/ 	.word	index@(.nv.constant0._ZN2at6native13reduce_kernelILi512ELi1ENS0_8ReduceOpIsNS0_14func_wrapper_tImZNS0_15xor_sum_functorIsvEclERNS_14TensorIteratorEEUlmmE_EEjmLi4ELi4EEEEEvT1_)
        /*0014*/ 	.short	0x0160
        /*0016*/ 	.short	0x0420


	//----- nvinfo : EIATTR_CBANK_PARAM_SIZE
	.align		4
.L_1189:
        /*0018*/ 	.byte	0x03, 0x19
        /*001a*/ 	.short	0x0420


	//----- nvinfo : EIATTR_KPARAM_INFO
	.align		4
        /*001c*/ 	.byte	0x04, 0x17
        /*001e*/ 	.short	(.L_1191 - .L_1190)
.L_1190:
        /*0020*/ 	.word	0x00000000
        /*0024*/ 	.short	0x0000
        /*0026*/ 	.short	0x0000
        /*0028*/ 	.byte	0x00, 0xf0, 0x81, 0x10


	//----- nvinfo : EIATTR_MAXREG_COUNT
	.align		4
.L_1191:
        /*002c*/ 	.byte	0x03, 0x1b
        /*002e*/ 	.short	0x0020


	//----- nvinfo : EIATTR_NUM_BARRIERS
	.align		4
        /*0030*/ 	.byte	0x02, 0x4c
        /*0032*/ 	.byte	0x01
	.zero		1


	//----- nvinfo : EIATTR_EXTERNS
	.align		4
        /*0034*/ 	.byte	0x04, 0x0f
        /*0036*/ 	.short	(.L_1193 - .L_1192)


	//   ....[0]....
	.align		4
.L_1192:
        /*0038*/ 	.word	index@(__assertfail)


	//----- nvinfo : EIATTR_MERCURY_ISA_VERSION
	.align		4
.L_1193:
        /*003c*/ 	.byte	0x03, 0x5f
        /*003e*/ 	.short	0x0000


	//----- nvinfo : EIATTR_INT_WARP_WIDE_INSTR_OFFSETS
	.align		4
        /*0040*/ 	.byte	0x04, 0x31
        /*0042*/ 	.short	(.L_1195 - .L_1194)


	//   ....[0]....
.L_1194:
        /*0044*/ 	.word	0x0000b410


	//   ....[1]....
        /*0048*/ 	.word	0x0000b4e0


	//----- nvinfo : EIATTR_COOP_GROUP_MASK_REGIDS
	.align		4
.L_1195:
        /*004c*/ 	.byte	0x04, 0x29
        /*004e*/ 	.short	(.L_1197 - .L_1196)


	//   ....[0]....
.L_1196:
        /*0050*/ 	.word	0xffffffff


	//   ....[1]....
        /*0054*/ 	.word	0xffffffff


	//   ....[2]....
        /*0058*/ 	.word	0xffffffff


	//   ....[3]....
        /*005c*/ 	.word	0xffffffff


	//----- nvinfo : EIATTR_COOP_GROUP_INSTR_OFFSETS
	.align		4
.L_1197:
        /*0060*/ 	.byte	0x04, 0x28
        /*0062*/ 	.short	(.L_1199 - .L_1198)


	//   ....[0]....
.L_1198:
        /*0064*/ 	.word	0x00009740


	//   ....[1]....
        /*0068*/ 	.word	0x00009750


	//   ....[2]....
        /*006c*/ 	.word	0x0000bb50


	//   ....[3]....
        /*0070*/ 	.word	0x0000bb60


	//----- nvinfo : EIATTR_SYSCALL_OFFSETS
	.align		4
.L_1199:
        /*0074*/ 	.byte	0x04, 0x46
        /*0076*/ 	.short	(.L_1201 - .L_1200)


	//   ....[0]....
.L_1200:
        /*0078*/ 	.word	0x0000bde0


	//   ....[1]....
        /*007c*/ 	.word	0x0000c020


	//   ....[2]....
        /*0080*/ 	.word	0x0000c340


	//   ....[3]....
        /*0084*/ 	.word	0x0000c5a0


	//----- nvinfo : EIATTR_EXIT_INSTR_OFFSETS
	.align		4
.L_1201:
        /*0088*/ 	.byte	0x04, 0x1c
        /*008a*/ 	.short	(.L_1203 - .L_1202)


	//   ....[0]....
.L_1202:
        /*008c*/ 	.word	0x0000b590


	//   ....[1]....
        /*0090*/ 	.word	0x0000bbc0


	//   ....[2]....
        /*0094*/ 	.word	0x0000be20


	//   ....[3]....
        /*0098*/ 	.word	0x0000be40


	//   ....[4]....
        /*009c*/ 	.word	0x0000c060


	//   ....[5]....
        /*00a0*/ 	.word	0x0000c080


	//   ....[6]....
        /*00a4*/ 	.word	0x0000c0a0


	//   ....[7]....
        /*00a8*/ 	.word	0x0000c0d0


	//   ....[8]....
        /*00ac*/ 	.word	0x0000c100


	//   ....[9]....
        /*00b0*/ 	.word	0x0000c380


	//   ....[10]....
        /*00b4*/ 	.word	0x0000c3a0


	//   ....[11]....
        /*00b8*/ 	.word	0x0000c5e0


	//   ....[12]....
        /*00bc*/ 	.word	0x0000c600


	//----- nvinfo : EIATTR_MAX_THREADS
	.align		4
.L_1203:
        /*00c0*/ 	.byte	0x04, 0x05
        /*00c2*/ 	.short	(.L_1205 - .L_1204)
.L_1204:
        /*00c4*/ 	.word	0x00000200
        /*00c8*/ 	.word	0x00000001
        /*00cc*/ 	.word	0x00000001


	//----- nvinfo : EIATTR_CRS_STACK_SIZE
	.align		4
.L_1205:
        /*00d0*/ 	.byte	0x04, 0x1e
        /*00d2*/ 	.short	(.L_1207 - .L_1206)
.L_1206:
        /*00d4*/ 	.word	0x00000000
.L_1207:


//--------------------- .nv.info._ZN2at6native13reduce_kernelILi256ELi2ENS0_8ReduceOpIsNS0_14func_wrapper_tImZNS0_15xor_sum_functorIsvEclERNS_14TensorIteratorEEUlmmE_EEjmLi4ELi4EEEEEvT1_ --------------------------
	.section	.nv.info._ZN2at6native13reduce_kernelILi256ELi2ENS0_8ReduceOpIsNS0_14func_wrapper_tImZNS0_15xor_sum_functorIsvEclERNS_14TensorIteratorEEUlmmE_EEjmLi4ELi4EEEEEvT1_,"",@"SHT_CUDA_INFO"
	.sectionflags	@""
	.align	4


	//----- nvinfo : EIATTR_CUDA_API_VERSION
	.align		4
        /*0000*/ 	.byte	0x04, 0x37
        /*0002*/ 	.short	(.L_1209 - .L_1208)
.L_1208:
        /*0004*/ 	.word	0x00000082


	//----- nvinfo : EIATTR_SW2861232_WAR
	.align		4
.L_1209:
        /*0008*/ 	.byte	0x01, 0x35
	.zero		2


	//----- nvinfo : EIATTR_PARAM_CBANK
	.align		4
        /*000c*/ 	.byte	0x04, 0x0a
        /*000e*/ 	.short	(.L_1211 - .L_1210)
	.align		4
.L_1210:
        /*0010*/ 	.word	index@(.nv.constant0._ZN2at6native13reduce_kernelILi256ELi2ENS0_8ReduceOpIsNS0_14func_wrapper_tImZNS0_15xor_sum_functorIsvEclERNS_14TensorIteratorEEUlmmE_EEjmLi4ELi4EEEEEvT1_)
        /*0014*/ 	.short	0x0160
        /*0016*/ 	.short	0x0420


	//----- nvinfo : EIATTR_CBANK_PARAM_SIZE
	.align		4
.L_1211:
        /*0018*/ 	.byte	0x03, 0x19
        /*001a*/ 	.short	0x0420


	//----- nvinfo : EIATTR_KPARAM_INFO
	.align		4
        /*001c*/ 	.byte	0x04, 0x17
        /*001e*/ 	.short	(.L_1213 - .L_1212)
.L_1212:
        /*0020*/ 	.word	0x00000000
        /*0024*/ 	.short	0x0000
        /*0026*/ 	.short	0x0000
        /*0028*/ 	.byte	0x00, 0xf0, 0x81, 0x10


	//----- nvinfo : EIATTR_MAXREG_COUNT
	.align		4
.L_1213:
        /*002c*/ 	.byte	0x03, 0x1b
        /*002e*/ 	.short	0x0040


	//----- nvinfo : EIATTR_NUM_BARRIERS
	.align		4
        /*0030*/ 	.byte	0x02, 0x4c
        /*0032*/ 	.byte	0x01
	.zero		1


	//----- nvinfo : EIATTR_EXTERNS
	.align		4
        /*0034*/ 	.byte	0x04, 0x0f
        /*0036*/ 	.short	(.L_1215 - .L_1214)


	//   ....[0]....
	.align		4
.L_1214:
        /*0038*/ 	.word	index@(__assertfail)


	//----- nvinfo : EIATTR_MERCURY_ISA_VERSION
	.align		4
.L_1215:
        /*003c*/ 	.byte	0x03, 0x5f
        /*003e*/ 	.short	0x0000


	//----- nvinfo : EIATTR_INT_WARP_WIDE_INSTR_OFFSETS
	.align		4
        /*0040*/ 	.byte	0x04, 0x31
        /*0042*/ 	.short	(.L_1217 - .L_1216)


	//   ....[0]....
.L_1216:
        /*0044*/ 	.word	0x0000dfd0


	//   ....[1]....
        /*0048*/ 	.word	0x0000e0a0


	//----- nvinfo : EIATTR_COOP_GROUP_MASK_REGIDS
	.align		4
.L_1217:
        /*004c*/ 	.byte	0x04, 0x29
        /*004e*/ 	.short	(.L_1219 - .L_1218)


	//   ....[0]....
.L_1218:
        /*0050*/ 	.word	0xffffffff


	//   ....[1]....
        /*0054*/ 	.word	0xffffffff


	//   ....[2]....
        /*0058*/ 	.word	0xffffffff


	//   ....[3]....
        /*005c*/ 	.word	0xffffffff


	//   ....[4]....
        /*0060*/ 	.word	0xffffffff


	//   ....[5]....
        /*0064*/ 	.word	0xffffffff


	//   ....[6]....
        /*0068*/ 	.word	0xffffffff


	//   ....[7]....
        /*006c*/ 	.word	0xffffffff


	//----- nvinfo : EIATTR_COOP_GROUP_INSTR_OFFSETS
	.align		4
.L_1219:
        /*0070*/ 	.byte	0x04, 0x28
        /*0072*/ 	.short	(.L_1221 - .L_1220)


	//   ....[0]....
.L_1220:
        /*0074*/ 	.word	0x0000a940


	//   ....[1]....
        /*0078*/ 	.word	0x0000a950


	//   ....[2]....
        /*007c*/ 	.word	0x0000a960


	//   ....[3]....
        /*0080*/ 	.word	0x0000a970


	//   ....[4]....
        /*0084*/ 	.word	0x0000e9b0


	//   ....[5]....
        /*0088*/ 	.word	0x0000e9c0


	//   ....[6]....
        /*008c*/ 	.word	0x0000e9d0


	//   ....[7]....
        /*0090*/ 	.word	0x0000e9e0


	//----- nvinfo : EIATTR_SYSCALL_OFFSETS
	.align		4
.L_1221:
        /*0094*/ 	.byte	0x04, 0x46
        /*0096*/ 	.short	(.L_1223 - .L_1222)


	//   ....[0]....
.L_1222:
        /*0098*/ 	.word	0x00000f70


	//   ....[1]....
        /*009c*/ 	.word	0x0000ed00


	//   ....[2]....
        /*00a0*/ 	.word	0x0000ee80


	//   ....[3]....
        /*00a4*/ 	.word	0x0000f150


	//   ....[4]....
        /*00a8*/ 	.word	0x0000f2d0


	//   ....[5]....
        /*00ac*/ 	.word	0x0000f640


	//   ....[6]....
        /*00b0*/ 	.word	0x0000f7c0


	//   ....[7]....
        /*00b4*/ 	.word	0x0000fa90


	//   ....[8]....
        /*00b8*/ 	.word	0x0000fc10


	//----- nvinfo : EIATTR_EXIT_INSTR_OFFSETS
	.align		4
.L_1223:
        /*00bc*/ 	.byte	0x04, 0x1c
        /*00be*/ 	.short	(.L_1225 - .L_1224)


	//   ....[0]....
.L_1224:
        /*00c0*/ 	.word	0x0000e150


	//   ....[1]....
        /*00c4*/ 	.word	0x0000ea60


	//   ....[2]....
        /*00c8*/ 	.word	0x0000eec0


	//   ....[3]....
        /*00cc*/ 	.word	0x0000eef0


	//   ....[4]....
        /*00d0*/ 	.word	0x0000f310


	//   ....[5]....
        /*00d4*/ 	.word	0x0000f340


	//   ....[6]....
        /*00d8*/ 	.word	0x0000f360


	//   ....[7]....
        /*00dc*/ 	.word	0x0000f390


	//   ....[8]....
        /*00e0*/ 	.word	0x0000f3c0


	//   ....[9]....
        /*00e4*/ 	.word	0x0000f800


	//   ....[10]....
        /*00e8*/ 	.word	0x0000f830


	//   ....[11]....
        /*00ec*/ 	.word	0x0000fc50


	//   ....[12]....
        /*00f0*/ 	.word	0x0000fc80


	//----- nvinfo : EIATTR_MAX_THREADS
	.align		4
.L_1225:
        /*00f4*/ 	.byte	0x04, 0x05
        /*00f6*/ 	.short	(.L_1227 - .L_1226)
.L_1226:
        /*00f8*/ 	.word	0x00000100
        /*00fc*/ 	.word	0x00000001
        /*0100*/ 	.word	0x00000001


	//----- nvinfo : EIATTR_CRS_STACK_SIZE
	.align		4
.L_1227:
        /*0104*/ 	.byte	0x04, 0x1e
        /*0106*/ 	.short	(.L_1229 - .L_1228)
.L_1228:
        /*0108*/ 	.word	0x00000000
.L_1229:


//--------------------- .nv.info._ZN2at6native13reduce_kernelILi128ELi4ENS0_8ReduceOpIsNS0_14func_wrapper_tImZNS0_15xor_sum_functorIsvEclERNS_14TensorIteratorEEUlmmE_EEjmLi4ELi4EEEEEvT1_ --------------------------
	.section	.nv.info._ZN2at6native13reduce_kernelILi128ELi4ENS0_8ReduceOpIsNS0_14func_wrapper_tImZNS0_15xor_sum_functorIsvEclERNS_14TensorIteratorEEUlmmE_EEjmLi4ELi4EEEEEvT1_,"",@"SHT_CUDA_INFO"
	.sectionflags	@""
	.align	4


	//----- nvinfo : EIATTR_CUDA_API_VERSION
	.align		4
        /*0000*/ 	.byte	0x04, 0x37
        /*0002*/ 	.short	(.L_1231 - .L_1230)
.L_1230:
        /*0004*/ 	.word	0x00000082


	//----- nvinfo : EIATTR_SW2861232_WAR
	.align		4
.L_1231:
        /*0008*/ 	.byte	0x01, 0x35
	.zero		2


	//----- nvinfo : EIATTR_PARAM_CBANK
	.align		4
        /*000c*/ 	.byte	0x04, 0x0a
        /*000e*/ 	.short	(.L_1233 - .L_1232)
	.align		4
.L_1232:
        /*0010*/ 	.word	index@(.nv.constant0._ZN2at6native13reduce_kernelILi128ELi4ENS0_8ReduceOpIsNS0_14func_wrapper_tImZNS0_15xor_sum_functorIsvEclERNS_14TensorIteratorEEUlmmE_EEjmLi4ELi4EEEEEvT1_)
        /*0014*/ 	.short	0x0160
        /*0016*/ 	.short	0x0420


	//----- nvinfo : EIATTR_CBANK_PARAM_SIZE
	.align		4
.L_1233:
        /*0018*/ 	.byte	0x03, 0x19
        /*001a*/ 	.short	0x0420


	//----- nvinfo : EIATTR_KPARAM_INFO
	.align		4
        /*001c*/ 	.byte	0x04, 0x17
        /*001e*/ 	.short	(.L_1235 - .L_1234)
.L_1234:
        /*0020*/ 	.word	0x00000000
        /*0024*/ 	.short	0x0000
        /*0026*/ 	.short	0x0000
        /*0028*/ 	.byte	0x00, 0xf0, 0x81, 0x10


	//----- nvinfo : EIATTR_MAXREG_COUNT
	.align		4
.L_1235:
        /*002c*/ 	.byte	0x03, 0x1b
        /*002e*/ 	.short	0x0080


	//----- nvinfo : EIATTR_NUM_BARRIERS
	.align		4
        /*0030*/ 	.byte	0x02, 0x4c
        /*0032*/ 	.byte	0x01
	.zero		1


	//----- nvinfo : EIATTR_EXTERNS
	.align		4
        /*0034*/ 	.byte	0x04, 0x0f
        /*0036*/ 	.short	(.L_1237 - .L_1236)


	//   ....[0]....
	.align		4
.L_1236:
        /*0038*/ 	.word	index@(__assertfail)


	//----- nvinfo : EIATTR_MERCURY_ISA_VERSION
	.align		4
.L_1237:
        /*003c*/ 	.byte	0x03, 0x5f
        /*003e*/ 	.short	0x0000


	//----- nvinfo : EIATTR_INT_WARP_WIDE_INSTR_OFFSETS
	.align		4
        /*0040*/ 	.byte	0x04, 0x31
        /*0042*/ 	.short	(.L_1239 - .L_1238)


	//   ....[0]....
.L_1238:
        /*0044*/ 	.word	0x00012a20


	//   ....[1]....
        /*0048*/ 	.word	0x00012af0


	//----- nvinfo : EIATTR_COOP_GROUP_MASK_REGIDS
	.align		4
.L_1239:
        /*004c*/ 	.byte	0x04, 0x29
        /*004e*/ 	.short	(.L_1241 - .L_1240)


	//   ....[0]....
.L_1240:
        /*0050*/ 	.word	0xffffffff


	//   ....[1]....
        /*0054*/ 	.word	0xffffffff


	//   ....[2]....
        /*0058*/ 	.word	0xffffffff


	//   ....[3]....
        /*005c*/ 	.word	0xffffffff


	//   ....[4]....
        /*0060*/ 	.word	0xffffffff


	//   ....[5]....
        /*0064*/ 	.word	0xffffffff


	//   ....[6]....
        /*0068*/ 	.word	0xffffffff


	//   ....[7]....
        /*006c*/ 	.word	0xffffffff


	//   ....[8]....
        /*0070*/ 	.word	0xffffffff


	//   ....[9]....
        /*0074*/ 	.word	0xffffffff


	//   ....[10]....
        /*0078*/ 	.word	0xffffffff


	//   ....[11]....
        /*007c*/ 	.word	0xffffffff


	//   ....[12]....
        /*0080*/ 	.word	0xffffffff


	//   ....[13]....
        /*0084*/ 	.word	0xffffffff


	//   ....[14]....
        /*0088*/ 	.word	0xffffffff


	//   ....[15]....
        /*008c*/ 	.word	0xffffffff


	//----- nvinfo : EIATTR_COOP_GROUP_INSTR_OFFSETS
	.align		4
.L_1241:
        /*0090*/ 	.byte	0x04, 0x28
        /*0092*/ 	.short	(.L_1243 - .L_1242)


	//   ....[0]....
.L_1242:
        /*0094*/ 	.word	0x0000c020


	//   ....[1]....
        /*0098*/ 	.word	0x0000c030


	//   ....[2]....
        /*009c*/ 	.word	0x0000c040


	//   ....[3]....
        /*00a0*/ 	.word	0x0000c050


	//   ....[4]....
        /*00a4*/ 	.word	0x0000c060


	//   ....[5]....
        /*00a8*/ 	.word	0x0000c070


	//   ....[6]....
        /*00ac*/ 	.word	0x0000c080


	//   ....[7]....
        /*00b0*/ 	.word	0x0000c0a0


	//   ....[8]....
        /*00b4*/ 	.word	0x000137d0


	//   ....[9]....
        /*00b8*/ 	.word	0x000137e0


	//   ....[10]....
        /*00bc*/ 	.word	0x000137f0


	//   ....[11]....
        /*00c0*/ 	.word	0x00013800


	//   ....[12]....
        /*00c4*/ 	.word	0x00013810


	//   ....[13]....
        /*00c8*/ 	.word	0x00013820


	//   ....[14]....
        /*00cc*/ 	.word	0x00013830


	//   ....[15]....
        /*00d0*/ 	.word	0x00013850


	//----- nvinfo : EIATTR_SYSCALL_OFFSETS
	.align		4
.L_1243:
        /*00d4*/ 	.byte	0x04, 0x46
        /*00d6*/ 	.short	(.L_1245 - .L_1244)


	//   ....[0]....
.L_1244:
        /*00d8*/ 	.word	0x00000f10


	//   ....[1]....
        /*00dc*/ 	.word	0x00013c30


	//   ....[2]....
        /*00e0*/ 	.word	0x00013db0


	//   ....[3]....
        /*00e4*/ 	.word	0x00013f30


	//   ....[4]....
        /*00e8*/ 	.word	0x000140b0


	//   ....[5]....
        /*00ec*/ 	.word	0x00014430


	//   ....[6]....
        /*00f0*/ 	.word	0x000145b0


	//   ....[7]....
        /*00f4*/ 	.word	0x00014730


	//   ....[8]....
        /*00f8*/ 	.word	0x000148b0


	//   ....[9]....
        /*00fc*/ 	.word	0x00014cd0


	//   ....[10]....
        /*0100*/ 	.word	0x00014e50


	//   ....[11]....
        /*0104*/ 	.word	0x00014fd0


	//   ....[12]....
        /*0108*/ 	.word	0x00015150


	//   ....[13]....
        /*010c*/ 	.word	0x000154b0


	//   ....[14]....
        /*0110*/ 	.word	0x00015630


	//   ....[15]....
        /*0114*/ 	.word	0x000157b0


	//   ....[16]....
        /*0118*/ 	.word	0x00015930


	//----- nvinfo : EIATTR_EXIT_INSTR_OFFSETS
	.align		4
.L_1245:
        /*011c*/ 	.byte	0x04, 0x1c
        /*011e*/ 	.short	(.L_1247 - .L_1246)


	//   ....[0]....
.L_1246:
        /*0120*/ 	.word	0x00012ba0


	//   ....[1]....
        /*0124*/ 	.word	0x00013900


	//   ....[2]....
        /*0128*/ 	.word	0x000140f0


	//   ....[3]....
        /*012c*/ 	.word	0x00014140


	//   ....[4]....
        /*0130*/ 	.word	0x000148f0


	//   ....[5]....
        /*0134*/ 	.word	0x00014940


	//   ....[6]....
        /*0138*/ 	.word	0x00014960


	//   ....[7]....
        /*013c*/ 	.word	0x00014990


	//   ....[8]....
        /*0140*/ 	.word	0x000149c0


	//   ....[9]....
        /*0144*/ 	.word	0x00015190


	//   ....[10]....
        /*0148*/ 	.word	0x000151e0


	//   ....[11]....
        /*014c*/ 	.word	0x00015970


	//   ....[12]....
        /*0150*/ 	.word	0x000159c0


	//----- nvinfo : EIATTR_MAX_THREADS
	.align		4
.L_1247:
        /*0154*/ 	.byte	0x04, 0x05
        /*0156*/ 	.short	(.L_1249 - .L_1248)
.L_1248:
        /*0158*/ 	.word	0x00000080
        /*015c*/ 	.word	0x00000001
        /*0160*/ 	.word	0x00000001


	//----- nvinfo : EIATTR_CRS_STACK_SIZE
	.align		4
.L_1249:
        /*0164*/ 	.byte	0x04, 0x1e
        /*0166*/ 	.short	(.L_1251 - .L_1250)
.L_1250:
        /*0168*/ 	.word	0x00000000
.L_1251:


//--------------------- .nv.info._ZN2at6native13reduce_kernelILi512ELi1ENS0_8ReduceOpIlNS0_14func_wrapper_tImZNS0_15xor_sum_functorIlvEclERNS_14TensorIteratorEEUlmmE_EEjmLi4ELi4EEEEEvT1_ --------------------------
	.section	.nv.info._ZN2at6native13reduce_kernelILi512ELi1ENS0_8ReduceOpIlNS0_14func_wrapper_tImZNS0_15xor_sum_functorIlvEclERNS_14TensorIteratorEEUlmmE_EEjmLi4ELi4EEEEEvT1_,"",@"SHT_CUDA_INFO"
	.sectionflags	@""
	.align	4


	//----- nvinfo : EIATTR_CUDA_API_VERSION
	.align		4
        /*0000*/ 	.byte	0x04, 0x37
        /*0002*/ 	.short	(.L_1253 - .L_1252)
.L_1252:
        /*0004*/ 	.word	0x00000082


	//----- nvinfo : EIATTR_SW2861232_WAR
	.align		4
.L_1253:
        /*0008*/ 	.byte	0x01, 0x35
	.zero		2


	//----- nvinfo : EIATTR_PARAM_CBANK
	.align		4
        /*000c*/ 	.byte	0x04, 0x0a
        /*000e*/ 	.short	(.L_1255 - .L_1254)
	.align		4
.L_1254:
        /*0010*/ 	.word	index@(.nv.constant0._ZN2at6native13reduce_kernelILi512ELi1ENS0_8ReduceOpIlNS0_14func_wrapper_tImZNS0_15xor_sum_functorIlvEclERNS_14TensorIteratorEEUlmmE_EEjmLi4ELi4EEEEEvT1_)
        /*0014*/ 	.short	0x0160
        /*0016*/ 	.short	0x0420


	//----- nvinfo : EIATTR_CBANK_PARAM_SIZE
	.align		4
.L_1255:
        /*0018*/ 	.byte	0x03, 0x19
        /*001a*/ 	.short	0x0420


	//----- nvinfo : EIATTR_KPARAM_INFO
	.align		4
        /*001c*/ 	.byte	0x04, 0x17
        /*001e*/ 	.short	(.L_1257 - .L_1256)
.L_1256:
        /*0020*/ 	.word	0x00000000
        /*0024*/ 	.short	0x0000
        /*0026*/ 	.short	0x0000
        /*0028*/ 	.byte	0x00, 0xf0, 0x81, 0x10


	//----- nvinfo : EIATTR_MAXREG_COUNT
	.align		4
.L_1257:
        /*002c*/ 	.byte	0x03, 0x1b
        /*002e*/ 	.short	0x0020


	//----- nvinfo : EIATTR_NUM_BARRIERS
	.align		4
        /*0030*/ 	.byte	0x02, 0x4c
        /*0032*/ 	.byte	0x01
	.zero		1


	//----- nvinfo : EIATTR_EXTERNS
	.align		4
        /*0034*/ 	.byte	0x04, 0x0f
        /*0036*/ 	.short	(.L_1259 - .L_1258)


	//   ....[0]....
	.align		4
.L_1258:
        /*0038*/ 	.word	index@(__assertfail)


	//----- nvinfo : EIATTR_MERCURY_ISA_VERSION
	.align		4
.L_1259:
        /*003c*/ 	.byte	0x03, 0x5f
        /*003e*/ 	.short	0x0000


	//----- nvinfo : EIATTR_INT_WARP_WIDE_INSTR_OFFSETS
	.align		4
        /*0040*/ 	.byte	0x04, 0x31
        /*0042*/ 	.short	(.L_1261 - .L_1260)


	//   ....[0]....
.L_1260:
        /*0044*/ 	.word	0x0000afc0


	//   ....[1]....
        /*0048*/ 	.word	0x0000b090


	//----- nvinfo : EIATTR_COOP_GROUP_MASK_REGIDS
	.align		4
.L_1261:
        /*004c*/ 	.byte	0x04, 0x29
        /*004e*/ 	.short	(.L_1263 - .L_1262)


	//   ....[0]....
.L_1262:
        /*0050*/ 	.word	0xffffffff


	//   ....[1]....
        /*0054*/ 	.word	0xffffffff


	//   ....[2]....
        /*0058*/ 	.word	0xffffffff


	//   ....[3]....
        /*005c*/ 	.word	0xffffffff


	//----- nvinfo : EIATTR_COOP_GROUP_INSTR_OFFSETS
	.align		4
.L_1263:
        /*0060*/ 	.byte	0x04, 0x28
        /*0062*/ 	.short	(.L_1265 - .L_1264)


	//   ....[0]....
.L_1264:
        /*0064*/ 	.word	0x000092f0


	//   ....[1]....
        /*0068*/ 	.word	0x00009300


	//   ....[2]....
        /*006c*/ 	.word	0x0000b700


	//   ....[3]....
        /*0070*/ 	.word	0x0000b710


	//----- nvinfo : EIATTR_SYSCALL_OFFSETS
	.align		4
.L_1265:
        /*0074*/ 	.byte	0x04, 0x46
        /*0076*/ 	.short	(.L_1267 - .L_1266)


	//   ....[0]....
.L_1266:
        /*0078*/ 	.word	0x0000b990


	//   ....[1]....
        /*007c*/ 	.word	0x0000bbd0


	//   ....[2]....
        /*0080*/ 	.word	0x0000bed0


	//   ....[3]....
        /*0084*/ 	.word	0x0000c110


	//----- nvinfo : EIATTR_EXIT_INSTR_OFFSETS
	.align		4
.L_1267:
        /*0088*/ 	.byte	0x04, 0x1c
        /*008a*/ 	.short	(.L_1269 - .L_1268)


	//   ....[0]....
.L_1268:
        /*008c*/ 	.word	0x0000b140


	//   ....[1]....
        /*0090*/ 	.word	0x0000b770


	//   ....[2]....
        /*0094*/ 	.word	0x0000b9d0


	//   ....[3]....
        /*0098*/ 	.word	0x0000b9f0


	//   ....[4]....
        /*009c*/ 	.word	0x0000bc10


	//   ....[5]....
        /*00a0*/ 	.word	0x0000bc30


	//   ....[6]....
        /*00a4*/ 	.word	0x0000bc50


	//   ....[7]....
        /*00a8*/ 	.word	0x0000bc80


	//   ....[8]....
        /*00ac*/ 	.word	0x0000bcb0


	//   ....[9]....
        /*00b0*/ 	.word	0x0000bf10


	//   ....[10]....
        /*00b4*/ 	.word	0x0000bf30


	//   ....[11]....
        /*00b8*/ 	.word	0x0000c150


	//   ....[12]....
        /*00bc*/ 	.word	0x0000c170


	//----- nvinfo : EIATTR_MAX_THREADS
	.align		4
.L_1269:
        /*00c0*/ 	.byte	0x04, 0x05
        /*00c2*/ 	.short	(.L_1271 - .L_1270)
.L_1270:
        /*00c4*/ 	.word	0x00000200
        /*00c8*/ 	.word	0x00000001
        /*00cc*/ 	.word	0x00000001


	//----- nvinfo : EIATTR_CRS_STACK_SIZE
	.align		4
.L_1271:
        /*00d0*/ 	.byte	0x04, 0x1e
        /*00d2*/ 	.short	(.L_1273 - .L_1272)
.L_1272:
        /*00d4*/ 	.word	0x00000000
.L_1273:


//--------------------- .nv.info._ZN2at6native13reduce_kernelILi256ELi2ENS0_8ReduceOpIlNS0_14func_wrapper_tImZNS0_15xor_sum_functorIlvEclERNS_14TensorIteratorEEUlmmE_EEjmLi4ELi4EEEEEvT1_ --------------------------
	.section	.nv.info._ZN2at6native13reduce_kernelILi256ELi2ENS0_8ReduceOpIlNS0_14func_wrapper_tImZNS0_15xor_sum_functorIlvEclERNS_14TensorIteratorEEUlmmE_EEjmLi4ELi4EEEEEvT1_,"",@"SHT_CUDA_INFO"
	.sectionflags	@""
	.align	4


	//----- nvinfo : EIATTR_CUDA_API_VERSION
	.align		4
        /*0000*/ 	.byte	0x04, 0x37
        /*0002*/ 	.short	(.L_1275 - .L_1274)
.L_1274:
        /*0004*/ 	.word	0x00000082


	//----- nvinfo : EIATTR_SW2861232_WAR
	.align		4
.L_1275:
        /*0008*/ 	.byte	0x01, 0x35
	.zero		2


	//----- nvinfo : EIATTR_PARAM_CBANK
	.align		4
        /*000c*/ 	.byte	0x04, 0x0a
        /*000e*/ 	.short	(.L_1277 - .L_1276)
	.align		4
.L_1276:
        /*0010*/ 	.word	index@(.nv.constant0._ZN2at6native13reduce_kernelILi256ELi2ENS0_8ReduceOpIlNS0_14func_wrapper_tImZNS0_15xor_sum_functorIlvEclERNS_14TensorIteratorEEUlmmE_EEjmLi4ELi4EEEEEvT1_)
        /*0014*/ 	.short	0x0160
        /*0016*/ 	.short	0x0420


	//----- nvinfo : EIATTR_CBANK_PARAM_SIZE
	.align		4
.L_1277:
        /*0018*/ 	.byte	0x03, 0x19
        /*001a*/ 	.short	0x0420


	//----- nvinfo : EIATTR_KPARAM_INFO
	.align		4
        /*001c*/ 	.byte	0x04, 0x17
        /*001e*/ 	.short	(.L_1279 - .L_1278)
.L_1278:
        /*0020*/ 	.word	0x00000000
        /*0024*/ 	.short	0x0000
        /*0026*/ 	.short	0x0000
        /*0028*/ 	.byte	0x00, 0xf0, 0x81, 0x10


	//----- nvinfo : EIATTR_MAXREG_COUNT
	.align		4
.L_1279:
        /*002c*/ 	.byte	0x03, 0x1b
        /*002e*/ 	.short	0x0040


	//----- nvinfo : EIATTR_NUM_BARRIERS
	.align		4
        /*0030*/ 	.byte	0x02, 0x4c
        /*0032*/ 	.byte	0x01
	.zero		1


	//----- nvinfo : EIATTR_EXTERNS
	.align		4
        /*0034*/ 	.byte	0x04, 0x0f
        /*0036*/ 	.short	(.L_1281 - .L_1280)


	//   ....[0]....
	.align		4
.L_1280:
        /*0038*/ 	.word	index@(__assertfail)


	//----- nvinfo : EIATTR_MERCURY_ISA_VERSION
	.align		4
.L_1281:
        /*003c*/ 	.byte	0x03, 0x5f
        /*003e*/ 	.short	0x0000


	//----- nvinfo : EIATTR_INT_WARP_WIDE_INSTR_OFFSETS
	.align		4
        /*0040*/ 	.byte	0x04, 0x31
        /*0042*/ 	.short	(.L_1283 - .L_1282)


	//   ....[0]....
.L_1282:
        /*0044*/ 	.word	0x0000d4d0


	//   ....[1]....
        /*0048*/ 	.word	0x0000d5a0


	//----- nvinfo : EIATTR_COOP_GROUP_MASK_REGIDS
	.align		4
.L_1283:
        /*004c*/ 	.byte	0x04, 0x29
        /*004e*/ 	.short	(.L_1285 - .L_1284)


	//   ....[0]....
.L_1284:
        /*0050*/ 	.word	0xffffffff


	//   ....[1]....
        /*0054*/ 	.word	0xffffffff


	//   ....[2]....
        /*0058*/ 	.word	0xffffffff


	//   ....[3]....
        /*005c*/ 	.word	0xffffffff


	//   ....[4]....
        /*0060*/ 	.word	0xffffffff


	//   ....[5]....
        /*0064*/ 	.word	0xffffffff


	//   ....[6]....
        /*0068*/ 	.word	0xffffffff


	//   ....[7]....
        /*006c*/ 	.word	0xffffffff


	//----- nvinfo : EIATTR_COOP_GROUP_INSTR_OFFSETS
	.align		4
.L_1285:
        /*0070*/ 	.byte	0x04, 0x28
        /*0072*/ 	.short	(.L_1287 - .L_1286)


	//   ....[0]....
.L_1286:
        /*0074*/ 	.word	0x00009e40


	//   ....[1]....
        /*0078*/ 	.word	0x00009e50


	//   ....[2]....
        /*007c*/ 	.word	0x00009e60


	//   ....[3]....
        /*0080*/ 	.word	0x00009e70


	//   ....[4]....
        /*0084*/ 	.word	0x0000deb0


	//   ....[5]....
        /*0088*/ 	.word	0x0000dec0


	//   ....[6]....
        /*008c*/ 	.word	0x0000ded0


	//   ....[7]....
        /*0090*/ 	.word	0x0000dee0


	//----- nvinfo : EIATTR_SYSCALL_OFFSETS
	.align		4
.L_1287:
        /*0094*/ 	.byte	0x04, 0x46
        /*0096*/ 	.short	(.L_1289 - .L_1288)


	//   ....[0]....
.L_1288:
        /*0098*/ 	.word	0x00000f70


	//   ....[1]....
        /*009c*/ 	.word	0x0000e1d0


	//   ....[2]....
        /*00a0*/ 	.word	0x0000e350


	//   ....[3]....
        /*00a4*/ 	.word	0x0000e5f0


	//   ....[4]....
        /*00a8*/ 	.word	0x0000e770


	//   ....[5]....
        /*00ac*/ 	.word	0x0000eaf0


	//   ....[6]....
        /*00b0*/ 	.word	0x0000ec70


	//   ....[7]....
        /*00b4*/ 	.word	0x0000ef30


	//   ....[8]....
        /*00b8*/ 	.word	0x0000f0b0


	//----- nvinfo : EIATTR_EXIT_INSTR_OFFSETS
	.align		4
.L_1289:
        /*00bc*/ 	.byte	0x04, 0x1c
        /*00be*/ 	.short	(.L_1291 - .L_1290)


	//   ....[0]....
.L_1290:
        /*00c0*/ 	.word	0x0000d650


	//   ....[1]....
        /*00c4*/ 	.word	0x0000df60


	//   ....[2]....
        /*00c8*/ 	.word	0x0000e390


	//   ....[3]....
        /*00cc*/ 	.word	0x0000e3c0


	//   ....[4]....
        /*00d0*/ 	.word	0x0000e7b0


	//   ....[5]....
        /*00d4*/ 	.word	0x0000e7e0


	//   ....[6]....
        /*00d8*/ 	.word	0x0000e800


	//   ....[7]....
        /*00dc*/ 	.word	0x0000e830


	//   ....[8]....
        /*00e0*/ 	.word	0x0000e860


	//   ....[9]....
        /*00e4*/ 	.word	0x0000ecb0


	//   ....[10]....
        /*00e8*/ 	.word	0x0000ece0


	//   ....[11]....
        /*00ec*/ 	.word	0x0000f0f0


	//   ....[12]....
        /*00f0*/ 	.word	0x0000f120


	//----- nvinfo : EIATTR_MAX_THREADS
	.align		4
.L_1291:
        /*00f4*/ 	.byte	0x04, 0x05
        /*00f6*/ 	.short	(.L_1293 - .L_1292)
.L_1292:
        /*00f8*/ 	.word	0x00000100
        /*00fc*/ 	.word	0x00000001
        /*0100*/ 	.word	0x00000001


	//----- nvinfo : EIATTR_CRS_STACK_SIZE
	.align		4
.L_1293:
        /*0104*/ 	.byte	0x04, 0x1e
        /*0106*/ 	.short	(.L_1295 - .L_1294)
.L_1294:
        /*0108*/ 	.word	0x00000000
.L_1295:


//--------------------- .nv.info._ZN2at6native13reduce_kernelILi128ELi4ENS0_8ReduceOpIlNS0_14func_wrapper_tImZNS0_15xor_sum_functorIlvEclERNS_14TensorIteratorEEUlmmE_EEjmLi4ELi4EEEEEvT1_ --------------------------
	.section	.nv.info._ZN2at6native13reduce_kernelILi128ELi4ENS0_8ReduceOpIlNS0_14func_wrapper_tImZNS0_15xor_sum_functorIlvEclERNS_14TensorIteratorEEUlmmE_EEjmLi4ELi4EEEEEvT1_,"",@"SHT_CUDA_INFO"
	.sectionflags	@""
	.align	4


	//----- nvinfo : EIATTR_CUDA_API_VERSION
	.align		4
        /*0000*/ 	.byte	0x04, 0x37
        /*0002*/ 	.short	(.L_1297 - .L_1296)
.L_1296:
        /*0004*/ 	.word	0x00000082


	//----- nvinfo : EIATTR_SW2861232_WAR
	.align		4
.L_1297:
        /*0008*/ 	.byte	0x01, 0x35
	.zero		2


	//----- nvinfo : EIATTR_PARAM_CBANK
	.align		4
        /*000c*/ 	.byte	0x04, 0x0a
        /*000e*/ 	.short	(.L_1299 - .L_1298)
	.align		4
.L_1298:
        /*0010*/ 	.word	index@(.nv.constant0._ZN2at6native13reduce_kernelILi128ELi4ENS0_8ReduceOpIlNS0_14func_wrapper_tImZNS0_15xor_sum_functorIlvEclERNS_14TensorIteratorEEUlmmE_EEjmLi4ELi4EEEEEvT1_)
        /*0014*/ 	.short	0x0160
        /*0016*/ 	.short	0x0420


	//----- nvinfo : EIATTR_CBANK_PARAM_SIZE
	.align		4
.L_1299:
        /*0018*/ 	.byte	0x03, 0x19
        /*001a*/ 	.short	0x0420


	//----- nvinfo : EIATTR_KPARAM_INFO
	.align		4
        /*001c*/ 	.byte	0x04, 0x17
        /*001e*/ 	.short	(.L_1301 - .L_1300)
.L_1300:
        /*0020*/ 	.word	0x00000000
        /*0024*/ 	.short	0x0000
        /*0026*/ 	.short	0x0000
        /*0028*/ 	.byte	0x00, 0xf0, 0x81, 0x10


	//----- nvinfo : EIATTR_MAXREG_COUNT
	.align		4
.L_1301:
        /*002c*/ 	.byte	0x03, 0x1b
        /*002e*/ 	.short	0x0080


	//----- nvinfo : EIATTR_NUM_BARRIERS
	.align		4
        /*0030*/ 	.byte	0x02, 0x4c
        /*0032*/ 	.byte	0x01
	.zero		1


	//----- nvinfo : EIATTR_EXTERNS
	.align		4
        /*0034*/ 	.byte	0x04, 0x0f
        /*0036*/ 	.short	(.L_1303 - .L_1302)


	//   ....[0]....
	.align		4
.L_1302:
        /*0038*/ 	.word	index@(__assertfail)


	//----- nvinfo : EIATTR_MERCURY_ISA_VERSION
	.align		4
.L_1303:
        /*003c*/ 	.byte	0x03, 0x5f
        /*003e*/ 	.short	0x0000


	//----- nvinfo : EIATTR_INT_WARP_WIDE_INSTR_OFFSETS
	.align		4
        /*0040*/ 	.byte	0x04, 0x31
        /*0042*/ 	.short	(.L_1305 - .L_1304)


	//   ....[0]....
.L_1304:
        /*0044*/ 	.word	0x00011820


	//   ....[1]....
        /*0048*/ 	.word	0x000118f0


	//----- nvinfo : EIATTR_COOP_GROUP_MASK_REGIDS
	.align		4
.L_1305:
        /*004c*/ 	.byte	0x04, 0x29
        /*004e*/ 	.short	(.L_1307 - .L_1306)


	//   ....[0]....
.L_1306:
        /*0050*/ 	.word	0xffffffff


	//   ....[1]....
        /*0054*/ 	.word	0xffffffff


	//   ....[2]....
        /*0058*/ 	.word	0xffffffff


	//   ....[3]....
        /*005c*/ 	.word	0xffffffff


	//   ....[4]....
        /*0060*/ 	.word	0xffffffff


	//   ....[5]....
        /*0064*/ 	.word	0xffffffff


	//   ....[6]....
        /*0068*/ 	.word	0xffffffff


	//   ....[7]....
        /*006c*/ 	.word	0xffffffff


	//   ....[8]....
        /*0070*/ 	.word	0xffffffff


	//   ....[9]....
        /*0074*/ 	.word	0xffffffff


	//   ....[10]....
        /*0078*/ 	.word	0xffffffff


	//   ....[11]....
        /*007c*/ 	.word	0xffffffff


	//   ....[12]....
        /*0080*/ 	.word	0xffffffff


	//   ....[13]....
        /*0084*/ 	.word	0xffffffff


	//   ....[14]....
        /*0088*/ 	.word	0xffffffff


	//   ....[15]....
        /*008c*/ 	.word	0xffffffff


	//----- nvinfo : EIATTR_COOP_GROUP_INSTR_OFFSETS
	.align		4
.L_1307:
        /*0090*/ 	.byte	0x04, 0x28
        /*0092*/ 	.short	(.L_1309 - .L_1308)


	//   ....[0]....
.L_1308:
        /*0094*/ 	.word	0x0000ae50


	//   ....[1]....
        /*0098*/ 	.word	0x0000ae60


	//   ....[2]....
        /*009c*/ 	.word	0x0000ae70


	//   ....[3]....
        /*00a0*/ 	.word	0x0000ae80


	//   ....[4]....
        /*00a4*/ 	.word	0x0000ae90


	//   ....[5]....
        /*00a8*/ 	.word	0x0000aea0


	//   ....[6]....
        /*00ac*/ 	.word	0x0000aeb0


	//   ....[7]....
        /*00b0*/ 	.word	0x0000aed0


	//   ....[8]....
        /*00b4*/ 	.word	0x000125c0


	//   ....[9]....
        /*00b8*/ 	.word	0x000125d0


	//   ....[10]....
        /*00bc*/ 	.word	0x000125e0


	//   ....[11]....
        /*00c0*/ 	.word	0x000125f0


	//   ....[12]....
        /*00c4*/ 	.word	0x00012600


	//   ....[13]....
        /*00c8*/ 	.word	0x00012610


	//   ....[14]....
        /*00cc*/ 	.word	0x00012620


	//   ....[15]....
        /*00d0*/ 	.word	0x00012640


	//----- nvinfo : EIATTR_SYSCALL_OFFSETS
	.align		4
.L_1309:
        /*00d4*/ 	.byte	0x04, 0x46
        /*00d6*/ 	.short	(.L_1311 - .L_1310)


	//   ....[0]....
.L_1310:
        /*00d8*/ 	.word	0x00000f10


	//   ....[1]....
        /*00dc*/ 	.word	0x000129e0


	//   ....[2]....
        /*00e0*/ 	.word	0x00012b60


	//   ....[3]....
        /*00e4*/ 	.word	0x00012ce0


	//   ....[4]....
        /*00e8*/ 	.word	0x00012e60


	//   ....[5]....
        /*00ec*/ 	.word	0x000131a0


	//   ....[6]....
        /*00f0*/ 	.word	0x00013320


	//   ....[7]....
        /*00f4*/ 	.word	0x000134a0


	//   ....[8]....
        /*00f8*/ 	.word	0x00013620


	//   ....[9]....
        /*00fc*/ 	.word	0x00013a50


	//   ....[10]....
        /*0100*/ 	.word	0x00013bd0


	//   ....[11]....
        /*0104*/ 	.word	0x00013d50


	//   ....[12]....
        /*0108*/ 	.word	0x00013ed0


	//   ....[13]....
        /*010c*/ 	.word	0x00014240


	//   ....[14]....
        /*0110*/ 	.word	0x000143c0


	//   ....[15]....
        /*0114*/ 	.word	0x00014540


	//   ....[16]....
        /*0118*/ 	.word	0x000146c0


	//----- nvinfo : EIATTR_EXIT_INSTR_OFFSETS
	.align		4
.L_1311:
        /*011c*/ 	.byte	0x04, 0x1c
        /*011e*/ 	.short	(.L_1313 - .L_1312)


	//   ....[0]....
.L_1312:
        /*0120*/ 	.word	0x000119a0


	//   ....[1]....
        /*0124*/ 	.word	0x000126f0


	//   ....[2]....
        /*0128*/ 	.word	0x00012ea0


	//   ....[3]....
        /*012c*/ 	.word	0x00012ef0


	//   ....[4]....
        /*0130*/ 	.word	0x00013660


	//   ....[5]....
        /*0134*/ 	.word	0x000136b0


	//   ....[6]....
        /*0138*/ 	.word	0x000136d0


	//   ....[7]....
        /*013c*/ 	.word	0x00013700


	//   ....[8]....
        /*0140*/ 	.word	0x00013730


	//   ....[9]....
        /*0144*/ 	.word	0x00013f10


	//   ....[10]....
        /*0148*/ 	.word	0x00013f60


	//   ....[11]....
        /*014c*/ 	.word	0x00014700


	//   ....[12]....
        /*0150*/ 	.word	0x00014750


	//----- nvinfo : EIATTR_MAX_THREADS
	.align		4
.L_1313:
        /*0154*/ 	.byte	0x04, 0x05
        /*0156*/ 	.short	(.L_1315 - .L_1314)
.L_1314:
        /*0158*/ 	.word	0x00000080
        /*015c*/ 	.word	0x00000001
        /*0160*/ 	.word	0x00000001


	//----- nvinfo : EIATTR_CRS_STACK_SIZE
	.align		4
.L_1315:
        /*0164*/ 	.byte	0x04, 0x1e
        /*0166*/ 	.short	(.L_1317 - .L_1316)
.L_1316:
        /*0168*/ 	.word	0x00000000
.L_1317:


//--------------------- .nv.info._ZN2at6native13reduce_kernelILi512ELi1ENS0_8ReduceOpIiNS0_14func_wrapper_tImZNS0_15xor_sum_functorIivEclERNS_14TensorIteratorEEUlmmE_EEjmLi4ELi4EEEEEvT1_ --------------------------
	.section	.nv.info._ZN2at6native13reduce_kernelILi512ELi1ENS0_8ReduceOpIiNS0_14func_wrapper_tImZNS0_15xor_sum_functorIivEclERNS_14TensorIteratorEEUlmmE_EEjmLi4ELi4EEEEEvT1_,"",@"SHT_CUDA_INFO"
	.sectionflags	@""
	.align	4


	//----- nvinfo : EIATTR_CUDA_API_VERSION
	.align		4
        /*0000*/ 	.byte	0x04, 0x37
        /*0002*/ 	.short	(.L_1319 - .L_1318)
.L_1318:
        /*0004*/ 	.word	0x00000082


	//----- nvinfo : EIATTR_SW2861232_WAR
	.align		4
.L_1319:
        /*0008*/ 	.byte	0x01, 0x35
	.zero		2


	//----- nvinfo : EIATTR_PARAM_CBANK
	.align		4
        /*000c*/ 	.byte	0x04, 0x0a
        /*000e*/ 	.short	(.L_1321 - .L_1320)
	.align		4
.L_1320:
        /*0010*/ 	.word	index@(.nv.constant0._ZN2at6native13reduce_kernelILi512ELi1ENS0_8ReduceOpIiNS0_14func_wrapper_tImZNS0_15xor_sum_functorIivEclERNS_14TensorIteratorEEUlmmE_EEjmLi4ELi4EEEEEvT1_)
        /*0014*/ 	.short	0x0160
        /*0016*/ 	.short	0x0420


	//----- nvinfo : EIATTR_CBANK_PARAM_SIZE
	.align		4
.L_1321:
        /*0018*/ 	.byte	0x03, 0x19
        /*001a*/ 	.short	0x0420


	//----- nvinfo : EIATTR_KPARAM_INFO
	.align		4
        /*001c*/ 	.byte	0x04, 0x17
        /*001e*/ 	.short	(.L_1323 - .L_1322)
.L_1322:
        /*0020*/ 	.word	0x00000000
        /*0024*/ 	.short	0x0000
        /*0026*/ 	.short	0x0000
        /*0028*/ 	.byte	0x00, 0xf0, 0x81, 0x10


	//----- nvinfo : EIATTR_MAXREG_COUNT
	.align		4
.L_1323:
        /*002c*/ 	.byte	0x03, 0x1b
        /*002e*/ 	.short	0x0020


	//----- nvinfo : EIATTR_NUM_BARRIERS
	.align		4
        /*0030*/ 	.byte	0x02, 0x4c
        /*0032*/ 	.byte	0x01
	.zero		1


	//----- nvinfo : EIATTR_EXTERNS
	.align		4
        /*0034*/ 	.byte	0x04, 0x0f
        /*0036*/ 	.short	(.L_1325 - .L_1324)


	//   ....[0]....
	.align		4
.L_1324:
        /*0038*/ 	.word	index@(__assertfail)


	//----- nvinfo : EIATTR_MERCURY_ISA_VERSION
	.align		4
.L_1325:
        /*003c*/ 	.byte	0x03, 0x5f
        /*003e*/ 	.short	0x0000


	//----- nvinfo : EIATTR_INT_WARP_WIDE_INSTR_OFFSETS
	.align		4
        /*0040*/ 	.byte	0x04, 0x31
        /*0042*/ 	.short	(.L_1327 - .L_1326)


	//   ....[0]....
.L_1326:
        /*0044*/ 	.word	0x0000b2a0


	//   ....[1]....
        /*0048*/ 	.word	0x0000b370


	//----- nvinfo : EIATTR_COOP_GROUP_MASK_REGIDS
	.align		4
.L_1327:
        /*004c*/ 	.byte	0x04, 0x29
        /*004e*/ 	.short	(.L_1329 - .L_1328)


	//   ....[0]....
.L_1328:
        /*0050*/ 	.word	0xffffffff


	//   ....[1]....
        /*0054*/ 	.word	0xffffffff


	//   ....[2]....
        /*0058*/ 	.word	0xffffffff


	//   ....[3]....
        /*005c*/ 	.word	0xffffffff


	//----- nvinfo : EIATTR_COOP_GROUP_INSTR_OFFSETS
	.align		4
.L_1329:
        /*0060*/ 	.byte	0x04, 0x28
        /*0062*/ 	.short	(.L_1331 - .L_1330)


	//   ....[0]....
.L_1330:
        /*0064*/ 	.word	0x000095b0


	//   ....[1]....
        /*0068*/ 	.word	0x000095c0


	//   ....[2]....
        /*006c*/ 	.word	0x0000b9f0


	//   ....[3]....
        /*0070*/ 	.word	0x0000ba00


	//----- nvinfo : EIATTR_SYSCALL_OFFSETS
	.align		4
.L_1331:
        /*0074*/ 	.byte	0x04, 0x46
        /*0076*/ 	.short	(.L_1333 - .L_1332)


	//   ....[0]....
.L_1332:
        /*0078*/ 	.word	0x0000bc80


	//   ....[1]....
        /*007c*/ 	.word	0x0000bec0


	//   ....[2]....
        /*0080*/ 	.word	0x0000c1e0


	//   ....[3]....
        /*0084*/ 	.word	0x0000c440


	//----- nvinfo : EIATTR_EXIT_INSTR_OFFSETS
	.align		4
.L_1333:
        /*0088*/ 	.byte	0x04, 0x1c
        /*008a*/ 	.short	(.L_1335 - .L_1334)


	//   ....[0]....
.L_1334:
        /*008c*/ 	.word	0x0000b420


	//   ....[1]....
        /*0090*/ 	.word	0x0000ba60


	//   ....[2]....
        /*0094*/ 	.word	0x0000bcc0


	//   ....[3]....
        /*0098*/ 	.word	0x0000bce0


	//   ....[4]....
        /*009c*/ 	.word	0x0000bf00


	//   ....[5]....
        /*00a0*/ 	.word	0x0000bf20


	//   ....[6]....
        /*00a4*/ 	.word	0x0000bf40


	//   ....[7]....
        /*00a8*/ 	.word	0x0000bf70


	//   ....[8]....
        /*00ac*/ 	.word	0x0000bfa0


	//   ....[9]....
        /*00b0*/ 	.word	0x0000c220


	//   ....[10]....
        /*00b4*/ 	.word	0x0000c240


	//   ....[11]....
        /*00b8*/ 	.word	0x0000c480


	//   ....[12]....
        /*00bc*/ 	.word	0x0000c4a0


	//----- nvinfo : EIATTR_MAX_THREADS
	.align		4
.L_1335:
        /*00c0*/ 	.byte	0x04, 0x05
        /*00c2*/ 	.short	(.L_1337 - .L_1336)
.L_1336:
        /*00c4*/ 	.word	0x00000200
        /*00c8*/ 	.word	0x00000001
        /*00cc*/ 	.word	0x00000001


	//----- nvinfo : EIATTR_CRS_STACK_SIZE
	.align		4
.L_1337:
        /*00d0*/ 	.byte	0x04, 0x1e
        /*00d2*/ 	.short	(.L_1339 - .L_1338)
.L_1338:
        /*00d4*/ 	.word	0x00000000
.L_1339:


//--------------------- .nv.info._ZN2at6native13reduce_kernelILi256ELi2ENS0_8ReduceOpIiNS0_14func_wrapper_tImZNS0_15xor_sum_functorIivEclERNS_14TensorIteratorEEUlmmE_EEjmLi4ELi4EEEEEvT1_ --------------------------
	.section	.nv.info._ZN2at6native13reduce_kernelILi256ELi2ENS0_8ReduceOpIiNS0_14func_wrapper_tImZNS0_15xor_sum_functorIivEclERNS_14TensorIteratorEEUlmmE_EEjmLi4ELi4EEEEEvT1_,"",@"SHT_CUDA_INFO"
	.sectionflags	@""
	.align	4


	//----- nvinfo : EIATTR_CUDA_API_VERSION
	.align		4
        /*0000*/ 	.byte	0x04, 0x37
        /*0002*/ 	.short	(.L_1341 - .L_1340)
.L_1340:
        /*0004*/ 	.word	0x00000082


	//----- nvinfo : EIATTR_SW2861232_WAR
	.align		4
.L_1341:
        /*0008*/ 	.byte	0x01, 0x35
	.zero		2


	//----- nvinfo : EIATTR_PARAM_CBANK
	.align		4
        /*000c*/ 	.byte	0x04, 0x0a
        /*000e*/ 	.short	(.L_1343 - .L_1342)
	.align		4
.L_1342:
        /*0010*/ 	.word	index@(.nv.constant0._ZN2at6native13reduce_kernelILi256ELi2ENS0_8ReduceOpIiNS0_14func_wrapper_tImZNS0_15xor_sum_functorIivEclERNS_14TensorIteratorEEUlmmE_EEjmLi4ELi4EEEEEvT1_)
        /*0014*/ 	.short	0x0160
        /*0016*/ 	.short	0x0420


	//----- nvinfo : EIATTR_CBANK_PARAM_SIZE
	.align		4
.L_1343:
        /*0018*/ 	.byte	0x03, 0x19
        /*001a*/ 	.short	0x0420


	//----- nvinfo : EIATTR_KPARAM_INFO
	.align		4
        /*001c*/ 	.byte	0x04, 0x17
        /*001e*/ 	.short	(.L_1345 - .L_1344)
.L_1344:
        /*0020*/ 	.word	0x00000000
        /*0024*/ 	.short	0x0000
        /*0026*/ 	.short	0x0000
        /*0028*/ 	.byte	0x00, 0xf0, 0x81, 0x10


	//----- nvinfo : EIATTR_MAXREG_COUNT
	.align		4
.L_1345:
        /*002c*/ 	.byte	0x03, 0x1b
        /*002e*/ 	.short	0x0040


	//----- nvinfo : EIATTR_NUM_BARRIERS
	.align		4
        /*0030*/ 	.byte	0x02, 0x4c
        /*0032*/ 	.byte	0x01
	.zero		1


	//----- nvinfo : EIATTR_EXTERNS
	.align		4
        /*0034*/ 	.byte	0x04, 0x0f
        /*0036*/ 	.short	(.L_1347 - .L_1346)


	//   ....[0]....
	.align		4
.L_1346:
        /*0038*/ 	.word	index@(__assertfail)


	//----- nvinfo : EIATTR_MERCURY_ISA_VERSION
	.align		4
.L_1347:
        /*003c*/ 	.byte	0x03, 0x5f
        /*003e*/ 	.short	0x0000


	//----- nvinfo : EIATTR_INT_WARP_WIDE_INSTR_OFFSETS
	.align		4
        /*0040*/ 	.byte	0x04, 0x31
        /*0042*/ 	.short	(.L_1349 - .L_1348)


	//   ....[0]....
.L_1348:
        /*0044*/ 	.word	0x0000d7b0


	//   ....[1]....
        /*0048*/ 	.word	0x0000d880


	//----- nvinfo : EIATTR_COOP_GROUP_MASK_REGIDS
	.align		4
.L_1349:
        /*004c*/ 	.byte	0x04, 0x29
        /*004e*/ 	.short	(.L_1351 - .L_1350)


	//   ....[0]....
.L_1350:
        /*0050*/ 	.word	0xffffffff


	//   ....[1]....
        /*0054*/ 	.word	0xffffffff


	//   ....[2]....
        /*0058*/ 	.word	0xffffffff


	//   ....[3]....
        /*005c*/ 	.word	0xffffffff


	//   ....[4]....
        /*0060*/ 	.word	0xffffffff


	//   ....[5]....
        /*0064*/ 	.word	0xffffffff


	//   ....[6]....
        /*0068*/ 	.word	0xffffffff


	//   ....[7]....
        /*006c*/ 	.word	0xffffffff


	//----- nvinfo : EIATTR_COOP_GROUP_INSTR_OFFSETS
	.align		4
.L_1351:
        /*0070*/ 	.byte	0x04, 0x28
        /*0072*/ 	.short	(.L_1353 - .L_1352)


	//   ....[0]....
.L_1352:
        /*0074*/ 	.word	0x0000a100


	//   ....[1]....
        /*0078*/ 	.word	0x0000a110


	//   ....[2]....
        /*007c*/ 	.word	0x0000a120


	//   ....[3]....
        /*0080*/ 	.word	0x0000a130


	//   ....[4]....
        /*0084*/ 	.word	0x0000e080


	//   ....[5]....
        /*0088*/ 	.word	0x0000e090


	//   ....[6]....
        /*008c*/ 	.word	0x0000e0a0


	//   ....[7]....
        /*0090*/ 	.word	0x0000e0b0


	//----- nvinfo : EIATTR_SYSCALL_OFFSETS
	.align		4
.L_1353:
        /*0094*/ 	.byte	0x04, 0x46
        /*0096*/ 	.short	(.L_1355 - .L_1354)


	//   ....[0]....
.L_1354:
        /*0098*/ 	.word	0x00000f70


	//   ....[1]....
        /*009c*/ 	.word	0x0000e3d0


	//   ....[2]....
        /*00a0*/ 	.word	0x0000e550


	//   ....[3]....
        /*00a4*/ 	.word	0x0000e820


	//   ....[4]....
        /*00a8*/ 	.word	0x0000e9a0


	//   ....[5]....
        /*00ac*/ 	.word	0x0000ed10


	//   ....[6]....
        /*00b0*/ 	.word	0x0000ee90


	//   ....[7]....
        /*00b4*/ 	.word	0x0000f160


	//   ....[8]....
        /*00b8*/ 	.word	0x0000f2e0


	//----- nvinfo : EIATTR_EXIT_INSTR_OFFSETS
	.align		4
.L_1355:
        /*00bc*/ 	.byte	0x04, 0x1c
        /*00be*/ 	.short	(.L_1357 - .L_1356)


	//   ....[0]....
.L_1356:
        /*00c0*/ 	.word	0x0000d930


	//   ....[1]....
        /*00c4*/ 	.word	0x0000e130


	//   ....[2]....
        /*00c8*/ 	.word	0x0000e590


	//   ....[3]....
        /*00cc*/ 	.word	0x0000e5c0


	//   ....[4]....
        /*00d0*/ 	.word	0x0000e9e0


	//   ....[5]....
        /*00d4*/ 	.word	0x0000ea10


	//   ....[6]....
        /*00d8*/ 	.word	0x0000ea30


	//   ....[7]....
        /*00dc*/ 	.word	0x0000ea60


	//   ....[8]....
        /*00e0*/ 	.word	0x0000ea90


	//   ....[9]....
        /*00e4*/ 	.word	0x0000eed0


	//   ....[10]....
        /*00e8*/ 	.word	0x0000ef00


	//   ....[11]....
        /*00ec*/ 	.word	0x0000f320


	//   ....[12]....
        /*00f0*/ 	.word	0x0000f350


	//----- nvinfo : EIATTR_MAX_THREADS
	.align		4
.L_1357:
        /*00f4*/ 	.byte	0x04, 0x05
        /*00f6*/ 	.short	(.L_1359 - .L_1358)
.L_1358:
        /*00f8*/ 	.word	0x00000100
        /*00fc*/ 	.word	0x00000001
        /*0100*/ 	.word	0x00000001


	//----- nvinfo : EIATTR_CRS_STACK_SIZE
	.align		4
.L_1359:
        /*0104*/ 	.byte	0x04, 0x1e
        /*0106*/ 	.short	(.L_1361 - .L_1360)
.L_1360:
        /*0108*/ 	.word	0x00000000
.L_1361:


//--------------------- .nv.info._ZN2at6native13reduce_kernelILi128ELi4ENS0_8ReduceOpIiNS0_14func_wrapper_tImZNS0_15xor_sum_functorIivEclERNS_14TensorIteratorEEUlmmE_EEjmLi4ELi4EEEEEvT1_ --------------------------
	.section	.nv.info._ZN2at6native13reduce_kernelILi128ELi4ENS0_8ReduceOpIiNS0_14func_wrapper_tImZNS0_15xor_sum_functorIivEclERNS_14TensorIteratorEEUlmmE_EEjmLi4ELi4EEEEEvT1_,"",@"SHT_CUDA_INFO"
	.sectionflags	@""
	.align	4


	//----- nvinfo : EIATTR_CUDA_API_VERSION
	.align		4
        /*0000*/ 	.byte	0x04, 0x37
        /*0002*/ 	.short	(.L_1363 - .L_1362)
.L_1362:
        /*0004*/ 	.word	0x00000082


	//----- nvinfo : EIATTR_SW2861232_WAR
	.align		4
.L_1363:
        /*0008*/ 	.byte	0x01, 0x35
	.zero		2


	//----- nvinfo : EIATTR_PARAM_CBANK
	.align		4
        /*000c*/ 	.byte	0x04, 0x0a
        /*000e*/ 	.short	(.L_1365 - .L_1364)
	.align		4
.L_1364:
        /*0010*/ 	.word	index@(.nv.constant0._ZN2at6native13reduce_kernelILi128ELi4ENS0_8ReduceOpIiNS0_14func_wrapper_tImZNS0_15xor_sum_functorIivEclERNS_14TensorIteratorEEUlmmE_EEjmLi4ELi4EEEEEvT1_)
        /*0014*/ 	.short	0x0160
        /*0016*/ 	.short	0x0420


	//----- nvinfo : EIATTR_CBANK_PARAM_SIZE
	.align		4
.L_1365:
        /*0018*/ 	.byte	0x03, 0x19
        /*001a*/ 	.short	0x0420


	//----- nvinfo : EIATTR_KPARAM_INFO
	.align		4
        /*001c*/ 	.byte	0x04, 0x17
        /*001e*/ 	.short	(.L_1367 - .L_1366)
.L_1366:
        /*0020*/ 	.word	0x00000000
        /*0024*/ 	.short	0x0000
        /*0026*/ 	.short	0x0000
        /*0028*/ 	.byte	0x00, 0xf0, 0x81, 0x10


	//----- nvinfo : EIATTR_MAXREG_COUNT
	.align		4
.L_1367:
        /*002c*/ 	.byte	0x03, 0x1b
        /*002e*/ 	.short	0x0080


	//----- nvinfo : EIATTR_NUM_BARRIERS
	.align		4
        /*0030*/ 	.byte	0x02, 0x4c
        /*0032*/ 	.byte	0x01
	.zero		1


	//----- nvinfo : EIATTR_EXTERNS
	.align		4
        /*0034*/ 	.byte	0x04, 0x0f
        /*0036*/ 	.short	(.L_1369 - .L_1368)


	//   ....[0]....
	.align		4
.L_1368:
        /*0038*/ 	.word	index@(__assertfail)


	//----- nvinfo : EIATTR_MERCURY_ISA_VERSION
	.align		4
.L_1369:
        /*003c*/ 	.byte	0x03, 0x5f
        /*003e*/ 	.short	0x0000


	//----- nvinfo : EIATTR_INT_WARP_WIDE_INSTR_OFFSETS
	.align		4
        /*0040*/ 	.byte	0x04, 0x31
        /*0042*/ 	.short	(.L_1371 - .L_1370)


	//   ....[0]....
.L_1370:
        /*0044*/ 	.word	0x00011d60


	//   ....[1]....
        /*0048*/ 	.word	0x00011e30


	//----- nvinfo : EIATTR_COOP_GROUP_MASK_REGIDS
	.align		4
.L_1371:
        /*004c*/ 	.byte	0x04, 0x29
        /*004e*/ 	.short	(.L_1373 - .L_1372)


	//   ....[0]....
.L_1372:
        /*0050*/ 	.word	0xffffffff


	//   ....[1]....
        /*0054*/ 	.word	0xffffffff


	//   ....[2]....
        /*0058*/ 	.word	0xffffffff


	//   ....[3]....
        /*005c*/ 	.word	0xffffffff


	//   ....[4]....
        /*0060*/ 	.word	0xffffffff


	//   ....[5]....
        /*0064*/ 	.word	0xffffffff


	//   ....[6]....
        /*0068*/ 	.word	0xffffffff


	//   ....[7]....
        /*006c*/ 	.word	0xffffffff


	//   ....[8]....
        /*0070*/ 	.word	0xffffffff


	//   ....[9]....
        /*0074*/ 	.word	0xffffffff


	//   ....[10]....
        /*0078*/ 	.word	0xffffffff


	//   ....[11]....
        /*007c*/ 	.word	0xffffffff


	//   ....[12]....
        /*0080*/ 	.word	0xffffffff


	//   ....[13]....
        /*0084*/ 	.word	0xffffffff


	//   ....[14]....
        /*0088*/ 	.word	0xffffffff


	//   ....[15]....
        /*008c*/ 	.word	0xffffffff


	//----- nvinfo : EIATTR_COOP_GROUP_INSTR_OFFSETS
	.align		4
.L_1373:
        /*0090*/ 	.byte	0x04, 0x28
        /*0092*/ 	.short	(.L_1375 - .L_1374)


	//   ....[0]....
.L_1374:
        /*0094*/ 	.word	0x0000b350


	//   ....[1]....
        /*0098*/ 	.word	0x0000b360


	//   ....[2]....
        /*009c*/ 	.word	0x0000b370


	//   ....[3]....
        /*00a0*/ 	.word	0x0000b380


	//   ....[4]....
        /*00a4*/ 	.word	0x0000b390


	//   ....[5]....
        /*00a8*/ 	.word	0x0000b3a0


	//   ....[6]....
        /*00ac*/ 	.word	0x0000b3b0


	//   ....[7]....
        /*00b0*/ 	.word	0x0000b3d0


	//   ....[8]....
        /*00b4*/ 	.word	0x00012b10


	//   ....[9]....
        /*00b8*/ 	.word	0x00012b20


	//   ....[10]....
        /*00bc*/ 	.word	0x00012b30


	//   ....[11]....
        /*00c0*/ 	.word	0x00012b40


	//   ....[12]....
        /*00c4*/ 	.word	0x00012b50


	//   ....[13]....
        /*00c8*/ 	.word	0x00012b60


	//   ....[14]....
        /*00cc*/ 	.word	0x00012b70


	//   ....[15]....
        /*00d0*/ 	.word	0x00012b90


	//----- nvinfo : EIATTR_SYSCALL_OFFSETS
	.align		4
.L_1375:
        /*00d4*/ 	.byte	0x04, 0x46
        /*00d6*/ 	.short	(.L_1377 - .L_1376)


	//   ....[0]....
.L_1376:
        /*00d8*/ 	.word	0x00000f10


	//   ....[1]....
        /*00dc*/ 	.word	0x00012f70


	//   ....[2]....
        /*00e0*/ 	.word	0x000130f0


	//   ....[3]....
        /*00e4*/ 	.word	0x00013270


	//   ....[4]....
        /*00e8*/ 	.word	0x000133f0


	//   ....[5]....
        /*00ec*/ 	.word	0x00013770


	//   ....[6]....
        /*00f0*/ 	.word	0x000138f0


	//   ....[7]....
        /*00f4*/ 	.word	0x00013a70


	//   ....[8]....
        /*00f8*/ 	.word	0x00013bf0


	//   ....[9]....
        /*00fc*/ 	.word	0x00014000


	//   ....[10]....
        /*0100*/ 	.word	0x00014180


	//   ....[11]....
        /*0104*/ 	.word	0x00014300


	//   ....[12]....
        /*0108*/ 	.word	0x00014480


	//   ....[13]....
        /*010c*/ 	.word	0x000147f0


	//   ....[14]....
        /*0110*/ 	.word	0x00014970


	//   ....[15]....
        /*0114*/ 	.word	0x00014af0


	//   ....[16]....
        /*0118*/ 	.word	0x00014c70


	//----- nvinfo : EIATTR_EXIT_INSTR_OFFSETS
	.align		4
.L_1377:
        /*011c*/ 	.byte	0x04, 0x1c
        /*011e*/ 	.short	(.L_1379 - .L_1378)


	//   ....[0]....
.L_1378:
        /*0120*/ 	.word	0x00011ee0


	//   ....[1]....
        /*0124*/ 	.word	0x00012c40


	//   ....[2]....
        /*0128*/ 	.word	0x00013430


	//   ....[3]....
        /*012c*/ 	.word	0x00013480


	//   ....[4]....
        /*0130*/ 	.word	0x00013c30


	//   ....[5]....
        /*0134*/ 	.word	0x00013c80


	//   ....[6]....
        /*0138*/ 	.word	0x00013ca0


	//   ....[7]....
        /*013c*/ 	.word	0x00013cd0


	//   ....[8]....
        /*0140*/ 	.word	0x00013d00


	//   ....[9]....
        /*0144*/ 	.word	0x000144c0


	//   ....[10]....
        /*0148*/ 	.word	0x00014510


	//   ....[11]....
        /*014c*/ 	.word	0x00014cb0


	//   ....[12]....
        /*0150*/ 	.word	0x00014d00


	//----- nvinfo : EIATTR_MAX_THREADS
	.align		4
.L_1379:
        /*0154*/ 	.byte	0x04, 0x05
        /*0156*/ 	.short	(.L_1381 - .L_1380)
.L_1380:
        /*0158*/ 	.word	0x00000080
        /*015c*/ 	.word	0x00000001
        /*0160*/ 	.word	0x00000001


	//----- nvinfo : EIATTR_CRS_STACK_SIZE
	.align		4
.L_1381:
        /*0164*/ 	.byte	0x04, 0x1e
        /*0166*/ 	.short	(.L_1383 - .L_1382)
.L_1382:
        /*0168*/ 	.word	0x00000000
.L_1383:


//--------------------- .nv.info._ZN2at6native13reduce_kernelILi512ELi1ENS0_8ReduceOpIaNS0_14func_wrapper_tImZNS0_15xor_sum_functorIavEclERNS_14TensorIteratorEEUlmmE_EEjmLi4ELi4EEEEEvT1_ --------------------------
	.section	.nv.info._ZN2at6native13reduce_kernelILi512ELi1ENS0_8ReduceOpIaNS0_14func_wrapper_tImZNS0_15xor_sum_functorIavEclERNS_14TensorIteratorEEUlmmE_EEjmLi4ELi4EEEEEvT1_,"",@"SHT_CUDA_INFO"
	.sectionflags	@""
	.align	4


	//----- nvinfo : EIATTR_CUDA_API_VERSION
	.align		4
        /*0000*/ 	.byte	0x04, 0x37
        /*0002*/ 	.short	(.L_1385 - .L_1384)
.L_1384:
        /*0004*/ 	.word	0x00000082


	//----- nvinfo : EIATTR_SW2861232_WAR
	.align		4
.L_1385:
        /*0008*/ 	.byte	0x01, 0x35
	.zero		2


	//----- nvinfo : EIATTR_PARAM_CBANK
	.align		4
        /*000c*/ 	.byte	0x04, 0x0a
        /*000e*/ 	.short	(.L_1387 - .L_1386)
	.align		4
.L_1386:
        /*0010*/ 	.word	index@(.nv.constant0._ZN2at6native13reduce_kernelILi512ELi1ENS0_8ReduceOpIaNS0_14func_wrapper_tImZNS0_15xor_sum_functorIavEclERNS_14TensorIteratorEEUlmmE_EEjmLi4ELi4EEEEEvT1_)
        /*0014*/ 	.short	0x0160
        /*0016*/ 	.short	0x0420


	//----- nvinfo : EIATTR_CBANK_PARAM_SIZE
	.align		4
.L_1387:
        /*0018*/ 	.byte	0x03, 0x19
        /*001a*/ 	.short	0x0420


	//----- nvinfo : EIATTR_KPARAM_INFO
	.align		4
        /*001c*/ 	.byte	0x04, 0x17
        /*001e*/ 	.short	(.L_1389 - .L_1388)
.L_1388:
        /*0020*/ 	.word	0x00000000
        /*0024*/ 	.short	0x0000
        /*0026*/ 	.short	0x0000
        /*0028*/ 	.byte	0x00, 0xf0, 0x81, 0x10


	//----- nvinfo : EIATTR_MAXREG_COUNT
	.align		4
.L_1389:
        /*002c*/ 	.byte	0x03, 0x1b
        /*002e*/ 	.short	0x0020


	//----- nvinfo : EIATTR_NUM_BARRIERS
	.align		4
        /*0030*/ 	.byte	0x02, 0x4c
        /*0032*/ 	.byte	0x01
	.zero		1


	//----- nvinfo : EIATTR_EXTERNS
	.align		4
        /*0034*/ 	.byte	0x04, 0x0f
        /*0036*/ 	.short	(.L_1391 - .L_1390)


	//   ....[0]....
	.align		4
.L_1390:
        /*0038*/ 	.word	index@(__assertfail)


	//----- nvinfo : EIATTR_MERCURY_ISA_VERSION
	.align		4
.L_1391:
        /*003c*/ 	.byte	0x03, 0x5f
        /*003e*/ 	.short	0x0000


	//----- nvinfo : EIATTR_INT_WARP_WIDE_INSTR_OFFSETS
	.align		4
        /*0040*/ 	.byte	0x04, 0x31
        /*0042*/ 	.short	(.L_1393 - .L_1392)


	//   ....[0]....
.L_1392:
        /*0044*/ 	.word	0x0000b7b0


	//   ....[1]....
        /*0048*/ 	.word	0x0000b880


	//----- nvinfo : EIATTR_COOP_GROUP_MASK_REGIDS
	.align		4
.L_1393:
        /*004c*/ 	.byte	0x04, 0x29
        /*004e*/ 	.short	(.L_1395 - .L_1394)


	//   ....[0]....
.L_1394:
        /*0050*/ 	.word	0xffffffff


	//   ....[1]....
        /*0054*/ 	.word	0xffffffff


	//   ....[2]....
        /*0058*/ 	.word	0xffffffff


	//   ....[3]....
        /*005c*/ 	.word	0xffffffff


	//----- nvinfo : EIATTR_COOP_GROUP_INSTR_OFFSETS
	.align		4
.L_1395:
        /*0060*/ 	.byte	0x04, 0x28
        /*0062*/ 	.short	(.L_1397 - .L_1396)


	//   ....[0]....
.L_1396:
        /*0064*/ 	.word	0x00009ac0


	//   ....[1]....
        /*0068*/ 	.word	0x00009ad0


	//   ....[2]....
        /*006c*/ 	.word	0x0000bef0


	//   ....[3]....
        /*0070*/ 	.word	0x0000bf00


	//----- nvinfo : EIATTR_SYSCALL_OFFSETS
	.align		4
.L_1397:
        /*0074*/ 	.byte	0x04, 0x46
        /*0076*/ 	.short	(.L_1399 - .L_1398)


	//   ....[0]....
.L_1398:
        /*0078*/ 	.word	0x0000c180


	//   ....[1]....
        /*007c*/ 	.word	0x0000c3c0


	//   ....[2]....
        /*0080*/ 	.word	0x0000c6e0


	//   ....[3]....
        /*0084*/ 	.word	0x0000c940


	//----- nvinfo : EIATTR_EXIT_INSTR_OFFSETS
	.align		4
.L_1399:
        /*0088*/ 	.byte	0x04, 0x1c
        /*008a*/ 	.short	(.L_1401 - .L_1400)


	//   ....[0]....
.L_1400:
        /*008c*/ 	.word	0x0000b930


	//   ....[1]....
        /*0090*/ 	.word	0x0000bf60


	//   ....[2]....
        /*0094*/ 	.word	0x0000c1c0


	//   ....[3]....
        /*0098*/ 	.word	0x0000c1e0


	//   ....[4]....
        /*009c*/ 	.word	0x0000c400


	//   ....[5]....
        /*00a0*/ 	.word	0x0000c420


	//   ....[6]....
        /*00a4*/ 	.word	0x0000c440


	//   ....[7]....
        /*00a8*/ 	.word	0x0000c470


	//   ....[8]....
        /*00ac*/ 	.word	0x0000c4a0


	//   ....[9]....
        /*00b0*/ 	.word	0x0000c720


	//   ....[10]....
        /*00b4*/ 	.word	0x0000c740


	//   ....[11]....
        /*00b8*/ 	.word	0x0000c980


	//   ....[12]....
        /*00bc*/ 	.word	0x0000c9a0


	//----- nvinfo : EIATTR_MAX_THREADS
	.align		4
.L_1401:
        /*00c0*/ 	.byte	0x04, 0x05
        /*00c2*/ 	.short	(.L_1403 - .L_1402)
.L_1402:
        /*00c4*/ 	.word	0x00000200
        /*00c8*/ 	.word	0x00000001
        /*00cc*/ 	.word	0x00000001


	//----- nvinfo : EIATTR_CRS_STACK_SIZE
	.align		4
.L_1403:
        /*00d0*/ 	.byte	0x04, 0x1e
        /*00d2*/ 	.short	(.L_1405 - .L_1404)
.L_1404:
        /*00d4*/ 	.word	0x00000000
.L_1405:


//--------------------- .nv.info._ZN2at6native13reduce_kernelILi256ELi2ENS0_8ReduceOpIaNS0_14func_wrapper_tImZNS0_15xor_sum_functorIavEclERNS_14TensorIteratorEEUlmmE_EEjmLi4ELi4EEEEEvT1_ --------------------------
	.section	.nv.info._ZN2at6native13reduce_kernelILi256ELi2ENS0_8ReduceOpIaNS0_14func_wrapper_tImZNS0_15xor_sum_functorIavEclERNS_14TensorIteratorEEUlmmE_EEjmLi4ELi4EEEEEvT1_,"",@"SHT_CUDA_INFO"
	.sectionflags	@""
	.align	4


	//----- nvinfo : EIATTR_CUDA_API_VERSION
	.align		4
        /*0000*/ 	.byte	0x04, 0x37
        /*0002*/ 	.short	(.L_1407 - .L_1406)
.L_1406:
        /*0004*/ 	.word	0x00000082


	//----- nvinfo : EIATTR_SW2861232_WAR
	.align		4
.L_1407:
        /*0008*/ 	.byte	0x01, 0x35
	.zero		2


	//----- nvinfo : EIATTR_PARAM_CBANK
	.align		4
        /*000c*/ 	.byte	0x04, 0x0a
        /*000e*/ 	.short	(.L_1409 - .L_1408)
	.align		4
.L_1408:
        /*0010*/ 	.word	index@(.nv.constant0._ZN2at6native13reduce_kernelILi256ELi2ENS0_8ReduceOpIaNS0_14func_wrapper_tImZNS0_15xor_sum_functorIavEclERNS_14TensorIteratorEEUlmmE_EEjmLi4ELi4EEEEEvT1_)
        /*0014*/ 	.short	0x0160
        /*0016*/ 	.short	0x0420


	//----- nvinfo : EIATTR_CBANK_PARAM_SIZE
	.align		4
.L_1409:
        /*0018*/ 	.byte	0x03, 0x19
        /*001a*/ 	.short	0x0420


	//----- nvinfo : EIATTR_KPARAM_INFO
	.align		4
        /*001c*/ 	.byte	0x04, 0x17
        /*001e*/ 	.short	(.L_1411 - .L_1410)
.L_1410:
        /*0020*/ 	.word	0x00000000
        /*0024*/ 	.short	0x0000
        /*0026*/ 	.short	0x0000
        /*0028*/ 	.byte	0x00, 0xf0, 0x81, 0x10


	//----- nvinfo : EIATTR_MAXREG_COUNT
	.align		4
.L_1411:
        /*002c*/ 	.byte	0x03, 0x1b
        /*002e*/ 	.short	0x0040


	//----- nvinfo : EIATTR_NUM_BARRIERS
	.align		4
        /*0030*/ 	.byte	0x02, 0x4c
        /*0032*/ 	.byte	0x01
	.zero		1


	//----- nvinfo : EIATTR_EXTERNS
	.align		4
        /*0034*/ 	.byte	0x04, 0x0f
        /*0036*/ 	.short	(.L_1413 - .L_1412)


	//   ....[0]....
	.align		4
.L_1412:
        /*0038*/ 	.word	index@(__assertfail)


	//----- nvinfo : EIATTR_MERCURY_ISA_VERSION
	.align		4
.L_1413:
        /*003c*/ 	.byte	0x03, 0x5f
        /*003e*/ 	.short	0x0000


	//----- nvinfo : EIATTR_INT_WARP_WIDE_INSTR_OFFSETS
	.align		4
        /*0040*/ 	.byte	0x04, 0x31
        /*0042*/ 	.short	(.L_1415 - .L_1414)


	//   ....[0]....
.L_1414:
        /*0044*/ 	.word	0x0000e320


	//   ....[1]....
        /*0048*/ 	.word	0x0000e3f0


	//----- nvinfo : EIATTR_COOP_GROUP_MASK_REGIDS
	.align		4
.L_1415:
        /*004c*/ 	.byte	0x04, 0x29
        /*004e*/ 	.short	(.L_1417 - .L_1416)


	//   ....[0]....
.L_1416:
        /*0050*/ 	.word	0xffffffff


	//   ....[1]....
        /*0054*/ 	.word	0xffffffff


	//   ....[2]....
        /*0058*/ 	.word	0xffffffff


	//   ....[3]....
        /*005c*/ 	.word	0xffffffff


	//   ....[4]....
        /*0060*/ 	.word	0xffffffff


	//   ....[5]....
        /*0064*/ 	.word	0xffffffff


	//   ....[6]....
        /*0068*/ 	.word	0xffffffff


	//   ....[7]....
        /*006c*/ 	.word	0xffffffff


	//----- nvinfo : EIATTR_COOP_GROUP_INSTR_OFFSETS
	.align		4
.L_1417:
        /*0070*/ 	.byte	0x04, 0x28
        /*0072*/ 	.short	(.L_1419 - .L_1418)


	//   ....[0]....
.L_1418:
        /*0074*/ 	.word	0x0000ac90


	//   ....[1]....
        /*0078*/ 	.word	0x0000aca0


	//   ....[2]....
        /*007c*/ 	.word	0x0000acb0


	//   ....[3]....
        /*0080*/ 	.word	0x0000acc0


	//   ....[4]....
        /*0084*/ 	.word	0x0000ed00


	//   ....[5]....
        /*0088*/ 	.word	0x0000ed10


	//   ....[6]....
        /*008c*/ 	.word	0x0000ed20


	//   ....[7]....
        /*0090*/ 	.word	0x0000ed30


	//----- nvinfo : EIATTR_SYSCALL_OFFSETS
	.align		4
.L_1419:
        /*0094*/ 	.byte	0x04, 0x46
        /*0096*/ 	.short	(.L_1421 - .L_1420)


	//   ....[0]....
.L_1420:
        /*0098*/ 	.word	0x00000f70


	//   ....[1]....
        /*009c*/ 	.word	0x0000f050


	//   ....[2]....
        /*00a0*/ 	.word	0x0000f1d0


	//   ....[3]....
        /*00a4*/ 	.word	0x0000f4a0


	//   ....[4]....
        /*00a8*/ 	.word	0x0000f620


	//   ....[5]....
        /*00ac*/ 	.word	0x0000f9b0


	//   ....[6]....
        /*00b0*/ 	.word	0x0000fb30


	//   ....[7]....
        /*00b4*/ 	.word	0x0000fe00


	//   ....[8]....
        /*00b8*/ 	.word	0x0000ff80


	//----- nvinfo : EIATTR_EXIT_INSTR_OFFSETS
	.align		4
.L_1421:
        /*00bc*/ 	.byte	0x04, 0x1c
        /*00be*/ 	.short	(.L_1423 - .L_1422)


	//   ....[0]....
.L_1422:
        /*00c0*/ 	.word	0x0000e4a0


	//   ....[1]....
        /*00c4*/ 	.word	0x0000edb0


	//   ....[2]....
        /*00c8*/ 	.word	0x0000f210


	//   ....[3]....
        /*00cc*/ 	.word	0x0000f240


	//   ....[4]....
        /*00d0*/ 	.word	0x0000f660


	//   ....[5]....
        /*00d4*/ 	.word	0x0000f690


	//   ....[6]....
        /*00d8*/ 	.word	0x0000f6b0


	//   ....[7]....
        /*00dc*/ 	.word	0x0000f6e0


	//   ....[8]....
        /*00e0*/ 	.word	0x0000f710


	//   ....[9]....
        /*00e4*/ 	.word	0x0000fb70


	//   ....[10]....
        /*00e8*/ 	.word	0x0000fba0


	//   ....[11]....
        /*00ec*/ 	.word	0x0000ffc0


	//   ....[12]....
        /*00f0*/ 	.word	0x0000fff0


	//----- nvinfo : EIATTR_MAX_THREADS
	.align		4
.L_1423:
        /*00f4*/ 	.byte	0x04, 0x05
        /*00f6*/ 	.short	(.L_1425 - .L_1424)
.L_1424:
        /*00f8*/ 	.word	0x00000100
        /*00fc*/ 	.word	0x00000001
        /*0100*/ 	.word	0x00000001


	//----- nvinfo : EIATTR_CRS_STACK_SIZE
	.align		4
.L_1425:
        /*0104*/ 	.byte	0x04, 0x1e
        /*0106*/ 	.short	(.L_1427 - .L_1426)
.L_1426:
        /*0108*/ 	.word	0x00000000
.L_1427:


//--------------------- .nv.info._ZN2at6native13reduce_kernelILi128ELi4ENS0_8ReduceOpIaNS0_14func_wrapper_tImZNS0_15xor_sum_functorIavEclERNS_14TensorIteratorEEUlmmE_EEjmLi4ELi4EEEEEvT1_ --------------------------
	.section	.nv.info._ZN2at6native13reduce_kernelILi128ELi4ENS0_8ReduceOpIaNS0_14func_wrapper_tImZNS0_15xor_sum_functorIavEclERNS_14TensorIteratorEEUlmmE_EEjmLi4ELi4EEEEEvT1_,"",@"SHT_CUDA_INFO"
	.sectionflags	@""
	.align	4


	//----- nvinfo : EIATTR_CUDA_API_VERSION
	.align		4
        /*0000*/ 	.byte	0x04, 0x37
        /*0002*/ 	.short	(.L_1429 - .L_1428)
.L_1428:
        /*0004*/ 	.word	0x00000082


	//----- nvinfo : EIATTR_SW2861232_WAR
	.align		4
.L_1429:
        /*0008*/ 	.byte	0x01, 0x35
	.zero		2


	//----- nvinfo : EIATTR_PARAM_CBANK
	.align		4
        /*000c*/ 	.byte	0x04, 0x0a
        /*000e*/ 	.short	(.L_1431 - .L_1430)
	.align		4
.L_1430:
        /*0010*/ 	.word	index@(.nv.constant0._ZN2at6native13reduce_kernelILi128ELi4ENS0_8ReduceOpIaNS0_14func_wrapper_tImZNS0_15xor_sum_functorIavEclERNS_14TensorIteratorEEUlmmE_EEjmLi4ELi4EEEEEvT1_)
        /*0014*/ 	.short	0x0160
        /*0016*/ 	.short	0x0420


	//----- nvinfo : EIATTR_CBANK_PARAM_SIZE
	.align		4
.L_1431:
        /*0018*/ 	.byte	0x03, 0x19
        /*001a*/ 	.short	0x0420


	//----- nvinfo : EIATTR_KPARAM_INFO
	.align		4
        /*001c*/ 	.byte	0x04, 0x17
        /*001e*/ 	.short	(.L_1433 - .L_1432)
.L_1432:
        /*0020*/ 	.word	0x00000000
        /*0024*/ 	.short	0x0000
        /*0026*/ 	.short	0x0000
        /*0028*/ 	.byte	0x00, 0xf0, 0x81, 0x10


	//----- nvinfo : EIATTR_MAXREG_COUNT
	.align		4
.L_1433:
        /*002c*/ 	.byte	0x03, 0x1b
        /*002e*/ 	.short	0x0080


	//----- nvinfo : EIATTR_NUM_BARRIERS
	.align		4
        /*0030*/ 	.byte	0x02, 0x4c
        /*0032*/ 	.byte	0x01
	.zero		1


	//----- nvinfo : EIATTR_EXTERNS
	.align		4
        /*0034*/ 	.byte	0x04, 0x0f
        /*0036*/ 	.short	(.L_1435 - .L_1434)


	//   ....[0]....
	.align		4
.L_1434:
        /*0038*/ 	.word	index@(__assertfail)


	//----- nvinfo : EIATTR_MERCURY_ISA_VERSION
	.align		4
.L_1435:
        /*003c*/ 	.byte	0x03, 0x5f
        /*003e*/ 	.short	0x0000


	//----- nvinfo : EIATTR_INT_WARP_WIDE_INSTR_OFFSETS
	.align		4
        /*0040*/ 	.byte	0x04, 0x31
        /*0042*/ 	.short	(.L_1437 - .L_1436)


	//   ....[0]....
.L_1436:
        /*0044*/ 	.word	0x00013070


	//   ....[1]....
        /*0048*/ 	.word	0x00013140


	//----- nvinfo : EIATTR_COOP_GROUP_MASK_REGIDS
	.align		4
.L_1437:
        /*004c*/ 	.byte	0x04, 0x29
        /*004e*/ 	.short	(.L_1439 - .L_1438)


	//   ....[0]....
.L_1438:
        /*0050*/ 	.word	0xffffffff


	//   ....[1]....
        /*0054*/ 	.word	0xffffffff


	//   ....[2]....
        /*0058*/ 	.word	0xffffffff


	//   ....[3]....
        /*005c*/ 	.word	0xffffffff


	//   ....[4]....
        /*0060*/ 	.word	0xffffffff


	//   ....[5]....
        /*0064*/ 	.word	0xffffffff


	//   ....[6]....
        /*0068*/ 	.word	0xffffffff


	//   ....[7]....
        /*006c*/ 	.word	0xffffffff


	//   ....[8]....
        /*0070*/ 	.word	0xffffffff


	//   ....[9]....
        /*0074*/ 	.word	0xffffffff


	//   ....[10]....
        /*0078*/ 	.word	0xffffffff


	//   ....[11]....
        /*007c*/ 	.word	0xffffffff


	//   ....[12]....
        /*0080*/ 	.word	0xffffffff


	//   ....[13]....
        /*0084*/ 	.word	0xffffffff


	//   ....[14]....
        /*0088*/ 	.word	0xffffffff


	//   ....[15]....
        /*008c*/ 	.word	0xffffffff


	//----- nvinfo : EIATTR_COOP_GROUP_INSTR_OFFSETS
	.align		4
.L_1439:
        /*0090*/ 	.byte	0x04, 0x28
        /*0092*/ 	.short	(.L_1441 - .L_1440)


	//   ....[0]....
.L_1440:
        /*0094*/ 	.word	0x0000c670


	//   ....[1]....
        /*0098*/ 	.word	0x0000c680


	//   ....[2]....
        /*009c*/ 	.word	0x0000c690


	//   ....[3]....
        /*00a0*/ 	.word	0x0000c6a0


	//   ....[4]....
        /*00a4*/ 	.word	0x0000c6b0


	//   ....[5]....
        /*00a8*/ 	.word	0x0000c6c0


	//   ....[6]....
        /*00ac*/ 	.word	0x0000c6d0


	//   ....[7]....
        /*00b0*/ 	.word	0x0000c6f0


	//   ....[8]....
        /*00b4*/ 	.word	0x00013e20


	//   ....[9]....
        /*00b8*/ 	.word	0x00013e30


	//   ....[10]....
        /*00bc*/ 	.word	0x00013e40


	//   ....[11]....
        /*00c0*/ 	.word	0x00013e50


	//   ....[12]....
        /*00c4*/ 	.word	0x00013e60


	//   ....[13]....
        /*00c8*/ 	.word	0x00013e70


	//   ....[14]....
        /*00cc*/ 	.word	0x00013e80


	//   ....[15]....
        /*00d0*/ 	.word	0x00013ea0


	//----- nvinfo : EIATTR_SYSCALL_OFFSETS
	.align		4
.L_1441:
        /*00d4*/ 	.byte	0x04, 0x46
        /*00d6*/ 	.short	(.L_1443 - .L_1442)


	//   ....[0]....
.L_1442:
        /*00d8*/ 	.word	0x00000f10


	//   ....[1]....
        /*00dc*/ 	.word	0x00014280


	//   ....[2]....
        /*00e0*/ 	.word	0x00014400


	//   ....[3]....
        /*00e4*/ 	.word	0x00014580


	//   ....[4]....
        /*00e8*/ 	.word	0x00014700


	//   ....[5]....
        /*00ec*/ 	.word	0x00014a80


	//   ....[6]....
        /*00f0*/ 	.word	0x00014c00


	//   ....[7]....
        /*00f4*/ 	.word	0x00014d80


	//   ....[8]....
        /*00f8*/ 	.word	0x00014f00


	//   ....[9]....
        /*00fc*/ 	.word	0x00015320


	//   ....[10]....
        /*0100*/ 	.word	0x000154a0


	//   ....[11]....
        /*0104*/ 	.word	0x00015620


	//   ....[12]....
        /*0108*/ 	.word	0x000157a0


	//   ....[13]....
        /*010c*/ 	.word	0x00015b00


	//   ....[14]....
        /*0110*/ 	.word	0x00015c80


	//   ....[15]....
        /*0114*/ 	.word	0x00015e00


	//   ....[16]....
        /*0118*/ 	.word	0x00015f80


	//----- nvinfo : EIATTR_EXIT_INSTR_OFFSETS
	.align		4
.L_1443:
        /*011c*/ 	.byte	0x04, 0x1c
        /*011e*/ 	.short	(.L_1445 - .L_1444)


	//   ....[0]....
.L_1444:
        /*0120*/ 	.word	0x000131f0


	//   ....[1]....
        /*0124*/ 	.word	0x00013f50


	//   ....[2]....
        /*0128*/ 	.word	0x00014740


	//   ....[3]....
        /*012c*/ 	.word	0x00014790


	//   ....[4]....
        /*0130*/ 	.word	0x00014f40


	//   ....[5]....
        /*0134*/ 	.word	0x00014f90


	//   ....[6]....
        /*0138*/ 	.word	0x00014fb0


	//   ....[7]....
        /*013c*/ 	.word	0x00014fe0


	//   ....[8]....
        /*0140*/ 	.word	0x00015010


	//   ....[9]....
        /*0144*/ 	.word	0x000157e0


	//   ....[10]....
        /*0148*/ 	.word	0x00015830


	//   ....[11]....
        /*014c*/ 	.word	0x00015fc0


	//   ....[12]....
        /*0150*/ 	.word	0x00016010


	//----- nvinfo : EIATTR_MAX_THREADS
	.align		4
.L_1445:
        /*0154*/ 	.byte	0x04, 0x05
        /*0156*/ 	.short	(.L_1447 - .L_1446)
.L_1446:
        /*0158*/ 	.word	0x00000080
        /*015c*/ 	.word	0x00000001
        /*0160*/ 	.word	0x00000001


	//----- nvinfo : EIATTR_CRS_STACK_SIZE
	.align		4
.L_1447:
        /*0164*/ 	.byte	0x04, 0x1e
        /*0166*/ 	.short	(.L_1449 - .L_1448)
.L_1448:
        /*0168*/ 	.word	0x00000000
.L_1449:


//--------------------- .nv.info._ZN2at6native13reduce_kernelILi512ELi1ENS0_8ReduceOpIhNS0_14func_wrapper_tImZNS0_15xor_sum_functorIhvEclERNS_14TensorIteratorEEUlmmE_EEjmLi4ELi4EEEEEvT1_ --------------------------
	.section	.nv.info._ZN2at6native13reduce_kernelILi512ELi1ENS0_8ReduceOpIhNS0_14func_wrapper_tImZNS0_15xor_sum_functorIhvEclERNS_14TensorIteratorEEUlmmE_EEjmLi4ELi4EEEEEvT1_,"",@"SHT_CUDA_INFO"
	.sectionflags	@""
	.align	4


	//----- nvinfo : EIATTR_CUDA_API_VERSION
	.align		4
        /*0000*/ 	.byte	0x04, 0x37
        /*0002*/ 	.short	(.L_1451 - .L_1450)
.L_1450:
        /*0004*/ 	.word	0x00000082


	//----- nvinfo : EIATTR_SW2861232_WAR
	.align		4
.L_1451:
        /*0008*/ 	.byte	0x01, 0x35
	.zero		2


	//----- nvinfo : EIATTR_PARAM_CBANK
	.align		4
        /*000c*/ 	.byte	0x04, 0x0a
        /*000e*/ 	.short	(.L_1453 - .L_1452)
	.align		4
.L_1452:
        /*0010*/ 	.word	index@(.nv.constant0._ZN2at6native13reduce_kernelILi512ELi1ENS0_8ReduceOpIhNS0_14func_wrapper_tImZNS0_15xor_sum_functorIhvEclERNS_14TensorIteratorEEUlmmE_EEjmLi4ELi4EEEEEvT1_)
        /*0014*/ 	.short	0x0160
        /*0016*/ 	.short	0x0420


	//----- nvinfo : EIATTR_CBANK_PARAM_SIZE
	.align		4
.L_1453:
        /*0018*/ 	.byte	0x03, 0x19
        /*001a*/ 	.short	0x0420


	//----- nvinfo : EIATTR_KPARAM_INFO
	.align		4
        /*001c*/ 	.byte	0x04, 0x17
        /*001e*/ 	.short	(.L_1455 - .L_1454)
.L_1454:
        /*0020*/ 	.word	0x00000000
        /*0024*/ 	.short	0x0000
        /*0026*/ 	.short	0x0000
        /*0028*/ 	.byte	0x00, 0xf0, 0x81, 0x10


	//----- nvinfo : EIATTR_MAXREG_COUNT
	.align		4
.L_1455:
        /*002c*/ 	.byte	0x03, 0x1b
        /*002e*/ 	.short	0x0020


	//----- nvinfo : EIATTR_NUM_BARRIERS
	.align		4
        /*0030*/ 	.byte	0x02, 0x4c
        /*0032*/ 	.byte	0x01
	.zero		1


	//----- nvinfo : EIATTR_EXTERNS
	.align		4
        /*0034*/ 	.byte	0x04, 0x0f
        /*0036*/ 	.short	(.L_1457 - .L_1456)


	//   ....[0]....
	.align		4
.L_1456:
        /*0038*/ 	.word	index@(__assertfail)


	//----- nvinfo : EIATTR_MERCURY_ISA_VERSION
	.align		4
.L_1457:
        /*003c*/ 	.byte	0x03, 0x5f
        /*003e*/ 	.short	0x0000


	//----- nvinfo : EIATTR_INT_WARP_WIDE_INSTR_OFFSETS
	.align		4
        /*0040*/ 	.byte	0x04, 0x31
        /*0042*/ 	.short	(.L_1459 - .L_1458)


	//   ....[0]....
.L_1458:
        /*0044*/ 	.word	0x0000b0b0


	//   ....[1]....
        /*0048*/ 	.word	0x0000b180


	//----- nvinfo : EIATTR_COOP_GROUP_MASK_REGIDS
	.align		4
.L_1459:
        /*004c*/ 	.byte	0x04, 0x29
        /*004e*/ 	.short	(.L_1461 - .L_1460)


	//   ....[0]....
.L_1460:
        /*0050*/ 	.word	0xffffffff


	//   ....[1]....
        /*0054*/ 	.word	0xffffffff


	//   ....[2]....
        /*0058*/ 	.word	0xffffffff


	//   ....[3]....
        /*005c*/ 	.word	0xffffffff


	//----- nvinfo : EIATTR_COOP_GROUP_INSTR_OFFSETS
	.align		4
.L_1461:
        /*0060*/ 	.byte	0x04, 0x28
        /*0062*/ 	.short	(.L_1463 - .L_1462)


	//   ....[0]....
.L_1462:
        /*0064*/ 	.word	0x000093e0


	//   ....[1]....
        /*0068*/ 	.word	0x000093f0


	//   ....[2]....
        /*006c*/ 	.word	0x0000b7f0


	//   ....[3]....
        /*0070*/ 	.word	0x0000b800


	//----- nvinfo : EIATTR_SYSCALL_OFFSETS
	.align		4
.L_1463:
        /*0074*/ 	.byte	0x04, 0x46
        /*0076*/ 	.short	(.L_1465 - .L_1464)


	//   ....[0]....
.L_1464:
        /*0078*/ 	.word	0x0000ba80


	//   ....[1]....
        /*007c*/ 	.word	0x0000bcc0


	//   ....[2]....
        /*0080*/ 	.word	0x0000bfe0


	//   ....[3]....
        /*0084*/ 	.word	0x0000c240


	//----- nvinfo : EIATTR_EXIT_INSTR_OFFSETS
	.align		4
.L_1465:
        /*0088*/ 	.byte	0x04, 0x1c
        /*008a*/ 	.short	(.L_1467 - .L_1466)


	//   ....[0]....
.L_1466:
        /*008c*/ 	.word	0x0000b230


	//   ....[1]....
        /*0090*/ 	.word	0x0000b860


	//   ....[2]....
        /*0094*/ 	.word	0x0000bac0


	//   ....[3]....
        /*0098*/ 	.word	0x0000bae0


	//   ....[4]....
        /*009c*/ 	.word	0x0000bd00


	//   ....[5]....
        /*00a0*/ 	.word	0x0000bd20


	//   ....[6]....
        /*00a4*/ 	.word	0x0000bd40


	//   ....[7]....
        /*00a8*/ 	.word	0x0000bd70


	//   ....[8]....
        /*00ac*/ 	.word	0x0000bda0


	//   ....[9]....
        /*00b0*/ 	.word	0x0000c020


	//   ....[10]....
        /*00b4*/ 	.word	0x0000c040


	//   ....[11]....
        /*00b8*/ 	.word	0x0000c280


	//   ....[12]....
        /*00bc*/ 	.word	0x0000c2a0


	//----- nvinfo : EIATTR_MAX_THREADS
	.align		4
.L_1467:
        /*00c0*/ 	.byte	0x04, 0x05
        /*00c2*/ 	.short	(.L_1469 - .L_1468)
.L_1468:
        /*00c4*/ 	.word	0x00000200
        /*00c8*/ 	.word	0x00000001
        /*00cc*/ 	.word	0x00000001


	//----- nvinfo : EIATTR_CRS_STACK_SIZE
	.align		4
.L_1469:
        /*00d0*/ 	.byte	0x04, 0x1e
        /*00d2*/ 	.short	(.L_1471 - .L_1470)
.L_1470:
        /*00d4*/ 	.word	0x00000000
.L_1471:


//--------------------- .nv.info._ZN2at6native13reduce_kernelILi256ELi2ENS0_8ReduceOpIhNS0_14func_wrapper_tImZNS0_15xor_sum_functorIhvEclERNS_14TensorIteratorEEUlmmE_EEjmLi4ELi4EEEEEvT1_ --------------------------
	.section	.nv.info._ZN2at6native13reduce_kernelILi256ELi2ENS0_8ReduceOpIhNS0_14func_wrapper_tImZNS0_15xor_sum_functorIhvEclERNS_14TensorIteratorEEUlmmE_EEjmLi4ELi4EEEEEvT1_,"",@"SHT_CUDA_INFO"
	.sectionflags	@""
	.align	4


	//----- nvinfo : EIATTR_CUDA_API_VERSION
	.align		4
        /*0000*/ 	.byte	0x04, 0x37
        /*0002*/ 	.short	(.L_1473 - .L_1472)
.L_1472:
        /*0004*/ 	.word	0x00000082


	//----- nvinfo : EIATTR_SW2861232_WAR
	.align		4
.L_1473:
        /*0008*/ 	.byte	0x01, 0x35
	.zero		2


	//----- nvinfo : EIATTR_PARAM_CBANK
	.align		4
        /*000c*/ 	.byte	0x04, 0x0a
        /*000e*/ 	.short	(.L_1475 - .L_1474)
	.align		4
.L_1474:
        /*0010*/ 	.word	index@(.nv.constant0._ZN2at6native13reduce_kernelILi256ELi2ENS0_8ReduceOpIhNS0_14func_wrapper_tImZNS0_15xor_sum_functorIhvEclERNS_14TensorIteratorEEUlmmE_EEjmLi4ELi4EEEEEvT1_)
        /*0014*/ 	.short	0x0160
        /*0016*/ 	.short	0x0420


	//----- nvinfo : EIATTR_CBANK_PARAM_SIZE
	.align		4
.L_1475:
        /*0018*/ 	.byte	0x03, 0x19
        /*001a*/ 	.short	0x0420


	//----- nvinfo : EIATTR_KPARAM_INFO
	.align		4
        /*001c*/ 	.byte	0x04, 0x17
        /*001e*/ 	.short	(.L_1477 - .L_1476)
.L_1476:
        /*0020*/ 	.word	0x00000000
        /*0024*/ 	.short	0x0000
        /*0026*/ 	.short	0x0000
        /*0028*/ 	.byte	0x00, 0xf0, 0x81, 0x10


	//----- nvinfo : EIATTR_MAXREG_COUNT
	.align		4
.L_1477:
        /*002c*/ 	.byte	0x03, 0x1b
        /*002e*/ 	.short	0x0040


	//----- nvinfo : EIATTR_NUM_BARRIERS
	.align		4
        /*0030*/ 	.byte	0x02, 0x4c
        /*0032*/ 	.byte	0x01
	.zero		1


	//----- nvinfo : EIATTR_EXTERNS
	.align		4
        /*0034*/ 	.byte	0x04, 0x0f
        /*0036*/ 	.short	(.L_1479 - .L_1478)


	//   ....[0]....
	.align		4
.L_1478:
        /*0038*/ 	.word	index@(__assertfail)


	//----- nvinfo : EIATTR_MERCURY_ISA_VERSION
	.align		4
.L_1479:
        /*003c*/ 	.byte	0x03, 0x5f
        /*003e*/ 	.short	0x0000


	//----- nvinfo : EIATTR_INT_WARP_WIDE_INSTR_OFFSETS
	.align		4
        /*0040*/ 	.byte	0x04, 0x31
        /*0042*/ 	.short	(.L_1481 - .L_1480)


	//   ....[0]....
.L_1480:
        /*0044*/ 	.word	0x0000d5b0


	//   ....[1]....
        /*0048*/ 	.word	0x0000d680


	//----- nvinfo : EIATTR_COOP_GROUP_MASK_REGIDS
	.align		4
.L_1481:
        /*004c*/ 	.byte	0x04, 0x29
        /*004e*/ 	.short	(.L_1483 - .L_1482)


	//   ....[0]....
.L_1482:
        /*0050*/ 	.word	0xffffffff


	//   ....[1]....
        /*0054*/ 	.word	0xffffffff


	//   ....[2]....
        /*0058*/ 	.word	0xffffffff


	//   ....[3]....
        /*005c*/ 	.word	0xffffffff


	//   ....[4]....
        /*0060*/ 	.word	0xffffffff


	//   ....[5]....
        /*0064*/ 	.word	0xffffffff


	//   ....[6]....
        /*0068*/ 	.word	0xffffffff


	//   ....[7]....
        /*006c*/ 	.word	0xffffffff


	//----- nvinfo : EIATTR_COOP_GROUP_INSTR_OFFSETS
	.align		4
.L_1483:
        /*0070*/ 	.byte	0x04, 0x28
        /*0072*/ 	.short	(.L_1485 - .L_1484)


	//   ....[0]....
.L_1484:
        /*0074*/ 	.word	0x00009f20


	//   ....[1]....
        /*0078*/ 	.word	0x00009f30


	//   ....[2]....
        /*007c*/ 	.word	0x00009f40


	//   ....[3]....
        /*0080*/ 	.word	0x00009f50


	//   ....[4]....
        /*0084*/ 	.word	0x0000df90


	//   ....[5]....
        /*0088*/ 	.word	0x0000dfa0


	//   ....[6]....
        /*008c*/ 	.word	0x0000dfb0


	//   ....[7]....
        /*0090*/ 	.word	0x0000dfc0


	//----- nvinfo : EIATTR_SYSCALL_OFFSETS
	.align		4
.L_1485:
        /*0094*/ 	.byte	0x04, 0x46
        /*0096*/ 	.short	(.L_1487 - .L_1486)


	//   ....[0]....
.L_1486:
        /*0098*/ 	.word	0x00000f70


	//   ....[1]....
        /*009c*/ 	.word	0x0000e2e0


	//   ....[2]....
        /*00a0*/ 	.word	0x0000e460


	//   ....[3]....
        /*00a4*/ 	.word	0x0000e730


	//   ....[4]....
        /*00a8*/ 	.word	0x0000e8b0


	//   ....[5]....
        /*00ac*/ 	.word	0x0000ec40


	//   ....[6]....
        /*00b0*/ 	.word	0x0000edc0


	//   ....[7]....
        /*00b4*/ 	.word	0x0000f090


	//   ....[8]....
        /*00b8*/ 	.word	0x0000f210


	//----- nvinfo : EIATTR_EXIT_INSTR_OFFSETS
	.align		4
.L_1487:
        /*00bc*/ 	.byte	0x04, 0x1c
        /*00be*/ 	.short	(.L_1489 - .L_1488)


	//   ....[0]....
.L_1488:
        /*00c0*/ 	.word	0x0000d730


	//   ....[1]....
        /*00c4*/ 	.word	0x0000e040


	//   ....[2]....
        /*00c8*/ 	.word	0x0000e4a0


	//   ....[3]....
        /*00cc*/ 	.word	0x0000e4d0


	//   ....[4]....
        /*00d0*/ 	.word	0x0000e8f0


	//   ....[5]....
        /*00d4*/ 	.word	0x0000e920


	//   ....[6]....
        /*00d8*/ 	.word	0x0000e940


	//   ....[7]....
        /*00dc*/ 	.word	0x0000e970


	//   ....[8]....
        /*00e0*/ 	.word	0x0000e9a0


	//   ....[9]....
        /*00e4*/ 	.word	0x0000ee00


	//   ....[10]....
        /*00e8*/ 	.word	0x0000ee30


	//   ....[11]....
        /*00ec*/ 	.word	0x0000f250


	//   ....[12]....
        /*00f0*/ 	.word	0x0000f280


	//----- nvinfo : EIATTR_MAX_THREADS
	.align		4
.L_1489:
        /*00f4*/ 	.byte	0x04, 0x05
        /*00f6*/ 	.short	(.L_1491 - .L_1490)
.L_1490:
        /*00f8*/ 	.word	0x00000100
        /*00fc*/ 	.word	0x00000001
        /*0100*/ 	.word	0x00000001


	//----- nvinfo : EIATTR_CRS_STACK_SIZE
	.align		4
.L_1491:
        /*0104*/ 	.byte	0x04, 0x1e
        /*0106*/ 	.short	(.L_1493 - .L_1492)
.L_1492:
        /*0108*/ 	.word	0x00000000
.L_1493:


//--------------------- .nv.info._ZN2at6native13reduce_kernelILi128ELi4ENS0_8ReduceOpIhNS0_14func_wrapper_tImZNS0_15xor_sum_functorIhvEclERNS_14TensorIteratorEEUlmmE_EEjmLi4ELi4EEEEEvT1_ --------------------------
	.section	.nv.info._ZN2at6native13reduce_kernelILi128ELi4ENS0_8ReduceOpIhNS0_14func_wrapper_tImZNS0_15xor_sum_functorIhvEclERNS_14TensorIteratorEEUlmmE_EEjmLi4ELi4EEEEEvT1_,"",@"SHT_CUDA_INFO"
	.sectionflags	@""
	.align	4


	//----- nvinfo : EIATTR_CUDA_API_VERSION
	.align		4
        /*0000*/ 	.byte	0x04, 0x37
        /*0002*/ 	.short	(.L_1495 - .L_1494)
.L_1494:
        /*0004*/ 	.word	0x00000082


	//----- nvinfo : EIATTR_SW2861232_WAR
	.align		4
.L_1495:
        /*0008*/ 	.byte	0x01, 0x35
	.zero		2


	//----- nvinfo : EIATTR_PARAM_CBANK
	.align		4
        /*000c*/ 	.byte	0x04, 0x0a
        /*000e*/ 	.short	(.L_1497 - .L_1496)
	.align		4
.L_1496:
        /*0010*/ 	.word	index@(.nv.constant0._ZN2at6native13reduce_kernelILi128ELi4ENS0_8ReduceOpIhNS0_14func_wrapper_tImZNS0_15xor_sum_functorIhvEclERNS_14TensorIteratorEEUlmmE_EEjmLi4ELi4EEEEEvT1_)
        /*0014*/ 	.short	0x0160
        /*0016*/ 	.short	0x0420


	//----- nvinfo : EIATTR_CBANK_PARAM_SIZE
	.align		4
.L_1497:
        /*0018*/ 	.byte	0x03, 0x19
        /*001a*/ 	.short	0x0420


	//----- nvinfo : EIATTR_KPARAM_INFO
	.align		4
        /*001c*/ 	.byte	0x04, 0x17
        /*001e*/ 	.short	(.L_1499 - .L_1498)
.L_1498:
        /*0020*/ 	.word	0x00000000
        /*0024*/ 	.short	0x0000
        /*0026*/ 	.short	0x0000
        /*0028*/ 	.byte	0x00, 0xf0, 0x81, 0x10


	//----- nvinfo : EIATTR_MAXREG_COUNT
	.align		4
.L_1499:
        /*002c*/ 	.byte	0x03, 0x1b
        /*002e*/ 	.short	0x0080


	//----- nvinfo : EIATTR_NUM_BARRIERS
	.align		4
        /*0030*/ 	.byte	0x02, 0x4c
        /*0032*/ 	.byte	0x01
	.zero		1


	//----- nvinfo : EIATTR_EXTERNS
	.align		4
        /*0034*/ 	.byte	0x04, 0x0f
        /*0036*/ 	.short	(.L_1501 - .L_1500)


	//   ....[0]....
	.align		4
.L_1500:
        /*0038*/ 	.word	index@(__assertfail)


	//----- nvinfo : EIATTR_MERCURY_ISA_VERSION
	.align		4
.L_1501:
        /*003c*/ 	.byte	0x03, 0x5f
        /*003e*/ 	.short	0x0000


	//----- nvinfo : EIATTR_INT_WARP_WIDE_INSTR_OFFSETS
	.align		4
        /*0040*/ 	.byte	0x04, 0x31
        /*0042*/ 	.short	(.L_1503 - .L_1502)


	//   ....[0]....
.L_1502:
        /*0044*/ 	.word	0x00011960


	//   ....[1]....
        /*0048*/ 	.word	0x00011a30


	//----- nvinfo : EIATTR_COOP_GROUP_MASK_REGIDS
	.align		4
.L_1503:
        /*004c*/ 	.byte	0x04, 0x29
        /*004e*/ 	.short	(.L_1505 - .L_1504)


	//   ....[0]....
.L_1504:
        /*0050*/ 	.word	0xffffffff


	//   ....[1]....
        /*0054*/ 	.word	0xffffffff


	//   ....[2]....
        /*0058*/ 	.word	0xffffffff


	//   ....[3]....
        /*005c*/ 	.word	0xffffffff


	//   ....[4]....
        /*0060*/ 	.word	0xffffffff


	//   ....[5]....
        /*0064*/ 	.word	0xffffffff


	//   ....[6]....
        /*0068*/ 	.word	0xffffffff


	//   ....[7]....
        /*006c*/ 	.word	0xffffffff


	//   ....[8]....
        /*0070*/ 	.word	0xffffffff


	//   ....[9]....
        /*0074*/ 	.word	0xffffffff


	//   ....[10]....
        /*0078*/ 	.word	0xffffffff


	//   ....[11]....
        /*007c*/ 	.word	0xffffffff


	//   ....[12]....
        /*0080*/ 	.word	0xffffffff


	//   ....[13]....
        /*0084*/ 	.word	0xffffffff


	//   ....[14]....
        /*0088*/ 	.word	0xffffffff


	//   ....[15]....
        /*008c*/ 	.word	0xffffffff


	//----- nvinfo : EIATTR_COOP_GROUP_INSTR_OFFSETS
	.align		4
.L_1505:
        /*0090*/ 	.byte	0x04, 0x28
        /*0092*/ 	.short	(.L_1507 - .L_1506)


	//   ....[0]....
.L_1506:
        /*0094*/ 	.word	0x0000af50


	//   ....[1]....
        /*0098*/ 	.word	0x0000af60


	//   ....[2]....
        /*009c*/ 	.word	0x0000af70


	//   ....[3]....
        /*00a0*/ 	.word	0x0000af80


	//   ....[4]....
        /*00a4*/ 	.word	0x0000af90


	//   ....[5]....
        /*00a8*/ 	.word	0x0000afa0


	//   ....[6]....
        /*00ac*/ 	.word	0x0000afb0


	//   ....[7]....
        /*00b0*/ 	.word	0x0000afd0


	//   ....[8]....
        /*00b4*/ 	.word	0x00012710


	//   ....[9]....
        /*00b8*/ 	.word	0x00012720


	//   ....[10]....
        /*00bc*/ 	.word	0x00012730


	//   ....[11]....
        /*00c0*/ 	.word	0x00012740


	//   ....[12]....
        /*00c4*/ 	.word	0x00012750


	//   ....[13]....
        /*00c8*/ 	.word	0x00012760


	//   ....[14]....
        /*00cc*/ 	.word	0x00012770


	//   ....[15]....
        /*00d0*/ 	.word	0x00012790


	//----- nvinfo : EIATTR_SYSCALL_OFFSETS
	.align		4
.L_1507:
        /*00d4*/ 	.byte	0x04, 0x46
        /*00d6*/ 	.short	(.L_1509 - .L_1508)


	//   ....[0]....
.L_1508:
        /*00d8*/ 	.word	0x00000f10


	//   ....[1]....
        /*00dc*/ 	.word	0x00012b70


	//   ....[2]....
        /*00e0*/ 	.word	0x00012cf0


	//   ....[3]....
        /*00e4*/ 	.word	0x00012e70


	//   ....[4]....
        /*00e8*/ 	.word	0x00012ff0


	//   ....[5]....
        /*00ec*/ 	.word	0x00013370


	//   ....[6]....
        /*00f0*/ 	.word	0x000134f0


	//   ....[7]....
        /*00f4*/ 	.word	0x00013670


	//   ....[8]....
        /*00f8*/ 	.word	0x000137f0


	//   ....[9]....
        /*00fc*/ 	.word	0x00013c10


	//   ....[10]....
        /*0100*/ 	.word	0x00013d90


	//   ....[11]....
        /*0104*/ 	.word	0x00013f10


	//   ....[12]....
        /*0108*/ 	.word	0x00014090


	//   ....[13]....
        /*010c*/ 	.word	0x000143f0


	//   ....[14]....
        /*0110*/ 	.word	0x00014570


	//   ....[15]....
        /*0114*/ 	.word	0x000146f0


	//   ....[16]....
        /*0118*/ 	.word	0x00014870


	//----- nvinfo : EIATTR_EXIT_INSTR_OFFSETS
	.align		4
.L_1509:
        /*011c*/ 	.byte	0x04, 0x1c
        /*011e*/ 	.short	(.L_1511 - .L_1510)


	//   ....[0]....
.L_1510:
        /*0120*/ 	.word	0x00011ae0


	//   ....[1]....
        /*0124*/ 	.word	0x00012840


	//   ....[2]....
        /*0128*/ 	.word	0x00013030


	//   ....[3]....
        /*012c*/ 	.word	0x00013080


	//   ....[4]....
        /*0130*/ 	.word	0x00013830


	//   ....[5]....
        /*0134*/ 	.word	0x00013880


	//   ....[6]....
        /*0138*/ 	.word	0x000138a0


	//   ....[7]....
        /*013c*/ 	.word	0x000138d0


	//   ....[8]....
        /*0140*/ 	.word	0x00013900


	//   ....[9]....
        /*0144*/ 	.word	0x000140d0


	//   ....[10]....
        /*0148*/ 	.word	0x00014120


	//   ....[11]....
        /*014c*/ 	.word	0x000148b0


	//   ....[12]....
        /*0150*/ 	.word	0x00014900


	//----- nvinfo : EIATTR_MAX_THREADS
	.align		4
.L_1511:
        /*0154*/ 	.byte	0x04, 0x05
        /*0156*/ 	.short	(.L_1513 - .L_1512)
.L_1512:
        /*0158*/ 	.word	0x00000080
        /*015c*/ 	.word	0x00000001
        /*0160*/ 	.word	0x00000001


	//----- nvinfo : EIATTR_CRS_STACK_SIZE
	.align		4
.L_1513:
        /*0164*/ 	.byte	0x04, 0x1e
        /*0166*/ 	.short	(.L_1515 - .L_1514)
.L_1514:
        /*0168*/ 	.word	0x00000000
.L_1515:


//--------------------- .nv.info._ZN2at6native13reduce_kernelILi512ELi1ENS0_8ReduceOpIN3c108BFloat16ENS0_9NanSumOpsIffEEjfLi4ELi4EEEEEvT1_ --------------------------
	.section	.nv.info._ZN2at6native13reduce_kernelILi512ELi1ENS0_8ReduceOpIN3c108BFloat16ENS0_9NanSumOpsIffEEjfLi4ELi4EEEEEvT1_,"",@"SHT_CUDA_INFO"
	.sectionflags	@""
	.align	4


	//----- nvinfo : EIATTR_CUDA_API_VERSION
	.align		4
        /*0000*/ 	.byte	0x04, 0x37
        /*0002*/ 	.short	(.L_1517 - .L_1516)
.L_1516:
        /*0004*/ 	.word	0x00000082


	//----- nvinfo : EIATTR_SW2861232_WAR
	.align		4
.L_1517:
        /*0008*/ 	.byte	0x01, 0x35
	.zero		2


	//----- nvinfo : EIATTR_PARAM_CBANK
	.align		4
        /*000c*/ 	.byte	0x04, 0x0a
        /*000e*/ 	.short	(.L_1519 - .L_1518)
	.align		4
.L_1518:
        /*0010*/ 	.word	index@(.nv.constant0._ZN2at6native13reduce_kernelILi512ELi1ENS0_8ReduceOpIN3c108BFloat16ENS0_9NanSumOpsIffEEjfLi4ELi4EEEEEvT1_)
        /*0014*/ 	.short	0x0160
        /*0016*/ 	.short	0x0418


	//----- nvinfo : EIATTR_CBANK_PARAM_SIZE
	.align		4
.L_1519:
        /*0018*/ 	.byte	0x03, 0x19
        /*001a*/ 	.short	0x0418


	//----- nvinfo : EIATTR_KPARAM_INFO
	.align		4
        /*001c*/ 	.byte	0x04, 0x17
        /*001e*/ 	.short	(.L_1521 - .L_1520)
.L_1520:
        /*0020*/ 	.word	0x00000000
        /*0024*/ 	.short	0x0000
        /*0026*/ 	.short	0x0000
        /*0028*/ 	.byte	0x00, 0xf0, 0x61, 0x10


	//----- nvinfo : EIATTR_MAXREG_COUNT
	.align		4
.L_1521:
        /*002c*/ 	.byte	0x03, 0x1b
        /*002e*/ 	.short	0x0020


	//----- nvinfo : EIATTR_NUM_BARRIERS
	.align		4
        /*0030*/ 	.byte	0x02, 0x4c
        /*0032*/ 	.byte	0x01
	.zero		1


	//----- nvinfo : EIATTR_EXTERNS
	.align		4
        /*0034*/ 	.byte	0x04, 0x0f
        /*0036*/ 	.short	(.L_1523 - .L_1522)


	//   ....[0]....
	.align		4
.L_1522:
        /*0038*/ 	.word	index@(__assertfail)


	//----- nvinfo : EIATTR_MERCURY_ISA_VERSION
	.align		4
.L_1523:
        /*003c*/ 	.byte	0x03, 0x5f
        /*003e*/ 	.short	0x0000


	//----- nvinfo : EIATTR_INT_WARP_WIDE_INSTR_OFFSETS
	.align		4
        /*0040*/ 	.byte	0x04, 0x31
        /*0042*/ 	.short	(.L_1525 - .L_1524)


	//   ....[0]....
.L_1524:
        /*0044*/ 	.word	0x0000b260


	//   ....[1]....
        /*0048*/ 	.word	0x0000b330


	//----- nvinfo : EIATTR_COOP_GROUP_MASK_REGIDS
	.align		4
.L_1525:
        /*004c*/ 	.byte	0x04, 0x29
        /*004e*/ 	.short	(.L_1527 - .L_1526)


	//   ....[0]....
.L_1526:
        /*0050*/ 	.word	0xffffffff


	//   ....[1]....
        /*0054*/ 	.word	0xffffffff


	//----- nvinfo : EIATTR_COOP_GROUP_INSTR_OFFSETS
	.align		4
.L_1527:
        /*0058*/ 	.byte	0x04, 0x28
        /*005a*/ 	.short	(.L_1529 - .L_1528)


	//   ....[0]....
.L_1528:
        /*005c*/ 	.word	0x000095e0


	//   ....[1]....
        /*0060*/ 	.word	0x0000b960


	//----- nvinfo : EIATTR_SYSCALL_OFFSETS
	.align		4
.L_1529:
        /*0064*/ 	.byte	0x04, 0x46
        /*0066*/ 	.short	(.L_1531 - .L_1530)


	//   ....[0]....
.L_1530:
        /*0068*/ 	.word	0x0000bbc0


	//   ....[1]....
        /*006c*/ 	.word	0x0000bdf0


	//   ....[2]....
        /*0070*/ 	.word	0x0000c0e0


	//   ....[3]....
        /*0074*/ 	.word	0x0000c310


	//----- nvinfo : EIATTR_EXIT_INSTR_OFFSETS
	.align		4
.L_1531:
        /*0078*/ 	.byte	0x04, 0x1c
        /*007a*/ 	.short	(.L_1533 - .L_1532)


	//   ....[0]....
.L_1532:
        /*007c*/ 	.word	0x0000b3e0


	//   ....[1]....
        /*0080*/ 	.word	0x0000b9b0


	//   ....[2]....
        /*0084*/ 	.word	0x0000bc00


	//   ....[3]....
        /*0088*/ 	.word	0x0000bc20


	//   ....[4]....
        /*008c*/ 	.word	0x0000be30


	//   ....[5]....
        /*0090*/ 	.word	0x0000be50


	//   ....[6]....
        /*0094*/ 	.word	0x0000be70


	//   ....[7]....
        /*0098*/ 	.word	0x0000bea0


	//   ....[8]....
        /*009c*/ 	.word	0x0000bed0


	//   ....[9]....
        /*00a0*/ 	.word	0x0000c120


	//   ....[10]....
        /*00a4*/ 	.word	0x0000c140


	//   ....[11]....
        /*00a8*/ 	.word	0x0000c350


	//   ....[12]....
        /*00ac*/ 	.word	0x0000c370


	//----- nvinfo : EIATTR_MAX_THREADS
	.align		4
.L_1533:
        /*00b0*/ 	.byte	0x04, 0x05
        /*00b2*/ 	.short	(.L_1535 - .L_1534)
.L_1534:
        /*00b4*/ 	.word	0x00000200
        /*00b8*/ 	.word	0x00000001
        /*00bc*/ 	.word	0x00000001


	//----- nvinfo : EIATTR_CRS_STACK_SIZE
	.align		4
.L_1535:
        /*00c0*/ 	.byte	0x04, 0x1e
        /*00c2*/ 	.short	(.L_1537 - .L_1536)
.L_1536:
        /*00c4*/ 	.word	0x00000000
.L_1537:


//--------------------- .nv.info._ZN2at6native13reduce_kernelILi256ELi2ENS0_8ReduceOpIN3c108BFloat16ENS0_9NanSumOpsIffEEjfLi4ELi4EEEEEvT1_ --------------------------
	.section	.nv.info._ZN2at6native13reduce_kernelILi256ELi2ENS0_8ReduceOpIN3c108BFloat16ENS0_9NanSumOpsIffEEjfLi4ELi4EEEEEvT1_,"",@"SHT_CUDA_INFO"
	.sectionflags	@""
	.align	4


	//----- nvinfo : EIATTR_CUDA_API_VERSION
	.align		4
        /*0000*/ 	.byte	0x04, 0x37
        /*0002*/ 	.short	(.L_1539 - .L_1538)
.L_1538:
        /*0004*/ 	.word	0x00000082


	//----- nvinfo : EIATTR_SW2861232_WAR
	.align		4
.L_1539:
        /*0008*/ 	.byte	0x01, 0x35
	.zero		2


	//----- nvinfo : EIATTR_PARAM_CBANK
	.align		4
        /*000c*/ 	.byte	0x04, 0x0a
        /*000e*/ 	.short	(.L_1541 - .L_1540)
	.align		4
.L_1540:
        /*0010*/ 	.word	index@(.nv.constant0._ZN2at6native13reduce_kernelILi256ELi2ENS0_8ReduceOpIN3c108BFloat16ENS0_9NanSumOpsIffEEjfLi4ELi4EEEEEvT1_)
        /*0014*/ 	.short	0x0160
        /*0016*/ 	.short	0x0418


	//----- nvinfo : EIATTR_CBANK_PARAM_SIZE
	.align		4
.L_1541:
        /*0018*/ 	.byte	0x03, 0x19
        /*001a*/ 	.short	0x0418


	//----- nvinfo : EIATTR_KPARAM_INFO
	.align		4
        /*001c*/ 	.byte	0x04, 0x17
        /*001e*/ 	.short	(.L_1543 - .L_1542)
.L_1542:
        /*0020*/ 	.word	0x00000000
        /*0024*/ 	.short	0x0000
        /*0026*/ 	.short	0x0000
        /*0028*/ 	.byte	0x00, 0xf0, 0x61, 0x10


	//----- nvinfo : EIATTR_MAXREG_COUNT
	.align		4
.L_1543:
        /*002c*/ 	.byte	0x03, 0x1b
        /*002e*/ 	.short	0x0040


	//----- nvinfo : EIATTR_NUM_BARRIERS
	.align		4
        /*0030*/ 	.byte	0x02, 0x4c
        /*0032*/ 	.byte	0x01
	.zero		1


	//----- nvinfo : EIATTR_EXTERNS
	.align		4
        /*0034*/ 	.byte	0x04, 0x0f
        /*0036*/ 	.short	(.L_1545 - .L_1544)


	//   ....[0]....
	.align		4
.L_1544:
        /*0038*/ 	.word	index@(__assertfail)


	//----- nvinfo : EIATTR_MERCURY_ISA_VERSION
	.align		4
.L_1545:
        /*003c*/ 	.byte	0x03, 0x5f
        /*003e*/ 	.short	0x0000


	//----- nvinfo : EIATTR_INT_WARP_WIDE_INSTR_OFFSETS
	.align		4
        /*0040*/ 	.byte	0x04, 0x31
        /*0042*/ 	.short	(.L_1547 - .L_1546)


	//   ....[0]....
.L_1546:
        /*0044*/ 	.word	0x0000d930


	//   ....[1]....
        /*0048*/ 	.word	0x0000da00


	//----- nvinfo : EIATTR_COOP_GROUP_MASK_REGIDS
	.align		4
.L_1547:
        /*004c*/ 	.byte	0x04, 0x29
        /*004e*/ 	.short	(.L_1549 - .L_1548)


	//   ....[0]....
.L_1548:
        /*0050*/ 	.word	0xffffffff


	//   ....[1]....
        /*0054*/ 	.word	0xffffffff


	//   ....[2]....
        /*0058*/ 	.word	0xffffffff


	//   ....[3]....
        /*005c*/ 	.word	0xffffffff


	//----- nvinfo : EIATTR_COOP_GROUP_INSTR_OFFSETS
	.align		4
.L_1549:
        /*0060*/ 	.byte	0x04, 0x28
        /*0062*/ 	.short	(.L_1551 - .L_1550)


	//   ....[0]....
.L_1550:
        /*0064*/ 	.word	0x0000a2d0


	//   ....[1]....
        /*0068*/ 	.word	0x0000a2e0


	//   ....[2]....
        /*006c*/ 	.word	0x0000e0d0


	//   ....[3]....
        /*0070*/ 	.word	0x0000e0e0


	//----- nvinfo : EIATTR_SYSCALL_OFFSETS
	.align		4
.L_1551:
        /*0074*/ 	.byte	0x04, 0x46
        /*0076*/ 	.short	(.L_1553 - .L_1552)


	//   ....[0]....
.L_1552:
        /*0078*/ 	.word	0x00000f70


	//   ....[1]....
        /*007c*/ 	.word	0x0000e380


	//   ....[2]....
        /*0080*/ 	.word	0x0000e500


	//   ....[3]....
        /*0084*/ 	.word	0x0000e770


	//   ....[4]....
        /*0088*/ 	.word	0x0000e8f0


	//   ....[5]....
        /*008c*/ 	.word	0x0000ec20


	//   ....[6]....
        /*0090*/ 	.word	0x0000eda0


	//   ....[7]....
        /*0094*/ 	.word	0x0000f010


	//   ....[8]....
        /*0098*/ 	.word	0x0000f190


	//----- nvinfo : EIATTR_EXIT_INSTR_OFFSETS
	.align		4
.L_1553:
        /*009c*/ 	.byte	0x04, 0x1c
        /*009e*/ 	.short	(.L_1555 - .L_1554)


	//   ....[0]....
.L_1554:
        /*00a0*/ 	.word	0x0000dab0


	//   ....[1]....
        /*00a4*/ 	.word	0x0000e140


	//   ....[2]....
        /*00a8*/ 	.word	0x0000e540


	//   ....[3]....
        /*00ac*/ 	.word	0x0000e570


	//   ....[4]....
        /*00b0*/ 	.word	0x0000e930


	//   ....[5]....
        /*00b4*/ 	.word	0x0000e960


	//   ....[6]....
        /*00b8*/ 	.word	0x0000e980


	//   ....[7]....
        /*00bc*/ 	.word	0x0000e9b0


	//   ....[8]....
        /*00c0*/ 	.word	0x0000e9e0


	//   ....[9]....
        /*00c4*/ 	.word	0x0000ede0


	//   ....[10]....
        /*00c8*/ 	.word	0x0000ee10


	//   ....[11]....
        /*00cc*/ 	.word	0x0000f1d0


	//   ....[12]....
        /*00d0*/ 	.word	0x0000f200


	//----- nvinfo : EIATTR_MAX_THREADS
	.align		4
.L_1555:
        /*00d4*/ 	.byte	0x04, 0x05
        /*00d6*/ 	.short	(.L_1557 - .L_1556)
.L_1556:
        /*00d8*/ 	.word	0x00000100
        /*00dc*/ 	.word	0x00000001
        /*00e0*/ 	.word	0x00000001


	//----- nvinfo : EIATTR_CRS_STACK_SIZE
	.align		4
.L_1557:
        /*00e4*/ 	.byte	0x04, 0x1e
        /*00e6*/ 	.short	(.L_1559 - .L_1558)
.L_1558:
        /*00e8*/ 	.word	0x00000000
.L_1559:


//--------------------- .nv.info._ZN2at6native13reduce_kernelILi128ELi4ENS0_8ReduceOpIN3c108BFloat16ENS0_9NanSumOpsIffEEjfLi4ELi4EEEEEvT1_ --------------------------
	.section	.nv.info._ZN2at6native13reduce_kernelILi128ELi4ENS0_8ReduceOpIN3c108BFloat16ENS0_9NanSumOpsIffEEjfLi4ELi4EEEEEvT1_,"",@"SHT_CUDA_INFO"
	.sectionflags	@""
	.align	4


	//----- nvinfo : EIATTR_CUDA_API_VERSION
	.align		4
        /*0000*/ 	.byte	0x04, 0x37
        /*0002*/ 	.short	(.L_1561 - .L_1560)
.L_1560:
        /*0004*/ 	.word	0x00000082


	//----- nvinfo : EIATTR_SW2861232_WAR
	.align		4
.L_1561:
        /*0008*/ 	.byte	0x01, 0x35
	.zero		2


	//----- nvinfo : EIATTR_PARAM_CBANK
	.align		4
        /*000c*/ 	.byte	0x04, 0x0a
        /*000e*/ 	.short	(.L_1563 - .L_1562)
	.align		4
.L_1562:
        /*0010*/ 	.word	index@(.nv.constant0._ZN2at6native13reduce_kernelILi128ELi4ENS0_8ReduceOpIN3c108BFloat16ENS0_9NanSumOpsIffEEjfLi4ELi4EEEEEvT1_)
        /*0014*/ 	.short	0x0160
        /*0016*/ 	.short	0x0418


	//----- nvinfo : EIATTR_CBANK_PARAM_SIZE
	.align		4
.L_1563:
        /*0018*/ 	.byte	0x03, 0x19
        /*001a*/ 	.short	0x0418


	//----- nvinfo : EIATTR_KPARAM_INFO
	.align		4
        /*001c*/ 	.byte	0x04, 0x17
        /*001e*/ 	.short	(.L_1565 - .L_1564)
.L_1564:
        /*0020*/ 	.word	0x00000000
        /*0024*/ 	.short	0x0000
        /*0026*/ 	.short	0x0000
        /*0028*/ 	.byte	0x00, 0xf0, 0x61, 0x10


	//----- nvinfo : EIATTR_MAXREG_COUNT
	.align		4
.L_1565:
        /*002c*/ 	.byte	0x03, 0x1b
        /*002e*/ 	.short	0x0080


	//----- nvinfo : EIATTR_NUM_BARRIERS
	.align		4
        /*0030*/ 	.byte	0x02, 0x4c
        /*0032*/ 	.byte	0x01
	.zero		1


	//----- nvinfo : EIATTR_EXTERNS
	.align		4
        /*0034*/ 	.byte	0x04, 0x0f
        /*0036*/ 	.short	(.L_1567 - .L_1566)


	//   ....[0]....
	.align		4
.L_1566:
        /*0038*/ 	.word	index@(__assertfail)


	//----- nvinfo : EIATTR_MERCURY_ISA_VERSION
	.align		4
.L_1567:
        /*003c*/ 	.byte	0x03, 0x5f
        /*003e*/ 	.short	0x0000


	//----- nvinfo : EIATTR_INT_WARP_WIDE_INSTR_OFFSETS
	.align		4
        /*0040*/ 	.byte	0x04, 0x31
        /*0042*/ 	.short	(.L_1569 - .L_1568)


	//   ....[0]....
.L_1568:
        /*0044*/ 	.word	0x00011e50


	//   ....[1]....
        /*0048*/ 	.word	0x00011f20


	//----- nvinfo : EIATTR_COOP_GROUP_MASK_REGIDS
	.align		4
.L_1569:
        /*004c*/ 	.byte	0x04, 0x29
        /*004e*/ 	.short	(.L_1571 - .L_1570)


	//   ....[0]....
.L_1570:
        /*0050*/ 	.word	0xffffffff


	//   ....[1]....
        /*0054*/ 	.word	0xffffffff


	//   ....[2]....
        /*0058*/ 	.word	0xffffffff


	//   ....[3]....
        /*005c*/ 	.word	0xffffffff


	//   ....[4]....
        /*0060*/ 	.word	0xffffffff


	//   ....[5]....
        /*0064*/ 	.word	0xffffffff


	//   ....[6]....
        /*0068*/ 	.word	0xffffffff


	//   ....[7]....
        /*006c*/ 	.word	0xffffffff


	//----- nvinfo : EIATTR_COOP_GROUP_INSTR_OFFSETS
	.align		4
.L_1571:
        /*0070*/ 	.byte	0x04, 0x28
        /*0072*/ 	.short	(.L_1573 - .L_1572)


	//   ....[0]....
.L_1572:
        /*0074*/ 	.word	0x0000b4c0


	//   ....[1]....
        /*0078*/ 	.word	0x0000b4d0


	//   ....[2]....
        /*007c*/ 	.word	0x0000b4e0


	//   ....[3]....
        /*0080*/ 	.word	0x0000b4f0


	//   ....[4]....
        /*0084*/ 	.word	0x00012730


	//   ....[5]....
        /*0088*/ 	.word	0x00012740


	//   ....[6]....
        /*008c*/ 	.word	0x00012750


	//   ....[7]....
        /*0090*/ 	.word	0x00012760


	//----- nvinfo : EIATTR_SYSCALL_OFFSETS
	.align		4
.L_1573:
        /*0094*/ 	.byte	0x04, 0x46
        /*0096*/ 	.short	(.L_1575 - .L_1574)


	//   ....[0]....
.L_1574:
        /*0098*/ 	.word	0x00000f10


	//   ....[1]....
        /*009c*/ 	.word	0x00012a60


	//   ....[2]....
        /*00a0*/ 	.word	0x00012be0


	//   ....[3]....
        /*00a4*/ 	.word	0x00012d60


	//   ....[4]....
        /*00a8*/ 	.word	0x00012ee0


	//   ....[5]....
        /*00ac*/ 	.word	0x000131b0


	//   ....[6]....
        /*00b0*/ 	.word	0x00013330


	//   ....[7]....
        /*00b4*/ 	.word	0x000134b0


	//   ....[8]....
        /*00b8*/ 	.word	0x00013630


	//   ....[9]....
        /*00bc*/ 	.word	0x000139c0


	//   ....[10]....
        /*00c0*/ 	.word	0x00013b40


	//   ....[11]....
        /*00c4*/ 	.word	0x00013cc0


	//   ....[12]....
        /*00c8*/ 	.word	0x00013e40


	//   ....[13]....
        /*00cc*/ 	.word	0x00014110


	//   ....[14]....
        /*00d0*/ 	.word	0x00014290


	//   ....[15]....
        /*00d4*/ 	.word	0x00014410


	//   ....[16]....
        /*00d8*/ 	.word	0x00014590


	//----- nvinfo : EIATTR_EXIT_INSTR_OFFSETS
	.align		4
.L_1575:
        /*00dc*/ 	.byte	0x04, 0x1c
        /*00de*/ 	.short	(.L_1577 - .L_1576)


	//   ....[0]....
.L_1576:
        /*00e0*/ 	.word	0x00011fd0


	//   ....[1]....
        /*00e4*/ 	.word	0x000127e0


	//   ....[2]....
        /*00e8*/ 	.word	0x00012f20


	//   ....[3]....
        /*00ec*/ 	.word	0x00012f70


	//   ....[4]....
        /*00f0*/ 	.word	0x00013670


	//   ....[5]....
        /*00f4*/ 	.word	0x000136c0


	//   ....[6]....
        /*00f8*/ 	.word	0x000136e0


	//   ....[7]....
        /*00fc*/ 	.word	0x00013710


	//   ....[8]....
        /*0100*/ 	.word	0x00013740


	//   ....[9]....
        /*0104*/ 	.word	0x00013e80


	//   ....[10]....
        /*0108*/ 	.word	0x00013ed0


	//   ....[11]....
        /*010c*/ 	.word	0x000145d0


	//   ....[12]....
        /*0110*/ 	.word	0x00014620


	//----- nvinfo : EIATTR_MAX_THREADS
	.align		4
.L_1577:
        /*0114*/ 	.byte	0x04, 0x05
        /*0116*/ 	.short	(.L_1579 - .L_1578)
.L_1578:
        /*0118*/ 	.word	0x00000080
        /*011c*/ 	.word	0x00000001
        /*0120*/ 	.word	0x00000001


	//----- nvinfo : EIATTR_CRS_STACK_SIZE
	.align		4
.L_1579:
        /*0124*/ 	.byte	0x04, 0x1e
        /*0126*/ 	.short	(.L_1581 - .L_1580)
.L_1580:
        /*0128*/ 	.word	0x00000000
.L_1581:


//--------------------- .nv.info._ZN2at6native13reduce_kernelILi512ELi1ENS0_8ReduceOpIN3c108BFloat16ENS0_9NanSumOpsIfS4_EEjS4_Li4ELi4EEEEEvT1_ --------------------------
	.section	.nv.info._ZN2at6native13reduce_kernelILi512ELi1ENS0_8ReduceOpIN3c108BFloat16ENS0_9NanSumOpsIfS4_EEjS4_Li4ELi4EEEEEvT1_,"",@"SHT_CUDA_INFO"
	.sectionflags	@""
	.align	4


	//----- nvinfo : EIATTR_CUDA_API_VERSION
	.align		4
        /*0000*/ 	.byte	0x04, 0x37
        /*0002*/ 	.short	(.L_1583 - .L_1582)
.L_1582:
        /*0004*/ 	.word	0x00000082


	//----- nvinfo : EIATTR_SW2861232_WAR
	.align		4
.L_1583:
        /*0008*/ 	.byte	0x01, 0x35
	.zero		2


	//----- nvinfo : EIATTR_PARAM_CBANK
	.align		4
        /*000c*/ 	.byte	0x04, 0x0a
        /*000e*/ 	.short	(.L_1585 - .L_1584)
	.align		4
.L_1584:
        /*0010*/ 	.word	index@(.nv.constant0._ZN2at6native13reduce_kernelILi512ELi1ENS0_8ReduceOpIN3c108BFloat16ENS0_9NanSumOpsIfS4_EEjS4_Li4ELi4EEEEEvT1_)
        /*0014*/ 	.short	0x0160
        /*0016*/ 	.short	0x0418


	//----- nvinfo : EIATTR_CBANK_PARAM_SIZE
	.align		4
.L_1585:
        /*0018*/ 	.byte	0x03, 0x19
        /*001a*/ 	.short	0x0418


	//----- nvinfo : EIATTR_KPARAM_INFO
	.align		4
        /*001c*/ 	.byte	0x04, 0x17
        /*001e*/ 	.short	(.L_1587 - .L_1586)
.L_1586:
        /*0020*/ 	.word	0x00000000
        /*0024*/ 	.short	0x0000
        /*0026*/ 	.short	0x0000
        /*0028*/ 	.byte	0x00, 0xf0, 0x61, 0x10


	//----- nvinfo : EIATTR_MAXREG_COUNT
	.align		4
.L_1587:
        /*002c*/ 	.byte	0x03, 0x1b
        /*002e*/ 	.short	0x0020


	//----- nvinfo : EIATTR_NUM_BARRIERS
	.align		4
        /*0030*/ 	.byte	0x02, 0x4c
        /*0032*/ 	.byte	0x01
	.zero		1


	//----- nvinfo : EIATTR_EXTERNS
	.align		4
        /*0034*/ 	.byte	0x04, 0x0f
        /*0036*/ 	.short	(.L_1589 - .L_1588)


	//   ....[0]....
	.align		4
.L_1588:
        /*0038*/ 	.word	index@(__assertfail)


	//----- nvinfo : EIATTR_MERCURY_ISA_VERSION
	.align		4
.L_1589:
        /*003c*/ 	.byte	0x03, 0x5f
        /*003e*/ 	.short	0x0000


	//----- nvinfo : EIATTR_INT_WARP_WIDE_INSTR_OFFSETS
	.align		4
        /*0040*/ 	.byte	0x04, 0x31
        /*0042*/ 	.short	(.L_1591 - .L_1590)


	//   ....[0]....
.L_1590:
        /*0044*/ 	.word	0x0000bc60


	//   ....[1]....
        /*0048*/ 	.word	0x0000bd30


	//----- nvinfo : EIATTR_COOP_GROUP_MASK_REGIDS
	.align		4
.L_1591:
        /*004c*/ 	.byte	0x04, 0x29
        /*004e*/ 	.short	(.L_1593 - .L_1592)


	//   ....[0]....
.L_1592:
        /*0050*/ 	.word	0xffffffff


	//   ....[1]....
        /*0054*/ 	.word	0xffffffff


	//----- nvinfo : EIATTR_COOP_GROUP_INSTR_OFFSETS
	.align		4
.L_1593:
        /*0058*/ 	.byte	0x04, 0x28
        /*005a*/ 	.short	(.L_1595 - .L_1594)


	//   ....[0]....
.L_1594:
        /*005c*/ 	.word	0x000097f0


	//   ....[1]....
        /*0060*/ 	.word	0x0000c360


	//----- nvinfo : EIATTR_SYSCALL_OFFSETS
	.align		4
.L_1595:
        /*0064*/ 	.byte	0x04, 0x46
        /*0066*/ 	.short	(.L_1597 - .L_1596)


	//   ....[0]....
.L_1596:
        /*0068*/ 	.word	0x0000c5d0


	//   ....[1]....
        /*006c*/ 	.word	0x0000c820


	//   ....[2]....
        /*0070*/ 	.word	0x0000cb30


	//   ....[3]....
        /*0074*/ 	.word	0x0000cd80


	//----- nvinfo : EIATTR_EXIT_INSTR_OFFSETS
	.align		4
.L_1597:
        /*0078*/ 	.byte	0x04, 0x1c
        /*007a*/ 	.short	(.L_1599 - .L_1598)


	//   ....[0]....
.L_1598:
        /*007c*/ 	.word	0x0000bde0


	//   ....[1]....
        /*0080*/ 	.word	0x0000c3b0


	//   ....[2]....
        /*0084*/ 	.word	0x0000c610


	//   ....[3]....
        /*0088*/ 	.word	0x0000c630


	//   ....[4]....
        /*008c*/ 	.word	0x0000c860


	//   ....[5]....
        /*0090*/ 	.word	0x0000c890


	//   ....[6]....
        /*0094*/ 	.word	0x0000c8b0


	//   ....[7]....
        /*0098*/ 	.word	0x0000c8e0


	//   ....[8]....
        /*009c*/ 	.word	0x0000c910


	//   ....[9]....
        /*00a0*/ 	.word	0x0000cb70


	//   ....[10]....
        /*00a4*/ 	.word	0x0000cb90


	//   ....[11]....
        /*00a8*/ 	.word	0x0000cdc0


	//   ....[12]....
        /*00ac*/ 	.word	0x0000cde0


	//----- nvinfo : EIATTR_MAX_THREADS
	.align		4
.L_1599:
        /*00b0*/ 	.byte	0x04, 0x05
        /*00b2*/ 	.short	(.L_1601 - .L_1600)
.L_1600:
        /*00b4*/ 	.word	0x00000200
        /*00b8*/ 	.word	0x00000001
        /*00bc*/ 	.word	0x00000001


	//----- nvinfo : EIATTR_CRS_STACK_SIZE
	.align		4
.L_1601:
        /*00c0*/ 	.byte	0x04, 0x1e
        /*00c2*/ 	.short	(.L_1603 - .L_1602)
.L_1602:
        /*00c4*/ 	.word	0x00000000
.L_1603:


//--------------------- .nv.info._ZN2at6native13reduce_kernelILi256ELi2ENS0_8ReduceOpIN3c108BFloat16ENS0_9NanSumOpsIfS4_EEjS4_Li4ELi4EEEEEvT1_ --------------------------
	.section	.nv.info._ZN2at6native13reduce_kernelILi256ELi2ENS0_8ReduceOpIN3c108BFloat16ENS0_9NanSumOpsIfS4_EEjS4_Li4ELi4EEEEEvT1_,"",@"SHT_CUDA_INFO"
	.sectionflags	@""
	.align	4


	//----- nvinfo : EIATTR_CUDA_API_VERSION
	.align		4
        /*0000*/ 	.byte	0x04, 0x37
        /*0002*/ 	.short	(.L_1605 - .L_1604)
.L_1604:
        /*0004*/ 	.word	0x00000082


	//----- nvinfo : EIATTR_SW2861232_WAR
	.align		4
.L_1605:
        /*0008*/ 	.byte	0x01, 0x35
	.zero		2


	//----- nvinfo : EIATTR_PARAM_CBANK
	.align		4
        /*000c*/ 	.byte	0x04, 0x0a
        /*000e*/ 	.short	(.L_1607 - .L_1606)
	.align		4
.L_1606:
        /*0010*/ 	.word	index@(.nv.constant0._ZN2at6native13reduce_kernelILi256ELi2ENS0_8ReduceOpIN3c108BFloat16ENS0_9NanSumOpsIfS4_EEjS4_Li4ELi4EEEEEvT1_)
        /*0014*/ 	.short	0x0160
        /*0016*/ 	.short	0x0418


	//----- nvinfo : EIATTR_CBANK_PARAM_SIZE
	.align		4
.L_1607:
        /*0018*/ 	.byte	0x03, 0x19
        /*001a*/ 	.short	0x0418


	//----- nvinfo : EIATTR_KPARAM_INFO
	.align		4
        /*001c*/ 	.byte	0x04, 0x17
        /*001e*/ 	.short	(.L_1609 - .L_1608)
.L_1608:
        /*0020*/ 	.word	0x00000000
        /*0024*/ 	.short	0x0000
        /*0026*/ 	.short	0x0000
        /*0028*/ 	.byte	0x00, 0xf0, 0x61, 0x10


	//----- nvinfo : EIATTR_MAXREG_COUNT
	.align		4
.L_1609:
        /*002c*/ 	.byte	0x03, 0x1b
        /*002e*/ 	.short	0x0040


	//----- nvinfo : EIATTR_NUM_BARRIERS
	.align		4
        /*0030*/ 	.byte	0x02, 0x4c
        /*0032*/ 	.byte	0x01
	.zero		1


	//----- nvinfo : EIATTR_EXTERNS
	.align		4
        /*0034*/ 	.byte	0x04, 0x0f
        /*0036*/ 	.short	(.L_1611 - .L_1610)


	//   ....[0]....
	.align		4
.L_1610:
        /*0038*/ 	.word	index@(__assertfail)


	//----- nvinfo : EIATTR_MERCURY_ISA_VERSION
	.align		4
.L_1611:
        /*003c*/ 	.byte	0x03, 0x5f
        /*003e*/ 	.short	0x0000


	//----- nvinfo : EIATTR_INT_WARP_WIDE_INSTR_OFFSETS
	.align		4
        /*0040*/ 	.byte	0x04, 0x31
        /*0042*/ 	.short	(.L_1613 - .L_1612)


	//   ....[0]....
.L_1612:
        /*0044*/ 	.word	0x0000e3b0


	//   ....[1]....
        /*0048*/ 	.word	0x0000e480


	//----- nvinfo : EIATTR_COOP_GROUP_MASK_REGIDS
	.align		4
.L_1613:
        /*004c*/ 	.byte	0x04, 0x29
        /*004e*/ 	.short	(.L_1615 - .L_1614)


	//   ....[0]....
.L_1614:
        /*0050*/ 	.word	0xffffffff


	//   ....[1]....
        /*0054*/ 	.word	0xffffffff


	//   ....[2]....
        /*0058*/ 	.word	0xffffffff


	//   ....[3]....
        /*005c*/ 	.word	0xffffffff


	//----- nvinfo : EIATTR_COOP_GROUP_INSTR_OFFSETS
	.align		4
.L_1615:
        /*0060*/ 	.byte	0x04, 0x28
        /*0062*/ 	.short	(.L_1617 - .L_1616)


	//   ....[0]....
.L_1616:
        /*0064*/ 	.word	0x0000a4e0


	//   ....[1]....
        /*0068*/ 	.word	0x0000a4f0


	//   ....[2]....
        /*006c*/ 	.word	0x0000eb50


	//   ....[3]....
        /*0070*/ 	.word	0x0000eb60


	//----- nvinfo : EIATTR_SYSCALL_OFFSETS
	.align		4
.L_1617:
        /*0074*/ 	.byte	0x04, 0x46
        /*0076*/ 	.short	(.L_1619 - .L_1618)


	//   ....[0]....
.L_1618:
        /*0078*/ 	.word	0x00000f70


	//   ....[1]....
        /*007c*/ 	.word	0x0000ee10


	//   ....[2]....
        /*0080*/ 	.word	0x0000efa0


	//   ....[3]....
        /*0084*/ 	.word	0x0000f240


	//   ....[4]....
        /*0088*/ 	.word	0x0000f3d0


	//   ....[5]....
        /*008c*/ 	.word	0x0000f730


	//   ....[6]....
        /*0090*/ 	.word	0x0000f8c0


	//   ....[7]....
        /*0094*/ 	.word	0x0000fb60


	//   ....[8]....
        /*0098*/ 	.word	0x0000fcf0


	//----- nvinfo : EIATTR_EXIT_INSTR_OFFSETS
	.align		4
.L_1619:
        /*009c*/ 	.byte	0x04, 0x1c
        /*009e*/ 	.short	(.L_1621 - .L_1620)


	//   ....[0]....
.L_1620:
        /*00a0*/ 	.word	0x0000e530


	//   ....[1]....
        /*00a4*/ 	.word	0x0000ebc0


	//   ....[2]....
        /*00a8*/ 	.word	0x0000efe0


	//   ....[3]....
        /*00ac*/ 	.word	0x0000f010


	//   ....[4]....
        /*00b0*/ 	.word	0x0000f410


	//   ....[5]....
        /*00b4*/ 	.word	0x0000f460


	//   ....[6]....
        /*00b8*/ 	.word	0x0000f480


	//   ....[7]....
        /*00bc*/ 	.word	0x0000f4b0


	//   ....[8]....
        /*00c0*/ 	.word	0x0000f4e0


	//   ....[9]....
        /*00c4*/ 	.word	0x0000f900


	//   ....[10]....
        /*00c8*/ 	.word	0x0000f930


	//   ....[11]....
        /*00cc*/ 	.word	0x0000fd30


	//   ....[12]....
        /*00d0*/ 	.word	0x0000fd80


	//----- nvinfo : EIATTR_MAX_THREADS
	.align		4
.L_1621:
        /*00d4*/ 	.byte	0x04, 0x05
        /*00d6*/ 	.short	(.L_1623 - .L_1622)
.L_1622:
        /*00d8*/ 	.word	0x00000100
        /*00dc*/ 	.word	0x00000001
        /*00e0*/ 	.word	0x00000001


	//----- nvinfo : EIATTR_CRS_STACK_SIZE
	.align		4
.L_1623:
        /*00e4*/ 	.byte	0x04, 0x1e
        /*00e6*/ 	.short	(.L_1625 - .L_1624)
.L_1624:
        /*00e8*/ 	.word	0x00000000
.L_1625:


//--------------------- .nv.info._ZN2at6native13reduce_kernelILi128ELi4ENS0_8ReduceOpIN3c108BFloat16ENS0_9NanSumOpsIfS4_EEjS4_Li4ELi4EEEEEvT1_ --------------------------
	.section	.nv.info._ZN2at6native13reduce_kernelILi128ELi4ENS0_8ReduceOpIN3c108BFloat16ENS0_9NanSumOpsIfS4_EEjS4_Li4ELi4EEEEEvT1_,"",@"SHT_CUDA_INFO"
	.sectionflags	@""
	.align	4


	//----- nvinfo : EIATTR_CUDA_API_VERSION
	.align		4
        /*0000*/ 	.byte	0x04, 0x37
        /*0002*/ 	.short	(.L_1627 - .L_1626)
.L_1626:
        /*0004*/ 	.word	0x00000082


	//----- nvinfo : EIATTR_SW2861232_WAR
	.align		4
.L_1627:
        /*0008*/ 	.byte	0x01, 0x35
	.zero		2


	//----- nvinfo : EIATTR_PARAM_CBANK
	.align		4
        /*000c*/ 	.byte	0x04, 0x0a
        /*000e*/ 	.short	(.L_1629 - .L_1628)
	.align		4
.L_1628:
        /*0010*/ 	.word	index@(.nv.constant0._ZN2at6native13reduce_kernelILi128ELi4ENS0_8ReduceOpIN3c108BFloat16ENS0_9NanSumOpsIfS4_EEjS4_Li4ELi4EEEEEvT1_)
        /*0014*/ 	.short	0x0160
        /*0016*/ 	.short	0x0418


	//----- nvinfo : EIATTR_CBANK_PARAM_SIZE
	.align		4
.L_1629:
        /*0018*/ 	.byte	0x03, 0x19
        /*001a*/ 	.short	0x0418


	//----- nvinfo : EIATTR_KPARAM_INFO
	.align		4
        /*001c*/ 	.byte	0x04, 0x17
        /*001e*/ 	.short	(.L_1631 - .L_1630)
.L_1630:
        /*0020*/ 	.word	0x00000000
        /*0024*/ 	.short	0x0000
        /*0026*/ 	.short	0x0000
        /*0028*/ 	.byte	0x00, 0xf0, 0x61, 0x10


	//----- nvinfo : EIATTR_MAXREG_COUNT
	.align		4
.L_1631:
        /*002c*/ 	.byte	0x03, 0x1b
        /*002e*/ 	.short	0x0080


	//----- nvinfo : EIATTR_NUM_BARRIERS
	.align		4
        /*0030*/ 	.byte	0x02, 0x4c
        /*0032*/ 	.byte	0x01
	.zero		1


	//----- nvinfo : EIATTR_EXTERNS
	.align		4
        /*0034*/ 	.byte	0x04, 0x0f
        /*0036*/ 	.short	(.L_1633 - .L_1632)


	//   ....[0]....
	.align		4
.L_1632:
        /*0038*/ 	.word	index@(__assertfail)


	//----- nvinfo : EIATTR_MERCURY_ISA_VERSION
	.align		4
.L_1633:
        /*003c*/ 	.byte	0x03, 0x5f
        /*003e*/ 	.short	0x0000


	//----- nvinfo : EIATTR_INT_WARP_WIDE_INSTR_OFFSETS
	.align		4
        /*0040*/ 	.byte	0x04, 0x31
        /*0042*/ 	.short	(.L_1635 - .L_1634)


	//   ....[0]....
.L_1634:
        /*0044*/ 	.word	0x00012d10


	//   ....[1]....
        /*0048*/ 	.word	0x00012de0


	//----- nvinfo : EIATTR_COOP_GROUP_MASK_REGIDS
	.align		4
.L_1635:
        /*004c*/ 	.byte	0x04, 0x29
        /*004e*/ 	.short	(.L_1637 - .L_1636)


	//   ....[0]....
.L_1636:
        /*0050*/ 	.word	0xffffffff


	//   ....[1]....
        /*0054*/ 	.word	0xffffffff


	//   ....[2]....
        /*0058*/ 	.word	0xffffffff


	//   ....[3]....
        /*005c*/ 	.word	0xffffffff


	//   ....[4]....
        /*0060*/ 	.word	0xffffffff


	//   ....[5]....
        /*0064*/ 	.word	0xffffffff


	//   ....[6]....
        /*0068*/ 	.word	0xffffffff


	//   ....[7]....
        /*006c*/ 	.word	0xffffffff


	//----- nvinfo : EIATTR_COOP_GROUP_INSTR_OFFSETS
	.align		4
.L_1637:
        /*0070*/ 	.byte	0x04, 0x28
        /*0072*/ 	.short	(.L_1639 - .L_1638)


	//   ....[0]....
.L_1638:
        /*0074*/ 	.word	0x0000baf0


	//   ....[1]....
        /*0078*/ 	.word	0x0000bb00


	//   ....[2]....
        /*007c*/ 	.word	0x0000bb10


	//   ....[3]....
        /*0080*/ 	.word	0x0000bb20


	//   ....[4]....
        /*0084*/ 	.word	0x000135f0


	//   ....[5]....
        /*0088*/ 	.word	0x00013600


	//   ....[6]....
        /*008c*/ 	.word	0x00013610


	//   ....[7]....
        /*0090*/ 	.word	0x00013620


	//----- nvinfo : EIATTR_SYSCALL_OFFSETS
	.align		4
.L_1639:
        /*0094*/ 	.byte	0x04, 0x46
        /*0096*/ 	.short	(.L_1641 - .L_1640)


	//   ....[0]....
.L_1640:
        /*0098*/ 	.word	0x00000f10


	//   ....[1]....
        /*009c*/ 	.word	0x00013930


	//   ....[2]....
        /*00a0*/ 	.word	0x00013ac0


	//   ....[3]....
        /*00a4*/ 	.word	0x00013c50


	//   ....[4]....
        /*00a8*/ 	.word	0x00013de0


	//   ....[5]....
        /*00ac*/ 	.word	0x00014100


	//   ....[6]....
        /*00b0*/ 	.word	0x00014290


	//   ....[7]....
        /*00b4*/ 	.word	0x00014420


	//   ....[8]....
        /*00b8*/ 	.word	0x000145b0


	//   ....[9]....
        /*00bc*/ 	.word	0x00014990


	//   ....[10]....
        /*00c0*/ 	.word	0x00014b20


	//   ....[11]....
        /*00c4*/ 	.word	0x00014cb0


	//   ....[12]....
        /*00c8*/ 	.word	0x00014e40


	//   ....[13]....
        /*00cc*/ 	.word	0x00015160


	//   ....[14]....
        /*00d0*/ 	.word	0x000152f0


	//   ....[15]....
        /*00d4*/ 	.word	0x00015480


	//   ....[16]....
        /*00d8*/ 	.word	0x00015610


	//----- nvinfo : EIATTR_EXIT_INSTR_OFFSETS
	.align		4
.L_1641:
        /*00dc*/ 	.byte	0x04, 0x1c
        /*00de*/ 	.short	(.L_1643 - .L_1642)


	//   ....[0]....
.L_1642:
        /*00e0*/ 	.word	0x00012e90


	//   ....[1]....
        /*00e4*/ 	.word	0x000136a0


	//   ....[2]....
        /*00e8*/ 	.word	0x00013e20


	//   ....[3]....
        /*00ec*/ 	.word	0x00013e70


	//   ....[4]....
        /*00f0*/ 	.word	0x000145f0


	//   ....[5]....
        /*00f4*/ 	.word	0x00014680


	//   ....[6]....
        /*00f8*/ 	.word	0x000146a0


	//   ....[7]....
        /*00fc*/ 	.word	0x000146d0


	//   ....[8]....
        /*0100*/ 	.word	0x00014700


	//   ....[9]....
        /*0104*/ 	.word	0x00014e80


	//   ....[10]....
        /*0108*/ 	.word	0x00014ed0


	//   ....[11]....
        /*010c*/ 	.word	0x00015650


	//   ....[12]....
        /*0110*/ 	.word	0x000156e0


	//----- nvinfo : EIATTR_MAX_THREADS
	.align		4
.L_1643:
        /*0114*/ 	.byte	0x04, 0x05
        /*0116*/ 	.short	(.L_1645 - .L_1644)
.L_1644:
        /*0118*/ 	.word	0x00000080
        /*011c*/ 	.word	0x00000001
        /*0120*/ 	.word	0x00000001


	//----- nvinfo : EIATTR_CRS_STACK_SIZE
	.align		4
.L_1645:
        /*0124*/ 	.byte	0x04, 0x1e
        /*0126*/ 	.short	(.L_1647 - .L_1646)
.L_1646:
        /*0128*/ 	.word	0x00000000
.L_1647:


//--------------------- .nv.info._ZN2at6native13reduce_kernelILi512ELi1ENS0_8ReduceOpIN3c104HalfENS0_9NanSumOpsIffEEjfLi4ELi4EEEEEvT1_ --------------------------
	.section	.nv.info._ZN2at6native13reduce_kernelILi512ELi1ENS0_8ReduceOpIN3c104HalfENS0_9NanSumOpsIffEEjfLi4ELi4EEEEEvT1_,"",@"SHT_CUDA_INFO"
	.sectionflags	@""
	.align	4


	//----- nvinfo : EIATTR_CUDA_API_VERSION
	.align		4
        /*0000*/ 	.byte	0x04, 0x37
        /*0002*/ 	.short	(.L_1649 - .L_1648)
.L_1648:
        /*0004*/ 	.word	0x00000082


	//----- nvinfo : EIATTR_SW2861232_WAR
	.align		4
.L_1649:
        /*0008*/ 	.byte	0x01, 0x35
	.zero		2


	//----- nvinfo : EIATTR_PARAM_CBANK
	.align		4
        /*000c*/ 	.byte	0x04, 0x0a
        /*000e*/ 	.short	(.L_1651 - .L_1650)
	.align		4
.L_1650:
        /*0010*/ 	.word	index@(.nv.constant0._ZN2at6native13reduce_kernelILi512ELi1ENS0_8ReduceOpIN3c104HalfENS0_9NanSumOpsIffEEjfLi4ELi4EEEEEvT1_)
        /*0014*/ 	.short	0x0160
        /*0016*/ 	.short	0x0418


	//----- nvinfo : EIATTR_CBANK_PARAM_SIZE
	.align		4
.L_1651:
        /*0018*/ 	.byte	0x03, 0x19
        /*001a*/ 	.short	0x0418


	//----- nvinfo : EIATTR_KPARAM_INFO
	.align		4
        /*001c*/ 	.byte	0x04, 0x17
        /*001e*/ 	.short	(.L_1653 - .L_1652)
.L_1652:
        /*0020*/ 	.word	0x00000000
        /*0024*/ 	.short	0x0000
        /*0026*/ 	.short	0x0000
        /*0028*/ 	.byte	0x00, 0xf0, 0x61, 0x10


	//----- nvinfo : EIATTR_MAXREG_COUNT
	.align		4
.L_1653:
        /*002c*/ 	.byte	0x03, 0x1b
        /*002e*/ 	.short	0x0020


	//----- nvinfo : EIATTR_NUM_BARRIERS
	.align		4
        /*0030*/ 	.byte	0x02, 0x4c
        /*0032*/ 	.byte	0x01
	.zero		1


	//----- nvinfo : EIATTR_EXTERNS
	.align		4
        /*0034*/ 	.byte	0x04, 0x0f
        /*0036*/ 	.short	(.L_1655 - .L_1654)


	//   ....[0]....
	.align		4
.L_1654:
        /*0038*/ 	.word	index@(__assertfail)


	//----- nvinfo : EIATTR_MERCURY_ISA_VERSION
	.align		4
.L_1655:
        /*003c*/ 	.byte	0x03, 0x5f
        /*003e*/ 	.short	0x0000


	//----- nvinfo : EIATTR_INT_WARP_WIDE_INSTR_OFFSETS
	.align		4
        /*0040*/ 	.byte	0x04, 0x31
        /*0042*/ 	.short	(.L_1657 - .L_1656)


	//   ....[0]....
.L_1656:
        /*0044*/ 	.word	0x0000b260


	//   ....[1]....
        /*0048*/ 	.word	0x0000b330


	//----- nvinfo : EIATTR_COOP_GROUP_MASK_REGIDS
	.align		4
.L_1657:
        /*004c*/ 	.byte	0x04, 0x29
        /*004e*/ 	.short	(.L_1659 - .L_1658)


	//   ....[0]....
.L_1658:
        /*0050*/ 	.word	0xffffffff


	//   ....[1]....
        /*0054*/ 	.word	0xffffffff


	//----- nvinfo : EIATTR_COOP_GROUP_INSTR_OFFSETS
	.align		4
.L_1659:
        /*0058*/ 	.byte	0x04, 0x28
        /*005a*/ 	.short	(.L_1661 - .L_1660)


	//   ....[0]....
.L_1660:
        /*005c*/ 	.word	0x000095e0


	//   ....[1]....
        /*0060*/ 	.word	0x0000b960


	//----- nvinfo : EIATTR_SYSCALL_OFFSETS
	.align		4
.L_1661:
        /*0064*/ 	.byte	0x04, 0x46
        /*0066*/ 	.short	(.L_1663 - .L_1662)


	//   ....[0]....
.L_1662:
        /*0068*/ 	.word	0x0000bbc0


	//   ....[1]....
        /*006c*/ 	.word	0x0000bdf0


	//   ....[2]....
        /*0070*/ 	.word	0x0000c0e0


	//   ....[3]....
        /*0074*/ 	.word	0x0000c310


	//----- nvinfo : EIATTR_EXIT_INSTR_OFFSETS
	.align		4
.L_1663:
        /*0078*/ 	.byte	0x04, 0x1c
        /*007a*/ 	.short	(.L_1665 - .L_1664)


	//   ....[0]....
.L_1664:
        /*007c*/ 	.word	0x0000b3e0


	//   ....[1]....
        /*0080*/ 	.word	0x0000b9b0


	//   ....[2]....
        /*0084*/ 	.word	0x0000bc00


	//   ....[3]....
        /*0088*/ 	.word	0x0000bc20


	//   ....[4]....
        /*008c*/ 	.word	0x0000be30


	//   ....[5]....
        /*0090*/ 	.word	0x0000be50


	//   ....[6]....
        /*0094*/ 	.word	0x0000be70


	//   ....[7]....
        /*0098*/ 	.word	0x0000bea0


	//   ....[8]....
        /*009c*/ 	.word	0x0000bed0


	//   ....[9]....
        /*00a0*/ 	.word	0x0000c120


	//   ....[10]....
        /*00a4*/ 	.word	0x0000c140


	//   ....[11]....
        /*00a8*/ 	.word	0x0000c350


	//   ....[12]....
        /*00ac*/ 	.word	0x0000c370


	//----- nvinfo : EIATTR_MAX_THREADS
	.align		4
.L_1665:
        /*00b0*/ 	.byte	0x04, 0x05
        /*00b2*/ 	.short	(.L_1667 - .L_1666)
.L_1666:
        /*00b4*/ 	.word	0x00000200
        /*00b8*/ 	.word	0x00000001
        /*00bc*/ 	.word	0x00000001


	//----- nvinfo : EIATTR_CRS_STACK_SIZE
	.align		4
.L_1667:
        /*00c0*/ 	.byte	0x04, 0x1e
        /*00c2*/ 	.short	(.L_1669 - .L_1668)
.L_1668:
        /*00c4*/ 	.word	0x00000000
.L_1669:


//--------------------- .nv.info._ZN2at6native13reduce_kernelILi256ELi2ENS0_8ReduceOpIN3c104HalfENS0_9NanSumOpsIffEEjfLi4ELi4EEEEEvT1_ --------------------------
	.section	.nv.info._ZN2at6native13reduce_kernelILi256ELi2ENS0_8ReduceOpIN3c104HalfENS0_9NanSumOpsIffEEjfLi4ELi4EEEEEvT1_,"",@"SHT_CUDA_INFO"
	.sectionflags	@""
	.align	4


	//----- nvinfo : EIATTR_CUDA_API_VERSION
	.align		4
        /*0000*/ 	.byte	0x04, 0x37
        /*0002*/ 	.short	(.L_1671 - .L_1670)
.L_1670:
        /*0004*/ 	.word	0x00000082


	//----- nvinfo : EIATTR_SW2861232_WAR
	.align		4
.L_1671:
        /*0008*/ 	.byte	0x01, 0x35
	.zero		2


	//----- nvinfo : EIATTR_PARAM_CBANK
	.align		4
        /*000c*/ 	.byte	0x04, 0x0a
        /*000e*/ 	.short	(.L_1673 - .L_1672)
	.align		4
.L_1672:
        /*0010*/ 	.word	index@(.nv.constant0._ZN2at6native13reduce_kernelILi256ELi2ENS0_8ReduceOpIN3c104HalfENS0_9NanSumOpsIffEEjfLi4ELi4EEEEEvT1_)
        /*0014*/ 	.short	0x0160
        /*0016*/ 	.short	0x0418


	//----- nvinfo : EIATTR_CBANK_PARAM_SIZE
	.align		4
.L_1673:
        /*0018*/ 	.byte	0x03, 0x19
        /*001a*/ 	.short	0x0418


	//----- nvinfo : EIATTR_KPARAM_INFO
	.align		4
        /*001c*/ 	.byte	0x04, 0x17
        /*001e*/ 	.short	(.L_1675 - .L_1674)
.L_1674:
        /*0020*/ 	.word	0x00000000
        /*0024*/ 	.short	0x0000
        /*0026*/ 	.short	0x0000
        /*0028*/ 	.byte	0x00, 0xf0, 0x61, 0x10


	//----- nvinfo : EIATTR_MAXREG_COUNT
	.align		4
.L_1675:
        /*002c*/ 	.byte	0x03, 0x1b
        /*002e*/ 	.short	0x0040


	//----- nvinfo : EIATTR_NUM_BARRIERS
	.align		4
        /*0030*/ 	.byte	0x02, 0x4c
        /*0032*/ 	.byte	0x01
	.zero		1


	//----- nvinfo : EIATTR_EXTERNS
	.align		4
        /*0034*/ 	.byte	0x04, 0x0f
        /*0036*/ 	.short	(.L_1677 - .L_1676)


	//   ....[0]....
	.align		4
.L_1676:
        /*0038*/ 	.word	index@(__assertfail)


	//----- nvinfo : EIATTR_MERCURY_ISA_VERSION
	.align		4
.L_1677:
        /*003c*/ 	.byte	0x03, 0x5f
        /*003e*/ 	.short	0x0000


	//----- nvinfo : EIATTR_INT_WARP_WIDE_INSTR_OFFSETS
	.align		4
        /*0040*/ 	.byte	0x04, 0x31
        /*0042*/ 	.short	(.L_1679 - .L_1678)


	//   ....[0]....
.L_1678:
        /*0044*/ 	.word	0x0000d7e0


	//   ....[1]....
        /*0048*/ 	.word	0x0000d8b0


	//----- nvinfo : EIATTR_COOP_GROUP_MASK_REGIDS
	.align		4
.L_1679:
        /*004c*/ 	.byte	0x04, 0x29
        /*004e*/ 	.short	(.L_1681 - .L_1680)


	//   ....[0]....
.L_1680:
        /*0050*/ 	.word	0xffffffff


	//   ....[1]....
        /*0054*/ 	.word	0xffffffff


	//   ....[2]....
        /*0058*/ 	.word	0xffffffff


	//   ....[3]....
        /*005c*/ 	.word	0xffffffff


	//----- nvinfo : EIATTR_COOP_GROUP_INSTR_OFFSETS
	.align		4
.L_1681:
        /*0060*/ 	.byte	0x04, 0x28
        /*0062*/ 	.short	(.L_1683 - .L_1682)


	//   ....[0]....
.L_1682:
        /*0064*/ 	.word	0x0000a180


	//   ....[1]....
        /*0068*/ 	.word	0x0000a190


	//   ....[2]....
        /*006c*/ 	.word	0x0000df80


	//   ....[3]....
        /*0070*/ 	.word	0x0000df90


	//----- nvinfo : EIATTR_SYSCALL_OFFSETS
	.align		4
.L_1683:
        /*0074*/ 	.byte	0x04, 0x46
        /*0076*/ 	.short	(.L_1685 - .L_1684)


	//   ....[0]....
.L_1684:
        /*0078*/ 	.word	0x00000f70


	//   ....[1]....
        /*007c*/ 	.word	0x0000e230


	//   ....[2]....
        /*0080*/ 	.word	0x0000e3b0


	//   ....[3]....
        /*0084*/ 	.word	0x0000e620


	//   ....[4]....
        /*0088*/ 	.word	0x0000e7a0


	//   ....[5]....
        /*008c*/ 	.word	0x0000ead0


	//   ....[6]....
        /*0090*/ 	.word	0x0000ec50


	//   ....[7]....
        /*0094*/ 	.word	0x0000eec0


	//   ....[8]....
        /*0098*/ 	.word	0x0000f040


	//----- nvinfo : EIATTR_EXIT_INSTR_OFFSETS
	.align		4
.L_1685:
        /*009c*/ 	.byte	0x04, 0x1c
        /*009e*/ 	.short	(.L_1687 - .L_1686)


	//   ....[0]....
.L_1686:
        /*00a0*/ 	.word	0x0000d960


	//   ....[1]....
        /*00a4*/ 	.word	0x0000dff0


	//   ....[2]....
        /*00a8*/ 	.word	0x0000e3f0


	//   ....[3]....
        /*00ac*/ 	.word	0x0000e420


	//   ....[4]....
        /*00b0*/ 	.word	0x0000e7e0


	//   ....[5]....
        /*00b4*/ 	.word	0x0000e810


	//   ....[6]....
        /*00b8*/ 	.word	0x0000e830


	//   ....[7]....
        /*00bc*/ 	.word	0x0000e860


	//   ....[8]....
        /*00c0*/ 	.word	0x0000e890


	//   ....[9]....
        /*00c4*/ 	.word	0x0000ec90


	//   ....[10]....
        /*00c8*/ 	.word	0x0000ecc0


	//   ....[11]....
        /*00cc*/ 	.word	0x0000f080


	//   ....[12]....
        /*00d0*/ 	.word	0x0000f0b0


	//----- nvinfo : EIATTR_MAX_THREADS
	.align		4
.L_1687:
        /*00d4*/ 	.byte	0x04, 0x05
        /*00d6*/ 	.short	(.L_1689 - .L_1688)
.L_1688:
        /*00d8*/ 	.word	0x00000100
        /*00dc*/ 	.word	0x00000001
        /*00e0*/ 	.word	0x00000001


	//----- nvinfo : EIATTR_CRS_STACK_SIZE
	.align		4
.L_1689:
        /*00e4*/ 	.byte	0x04, 0x1e
        /*00e6*/ 	.short	(.L_1691 - .L_1690)
.L_1690:
        /*00e8*/ 	.word	0x00000000
.L_1691:


//--------------------- .nv.info._ZN2at6native13reduce_kernelILi128ELi4ENS0_8ReduceOpIN3c104HalfENS0_9NanSumOpsIffEEjfLi4ELi4EEEEEvT1_ --------------------------
	.section	.nv.info._ZN2at6native13reduce_kernelILi128ELi4ENS0_8ReduceOpIN3c104HalfENS0_9NanSumOpsIffEEjfLi4ELi4EEEEEvT1_,"",@"SHT_CUDA_INFO"
	.sectionflags	@""
	.align	4


	//----- nvinfo : EIATTR_CUDA_API_VERSION
	.align		4
        /*0000*/ 	.byte	0x04, 0x37
        /*0002*/ 	.short	(.L_1693 - .L_1692)
.L_1692:
        /*0004*/ 	.word	0x00000082


	//----- nvinfo : EIATTR_SW2861232_WAR
	.align		4
.L_1693:
        /*0008*/ 	.byte	0x01, 0x35
	.zero		2


	//----- nvinfo : EIATTR_PARAM_CBANK
	.align		4
        /*000c*/ 	.byte	0x04, 0x0a
        /*000e*/ 	.short	(.L_1695 - .L_1694)
	.align		4
.L_1694:
        /*0010*/ 	.word	index@(.nv.constant0._ZN2at6native13reduce_kernelILi128ELi4ENS0_8ReduceOpIN3c104HalfENS0_9NanSumOpsIffEEjfLi4ELi4EEEEEvT1_)
        /*0014*/ 	.short	0x0160
        /*0016*/ 	.short	0x0418


	//----- nvinfo : EIATTR_CBANK_PARAM_SIZE
	.align		4
.L_1695:
        /*0018*/ 	.byte	0x03, 0x19
        /*001a*/ 	.short	0x0418


	//----- nvinfo : EIATTR_KPARAM_INFO
	.align		4
        /*001c*/ 	.byte	0x04, 0x17
        /*001e*/ 	.short	(.L_1697 - .L_1696)
.L_1696:
        /*0020*/ 	.word	0x00000000
        /*0024*/ 	.short	0x0000
        /*0026*/ 	.short	0x0000
        /*0028*/ 	.byte	0x00, 0xf0, 0x61, 0x10


	//----- nvinfo : EIATTR_MAXREG_COUNT
	.align		4
.L_1697:
        /*002c*/ 	.byte	0x03, 0x1b
        /*002e*/ 	.short	0x0080


	//----- nvinfo : EIATTR_NUM_BARRIERS
	.align		4
        /*0030*/ 	.byte	0x02, 0x4c
        /*0032*/ 	.byte	0x01
	.zero		1


	//----- nvinfo : EIATTR_EXTERNS
	.align		4
        /*0034*/ 	.byte	0x04, 0x0f
        /*0036*/ 	.short	(.L_1699 - .L_1698)


	//   ....[0]....
	.align		4
.L_1698:
        /*0038*/ 	.word	index@(__assertfail)


	//----- nvinfo : EIATTR_MERCURY_ISA_VERSION
	.align		4
.L_1699:
        /*003c*/ 	.byte	0x03, 0x5f
        /*003e*/ 	.short	0x0000


	//----- nvinfo : EIATTR_INT_WARP_WIDE_INSTR_OFFSETS
	.align		4
        /*0040*/ 	.byte	0x04, 0x31
        /*0042*/ 	.short	(.L_1701 - .L_1700)


	//   ....[0]....
.L_1700:
        /*0044*/ 	.word	0x00011c30


	//   ....[1]....
        /*0048*/ 	.word	0x00011d00


	//----- nvinfo : EIATTR_COOP_GROUP_MASK_REGIDS
	.align		4
.L_1701:
        /*004c*/ 	.byte	0x04, 0x29
        /*004e*/ 	.short	(.L_1703 - .L_1702)


	//   ....[0]....
.L_1702:
        /*0050*/ 	.word	0xffffffff


	//   ....[1]....
        /*0054*/ 	.word	0xffffffff


	//   ....[2]....
        /*0058*/ 	.word	0xffffffff


	//   ....[3]....
        /*005c*/ 	.word	0xffffffff


	//   ....[4]....
        /*0060*/ 	.word	0xffffffff


	//   ....[5]....
        /*0064*/ 	.word	0xffffffff


	//   ....[6]....
        /*0068*/ 	.word	0xffffffff


	//   ....[7]....
        /*006c*/ 	.word	0xffffffff


	//----- nvinfo : EIATTR_COOP_GROUP_INSTR_OFFSETS
	.align		4
.L_1703:
        /*0070*/ 	.byte	0x04, 0x28
        /*0072*/ 	.short	(.L_1705 - .L_1704)


	//   ....[0]....
.L_1704:
        /*0074*/ 	.word	0x0000b2a0


	//   ....[1]....
        /*0078*/ 	.word	0x0000b2b0


	//   ....[2]....
        /*007c*/ 	.word	0x0000b2c0


	//   ....[3]....
        /*0080*/ 	.word	0x0000b2d0


	//   ....[4]....
        /*0084*/ 	.word	0x00012510


	//   ....[5]....
        /*0088*/ 	.word	0x00012520


	//   ....[6]....
        /*008c*/ 	.word	0x00012530


	//   ....[7]....
        /*0090*/ 	.word	0x00012540


	//----- nvinfo : EIATTR_SYSCALL_OFFSETS
	.align		4
.L_1705:
        /*0094*/ 	.byte	0x04, 0x46
        /*0096*/ 	.short	(.L_1707 - .L_1706)


	//   ....[0]....
.L_1706:
        /*0098*/ 	.word	0x00000f10


	//   ....[1]....
        /*009c*/ 	.word	0x00012840


	//   ....[2]....
        /*00a0*/ 	.word	0x000129c0


	//   ....[3]....
        /*00a4*/ 	.word	0x00012b40


	//   ....[4]....
        /*00a8*/ 	.word	0x00012cc0


	//   ....[5]....
        /*00ac*/ 	.word	0x00012f90


	//   ....[6]....
        /*00b0*/ 	.word	0x00013110


	//   ....[7]....
        /*00b4*/ 	.word	0x00013290


	//   ....[8]....
        /*00b8*/ 	.word	0x00013410


	//   ....[9]....
        /*00bc*/ 	.word	0x000137a0


	//   ....[10]....
        /*00c0*/ 	.word	0x00013920


	//   ....[11]....
        /*00c4*/ 	.word	0x00013aa0


	//   ....[12]....
        /*00c8*/ 	.word	0x00013c20


	//   ....[13]....
        /*00cc*/ 	.word	0x00013ef0


	//   ....[14]....
        /*00d0*/ 	.word	0x00014070


	//   ....[15]....
        /*00d4*/ 	.word	0x000141f0


	//   ....[16]....
        /*00d8*/ 	.word	0x00014370


	//----- nvinfo : EIATTR_EXIT_INSTR_OFFSETS
	.align		4
.L_1707:
        /*00dc*/ 	.byte	0x04, 0x1c
        /*00de*/ 	.short	(.L_1709 - .L_1708)


	//   ....[0]....
.L_1708:
        /*00e0*/ 	.word	0x00011db0


	//   ....[1]....
        /*00e4*/ 	.word	0x000125c0


	//   ....[2]....
        /*00e8*/ 	.word	0x00012d00


	//   ....[3]....
        /*00ec*/ 	.word	0x00012d50


	//   ....[4]....
        /*00f0*/ 	.word	0x00013450


	//   ....[5]....
        /*00f4*/ 	.word	0x000134a0


	//   ....[6]....
        /*00f8*/ 	.word	0x000134c0


	//   ....[7]....
        /*00fc*/ 	.word	0x000134f0


	//   ....[8]....
        /*0100*/ 	.word	0x00013520


	//   ....[9]....
        /*0104*/ 	.word	0x00013c60


	//   ....[10]....
        /*0108*/ 	.word	0x00013cb0


	//   ....[11]....
        /*010c*/ 	.word	0x000143b0


	//   ....[12]....
        /*0110*/ 	.word	0x00014400


	//----- nvinfo : EIATTR_MAX_THREADS
	.align		4
.L_1709:
        /*0114*/ 	.byte	0x04, 0x05
        /*0116*/ 	.short	(.L_1711 - .L_1710)
.L_1710:
        /*0118*/ 	.word	0x00000080
        /*011c*/ 	.word	0x00000001
        /*0120*/ 	.word	0x00000001


	//----- nvinfo : EIATTR_CRS_STACK_SIZE
	.align		4
.L_1711:
        /*0124*/ 	.byte	0x04, 0x1e
        /*0126*/ 	.short	(.L_1713 - .L_1712)
.L_1712:
        /*0128*/ 	.word	0x00000000
.L_1713:


//--------------------- .nv.info._ZN2at6native13reduce_kernelILi512ELi1ENS0_8ReduceOpIN3c104HalfENS0_9NanSumOpsIfS4_EEjS4_Li4ELi4EEEEEvT1_ --------------------------
	.section	.nv.info._ZN2at6native13reduce_kernelILi512ELi1ENS0_8ReduceOpIN3c104HalfENS0_9NanSumOpsIfS4_EEjS4_Li4ELi4EEEEEvT1_,"",@"SHT_CUDA_INFO"
	.sectionflags	@""
	.align	4


	//----- nvinfo : EIATTR_CUDA_API_VERSION
	.align		4
        /*0000*/ 	.byte	0x04, 0x37
        /*0002*/ 	.short	(.L_1715 - .L_1714)
.L_1714:
        /*0004*/ 	.word	0x00000082


	//----- nvinfo : EIATTR_SW2861232_WAR
	.align		4
.L_1715:
        /*0008*/ 	.byte	0x01, 0x35
	.zero		2


	//----- nvinfo : EIATTR_PARAM_CBANK
	.align		4
        /*000c*/ 	.byte	0x04, 0x0a
        /*000e*/ 	.short	(.L_1717 - .L_1716)
	.align		4
.L_1716:
        /*0010*/ 	.word	index@(.nv.constant0._ZN2at6native13reduce_kernelILi512ELi1ENS0_8ReduceOpIN3c104HalfENS0_9NanSumOpsIfS4_EEjS4_Li4ELi4EEEEEvT1_)
        /*0014*/ 	.short	0x0160
        /*0016*/ 	.short	0x0418


	//----- nvinfo : EIATTR_CBANK_PARAM_SIZE
	.align		4
.L_1717:
        /*0018*/ 	.byte	0x03, 0x19
        /*001a*/ 	.short	0x0418


	//----- nvinfo : EIATTR_KPARAM_INFO
	.align		4
        /*001c*/ 	.byte	0x04, 0x17
        /*001e*/ 	.short	(.L_1719 - .L_1718)
.L_1718:
        /*0020*/ 	.word	0x00000000
        /*0024*/ 	.short	0x0000
        /*0026*/ 	.short	0x0000
        /*0028*/ 	.byte	0x00, 0xf0, 0x61, 0x10


	//----- nvinfo : EIATTR_MAXREG_COUNT
	.align		4
.L_1719:
        /*002c*/ 	.byte	0x03, 0x1b
        /*002e*/ 	.short	0x0020


	//----- nvinfo : EIATTR_NUM_BARRIERS
	.align		4
        /*0030*/ 	.byte	0x02, 0x4c
        /*0032*/ 	.byte	0x01
	.zero		1


	//----- nvinfo : EIATTR_EXTERNS
	.align		4
        /*0034*/ 	.byte	0x04, 0x0f
        /*0036*/ 	.short	(.L_1721 - .L_1720)


	//   ....[0]....
	.align		4
.L_1720:
        /*0038*/ 	.word	index@(__assertfail)


	//----- nvinfo : EIATTR_MERCURY_ISA_VERSION
	.align		4
.L_1721:
        /*003c*/ 	.byte	0x03, 0x5f
        /*003e*/ 	.short	0x0000


	//----- nvinfo : EIATTR_INT_WARP_WIDE_INSTR_OFFSETS
	.align		4
        /*0040*/ 	.byte	0x04, 0x31
        /*0042*/ 	.short	(.L_1723 - .L_1722)


	//   ....[0]....
.L_1722:
        /*0044*/ 	.word	0x0000bc80


	//   ....[1]....
        /*0048*/ 	.word	0x0000bd50


	//----- nvinfo : EIATTR_COOP_GROUP_MASK_REGIDS
	.align		4
.L_1723:
        /*004c*/ 	.byte	0x04, 0x29
        /*004e*/ 	.short	(.L_1725 - .L_1724)


	//   ....[0]....
.L_1724:
        /*0050*/ 	.word	0xffffffff


	//   ....[1]....
        /*0054*/ 	.word	0xffffffff


	//----- nvinfo : EIATTR_COOP_GROUP_INSTR_OFFSETS
	.align		4
.L_1725:
        /*0058*/ 	.byte	0x04, 0x28
        /*005a*/ 	.short	(.L_1727 - .L_1726)


	//   ....[0]....
.L_1726:
        /*005c*/ 	.word	0x00009810


	//   ....[1]....
        /*0060*/ 	.word	0x0000c380


	//----- nvinfo : EIATTR_SYSCALL_OFFSETS
	.align		4
.L_1727:
        /*0064*/ 	.byte	0x04, 0x46
        /*0066*/ 	.short	(.L_1729 - .L_1728)


	//   ....[0]....
.L_1728:
        /*0068*/ 	.word	0x0000c5f0


	//   ....[1]....
        /*006c*/ 	.word	0x0000c840


	//   ....[2]....
        /*0070*/ 	.word	0x0000cb50


	//   ....[3]....
        /*0074*/ 	.word	0x0000cda0


	//----- nvinfo : EIATTR_EXIT_INSTR_OFFSETS
	.align		4
.L_1729:
        /*0078*/ 	.byte	0x04, 0x1c
        /*007a*/ 	.short	(.L_1731 - .L_1730)


	//   ....[0]....
.L_1730:
        /*007c*/ 	.word	0x0000be00


	//   ....[1]....
        /*0080*/ 	.word	0x0000c3d0


	//   ....[2]....
        /*0084*/ 	.word	0x0000c630


	//   ....[3]....
        /*0088*/ 	.word	0x0000c650


	//   ....[4]....
        /*008c*/ 	.word	0x0000c880


	//   ....[5]....
        /*0090*/ 	.word	0x0000c8b0


	//   ....[6]....
        /*0094*/ 	.word	0x0000c8d0


	//   ....[7]....
        /*0098*/ 	.word	0x0000c900


	//   ....[8]....
        /*009c*/ 	.word	0x0000c930


	//   ....[9]....
        /*00a0*/ 	.word	0x0000cb90


	//   ....[10]....
        /*00a4*/ 	.word	0x0000cbb0


	//   ....[11]....
        /*00a8*/ 	.word	0x0000cde0


	//   ....[12]....
        /*00ac*/ 	.word	0x0000ce00


	//----- nvinfo : EIATTR_MAX_THREADS
	.align		4
.L_1731:
        /*00b0*/ 	.byte	0x04, 0x05
        /*00b2*/ 	.short	(.L_1733 - .L_1732)
.L_1732:
        /*00b4*/ 	.word	0x00000200
        /*00b8*/ 	.word	0x00000001
        /*00bc*/ 	.word	0x00000001


	//----- nvinfo : EIATTR_CRS_STACK_SIZE
	.align		4
.L_1733:
        /*00c0*/ 	.byte	0x04, 0x1e
        /*00c2*/ 	.short	(.L_1735 - .L_1734)
.L_1734:
        /*00c4*/ 	.word	0x00000000
.L_1735:


//--------------------- .nv.info._ZN2at6native13reduce_kernelILi256ELi2ENS0_8ReduceOpIN3c104HalfENS0_9NanSumOpsIfS4_EEjS4_Li4ELi4EEEEEvT1_ --------------------------
	.section	.nv.info._ZN2at6native13reduce_kernelILi256ELi2ENS0_8ReduceOpIN3c104HalfENS0_9NanSumOpsIfS4_EEjS4_Li4ELi4EEEEEvT1_,"",@"SHT_CUDA_INFO"
	.sectionflags	@""
	.align	4


	//----- nvinfo : EIATTR_CUDA_API_VERSION
	.align		4
        /*0000*/ 	.byte	0x04, 0x37
        /*0002*/ 	.short	(.L_1737 - .L_1736)
.L_1736:
        /*0004*/ 	.word	0x00000082


	//----- nvinfo : EIATTR_SW2861232_WAR
	.align		4
.L_1737:
        /*0008*/ 	.byte	0x01, 0x35
	.zero		2


	//----- nvinfo : EIATTR_PARAM_CBANK
	.align		4
        /*000c*/ 	.byte	0x04, 0x0a
        /*000e*/ 	.short	(.L_1739 - .L_1738)
	.align		4
.L_1738:
        /*0010*/ 	.word	index@(.nv.constant0._ZN2at6native13reduce_kernelILi256ELi2ENS0_8ReduceOpIN3c104HalfENS0_9NanSumOpsIfS4_EEjS4_Li4ELi4EEEEEvT1_)
        /*0014*/ 	.short	0x0160
        /*0016*/ 	.short	0x0418


	//----- nvinfo : EIATTR_CBANK_PARAM_SIZE
	.align		4
.L_1739:
        /*0018*/ 	.byte	0x03, 0x19
        /*001a*/ 	.short	0x0418


	//----- nvinfo : EIATTR_KPARAM_INFO
	.align		4
        /*001c*/ 	.byte	0x04, 0x17
        /*001e*/ 	.short	(.L_1741 - .L_1740)
.L_1740:
        /*0020*/ 	.word	0x00000000
        /*0024*/ 	.short	0x0000
        /*0026*/ 	.short	0x0000
        /*0028*/ 	.byte	0x00, 0xf0, 0x61, 0x10


	//----- nvinfo : EIATTR_MAXREG_COUNT
	.align		4
.L_1741:
        /*002c*/ 	.byte	0x03, 0x1b
        /*002e*/ 	.short	0x0040


	//----- nvinfo : EIATTR_NUM_BARRIERS
	.align		4
        /*0030*/ 	.byte	0x02, 0x4c
        /*0032*/ 	.byte	0x01
	.zero		1


	//----- nvinfo : EIATTR_EXTERNS
	.align		4
        /*0034*/ 	.byte	0x04, 0x0f
        /*0036*/ 	.short	(.L_1743 - .L_1742)


	//   ....[0]....
	.align		4
.L_1742:
        /*0038*/ 	.word	index@(__assertfail)


	//----- nvinfo : EIATTR_MERCURY_ISA_VERSION
	.align		4
.L_1743:
        /*003c*/ 	.byte	0x03, 0x5f
        /*003e*/ 	.short	0x0000


	//----- nvinfo : EIATTR_INT_WARP_WIDE_INSTR_OFFSETS
	.align		4
        /*0040*/ 	.byte	0x04, 0x31
        /*0042*/ 	.short	(.L_1745 - .L_1744)


	//   ....[0]....
.L_1744:
        /*0044*/ 	.word	0x0000e350


	//   ....[1]....
        /*0048*/ 	.word	0x0000e420


	//----- nvinfo : EIATTR_COOP_GROUP_MASK_REGIDS
	.align		4
.L_1745:
        /*004c*/ 	.byte	0x04, 0x29
        /*004e*/ 	.short	(.L_1747 - .L_1746)


	//   ....[0]....
.L_1746:
        /*0050*/ 	.word	0xffffffff


	//   ....[1]....
        /*0054*/ 	.word	0xffffffff


	//   ....[2]....
        /*0058*/ 	.word	0xffffffff


	//   ....[3]....
        /*005c*/ 	.word	0xffffffff


	//----- nvinfo : EIATTR_COOP_GROUP_INSTR_OFFSETS
	.align		4
.L_1747:
        /*0060*/ 	.byte	0x04, 0x28
        /*0062*/ 	.short	(.L_1749 - .L_1748)


	//   ....[0]....
.L_1748:
        /*0064*/ 	.word	0x0000a480


	//   ....[1]....
        /*0068*/ 	.word	0x0000a490


	//   ....[2]....
        /*006c*/ 	.word	0x0000eaf0


	//   ....[3]....
        /*0070*/ 	.word	0x0000eb00


	//----- nvinfo : EIATTR_SYSCALL_OFFSETS
	.align		4
.L_1749:
        /*0074*/ 	.byte	0x04, 0x46
        /*0076*/ 	.short	(.L_1751 - .L_1750)


	//   ....[0]....
.L_1750:
        /*0078*/ 	.word	0x00000f70


	//   ....[1]....
        /*007c*/ 	.word	0x0000edb0


	//   ....[2]....
        /*0080*/ 	.word	0x0000ef40


	//   ....[3]....
        /*0084*/ 	.word	0x0000f1e0


	//   ....[4]....
        /*0088*/ 	.word	0x0000f370


	//   ....[5]....
        /*008c*/ 	.word	0x0000f6d0


	//   ....[6]....
        /*0090*/ 	.word	0x0000f860


	//   ....[7]....
        /*0094*/ 	.word	0x0000fb00


	//   ....[8]....
        /*0098*/ 	.word	0x0000fc90


	//----- nvinfo : EIATTR_EXIT_INSTR_OFFSETS
	.align		4
.L_1751:
        /*009c*/ 	.byte	0x04, 0x1c
        /*009e*/ 	.short	(.L_1753 - .L_1752)


	//   ....[0]....
.L_1752:
        /*00a0*/ 	.word	0x0000e4d0


	//   ....[1]....
        /*00a4*/ 	.word	0x0000eb60


	//   ....[2]....
        /*00a8*/ 	.word	0x0000ef80


	//   ....[3]....
        /*00ac*/ 	.word	0x0000efb0


	//   ....[4]....
        /*00b0*/ 	.word	0x0000f3b0


	//   ....[5]....
        /*00b4*/ 	.word	0x0000f400


	//   ....[6]....
        /*00b8*/ 	.word	0x0000f420


	//   ....[7]....
        /*00bc*/ 	.word	0x0000f450


	//   ....[8]....
        /*00c0*/ 	.word	0x0000f480


	//   ....[9]....
        /*00c4*/ 	.word	0x0000f8a0


	//   ....[10]....
        /*00c8*/ 	.word	0x0000f8d0


	//   ....[11]....
        /*00cc*/ 	.word	0x0000fcd0


	//   ....[12]....
        /*00d0*/ 	.word	0x0000fd20


	//----- nvinfo : EIATTR_MAX_THREADS
	.align		4
.L_1753:
        /*00d4*/ 	.byte	0x04, 0x05
        /*00d6*/ 	.short	(.L_1755 - .L_1754)
.L_1754:
        /*00d8*/ 	.word	0x00000100
        /*00dc*/ 	.word	0x00000001
        /*00e0*/ 	.word	0x00000001


	//----- nvinfo : EIATTR_CRS_STACK_SIZE
	.align		4
.L_1755:
        /*00e4*/ 	.byte	0x04, 0x1e
        /*00e6*/ 	.short	(.L_1757 - .L_1756)
.L_1756:
        /*00e8*/ 	.word	0x00000000
.L_1757:


//--------------------- .nv.info._ZN2at6native13reduce_kernelILi128ELi4ENS0_8ReduceOpIN3c104HalfENS0_9NanSumOpsIfS4_EEjS4_Li4ELi4EEEEEvT1_ --------------------------
	.section	.nv.info._ZN2at6native13reduce_kernelILi128ELi4ENS0_8ReduceOpIN3c104HalfENS0_9NanSumOpsIfS4_EEjS4_Li4ELi4EEEEEvT1_,"",@"SHT_CUDA_INFO"
	.sectionflags	@""
	.align	4


	//----- nvinfo : EIATTR_CUDA_API_VERSION
	.align		4
        /*0000*/ 	.byte	0x04, 0x37
        /*0002*/ 	.short	(.L_1759 - .L_1758)
.L_1758:
        /*0004*/ 	.word	0x00000082


	//----- nvinfo : EIATTR_SW2861232_WAR
	.align		4
.L_1759:
        /*0008*/ 	.byte	0x01, 0x35
	.zero		2


	//----- nvinfo : EIATTR_PARAM_CBANK
	.align		4
        /*000c*/ 	.byte	0x04, 0x0a
        /*000e*/ 	.short	(.L_1761 - .L_1760)
	.align		4
.L_1760:
        /*0010*/ 	.word	index@(.nv.constant0._ZN2at6native13reduce_kernelILi128ELi4ENS0_8ReduceOpIN3c104HalfENS0_9NanSumOpsIfS4_EEjS4_Li4ELi4EEEEEvT1_)
        /*0014*/ 	.short	0x0160
        /*0016*/ 	.short	0x0418


	//----- nvinfo : EIATTR_CBANK_PARAM_SIZE
	.align		4
.L_1761:
        /*0018*/ 	.byte	0x03, 0x19
        /*001a*/ 	.short	0x0418


	//----- nvinfo : EIATTR_KPARAM_INFO
	.align		4
        /*001c*/ 	.byte	0x04, 0x17
        /*001e*/ 	.short	(.L_1763 - .L_1762)
.L_1762:
        /*0020*/ 	.word	0x00000000
        /*0024*/ 	.short	0x0000
        /*0026*/ 	.short	0x0000
        /*0028*/ 	.byte	0x00, 0xf0, 0x61, 0x10


	//----- nvinfo : EIATTR_MAXREG_COUNT
	.align		4
.L_1763:
        /*002c*/ 	.byte	0x03, 0x1b
        /*002e*/ 	.short	0x0080


	//----- nvinfo : EIATTR_NUM_BARRIERS
	.align		4
        /*0030*/ 	.byte	0x02, 0x4c
        /*0032*/ 	.byte	0x01
	.zero		1


	//----- nvinfo : EIATTR_EXTERNS
	.align		4
        /*0034*/ 	.byte	0x04, 0x0f
        /*0036*/ 	.short	(.L_1765 - .L_1764)


	//   ....[0]....
	.align		4
.L_1764:
        /*0038*/ 	.word	index@(__assertfail)


	//----- nvinfo : EIATTR_MERCURY_ISA_VERSION
	.align		4
.L_1765:
        /*003c*/ 	.byte	0x03, 0x5f
        /*003e*/ 	.short	0x0000


	//----- nvinfo : EIATTR_INT_WARP_WIDE_INSTR_OFFSETS
	.align		4
        /*0040*/ 	.byte	0x04, 0x31
        /*0042*/ 	.short	(.L_1767 - .L_1766)


	//   ....[0]....
.L_1766:
        /*0044*/ 	.word	0x00012c60


	//   ....[1]....
        /*0048*/ 	.word	0x00012d30


	//----- nvinfo : EIATTR_COOP_GROUP_MASK_REGIDS
	.align		4
.L_1767:
        /*004c*/ 	.byte	0x04, 0x29
        /*004e*/ 	.short	(.L_1769 - .L_1768)


	//   ....[0]....
.L_1768:
        /*0050*/ 	.word	0xffffffff


	//   ....[1]....
        /*0054*/ 	.word	0xffffffff


	//   ....[2]....
        /*0058*/ 	.word	0xffffffff


	//   ....[3]....
        /*005c*/ 	.word	0xffffffff


	//   ....[4]....
        /*0060*/ 	.word	0xffffffff


	//   ....[5]....
        /*0064*/ 	.word	0xffffffff


	//   ....[6]....
        /*0068*/ 	.word	0xffffffff


	//   ....[7]....
        /*006c*/ 	.word	0xffffffff


	//----- nvinfo : EIATTR_COOP_GROUP_INSTR_OFFSETS
	.align		4
.L_1769:
        /*0070*/ 	.byte	0x04, 0x28
        /*0072*/ 	.short	(.L_1771 - .L_1770)


	//   ....[0]....
.L_1770:
        /*0074*/ 	.word	0x0000ba40


	//   ....[1]....
        /*0078*/ 	.word	0x0000ba50


	//   ....[2]....
        /*007c*/ 	.word	0x0000ba60


	//   ....[3]....
        /*0080*/ 	.word	0x0000ba70


	//   ....[4]....
        /*0084*/ 	.word	0x00013540


	//   ....[5]....
        /*0088*/ 	.word	0x00013550


	//   ....[6]....
        /*008c*/ 	.word	0x00013560


	//   ....[7]....
        /*0090*/ 	.word	0x00013570


	//----- nvinfo : EIATTR_SYSCALL_OFFSETS
	.align		4
.L_1771:
        /*0094*/ 	.byte	0x04, 0x46
        /*0096*/ 	.short	(.L_1773 - .L_1772)


	//   ....[0]....
.L_1772:
        /*0098*/ 	.word	0x00000f10


	//   ....[1]....
        /*009c*/ 	.word	0x00013880


	//   ....[2]....
        /*00a0*/ 	.word	0x00013a10


	//   ....[3]....
        /*00a4*/ 	.word	0x00013ba0


	//   ....[4]....
        /*00a8*/ 	.word	0x00013d30


	//   ....[5]....
        /*00ac*/ 	.word	0x00014050


	//   ....[6]....
        /*00b0*/ 	.word	0x000141e0


	//   ....[7]....
        /*00b4*/ 	.word	0x00014370


	//   ....[8]....
        /*00b8*/ 	.word	0x00014500


	//   ....[9]....
        /*00bc*/ 	.word	0x000148e0


	//   ....[10]....
        /*00c0*/ 	.word	0x00014a70


	//   ....[11]....
        /*00c4*/ 	.word	0x00014c00


	//   ....[12]....
        /*00c8*/ 	.word	0x00014d90


	//   ....[13]....
        /*00cc*/ 	.word	0x000150b0


	//   ....[14]....
        /*00d0*/ 	.word	0x00015240


	//   ....[15]....
        /*00d4*/ 	.word	0x000153d0


	//   ....[16]....
        /*00d8*/ 	.word	0x00015560


	//----- nvinfo : EIATTR_EXIT_INSTR_OFFSETS
	.align		4
.L_1773:
        /*00dc*/ 	.byte	0x04, 0x1c
        /*00de*/ 	.short	(.L_1775 - .L_1774)


	//   ....[0]....
.L_1774:
        /*00e0*/ 	.word	0x00012de0


	//   ....[1]....
        /*00e4*/ 	.word	0x000135f0


	//   ....[2]....
        /*00e8*/ 	.word	0x00013d70


	//   ....[3]....
        /*00ec*/ 	.word	0x00013dc0


	//   ....[4]....
        /*00f0*/ 	.word	0x00014540


	//   ....[5]....
        /*00f4*/ 	.word	0x000145d0


	//   ....[6]....
        /*00f8*/ 	.word	0x000145f0


	//   ....[7]....
        /*00fc*/ 	.word	0x00014620


	//   ....[8]....
        /*0100*/ 	.word	0x00014650


	//   ....[9]....
        /*0104*/ 	.word	0x00014dd0


	//   ....[10]....
        /*0108*/ 	.word	0x00014e20


	//   ....[11]....
        /*010c*/ 	.word	0x000155a0


	//   ....[12]....
        /*0110*/ 	.word	0x00015630


	//----- nvinfo : EIATTR_MAX_THREADS
	.align		4
.L_1775:
        /*0114*/ 	.byte	0x04, 0x05
        /*0116*/ 	.short	(.L_1777 - .L_1776)
.L_1776:
        /*0118*/ 	.word	0x00000080
        /*011c*/ 	.word	0x00000001
        /*0120*/ 	.word	0x00000001


	//----- nvinfo : EIATTR_CRS_STACK_SIZE
	.align		4
.L_1777:
        /*0124*/ 	.byte	0x04, 0x1e
        /*0126*/ 	.short	(.L_1779 - .L_1778)
.L_1778:
        /*0128*/ 	.word	0x00000000
.L_1779:


//--------------------- .nv.info._ZN2at6native13reduce_kernelILi512ELi1ENS0_8ReduceOpIfNS0_9NanSumOpsIffEEjfLi4ELi4EEEEEvT1_ --------------------------
	.section	.nv.info._ZN2at6native13reduce_kernelILi512ELi1ENS0_8ReduceOpIfNS0_9NanSumOpsIffEEjfLi4ELi4EEEEEvT1_,"",@"SHT_CUDA_INFO"
	.sectionflags	@""
	.align	4


	//----- nvinfo : EIATTR_CUDA_API_VERSION
	.align		4
        /*0000*/ 	.byte	0x04, 0x37
        /*0002*/ 	.short	(.L_1781 - .L_1780)
.L_1780:
        /*0004*/ 	.word	0x00000082


	//----- nvinfo : EIATTR_SW2861232_WAR
	.align		4
.L_1781:
        /*0008*/ 	.byte	0x01, 0x35
	.zero		2


	//----- nvinfo : EIATTR_PARAM_CBANK
	.align		4
        /*000c*/ 	.byte	0x04, 0x0a
        /*000e*/ 	.short	(.L_1783 - .L_1782)
	.align		4
.L_1782:
        /*0010*/ 	.word	index@(.nv.constant0._ZN2at6native13reduce_kernelILi512ELi1ENS0_8ReduceOpIfNS0_9NanSumOpsIffEEjfLi4ELi4EEEEEvT1_)
        /*0014*/ 	.short	0x0160
        /*0016*/ 	.short	0x0418


	//----- nvinfo : EIATTR_CBANK_PARAM_SIZE
	.align		4
.L_1783:
        /*0018*/ 	.byte	0x03, 0x19
        /*001a*/ 	.short	0x0418


	//----- nvinfo : EIATTR_KPARAM_INFO
	.align		4
        /*001c*/ 	.byte	0x04, 0x17
        /*001e*/ 	.short	(.L_1785 - .L_1784)
.L_1784:
        /*0020*/ 	.word	0x00000000
        /*0024*/ 	.short	0x0000
        /*0026*/ 	.short	0x0000
        /*0028*/ 	.byte	0x00, 0xf0, 0x61, 0x10


	//----- nvinfo : EIATTR_MAXREG_COUNT
	.align		4
.L_1785:
        /*002c*/ 	.byte	0x03, 0x1b
        /*002e*/ 	.short	0x0020


	//----- nvinfo : EIATTR_NUM_BARRIERS
	.align		4
        /*0030*/ 	.byte	0x02, 0x4c
        /*0032*/ 	.byte	0x01
	.zero		1


	//----- nvinfo : EIATTR_EXTERNS
	.align		4
        /*0034*/ 	.byte	0x04, 0x0f
        /*0036*/ 	.short	(.L_1787 - .L_1786)


	//   ....[0]....
	.align		4
.L_1786:
        /*0038*/ 	.word	index@(__assertfail)


	//----- nvinfo : EIATTR_MERCURY_ISA_VERSION
	.align		4
.L_1787:
        /*003c*/ 	.byte	0x03, 0x5f
        /*003e*/ 	.short	0x0000


	//----- nvinfo : EIATTR_INT_WARP_WIDE_INSTR_OFFSETS
	.align		4
        /*0040*/ 	.byte	0x04, 0x31
        /*0042*/ 	.short	(.L_1789 - .L_1788)


	//   ....[0]....
.L_1788:
        /*0044*/ 	.word	0x0000b0a0


	//   ....[1]....
        /*0048*/ 	.word	0x0000b170


	//----- nvinfo : EIATTR_COOP_GROUP_MASK_REGIDS
	.align		4
.L_1789:
        /*004c*/ 	.byte	0x04, 0x29
        /*004e*/ 	.short	(.L_1791 - .L_1790)


	//   ....[0]....
.L_1790:
        /*0050*/ 	.word	0xffffffff


	//   ....[1]....
        /*0054*/ 	.word	0xffffffff


	//----- nvinfo : EIATTR_COOP_GROUP_INSTR_OFFSETS
	.align		4
.L_1791:
        /*0058*/ 	.byte	0x04, 0x28
        /*005a*/ 	.short	(.L_1793 - .L_1792)


	//   ....[0]....
.L_1792:
        /*005c*/ 	.word	0x00009420


	//   ....[1]....
        /*0060*/ 	.word	0x0000b7a0


	//----- nvinfo : EIATTR_SYSCALL_OFFSETS
	.align		4
.L_1793:
        /*0064*/ 	.byte	0x04, 0x46
        /*0066*/ 	.short	(.L_1795 - .L_1794)


	//   ....[0]....
.L_1794:
        /*0068*/ 	.word	0x0000ba00


	//   ....[1]....
        /*006c*/ 	.word	0x0000bc30


	//   ....[2]....
        /*0070*/ 	.word	0x0000bf20


	//   ....[3]....
        /*0074*/ 	.word	0x0000c150


	//----- nvinfo : EIATTR_EXIT_INSTR_OFFSETS
	.align		4
.L_1795:
        /*0078*/ 	.byte	0x04, 0x1c
        /*007a*/ 	.short	(.L_1797 - .L_1796)


	//   ....[0]....
.L_1796:
        /*007c*/ 	.word	0x0000b220


	//   ....[1]....
        /*0080*/ 	.word	0x0000b7f0


	//   ....[2]....
        /*0084*/ 	.word	0x0000ba40


	//   ....[3]....
        /*0088*/ 	.word	0x0000ba60


	//   ....[4]....
        /*008c*/ 	.word	0x0000bc70


	//   ....[5]....
        /*0090*/ 	.word	0x0000bc90


	//   ....[6]....
        /*0094*/ 	.word	0x0000bcb0


	//   ....[7]....
        /*0098*/ 	.word	0x0000bce0


	//   ....[8]....
        /*009c*/ 	.word	0x0000bd10


	//   ....[9]....
        /*00a0*/ 	.word	0x0000bf60


	//   ....[10]....
        /*00a4*/ 	.word	0x0000bf80


	//   ....[11]....
        /*00a8*/ 	.word	0x0000c190


	//   ....[12]....
        /*00ac*/ 	.word	0x0000c1b0


	//----- nvinfo : EIATTR_MAX_THREADS
	.align		4
.L_1797:
        /*00b0*/ 	.byte	0x04, 0x05
        /*00b2*/ 	.short	(.L_1799 - .L_1798)
.L_1798:
        /*00b4*/ 	.word	0x00000200
        /*00b8*/ 	.word	0x00000001
        /*00bc*/ 	.word	0x00000001


	//----- nvinfo : EIATTR_CRS_STACK_SIZE
	.align		4
.L_1799:
        /*00c0*/ 	.byte	0x04, 0x1e
        /*00c2*/ 	.short	(.L_1801 - .L_1800)
.L_1800:
        /*00c4*/ 	.word	0x00000000
.L_1801:


//--------------------- .nv.info._ZN2at6native13reduce_kernelILi256ELi2ENS0_8ReduceOpIfNS0_9NanSumOpsIffEEjfLi4ELi4EEEEEvT1_ --------------------------
	.section	.nv.info._ZN2at6native13reduce_kernelILi256ELi2ENS0_8ReduceOpIfNS0_9NanSumOpsIffEEjfLi4ELi4EEEEEvT1_,"",@"SHT_CUDA_INFO"
	.sectionflags	@""
	.align	4


	//----- nvinfo : EIATTR_CUDA_API_VERSION
	.align		4
        /*0000*/ 	.byte	0x04, 0x37
        /*0002*/ 	.short	(.L_1803 - .L_1802)
.L_1802:
        /*0004*/ 	.word	0x00000082


	//----- nvinfo : EIATTR_SW2861232_WAR
	.align		4
.L_1803:
        /*0008*/ 	.byte	0x01, 0x35
	.zero		2


	//----- nvinfo : EIATTR_PARAM_CBANK
	.align		4
        /*000c*/ 	.byte	0x04, 0x0a
        /*000e*/ 	.short	(.L_1805 - .L_1804)
	.align		4
.L_1804:
        /*0010*/ 	.word	index@(.nv.constant0._ZN2at6native13reduce_kernelILi256ELi2ENS0_8ReduceOpIfNS0_9NanSumOpsIffEEjfLi4ELi4EEEEEvT1_)
        /*0014*/ 	.short	0x0160
        /*0016*/ 	.short	0x0418


	//----- nvinfo : EIATTR_CBANK_PARAM_SIZE
	.align		4
.L_1805:
        /*0018*/ 	.byte	0x03, 0x19
        /*001a*/ 	.short	0x0418


	//----- nvinfo : EIATTR_KPARAM_INFO
	.align		4
        /*001c*/ 	.byte	0x04, 0x17
        /*001e*/ 	.short	(.L_1807 - .L_1806)
.L_1806:
        /*0020*/ 	.word	0x00000000
        /*0024*/ 	.short	0x0000
        /*0026*/ 	.short	0x0000
        /*0028*/ 	.byte	0x00, 0xf0, 0x61, 0x10


	//----- nvinfo : EIATTR_MAXREG_COUNT
	.align		4
.L_1807:
        /*002c*/ 	.byte	0x03, 0x1b
        /*002e*/ 	.short	0x0040


	//----- nvinfo : EIATTR_NUM_BARRIERS
	.align		4
        /*0030*/ 	.byte	0x02, 0x4c
        /*0032*/ 	.byte	0x01
	.zero		1


	//----- nvinfo : EIATTR_EXTERNS
	.align		4
        /*0034*/ 	.byte	0x04, 0x0f
        /*0036*/ 	.short	(.L_1809 - .L_1808)


	//   ....[0]....
	.align		4
.L_1808:
        /*0038*/ 	.word	index@(__assertfail)


	//----- nvinfo : EIATTR_MERCURY_ISA_VERSION
	.align		4
.L_1809:
        /*003c*/ 	.byte	0x03, 0x5f
        /*003e*/ 	.short	0x0000


	//----- nvinfo : EIATTR_INT_WARP_WIDE_INSTR_OFFSETS
	.align		4
        /*0040*/ 	.byte	0x04, 0x31
        /*0042*/ 	.short	(.L_1811 - .L_1810)


	//   ....[0]....
.L_1810:
        /*0044*/ 	.word	0x0000d2e0


	//   ....[1]....
        /*0048*/ 	.word	0x0000d3b0


	//----- nvinfo : EIATTR_COOP_GROUP_MASK_REGIDS
	.align		4
.L_1811:
        /*004c*/ 	.byte	0x04, 0x29
        /*004e*/ 	.short	(.L_1813 - .L_1812)


	//   ....[0]....
.L_1812:
        /*0050*/ 	.word	0xffffffff


	//   ....[1]....
        /*0054*/ 	.word	0xffffffff


	//   ....[2]....
        /*0058*/ 	.word	0xffffffff


	//   ....[3]....
        /*005c*/ 	.word	0xffffffff


	//----- nvinfo : EIATTR_COOP_GROUP_INSTR_OFFSETS
	.align		4
.L_1813:
        /*0060*/ 	.byte	0x04, 0x28
        /*0062*/ 	.short	(.L_1815 - .L_1814)


	//   ....[0]....
.L_1814:
        /*0064*/ 	.word	0x00009c80


	//   ....[1]....
        /*0068*/ 	.word	0x00009c90


	//   ....[2]....
        /*006c*/ 	.word	0x0000da80


	//   ....[3]....
        /*0070*/ 	.word	0x0000da90


	//----- nvinfo : EIATTR_SYSCALL_OFFSETS
	.align		4
.L_1815:
        /*0074*/ 	.byte	0x04, 0x46
        /*0076*/ 	.short	(.L_1817 - .L_1816)


	//   ....[0]....
.L_1816:
        /*0078*/ 	.word	0x00000f70


	//   ....[1]....
        /*007c*/ 	.word	0x0000dd30


	//   ....[2]....
        /*0080*/ 	.word	0x0000deb0


	//   ....[3]....
        /*0084*/ 	.word	0x0000e120


	//   ....[4]....
        /*0088*/ 	.word	0x0000e2a0


	//   ....[5]....
        /*008c*/ 	.word	0x0000e5d0


	//   ....[6]....
        /*0090*/ 	.word	0x0000e750


	//   ....[7]....
        /*0094*/ 	.word	0x0000e9c0


	//   ....[8]....
        /*0098*/ 	.word	0x0000eb40


	//----- nvinfo : EIATTR_EXIT_INSTR_OFFSETS
	.align		4
.L_1817:
        /*009c*/ 	.byte	0x04, 0x1c
        /*009e*/ 	.short	(.L_1819 - .L_1818)


	//   ....[0]....
.L_1818:
        /*00a0*/ 	.word	0x0000d460


	//   ....[1]....
        /*00a4*/ 	.word	0x0000daf0


	//   ....[2]....
        /*00a8*/ 	.word	0x0000def0


	//   ....[3]....
        /*00ac*/ 	.word	0x0000df20


	//   ....[4]....
        /*00b0*/ 	.word	0x0000e2e0


	//   ....[5]....
        /*00b4*/ 	.word	0x0000e310


	//   ....[6]....
        /*00b8*/ 	.word	0x0000e330


	//   ....[7]....
        /*00bc*/ 	.word	0x0000e360


	//   ....[8]....
        /*00c0*/ 	.word	0x0000e390


	//   ....[9]....
        /*00c4*/ 	.word	0x0000e790


	//   ....[10]....
        /*00c8*/ 	.word	0x0000e7c0


	//   ....[11]....
        /*00cc*/ 	.word	0x0000eb80


	//   ....[12]....
        /*00d0*/ 	.word	0x0000ebb0


	//----- nvinfo : EIATTR_MAX_THREADS
	.align		4
.L_1819:
        /*00d4*/ 	.byte	0x04, 0x05
        /*00d6*/ 	.short	(.L_1821 - .L_1820)
.L_1820:
        /*00d8*/ 	.word	0x00000100
        /*00dc*/ 	.word	0x00000001
        /*00e0*/ 	.word	0x00000001


	//----- nvinfo : EIATTR_CRS_STACK_SIZE
	.align		4
.L_1821:
        /*00e4*/ 	.byte	0x04, 0x1e
        /*00e6*/ 	.short	(.L_1823 - .L_1822)
.L_1822:
        /*00e8*/ 	.word	0x00000000
.L_1823:


//--------------------- .nv.info._ZN2at6native13reduce_kernelILi128ELi4ENS0_8ReduceOpIfNS0_9NanSumOpsIffEEjfLi4ELi4EEEEEvT1_ --------------------------
	.section	.nv.info._ZN2at6native13reduce_kernelILi128ELi4ENS0_8ReduceOpIfNS0_9NanSumOpsIffEEjfLi4ELi4EEEEEvT1_,"",@"SHT_CUDA_INFO"
	.sectionflags	@""
	.align	4


	//----- nvinfo : EIATTR_CUDA_API_VERSION
	.align		4
        /*0000*/ 	.byte	0x04, 0x37
        /*0002*/ 	.short	(.L_1825 - .L_1824)
.L_1824:
        /*0004*/ 	.word	0x00000082


	//----- nvinfo : EIATTR_SW2861232_WAR
	.align		4
.L_1825:
        /*0008*/ 	.byte	0x01, 0x35
	.zero		2


	//----- nvinfo : EIATTR_PARAM_CBANK
	.align		4
        /*000c*/ 	.byte	0x04, 0x0a
        /*000e*/ 	.short	(.L_1827 - .L_1826)
	.align		4
.L_1826:
        /*0010*/ 	.word	index@(.nv.constant0._ZN2at6native13reduce_kernelILi128ELi4ENS0_8ReduceOpIfNS0_9NanSumOpsIffEEjfLi4ELi4EEEEEvT1_)
        /*0014*/ 	.short	0x0160
        /*0016*/ 	.short	0x0418


	//----- nvinfo : EIATTR_CBANK_PARAM_SIZE
	.align		4
.L_1827:
        /*0018*/ 	.byte	0x03, 0x19
        /*001a*/ 	.short	0x0418


	//----- nvinfo : EIATTR_KPARAM_INFO
	.align		4
        /*001c*/ 	.byte	0x04, 0x17
        /*001e*/ 	.short	(.L_1829 - .L_1828)
.L_1828:
        /*0020*/ 	.word	0x00000000
        /*0024*/ 	.short	0x0000
        /*0026*/ 	.short	0x0000
        /*0028*/ 	.byte	0x00, 0xf0, 0x61, 0x10


	//----- nvinfo : EIATTR_MAXREG_COUNT
	.align		4
.L_1829:
        /*002c*/ 	.byte	0x03, 0x1b
        /*002e*/ 	.short	0x0080


	//----- nvinfo : EIATTR_NUM_BARRIERS
	.align		4
        /*0030*/ 	.byte	0x02, 0x4c
        /*0032*/ 	.byte	0x01
	.zero		1


	//----- nvinfo : EIATTR_EXTERNS
	.align		4
        /*0034*/ 	.byte	0x04, 0x0f
        /*0036*/ 	.short	(.L_1831 - .L_1830)


	//   ....[0]....
	.align		4
.L_1830:
        /*0038*/ 	.word	index@(__assertfail)


	//----- nvinfo : EIATTR_MERCURY_ISA_VERSION
	.align		4
.L_1831:
        /*003c*/ 	.byte	0x03, 0x5f
        /*003e*/ 	.short	0x0000


	//----- nvinfo : EIATTR_INT_WARP_WIDE_INSTR_OFFSETS
	.align		4
        /*0040*/ 	.byte	0x04, 0x31
        /*0042*/ 	.short	(.L_1833 - .L_1832)


	//   ....[0]....
.L_1832:
        /*0044*/ 	.word	0x00011290


	//   ....[1]....
        /*0048*/ 	.word	0x00011360


	//----- nvinfo : EIATTR_COOP_GROUP_MASK_REGIDS
	.align		4
.L_1833:
        /*004c*/ 	.byte	0x04, 0x29
        /*004e*/ 	.short	(.L_1835 - .L_1834)


	//   ....[0]....
.L_1834:
        /*0050*/ 	.word	0xffffffff


	//   ....[1]....
        /*0054*/ 	.word	0xffffffff


	//   ....[2]....
        /*0058*/ 	.word	0xffffffff


	//   ....[3]....
        /*005c*/ 	.word	0xffffffff


	//   ....[4]....
        /*0060*/ 	.word	0xffffffff


	//   ....[5]....
        /*0064*/ 	.word	0xffffffff


	//   ....[6]....
        /*0068*/ 	.word	0xffffffff


	//   ....[7]....
        /*006c*/ 	.word	0xffffffff


	//----- nvinfo : EIATTR_COOP_GROUP_INSTR_OFFSETS
	.align		4
.L_1835:
        /*0070*/ 	.byte	0x04, 0x28
        /*0072*/ 	.short	(.L_1837 - .L_1836)


	//   ....[0]....
.L_1836:
        /*0074*/ 	.word	0x0000a900


	//   ....[1]....
        /*0078*/ 	.word	0x0000a910


	//   ....[2]....
        /*007c*/ 	.word	0x0000a920


	//   ....[3]....
        /*0080*/ 	.word	0x0000a930


	//   ....[4]....
        /*0084*/ 	.word	0x00011b70


	//   ....[5]....
        /*0088*/ 	.word	0x00011b80


	//   ....[6]....
        /*008c*/ 	.word	0x00011b90


	//   ....[7]....
        /*0090*/ 	.word	0x00011ba0


	//----- nvinfo : EIATTR_SYSCALL_OFFSETS
	.align		4
.L_1837:
        /*0094*/ 	.byte	0x04, 0x46
        /*0096*/ 	.short	(.L_1839 - .L_1838)


	//   ....[0]....
.L_1838:
        /*0098*/ 	.word	0x00000f10


	//   ....[1]....
        /*009c*/ 	.word	0x00011ea0


	//   ....[2]....
        /*00a0*/ 	.word	0x00012020


	//   ....[3]....
        /*00a4*/ 	.word	0x000121a0


	//   ....[4]....
        /*00a8*/ 	.word	0x00012320


	//   ....[5]....
        /*00ac*/ 	.word	0x000125f0


	//   ....[6]....
        /*00b0*/ 	.word	0x00012770


	//   ....[7]....
        /*00b4*/ 	.word	0x000128f0


	//   ....[8]....
        /*00b8*/ 	.word	0x00012a70


	//   ....[9]....
        /*00bc*/ 	.word	0x00012e00


	//   ....[10]....
        /*00c0*/ 	.word	0x00012f80


	//   ....[11]....
        /*00c4*/ 	.word	0x00013100


	//   ....[12]....
        /*00c8*/ 	.word	0x00013280


	//   ....[13]....
        /*00cc*/ 	.word	0x00013550


	//   ....[14]....
        /*00d0*/ 	.word	0x000136d0


	//   ....[15]....
        /*00d4*/ 	.word	0x00013850


	//   ....[16]....
        /*00d8*/ 	.word	0x000139d0


	//----- nvinfo : EIATTR_EXIT_INSTR_OFFSETS
	.align		4
.L_1839:
        /*00dc*/ 	.byte	0x04, 0x1c
        /*00de*/ 	.short	(.L_1841 - .L_1840)


	//   ....[0]....
.L_1840:
        /*00e0*/ 	.word	0x00011410


	//   ....[1]....
        /*00e4*/ 	.word	0x00011c20


	//   ....[2]....
        /*00e8*/ 	.word	0x00012360


	//   ....[3]....
        /*00ec*/ 	.word	0x000123b0


	//   ....[4]....
        /*00f0*/ 	.word	0x00012ab0


	//   ....[5]....
        /*00f4*/ 	.word	0x00012b00


	//   ....[6]....
        /*00f8*/ 	.word	0x00012b20


	//   ....[7]....
        /*00fc*/ 	.word	0x00012b50


	//   ....[8]....
        /*0100*/ 	.word	0x00012b80


	//   ....[9]....
        /*0104*/ 	.word	0x000132c0


	//   ....[10]....
        /*0108*/ 	.word	0x00013310


	//   ....[11]....
        /*010c*/ 	.word	0x00013a10


	//   ....[12]....
        /*0110*/ 	.word	0x00013a60


	//----- nvinfo : EIATTR_MAX_THREADS
	.align		4
.L_1841:
        /*0114*/ 	.byte	0x04, 0x05
        /*0116*/ 	.short	(.L_1843 - .L_1842)
.L_1842:
        /*0118*/ 	.word	0x00000080
        /*011c*/ 	.word	0x00000001
        /*0120*/ 	.word	0x00000001


	//----- nvinfo : EIATTR_CRS_STACK_SIZE
	.align		4
.L_1843:
        /*0124*/ 	.byte	0x04, 0x1e
        /*0126*/ 	.short	(.L_1845 - .L_1844)
.L_1844:
        /*0128*/ 	.word	0x00000000
.L_1845:


//--------------------- .nv.info._ZN2at6native13reduce_kernelILi512ELi1ENS0_8ReduceOpIdNS0_9NanSumOpsIddEEjdLi4ELi4EEEEEvT1_ --------------------------
	.section	.nv.info._ZN2at6native13reduce_kernelILi512ELi1ENS0_8ReduceOpIdNS0_9NanSumOpsIddEEjdLi4ELi4EEEEEvT1_,"",@"SHT_CUDA_INFO"
	.sectionflags	@""
	.align	4


	//----- nvinfo : EIATTR_CUDA_API_VERSION
	.align		4
        /*0000*/ 	.byte	0x04, 0x37
        /*0002*/ 	.short	(.L_1847 - .L_1846)
.L_1846:
        /*0004*/ 	.word	0x00000082


	//----- nvinfo : EIATTR_SW2861232_WAR
	.align		4
.L_1847:
        /*0008*/ 	.byte	0x01, 0x35
	.zero		2


	//----- nvinfo : EIATTR_PARAM_CBANK
	.align		4
        /*000c*/ 	.byte	0x04, 0x0a
        /*000e*/ 	.short	(.L_1849 - .L_1848)
	.align		4
.L_1848:
        /*0010*/ 	.word	index@(.nv.constant0._ZN2at6native13reduce_kernelILi512ELi1ENS0_8ReduceOpIdNS0_9NanSumOpsIddEEjdLi4ELi4EEEEEvT1_)
        /*0014*/ 	.short	0x0160
        /*0016*/ 	.short	0x0420


	//----- nvinfo : EIATTR_CBANK_PARAM_SIZE
	.align		4
.L_1849:
        /*0018*/ 	.byte	0x03, 0x19
        /*001a*/ 	.short	0x0420


	//----- nvinfo : EIATTR_KPARAM_INFO
	.align		4
        /*001c*/ 	.byte	0x04, 0x17
        /*001e*/ 	.short	(.L_1851 - .L_1850)
.L_1850:
        /*0020*/ 	.word	0x00000000
        /*0024*/ 	.short	0x0000
        /*0026*/ 	.short	0x0000
        /*0028*/ 	.byte	0x00, 0xf0, 0x81, 0x10


	//----- nvinfo : EIATTR_MAXREG_COUNT
	.align		4
.L_1851:
        /*002c*/ 	.byte	0x03, 0x1b
        /*002e*/ 	.short	0x0020


	//----- nvinfo : EIATTR_NUM_BARRIERS
	.align		4
        /*0030*/ 	.byte	0x02, 0x4c
        /*0032*/ 	.byte	0x01
	.zero		1


	//----- nvinfo : EIATTR_EXTERNS
	.align		4
        /*0034*/ 	.byte	0x04, 0x0f
        /*0036*/ 	.short	(.L_1853 - .L_1852)


	//   ....[0]....
	.align		4
.L_1852:
        /*0038*/ 	.word	index@(__assertfail)


	//----- nvinfo : EIATTR_MERCURY_ISA_VERSION
	.align		4
.L_1853:
        /*003c*/ 	.byte	0x03, 0x5f
        /*003e*/ 	.short	0x0000


	//----- nvinfo : EIATTR_INT_WARP_WIDE_INSTR_OFFSETS
	.align		4
        /*0040*/ 	.byte	0x04, 0x31
        /*0042*/ 	.short	(.L_1855 - .L_1854)


	//   ....[0]....
.L_1854:
        /*0044*/ 	.word	0x0000b2f0


	//   ....[1]....
        /*0048*/ 	.word	0x0000b3c0


	//----- nvinfo : EIATTR_COOP_GROUP_MASK_REGIDS
	.align		4
.L_1855:
        /*004c*/ 	.byte	0x04, 0x29
        /*004e*/ 	.short	(.L_1857 - .L_1856)


	//   ....[0]....
.L_1856:
        /*0050*/ 	.word	0xffffffff


	//   ....[1]....
        /*0054*/ 	.word	0xffffffff


	//   ....[2]....
        /*0058*/ 	.word	0xffffffff


	//   ....[3]....
        /*005c*/ 	.word	0xffffffff


	//----- nvinfo : EIATTR_COOP_GROUP_INSTR_OFFSETS
	.align		4
.L_1857:
        /*0060*/ 	.byte	0x04, 0x28
        /*0062*/ 	.short	(.L_1859 - .L_1858)


	//   ....[0]....
.L_1858:
        /*0064*/ 	.word	0x00009660


	//   ....[1]....
        /*0068*/ 	.word	0x00009670


	//   ....[2]....
        /*006c*/ 	.word	0x0000ba00


	//   ....[3]....
        /*0070*/ 	.word	0x0000ba10


	//----- nvinfo : EIATTR_SYSCALL_OFFSETS
	.align		4
.L_1859:
        /*0074*/ 	.byte	0x04, 0x46
        /*0076*/ 	.short	(.L_1861 - .L_1860)


	//   ....[0]....
.L_1860:
        /*0078*/ 	.word	0x0000bc70


	//   ....[1]....
        /*007c*/ 	.word	0x0000bea0


	//   ....[2]....
        /*0080*/ 	.word	0x0000c190


	//   ....[3]....
        /*0084*/ 	.word	0x0000c3c0


	//----- nvinfo : EIATTR_EXIT_INSTR_OFFSETS
	.align		4
.L_1861:
        /*0088*/ 	.byte	0x04, 0x1c
        /*008a*/ 	.short	(.L_1863 - .L_1862)


	//   ....[0]....
.L_1862:
        /*008c*/ 	.word	0x0000b470


	//   ....[1]....
        /*0090*/ 	.word	0x0000ba60


	//   ....[2]....
        /*0094*/ 	.word	0x0000bcb0


	//   ....[3]....
        /*0098*/ 	.word	0x0000bcd0


	//   ....[4]....
        /*009c*/ 	.word	0x0000bee0


	//   ....[5]....
        /*00a0*/ 	.word	0x0000bf00


	//   ....[6]....
        /*00a4*/ 	.word	0x0000bf20


	//   ....[7]....
        /*00a8*/ 	.word	0x0000bf50


	//   ....[8]....
        /*00ac*/ 	.word	0x0000bf80


	//   ....[9]....
        /*00b0*/ 	.word	0x0000c1d0


	//   ....[10]....
        /*00b4*/ 	.word	0x0000c1f0


	//   ....[11]....
        /*00b8*/ 	.word	0x0000c400


	//   ....[12]....
        /*00bc*/ 	.word	0x0000c420


	//----- nvinfo : EIATTR_MAX_THREADS
	.align		4
.L_1863:
        /*00c0*/ 	.byte	0x04, 0x05
        /*00c2*/ 	.short	(.L_1865 - .L_1864)
.L_1864:
        /*00c4*/ 	.word	0x00000200
        /*00c8*/ 	.word	0x00000001
        /*00cc*/ 	.word	0x00000001


	//----- nvinfo : EIATTR_CRS_STACK_SIZE
	.align		4
.L_1865:
        /*00d0*/ 	.byte	0x04, 0x1e
        /*00d2*/ 	.short	(.L_1867 - .L_1866)
.L_1866:
        /*00d4*/ 	.word	0x00000000
.L_1867:


//--------------------- .nv.info._ZN2at6native13reduce_kernelILi256ELi2ENS0_8ReduceOpIdNS0_9NanSumOpsIddEEjdLi4ELi4EEEEEvT1_ --------------------------
	.section	.nv.info._ZN2at6native13reduce_kernelILi256ELi2ENS0_8ReduceOpIdNS0_9NanSumOpsIddEEjdLi4ELi4EEEEEvT1_,"",@"SHT_CUDA_INFO"
	.sectionflags	@""
	.align	4


	//----- nvinfo : EIATTR_CUDA_API_VERSION
	.align		4
        /*0000*/ 	.byte	0x04, 0x37
        /*0002*/ 	.short	(.L_1869 - .L_1868)
.L_1868:
        /*0004*/ 	.word	0x00000082


	//----- nvinfo : EIATTR_SW2861232_WAR
	.align		4
.L_1869:
        /*0008*/ 	.byte	0x01, 0x35
	.zero		2


	//----- nvinfo : EIATTR_PARAM_CBANK
	.align		4
        /*000c*/ 	.byte	0x04, 0x0a
        /*000e*/ 	.short	(.L_1871 - .L_1870)
	.align		4
.L_1870:
        /*0010*/ 	.word	index@(.nv.constant0._ZN2at6native13reduce_kernelILi256ELi2ENS0_8ReduceOpIdNS0_9NanSumOpsIddEEjdLi4ELi4EEEEEvT1_)
        /*0014*/ 	.short	0x0160
        /*0016*/ 	.short	0x0420


	//----- nvinfo : EIATTR_CBANK_PARAM_SIZE
	.align		4
.L_1871:
        /*0018*/ 	.byte	0x03, 0x19
        /*001a*/ 	.short	0x0420


	//----- nvinfo : EIATTR_KPARAM_INFO
	.align		4
        /*001c*/ 	.byte	0x04, 0x17
        /*001e*/ 	.short	(.L_1873 - .L_1872)
.L_1872:
        /*0020*/ 	.word	0x00000000
        /*0024*/ 	.short	0x0000
        /*0026*/ 	.short	0x0000
        /*0028*/ 	.byte	0x00, 0xf0, 0x81, 0x10


	//----- nvinfo : EIATTR_MAXREG_COUNT
	.align		4
.L_1873:
        /*002c*/ 	.byte	0x03, 0x1b
        /*002e*/ 	.short	0x0040


	//----- nvinfo : EIATTR_NUM_BARRIERS
	.align		4
        /*0030*/ 	.byte	0x02, 0x4c
        /*0032*/ 	.byte	0x01
	.zero		1


	//----- nvinfo : EIATTR_EXTERNS
	.align		4
        /*0034*/ 	.byte	0x04, 0x0f
        /*0036*/ 	.short	(.L_1875 - .L_1874)


	//   ....[0]....
	.align		4
.L_1874:
        /*0038*/ 	.word	index@(__assertfail)


	//----- nvinfo : EIATTR_MERCURY_ISA_VERSION
	.align		4
.L_1875:
        /*003c*/ 	.byte	0x03, 0x5f
        /*003e*/ 	.short	0x0000


	//----- nvinfo : EIATTR_INT_WARP_WIDE_INSTR_OFFSETS
	.align		4
        /*0040*/ 	.byte	0x04, 0x31
        /*0042*/ 	.short	(.L_1877 - .L_1876)


	//   ....[0]....
.L_1876:
        /*0044*/ 	.word	0x0000db40


	//   ....[1]....
        /*0048*/ 	.word	0x0000dc10


	//----- nvinfo : EIATTR_COOP_GROUP_MASK_REGIDS
	.align		4
.L_1877:
        /*004c*/ 	.byte	0x04, 0x29
        /*004e*/ 	.short	(.L_1879 - .L_1878)


	//   ....[0]....
.L_1878:
        /*0050*/ 	.word	0xffffffff


	//   ....[1]....
        /*0054*/ 	.word	0xffffffff


	//   ....[2]....
        /*0058*/ 	.word	0xffffffff


	//   ....[3]....
        /*005c*/ 	.word	0xffffffff


	//   ....[4]....
        /*0060*/ 	.word	0xffffffff


	//   ....[5]....
        /*0064*/ 	.word	0xffffffff


	//   ....[6]....
        /*0068*/ 	.word	0xffffffff


	//   ....[7]....
        /*006c*/ 	.word	0xffffffff


	//----- nvinfo : EIATTR_COOP_GROUP_INSTR_OFFSETS
	.align		4
.L_1879:
        /*0070*/ 	.byte	0x04, 0x28
        /*0072*/ 	.short	(.L_1881 - .L_1880)


	//   ....[0]....
.L_1880:
        /*0074*/ 	.word	0x0000a4c0


	//   ....[1]....
        /*0078*/ 	.word	0x0000a4d0


	//   ....[2]....
        /*007c*/ 	.word	0x0000a4e0


	//   ....[3]....
        /*0080*/ 	.word	0x0000a4f0


	//   ....[4]....
        /*0084*/ 	.word	0x0000e330


	//   ....[5]....
        /*0088*/ 	.word	0x0000e340


	//   ....[6]....
        /*008c*/ 	.word	0x0000e350


	//   ....[7]....
        /*0090*/ 	.word	0x0000e360


	//----- nvinfo : EIATTR_SYSCALL_OFFSETS
	.align		4
.L_1881:
        /*0094*/ 	.byte	0x04, 0x46
        /*0096*/ 	.short	(.L_1883 - .L_1882)


	//   ....[0]....
.L_1882:
        /*0098*/ 	.word	0x00000f70


	//   ....[1]....
        /*009c*/ 	.word	0x0000e600


	//   ....[2]....
        /*00a0*/ 	.word	0x0000e780


	//   ....[3]....
        /*00a4*/ 	.word	0x0000e9f0


	//   ....[4]....
        /*00a8*/ 	.word	0x0000eb70


	//   ....[5]....
        /*00ac*/ 	.word	0x0000eea0


	//   ....[6]....
        /*00b0*/ 	.word	0x0000f020


	//   ....[7]....
        /*00b4*/ 	.word	0x0000f290


	//   ....[8]....
        /*00b8*/ 	.word	0x0000f410


	//----- nvinfo : EIATTR_EXIT_INSTR_OFFSETS
	.align		4
.L_1883:
        /*00bc*/ 	.byte	0x04, 0x1c
        /*00be*/ 	.short	(.L_1885 - .L_1884)


	//   ....[0]....
.L_1884:
        /*00c0*/ 	.word	0x0000dcc0


	//   ....[1]....
        /*00c4*/ 	.word	0x0000e3c0


	//   ....[2]....
        /*00c8*/ 	.word	0x0000e7c0


	//   ....[3]....
        /*00cc*/ 	.word	0x0000e7f0


	//   ....[4]....
        /*00d0*/ 	.word	0x0000ebb0


	//   ....[5]....
        /*00d4*/ 	.word	0x0000ebe0


	//   ....[6]....
        /*00d8*/ 	.word	0x0000ec00


	//   ....[7]....
        /*00dc*/ 	.word	0x0000ec30


	//   ....[8]....
        /*00e0*/ 	.word	0x0000ec60


	//   ....[9]....
        /*00e4*/ 	.word	0x0000f060


	//   ....[10]....
        /*00e8*/ 	.word	0x0000f090


	//   ....[11]....
        /*00ec*/ 	.word	0x0000f450


	//   ....[12]....
        /*00f0*/ 	.word	0x0000f480


	//----- nvinfo : EIATTR_MAX_THREADS
	.align		4
.L_1885:
        /*00f4*/ 	.byte	0x04, 0x05
        /*00f6*/ 	.short	(.L_1887 - .L_1886)
.L_1886:
        /*00f8*/ 	.word	0x00000100
        /*00fc*/ 	.word	0x00000001
        /*0100*/ 	.word	0x00000001


	//----- nvinfo : EIATTR_CRS_STACK_SIZE
	.align		4
.L_1887:
        /*0104*/ 	.byte	0x04, 0x1e
        /*0106*/ 	.short	(.L_1889 - .L_1888)
.L_1888:
        /*0108*/ 	.word	0x00000000
.L_1889:


//--------------------- .nv.info._ZN2at6native13reduce_kernelILi128ELi4ENS0_8ReduceOpIdNS0_9NanSumOpsIddEEjdLi4ELi4EEEEEvT1_ --------------------------
	.section	.nv.info._ZN2at6native13reduce_kernelILi128ELi4ENS0_8ReduceOpIdNS0_9NanSumOpsIddEEjdLi4ELi4EEEEEvT1_,"",@"SHT_CUDA_INFO"
	.sectionflags	@""
	.align	4


	//----- nvinfo : EIATTR_CUDA_API_VERSION
	.align		4
        /*0000*/ 	.byte	0x04, 0x37
        /*0002*/ 	.short	(.L_1891 - .L_1890)
.L_1890:
        /*0004*/ 	.word	0x00000082


	//----- nvinfo : EIATTR_SW2861232_WAR
	.align		4
.L_1891:
        /*0008*/ 	.byte	0x01, 0x35
	.zero		2


	//----- nvinfo : EIATTR_PARAM_CBANK
	.align		4
        /*000c*/ 	.byte	0x04, 0x0a
        /*000e*/ 	.short	(.L_1893 - .L_1892)
	.align		4
.L_1892:
        /*0010*/ 	.word	index@(.nv.constant0._ZN2at6native13reduce_kernelILi128ELi4ENS0_8ReduceOpIdNS0_9NanSumOpsIddEEjdLi4ELi4EEEEEvT1_)
        /*0014*/ 	.short	0x0160
        /*0016*/ 	.short	0x0420


	//----- nvinfo : EIATTR_CBANK_PARAM_SIZE
	.align		4
.L_1893:
        /*0018*/ 	.byte	0x03, 0x19
        /*001a*/ 	.short	0x0420


	//----- nvinfo : EIATTR_KPARAM_INFO
	.align		4
        /*001c*/ 	.byte	0x04, 0x17
        /*001e*/ 	.short	(.L_1895 - .L_1894)
.L_1894:
        /*0020*/ 	.word	0x00000000
        /*0024*/ 	.short	0x0000
        /*0026*/ 	.short	0x0000
        /*0028*/ 	.byte	0x00, 0xf0, 0x81, 0x10


	//----- nvinfo : EIATTR_MAXREG_COUNT
	.align		4
.L_1895:
        /*002c*/ 	.byte	0x03, 0x1b
        /*002e*/ 	.short	0x0080


	//----- nvinfo : EIATTR_NUM_BARRIERS
	.align		4
        /*0030*/ 	.byte	0x02, 0x4c
        /*0032*/ 	.byte	0x01
	.zero		1


	//----- nvinfo : EIATTR_EXTERNS
	.align		4
        /*0034*/ 	.byte	0x04, 0x0f
        /*0036*/ 	.short	(.L_1897 - .L_1896)


	//   ....[0]....
	.align		4
.L_1896:
        /*0038*/ 	.word	index@(__assertfail)


	//----- nvinfo : EIATTR_MERCURY_ISA_VERSION
	.align		4
.L_1897:
        /*003c*/ 	.byte	0x03, 0x5f
        /*003e*/ 	.short	0x0000


	//----- nvinfo : EIATTR_INT_WARP_WIDE_INSTR_OFFSETS
	.align		4
        /*0040*/ 	.byte	0x04, 0x31
        /*0042*/ 	.short	(.L_1899 - .L_1898)


	//   ....[0]....
.L_1898:
        /*0044*/ 	.word	0x00012390


	//   ....[1]....
        /*0048*/ 	.word	0x00012460


	//----- nvinfo : EIATTR_COOP_GROUP_MASK_REGIDS
	.align		4
.L_1899:
        /*004c*/ 	.byte	0x04, 0x29
        /*004e*/ 	.short	(.L_1901 - .L_1900)


	//   ....[0]....
.L_1900:
        /*0050*/ 	.word	0xffffffff


	//   ....[1]....
        /*0054*/ 	.word	0xffffffff


	//   ....[2]....
        /*0058*/ 	.word	0xffffffff


	//   ....[3]....
        /*005c*/ 	.word	0xffffffff


	//   ....[4]....
        /*0060*/ 	.word	0xffffffff


	//   ....[5]....
        /*0064*/ 	.word	0xffffffff


	//   ....[6]....
        /*0068*/ 	.word	0xffffffff


	//   ....[7]....
        /*006c*/ 	.word	0xffffffff


	//   ....[8]....
        /*0070*/ 	.word	0xffffffff


	//   ....[9]....
        /*0074*/ 	.word	0xffffffff


	//   ....[10]....
        /*0078*/ 	.word	0xffffffff


	//   ....[11]....
        /*007c*/ 	.word	0xffffffff


	//   ....[12]....
        /*0080*/ 	.word	0xffffffff


	//   ....[13]....
        /*0084*/ 	.word	0xffffffff


	//   ....[14]....
        /*0088*/ 	.word	0xffffffff


	//   ....[15]....
        /*008c*/ 	.word	0xffffffff


	//----- nvinfo : EIATTR_COOP_GROUP_INSTR_OFFSETS
	.align		4
.L_1901:
        /*0090*/ 	.byte	0x04, 0x28
        /*0092*/ 	.short	(.L_1903 - .L_1902)


	//   ....[0]....
.L_1902:
        /*0094*/ 	.word	0x0000b9c0


	//   ....[1]....
        /*0098*/ 	.word	0x0000b9d0


	//   ....[2]....
        /*009c*/ 	.word	0x0000b9e0


	//   ....[3]....
        /*00a0*/ 	.word	0x0000b9f0


	//   ....[4]....
        /*00a4*/ 	.word	0x0000ba00


	//   ....[5]....
        /*00a8*/ 	.word	0x0000ba10


	//   ....[6]....
        /*00ac*/ 	.word	0x0000ba20


	//   ....[7]....
        /*00b0*/ 	.word	0x0000ba30


	//   ....[8]....
        /*00b4*/ 	.word	0x00012e20


	//   ....[9]....
        /*00b8*/ 	.word	0x00012e30


	//   ....[10]....
        /*00bc*/ 	.word	0x00012e40


	//   ....[11]....
        /*00c0*/ 	.word	0x00012e50


	//   ....[12]....
        /*00c4*/ 	.word	0x00012e60


	//   ....[13]....
        /*00c8*/ 	.word	0x00012e70


	//   ....[14]....
        /*00cc*/ 	.word	0x00012e80


	//   ....[15]....
        /*00d0*/ 	.word	0x00012e90


	//----- nvinfo : EIATTR_SYSCALL_OFFSETS
	.align		4
.L_1903:
        /*00d4*/ 	.byte	0x04, 0x46
        /*00d6*/ 	.short	(.L_1905 - .L_1904)


	//   ....[0]....
.L_1904:
        /*00d8*/ 	.word	0x00000f10


	//   ....[1]....
        /*00dc*/ 	.word	0x00013190


	//   ....[2]....
        /*00e0*/ 	.word	0x00013310


	//   ....[3]....
        /*00e4*/ 	.word	0x00013490


	//   ....[4]....
        /*00e8*/ 	.word	0x00013610


	//   ....[5]....
        /*00ec*/ 	.word	0x000138e0


	//   ....[6]....
        /*00f0*/ 	.word	0x00013a60


	//   ....[7]....
        /*00f4*/ 	.word	0x00013be0


	//   ....[8]....
        /*00f8*/ 	.word	0x00013d60


	//   ....[9]....
        /*00fc*/ 	.word	0x000140f0


	//   ....[10]....
        /*0100*/ 	.word	0x00014270


	//   ....[11]....
        /*0104*/ 	.word	0x000143f0


	//   ....[12]....
        /*0108*/ 	.word	0x00014570


	//   ....[13]....
        /*010c*/ 	.word	0x00014840


	//   ....[14]....
        /*0110*/ 	.word	0x000149c0


	//   ....[15]....
        /*0114*/ 	.word	0x00014b40


	//   ....[16]....
        /*0118*/ 	.word	0x00014cc0


	//----- nvinfo : EIATTR_EXIT_INSTR_OFFSETS
	.align		4
.L_1905:
        /*011c*/ 	.byte	0x04, 0x1c
        /*011e*/ 	.short	(.L_1907 - .L_1906)


	//   ....[0]....
.L_1906:
        /*0120*/ 	.word	0x00012510


	//   ....[1]....
        /*0124*/ 	.word	0x00012f10


	//   ....[2]....
        /*0128*/ 	.word	0x00013650


	//   ....[3]....
        /*012c*/ 	.word	0x000136a0


	//   ....[4]....
        /*0130*/ 	.word	0x00013da0


	//   ....[5]....
        /*0134*/ 	.word	0x00013df0


	//   ....[6]....
        /*0138*/ 	.word	0x00013e10


	//   ....[7]....
        /*013c*/ 	.word	0x00013e40


	//   ....[8]....
        /*0140*/ 	.word	0x00013e70


	//   ....[9]....
        /*0144*/ 	.word	0x000145b0


	//   ....[10]....
        /*0148*/ 	.word	0x00014600


	//   ....[11]....
        /*014c*/ 	.word	0x00014d00


	//   ....[12]....
        /*0150*/ 	.word	0x00014d50


	//----- nvinfo : EIATTR_MAX_THREADS
	.align		4
.L_1907:
        /*0154*/ 	.byte	0x04, 0x05
        /*0156*/ 	.short	(.L_1909 - .L_1908)
.L_1908:
        /*0158*/ 	.word	0x00000080
        /*015c*/ 	.word	0x00000001
        /*0160*/ 	.word	0x00000001


	//----- nvinfo : EIATTR_CRS_STACK_SIZE
	.align		4
.L_1909:
        /*0164*/ 	.byte	0x04, 0x1e
        /*0166*/ 	.short	(.L_1911 - .L_1910)
.L_1910:
        /*0168*/ 	.word	0x00000000
.L_1911:


//--------------------- .nv.info._ZN2at6native13reduce_kernelILi512ELi1ENS0_8ReduceOpIN3c108BFloat16ENS0_14func_wrapper_tIfZNS0_11sum_functorIS4_ffEclERNS_14TensorIteratorEEUlffE_EEjfLi4ELi8EEEEEvT1_ --------------------------
	.section	.nv.info._ZN2at6native13reduce_kernelILi512ELi1ENS0_8ReduceOpIN3c108BFloat16ENS0_14func_wrapper_tIfZNS0_11sum_functorIS4_ffEclERNS_14TensorIteratorEEUlffE_EEjfLi4ELi8EEEEEvT1_,"",@"SHT_CUDA_INFO"
	.sectionflags	@""
	.align	4


	//----- nvinfo : EIATTR_CUDA_API_VERSION
	.align		4
        /*0000*/ 	.byte	0x04, 0x37
        /*0002*/ 	.short	(.L_1913 - .L_1912)
.L_1912:
        /*0004*/ 	.word	0x00000082


	//----- nvinfo : EIATTR_SW2861232_WAR
	.align		4
.L_1913:
        /*0008*/ 	.byte	0x01, 0x35
	.zero		2


	//----- nvinfo : EIATTR_PARAM_CBANK
	.align		4
        /*000c*/ 	.byte	0x04, 0x0a
        /*000e*/ 	.short	(.L_1915 - .L_1914)
	.align		4
.L_1914:
        /*0010*/ 	.word	index@(.nv.constant0._ZN2at6native13reduce_kernelILi512ELi1ENS0_8ReduceOpIN3c108BFloat16ENS0_14func_wrapper_tIfZNS0_11sum_functorIS4_ffEclERNS_14TensorIteratorEEUlffE_EEjfLi4ELi8EEEEEvT1_)
        /*0014*/ 	.short	0x0160
        /*0016*/ 	.short	0x0418


	//----- nvinfo : EIATTR_CBANK_PARAM_SIZE
	.align		4
.L_1915:
        /*0018*/ 	.byte	0x03, 0x19
        /*001a*/ 	.short	0x0418


	//----- nvinfo : EIATTR_KPARAM_INFO
	.align		4
        /*001c*/ 	.byte	0x04, 0x17
        /*001e*/ 	.short	(.L_1917 - .L_1916)
.L_1916:
        /*0020*/ 	.word	0x00000000
        /*0024*/ 	.short	0x0000
        /*0026*/ 	.short	0x0000
        /*0028*/ 	.byte	0x00, 0xf0, 0x61, 0x10


	//----- nvinfo : EIATTR_MAXREG_COUNT
	.align		4
.L_1917:
        /*002c*/ 	.byte	0x03, 0x1b
        /*002e*/ 	.short	0x0020


	//----- nvinfo : EIATTR_NUM_BARRIERS
	.align		4
        /*0030*/ 	.byte	0x02, 0x4c
        /*0032*/ 	.byte	0x01
	.zero		1


	//----- nvinfo : EIATTR_EXTERNS
	.align		4
        /*0034*/ 	.byte	0x04, 0x0f
        /*0036*/ 	.short	(.L_1919 - .L_1918)


	//   ....[0]....
	.align		4
.L_1918:
        /*0038*/ 	.word	index@(__assertfail)


	//----- nvinfo : EIATTR_MERCURY_ISA_VERSION
	.align		4
.L_1919:
        /*003c*/ 	.byte	0x03, 0x5f
        /*003e*/ 	.short	0x0000


	//----- nvinfo : EIATTR_INT_WARP_WIDE_INSTR_OFFSETS
	.align		4
        /*0040*/ 	.byte	0x04, 0x31
        /*0042*/ 	.short	(.L_1921 - .L_1920)


	//   ....[0]....
.L_1920:
        /*0044*/ 	.word	0x0000aff0


	//   ....[1]....
        /*0048*/ 	.word	0x0000b0c0


	//----- nvinfo : EIATTR_COOP_GROUP_MASK_REGIDS
	.align		4
.L_1921:
        /*004c*/ 	.byte	0x04, 0x29
        /*004e*/ 	.short	(.L_1923 - .L_1922)


	//   ....[0]....
.L_1922:
        /*0050*/ 	.word	0xffffffff


	//   ....[1]....
        /*0054*/ 	.word	0xffffffff


	//----- nvinfo : EIATTR_COOP_GROUP_INSTR_OFFSETS
	.align		4
.L_1923:
        /*0058*/ 	.byte	0x04, 0x28
        /*005a*/ 	.short	(.L_1925 - .L_1924)


	//   ....[0]....
.L_1924:
        /*005c*/ 	.word	0x00009370


	//   ....[1]....
        /*0060*/ 	.word	0x0000b6f0


	//----- nvinfo : EIATTR_SYSCALL_OFFSETS
	.align		4
.L_1925:
        /*0064*/ 	.byte	0x04, 0x46
        /*0066*/ 	.short	(.L_1927 - .L_1926)


	//   ....[0]....
.L_1926:
        /*0068*/ 	.word	0x0000b950


	//   ....[1]....
        /*006c*/ 	.word	0x0000bb80


	//   ....[2]....
        /*0070*/ 	.word	0x0000be70


	//   ....[3]....
        /*0074*/ 	.word	0x0000c0a0


	//----- nvinfo : EIATTR_EXIT_INSTR_OFFSETS
	.align		4
.L_1927:
        /*0078*/ 	.byte	0x04, 0x1c
        /*007a*/ 	.short	(.L_1929 - .L_1928)


	//   ....[0]....
.L_1928:
        /*007c*/ 	.word	0x0000b170


	//   ....[1]....
        /*0080*/ 	.word	0x0000b740


	//   ....[2]....
        /*0084*/ 	.word	0x0000b990


	//   ....[3]....
        /*0088*/ 	.word	0x0000b9b0


	//   ....[4]....
        /*008c*/ 	.word	0x0000bbc0


	//   ....[5]....
        /*0090*/ 	.word	0x0000bbe0


	//   ....[6]....
        /*0094*/ 	.word	0x0000bc00


	//   ....[7]....
        /*0098*/ 	.word	0x0000bc30


	//   ....[8]....
        /*009c*/ 	.word	0x0000bc60


	//   ....[9]....
        /*00a0*/ 	.word	0x0000beb0


	//   ....[10]....
        /*00a4*/ 	.word	0x0000bed0


	//   ....[11]....
        /*00a8*/ 	.word	0x0000c0e0


	//   ....[12]....
        /*00ac*/ 	.word	0x0000c100


	//----- nvinfo : EIATTR_MAX_THREADS
	.align		4
.L_1929:
        /*00b0*/ 	.byte	0x04, 0x05
        /*00b2*/ 	.short	(.L_1931 - .L_1930)
.L_1930:
        /*00b4*/ 	.word	0x00000200
        /*00b8*/ 	.word	0x00000001
        /*00bc*/ 	.word	0x00000001


	//----- nvinfo : EIATTR_CRS_STACK_SIZE
	.align		4
.L_1931:
        /*00c0*/ 	.byte	0x04, 0x1e
        /*00c2*/ 	.short	(.L_1933 - .L_1932)
.L_1932:
        /*00c4*/ 	.word	0x00000000
.L_1933:


//--------------------- .nv.info._ZN2at6native13reduce_kernelILi256ELi2ENS0_8ReduceOpIN3c108BFloat16ENS0_14func_wrapper_tIfZNS0_11sum_functorIS4_ffEclERNS_14TensorIteratorEEUlffE_EEjfLi4ELi8EEEEEvT1_ --------------------------
	.section	.nv.info._ZN2at6native13reduce_kernelILi256ELi2ENS0_8ReduceOpIN3c108BFloat16ENS0_14func_wrapper_tIfZNS0_11sum_functorIS4_ffEclERNS_14TensorIteratorEEUlffE_EEjfLi4ELi8EEEEEvT1_,"",@"SHT_CUDA_INFO"
	.sectionflags	@""
	.align	4


	//----- nvinfo : EIATTR_CUDA_API_VERSION
	.align		4
        /*0000*/ 	.byte	0x04, 0x37
        /*0002*/ 	.short	(.L_1935 - .L_1934)
.L_1934:
        /*0004*/ 	.word	0x00000082


	//----- nvinfo : EIATTR_SW2861232_WAR
	.align		4
.L_1935:
        /*0008*/ 	.byte	0x01, 0x35
	.zero		2


	//----- nvinfo : EIATTR_PARAM_CBANK
	.align		4
        /*000c*/ 	.byte	0x04, 0x0a
        /*000e*/ 	.short	(.L_1937 - .L_1936)
	.align		4
.L_1936:
        /*0010*/ 	.word	index@(.nv.constant0._ZN2at6native13reduce_kernelILi256ELi2ENS0_8ReduceOpIN3c108BFloat16ENS0_14func_wrapper_tIfZNS0_11sum_functorIS4_ffEclERNS_14TensorIteratorEEUlffE_EEjfLi4ELi8EEEEEvT1_)
        /*0014*/ 	.short	0x0160
        /*0016*/ 	.short	0x0418


	//----- nvinfo : EIATTR_CBANK_PARAM_SIZE
	.align		4
.L_1937:
        /*0018*/ 	.byte	0x03, 0x19
        /*001a*/ 	.short	0x0418


	//----- nvinfo : EIATTR_KPARAM_INFO
	.align		4
        /*001c*/ 	.byte	0x04, 0x17
        /*001e*/ 	.short	(.L_1939 - .L_1938)
.L_1938:
        /*0020*/ 	.word	0x00000000
        /*0024*/ 	.short	0x0000
        /*0026*/ 	.short	0x0000
        /*0028*/ 	.byte	0x00, 0xf0, 0x61, 0x10


	//----- nvinfo : EIATTR_MAXREG_COUNT
	.align		4
.L_1939:
        /*002c*/ 	.byte	0x03, 0x1b
        /*002e*/ 	.short	0x0040


	//----- nvinfo : EIATTR_NUM_BARRIERS
	.align		4
        /*0030*/ 	.byte	0x02, 0x4c
        /*0032*/ 	.byte	0x01
	.zero		1


	//----- nvinfo : EIATTR_EXTERNS
	.align		4
        /*0034*/ 	.byte	0x04, 0x0f
        /*0036*/ 	.short	(.L_1941 - .L_1940)


	//   ....[0]....
	.align		4
.L_1940:
        /*0038*/ 	.word	index@(__assertfail)


	//----- nvinfo : EIATTR_MERCURY_ISA_VERSION
	.align		4
.L_1941:
        /*003c*/ 	.byte	0x03, 0x5f
        /*003e*/ 	.short	0x0000


	//----- nvinfo : EIATTR_INT_WARP_WIDE_INSTR_OFFSETS
	.align		4
        /*0040*/ 	.byte	0x04, 0x31
        /*0042*/ 	.short	(.L_1943 - .L_1942)


	//   ....[0]....
.L_1942:
        /*0044*/ 	.word	0x0000d3a0


	//   ....[1]....
        /*0048*/ 	.word	0x0000d470


	//----- nvinfo : EIATTR_COOP_GROUP_MASK_REGIDS
	.align		4
.L_1943:
        /*004c*/ 	.byte	0x04, 0x29
        /*004e*/ 	.short	(.L_1945 - .L_1944)


	//   ....[0]....
.L_1944:
        /*0050*/ 	.word	0xffffffff


	//   ....[1]....
        /*0054*/ 	.word	0xffffffff


	//   ....[2]....
        /*0058*/ 	.word	0xffffffff


	//   ....[3]....
        /*005c*/ 	.word	0xffffffff


	//----- nvinfo : EIATTR_COOP_GROUP_INSTR_OFFSETS
	.align		4
.L_1945:
        /*0060*/ 	.byte	0x04, 0x28
        /*0062*/ 	.short	(.L_1947 - .L_1946)


	//   ....[0]....
.L_1946:
        /*0064*/ 	.word	0x00009d40


	//   ....[1]....
        /*0068*/ 	.word	0x00009d50


	//   ....[2]....
        /*006c*/ 	.word	0x0000db40


	//   ....[3]....
        /*0070*/ 	.word	0x0000db50


	//----- nvinfo : EIATTR_SYSCALL_OFFSETS
	.align		4
.L_1947:
        /*0074*/ 	.byte	0x04, 0x46
        /*0076*/ 	.short	(.L_1949 - .L_1948)


	//   ....[0]....
.L_1948:
        /*0078*/ 	.word	0x00000f70


	//   ....[1]....
        /*007c*/ 	.word	0x0000ddf0


	//   ....[2]....
        /*0080*/ 	.word	0x0000df70


	//   ....[3]....
        /*0084*/ 	.word	0x0000e1e0


	//   ....[4]....
        /*0088*/ 	.word	0x0000e360


	//   ....[5]....
        /*008c*/ 	.word	0x0000e690


	//   ....[6]....
        /*0090*/ 	.word	0x0000e810


	//   ....[7]....
        /*0094*/ 	.word	0x0000ea80


	//   ....[8]....
        /*0098*/ 	.word	0x0000ec00


	//----- nvinfo : EIATTR_EXIT_INSTR_OFFSETS
	.align		4
.L_1949:
        /*009c*/ 	.byte	0x04, 0x1c
        /*009e*/ 	.short	(.L_1951 - .L_1950)


	//   ....[0]....
.L_1950:
        /*00a0*/ 	.word	0x0000d520


	//   ....[1]....
        /*00a4*/ 	.word	0x0000dbb0


	//   ....[2]....
        /*00a8*/ 	.word	0x0000dfb0


	//   ....[3]....
        /*00ac*/ 	.word	0x0000dfe0


	//   ....[4]....
        /*00b0*/ 	.word	0x0000e3a0


	//   ....[5]....
        /*00b4*/ 	.word	0x0000e3d0


	//   ....[6]....
        /*00b8*/ 	.word	0x0000e3f0


	//   ....[7]....
        /*00bc*/ 	.word	0x0000e420


	//   ....[8]....
        /*00c0*/ 	.word	0x0000e450


	//   ....[9]....
        /*00c4*/ 	.word	0x0000e850


	//   ....[10]....
        /*00c8*/ 	.word	0x0000e880


	//   ....[11]....
        /*00cc*/ 	.word	0x0000ec40


	//   ....[12]....
        /*00d0*/ 	.word	0x0000ec70


	//----- nvinfo : EIATTR_MAX_THREADS
	.align		4
.L_1951:
        /*00d4*/ 	.byte	0x04, 0x05
        /*00d6*/ 	.short	(.L_1953 - .L_1952)
.L_1952:
        /*00d8*/ 	.word	0x00000100
        /*00dc*/ 	.word	0x00000001
        /*00e0*/ 	.word	0x00000001


	//----- nvinfo : EIATTR_CRS_STACK_SIZE
	.align		4
.L_1953:
        /*00e4*/ 	.byte	0x04, 0x1e
        /*00e6*/ 	.short	(.L_1955 - .L_1954)
.L_1954:
        /*00e8*/ 	.word	0x00000000
.L_1955:


//--------------------- .nv.info._ZN2at6native13reduce_kernelILi128ELi4ENS0_8ReduceOpIN3c108BFloat16ENS0_14func_wrapper_tIfZNS0_11sum_functorIS4_ffEclERNS_14TensorIteratorEEUlffE_EEjfLi4ELi8EEEEEvT1_ --------------------------
	.section	.nv.info._ZN2at6native13reduce_kernelILi128ELi4ENS0_8ReduceOpIN3c108BFloat16ENS0_14func_wrapper_tIfZNS0_11sum_functorIS4_ffEclERNS_14TensorIteratorEEUlffE_EEjfLi4ELi8EEEEEvT1_,"",@"SHT_CUDA_INFO"
	.sectionflags	@""
	.align	4


	//----- nvinfo : EIATTR_CUDA_API_VERSION
	.align		4
        /*0000*/ 	.byte	0x04, 0x37
        /*0002*/ 	.short	(.L_1957 - .L_1956)
.L_1956:
        /*0004*/ 	.word	0x00000082


	//----- nvinfo : EIATTR_SW2861232_WAR
	.align		4
.L_1957:
        /*0008*/ 	.byte	0x01, 0x35
	.zero		2


	//----- nvinfo : EIATTR_PARAM_CBANK
	.align		4
        /*000c*/ 	.byte	0x04, 0x0a
        /*000e*/ 	.short	(.L_1959 - .L_1958)
	.align		4
.L_1958:
        /*0010*/ 	.word	index@(.nv.constant0._ZN2at6native13reduce_kernelILi128ELi4ENS0_8ReduceOpIN3c108BFloat16ENS0_14func_wrapper_tIfZNS0_11sum_functorIS4_ffEclERNS_14TensorIteratorEEUlffE_EEjfLi4ELi8EEEEEvT1_)
        /*0014*/ 	.short	0x0160
        /*0016*/ 	.short	0x0418


	//----- nvinfo : EIATTR_CBANK_PARAM_SIZE
	.align		4
.L_1959:
        /*0018*/ 	.byte	0x03, 0x19
        /*001a*/ 	.short	0x0418


	//----- nvinfo : EIATTR_KPARAM_INFO
	.align		4
        /*001c*/ 	.byte	0x04, 0x17
        /*001e*/ 	.short	(.L_1961 - .L_1960)
.L_1960:
        /*0020*/ 	.word	0x00000000
        /*0024*/ 	.short	0x0000
        /*0026*/ 	.short	0x0000
        /*0028*/ 	.byte	0x00, 0xf0, 0x61, 0x10


	//----- nvinfo : EIATTR_MAXREG_COUNT
	.align		4
.L_1961:
        /*002c*/ 	.byte	0x03, 0x1b
        /*002e*/ 	.short	0x0080


	//----- nvinfo : EIATTR_NUM_BARRIERS
	.align		4
        /*0030*/ 	.byte	0x02, 0x4c
        /*0032*/ 	.byte	0x01
	.zero		1


	//----- nvinfo : EIATTR_EXTERNS
	.align		4
        /*0034*/ 	.byte	0x04, 0x0f
        /*0036*/ 	.short	(.L_1963 - .L_1962)


	//   ....[0]....
	.align		4
.L_1962:
        /*0038*/ 	.word	index@(__assertfail)


	//----- nvinfo : EIATTR_MERCURY_ISA_VERSION
	.align		4
.L_1963:
        /*003c*/ 	.byte	0x03, 0x5f
        /*003e*/ 	.short	0x0000


	//----- nvinfo : EIATTR_INT_WARP_WIDE_INSTR_OFFSETS
	.align		4
        /*0040*/ 	.byte	0x04, 0x31
        /*0042*/ 	.short	(.L_1965 - .L_1964)


	//   ....[0]....
.L_1964:
        /*0044*/ 	.word	0x00011420


	//   ....[1]....
        /*0048*/ 	.word	0x000114f0


	//----- nvinfo : EIATTR_COOP_GROUP_MASK_REGIDS
	.align		4
.L_1965:
        /*004c*/ 	.byte	0x04, 0x29
        /*004e*/ 	.short	(.L_1967 - .L_1966)


	//   ....[0]....
.L_1966:
        /*0050*/ 	.word	0xffffffff


	//   ....[1]....
        /*0054*/ 	.word	0xffffffff


	//   ....[2]....
        /*0058*/ 	.word	0xffffffff


	//   ....[3]....
        /*005c*/ 	.word	0xffffffff


	//   ....[4]....
        /*0060*/ 	.word	0xffffffff


	//   ....[5]....
        /*0064*/ 	.word	0xffffffff


	//   ....[6]....
        /*0068*/ 	.word	0xffffffff


	//   ....[7]....
        /*006c*/ 	.word	0xffffffff


	//----- nvinfo : EIATTR_COOP_GROUP_INSTR_OFFSETS
	.align		4
.L_1967:
        /*0070*/ 	.byte	0x04, 0x28
        /*0072*/ 	.short	(.L_1969 - .L_1968)


	//   ....[0]....
.L_1968:
        /*0074*/ 	.word	0x0000aa90


	//   ....[1]....
        /*0078*/ 	.word	0x0000aaa0


	//   ....[2]....
        /*007c*/ 	.word	0x0000aab0


	//   ....[3]....
        /*0080*/ 	.word	0x0000aac0


	//   ....[4]....
        /*0084*/ 	.word	0x00011cf0


	//   ....[5]....
        /*0088*/ 	.word	0x00011d00


	//   ....[6]....
        /*008c*/ 	.word	0x00011d10


	//   ....[7]....
        /*0090*/ 	.word	0x00011d20


	//----- nvinfo : EIATTR_SYSCALL_OFFSETS
	.align		4
.L_1969:
        /*0094*/ 	.byte	0x04, 0x46
        /*0096*/ 	.short	(.L_1971 - .L_1970)


	//   ....[0]....
.L_1970:
        /*0098*/ 	.word	0x00000f10


	//   ....[1]....
        /*009c*/ 	.word	0x00012020


	//   ....[2]....
        /*00a0*/ 	.word	0x000121a0


	//   ....[3]....
        /*00a4*/ 	.word	0x00012320


	//   ....[4]....
        /*00a8*/ 	.word	0x000124a0


	//   ....[5]....
        /*00ac*/ 	.word	0x00012770


	//   ....[6]....
        /*00b0*/ 	.word	0x000128f0


	//   ....[7]....
        /*00b4*/ 	.word	0x00012a70


	//   ....[8]....
        /*00b8*/ 	.word	0x00012bf0


	//   ....[9]....
        /*00bc*/ 	.word	0x00012f80


	//   ....[10]....
        /*00c0*/ 	.word	0x00013100


	//   ....[11]....
        /*00c4*/ 	.word	0x00013280


	//   ....[12]....
        /*00c8*/ 	.word	0x00013400


	//   ....[13]....
        /*00cc*/ 	.word	0x000136d0


	//   ....[14]....
        /*00d0*/ 	.word	0x00013850


	//   ....[15]....
        /*00d4*/ 	.word	0x000139d0


	//   ....[16]....
        /*00d8*/ 	.word	0x00013b50


	//----- nvinfo : EIATTR_EXIT_INSTR_OFFSETS
	.align		4
.L_1971:
        /*00dc*/ 	.byte	0x04, 0x1c
        /*00de*/ 	.short	(.L_1973 - .L_1972)


	//   ....[0]....
.L_1972:
        /*00e0*/ 	.word	0x000115a0


	//   ....[1]....
        /*00e4*/ 	.word	0x00011da0


	//   ....[2]....
        /*00e8*/ 	.word	0x000124e0


	//   ....[3]....
        /*00ec*/ 	.word	0x00012530


	//   ....[4]....
        /*00f0*/ 	.word	0x00012c30


	//   ....[5]....
        /*00f4*/ 	.word	0x00012c80


	//   ....[6]....
        /*00f8*/ 	.word	0x00012ca0


	//   ....[7]....
        /*00fc*/ 	.word	0x00012cd0


	//   ....[8]....
        /*0100*/ 	.word	0x00012d00


	//   ....[9]....
        /*0104*/ 	.word	0x00013440


	//   ....[10]....
        /*0108*/ 	.word	0x00013490


	//   ....[11]....
        /*010c*/ 	.word	0x00013b90


	//   ....[12]....
        /*0110*/ 	.word	0x00013be0


	//----- nvinfo : EIATTR_MAX_THREADS
	.align		4
.L_1973:
        /*0114*/ 	.byte	0x04, 0x05
        /*0116*/ 	.short	(.L_1975 - .L_1974)
.L_1974:
        /*0118*/ 	.word	0x00000080
        /*011c*/ 	.word	0x00000001
        /*0120*/ 	.word	0x00000001


	//----- nvinfo : EIATTR_CRS_STACK_SIZE
	.align		4
.L_1975:
        /*0124*/ 	.byte	0x04, 0x1e
        /*0126*/ 	.short	(.L_1977 - .L_1976)
.L_1976:
        /*0128*/ 	.word	0x00000000
.L_1977:


//--------------------- .nv.info._ZN2at6native13reduce_kernelILi512ELi1ENS0_8ReduceOpIN3c108BFloat16ENS0_14func_wrapper_tIS4_ZNS0_11sum_functorIS4_fS4_EclERNS_14TensorIteratorEEUlffE_EEjS4_Li4ELi8EEEEEvT1_ --------------------------
	.section	.nv.info._ZN2at6native13reduce_kernelILi512ELi1ENS0_8ReduceOpIN3c108BFloat16ENS0_14func_wrapper_tIS4_ZNS0_11sum_functorIS4_fS4_EclERNS_14TensorIteratorEEUlffE_EEjS4_Li4ELi8EEEEEvT1_,"",@"SHT_CUDA_INFO"
	.sectionflags	@""
	.align	4


	//----- nvinfo : EIATTR_CUDA_API_VERSION
	.align		4
        /*0000*/ 	.byte	0x04, 0x37
        /*0002*/ 	.short	(.L_1979 - .L_1978)
.L_1978:
        /*0004*/ 	.word	0x00000082


	//----- nvinfo : EIATTR_SW2861232_WAR
	.align		4
.L_1979:
        /*0008*/ 	.byte	0x01, 0x35
	.zero		2


	//----- nvinfo : EIATTR_PARAM_CBANK
	.align		4
        /*000c*/ 	.byte	0x04, 0x0a
        /*000e*/ 	.short	(.L_1981 - .L_1980)
	.align		4
.L_1980:
        /*0010*/ 	.word	index@(.nv.constant0._ZN2at6native13reduce_kernelILi512ELi1ENS0_8ReduceOpIN3c108BFloat16ENS0_14func_wrapper_tIS4_ZNS0_11sum_functorIS4_fS4_EclERNS_14TensorIteratorEEUlffE_EEjS4_Li4ELi8EEEEEvT1_)
        /*0014*/ 	.short	0x0160
        /*0016*/ 	.short	0x0418


	//----- nvinfo : EIATTR_CBANK_PARAM_SIZE
	.align		4
.L_1981:
        /*0018*/ 	.byte	0x03, 0x19
        /*001a*/ 	.short	0x0418


	//----- nvinfo : EIATTR_KPARAM_INFO
	.align		4
        /*001c*/ 	.byte	0x04, 0x17
        /*001e*/ 	.short	(.L_1983 - .L_1982)
.L_1982:
        /*0020*/ 	.word	0x00000000
        /*0024*/ 	.short	0x0000
        /*0026*/ 	.short	0x0000
        /*0028*/ 	.byte	0x00, 0xf0, 0x61, 0x10


	//----- nvinfo : EIATTR_MAXREG_COUNT
	.align		4
.L_1983:
        /*002c*/ 	.byte	0x03, 0x1b
        /*002e*/ 	.short	0x0020


	//----- nvinfo : EIATTR_NUM_BARRIERS
	.align		4
        /*0030*/ 	.byte	0x02, 0x4c
        /*0032*/ 	.byte	0x01
	.zero		1


	//----- nvinfo : EIATTR_EXTERNS
	.align		4
        /*0034*/ 	.byte	0x04, 0x0f
        /*0036*/ 	.short	(.L_1985 - .L_1984)


	//   ....[0]....
	.align		4
.L_1984:
        /*0038*/ 	.word	index@(__assertfail)


	//----- nvinfo : EIATTR_MERCURY_ISA_VERSION
	.align		4
.L_1985:
        /*003c*/ 	.byte	0x03, 0x5f
        /*003e*/ 	.short	0x0000


	//----- nvinfo : EIATTR_INT_WARP_WIDE_INSTR_OFFSETS
	.align		4
        /*0040*/ 	.byte	0x04, 0x31
        /*0042*/ 	.short	(.L_1987 - .L_1986)


	//   ....[0]....
.L_1986:
        /*0044*/ 	.word	0x0000b7c0


	//   ....[1]....
        /*0048*/ 	.word	0x0000b890


	//----- nvinfo : EIATTR_COOP_GROUP_MASK_REGIDS
	.align		4
.L_1987:
        /*004c*/ 	.byte	0x04, 0x29
        /*004e*/ 	.short	(.L_1989 - .L_1988)


	//   ....[0]....
.L_1988:
        /*0050*/ 	.word	0xffffffff


	//   ....[1]....
        /*0054*/ 	.word	0xffffffff


	//----- nvinfo : EIATTR_COOP_GROUP_INSTR_OFFSETS
	.align		4
.L_1989:
        /*0058*/ 	.byte	0x04, 0x28
        /*005a*/ 	.short	(.L_1991 - .L_1990)


	//   ....[0]....
.L_1990:
        /*005c*/ 	.word	0x00009360


	//   ....[1]....
        /*0060*/ 	.word	0x0000bec0


	//----- nvinfo : EIATTR_SYSCALL_OFFSETS
	.align		4
.L_1991:
        /*0064*/ 	.byte	0x04, 0x46
        /*0066*/ 	.short	(.L_1993 - .L_1992)


	//   ....[0]....
.L_1992:
        /*0068*/ 	.word	0x0000c130


	//   ....[1]....
        /*006c*/ 	.word	0x0000c380


	//   ....[2]....
        /*0070*/ 	.word	0x0000c690


	//   ....[3]....
        /*0074*/ 	.word	0x0000c8e0


	//----- nvinfo : EIATTR_EXIT_INSTR_OFFSETS
	.align		4
.L_1993:
        /*0078*/ 	.byte	0x04, 0x1c
        /*007a*/ 	.short	(.L_1995 - .L_1994)


	//   ....[0]....
.L_1994:
        /*007c*/ 	.word	0x0000b940


	//   ....[1]....
        /*0080*/ 	.word	0x0000bf10


	//   ....[2]....
        /*0084*/ 	.word	0x0000c170


	//   ....[3]....
        /*0088*/ 	.word	0x0000c190


	//   ....[4]....
        /*008c*/ 	.word	0x0000c3c0


	//   ....[5]....
        /*0090*/ 	.word	0x0000c3f0


	//   ....[6]....
        /*0094*/ 	.word	0x0000c410


	//   ....[7]....
        /*0098*/ 	.word	0x0000c440


	//   ....[8]....
        /*009c*/ 	.word	0x0000c470


	//   ....[9]....
        /*00a0*/ 	.word	0x0000c6d0


	//   ....[10]....
        /*00a4*/ 	.word	0x0000c6f0


	//   ....[11]....
        /*00a8*/ 	.word	0x0000c920


	//   ....[12]....
        /*00ac*/ 	.word	0x0000c940


	//----- nvinfo : EIATTR_MAX_THREADS
	.align		4
.L_1995:
        /*00b0*/ 	.byte	0x04, 0x05
        /*00b2*/ 	.short	(.L_1997 - .L_1996)
.L_1996:
        /*00b4*/ 	.word	0x00000200
        /*00b8*/ 	.word	0x00000001
        /*00bc*/ 	.word	0x00000001


	//----- nvinfo : EIATTR_CRS_STACK_SIZE
	.align		4
.L_1997:
        /*00c0*/ 	.byte	0x04, 0x1e
        /*00c2*/ 	.short	(.L_1999 - .L_1998)
.L_1998:
        /*00c4*/ 	.word	0x00000000
.L_1999:


//--------------------- .nv.info._ZN2at6native13reduce_kernelILi256ELi2ENS0_8ReduceOpIN3c108BFloat16ENS0_14func_wrapper_tIS4_ZNS0_11sum_functorIS4_fS4_EclERNS_14TensorIteratorEEUlffE_EEjS4_Li4ELi8EEEEEvT1_ --------------------------
	.section	.nv.info._ZN2at6native13reduce_kernelILi256ELi2ENS0_8ReduceOpIN3c108BFloat16ENS0_14func_wrapper_tIS4_ZNS0_11sum_functorIS4_fS4_EclERNS_14TensorIteratorEEUlffE_EEjS4_Li4ELi8EEEEEvT1_,"",@"SHT_CUDA_INFO"
	.sectionflags	@""
	.align	4


	//----- nvinfo : EIATTR_CUDA_API_VERSION
	.align		4
        /*0000*/ 	.byte	0x04, 0x37
        /*0002*/ 	.short	(.L_2001 - .L_2000)
.L_2000:
        /*0004*/ 	.word	0x00000082


	//----- nvinfo : EIATTR_SW2861232_WAR
	.align		4
.L_2001:
        /*0008*/ 	.byte	0x01, 0x35
	.zero		2


	//----- nvinfo : EIATTR_PARAM_CBANK
	.align		4
        /*000c*/ 	.byte	0x04, 0x0a
        /*000e*/ 	.short	(.L_2003 - .L_2002)
	.align		4
.L_2002:
        /*0010*/ 	.word	index@(.nv.constant0._ZN2at6native13reduce_kernelILi256ELi2ENS0_8ReduceOpIN3c108BFloat16ENS0_14func_wrapper_tIS4_ZNS0_11sum_functorIS4_fS4_EclERNS_14TensorIteratorEEUlffE_EEjS4_Li4ELi8EEEEEvT1_)
        /*0014*/ 	.short	0x0160
        /*0016*/ 	.short	0x0418


	//----- nvinfo : EIATTR_CBANK_PARAM_SIZE
	.align		4
.L_2003:
        /*0018*/ 	.byte	0x03, 0x19
        /*001a*/ 	.short	0x0418


	//----- nvinfo : EIATTR_KPARAM_INFO
	.align		4
        /*001c*/ 	.byte	0x04, 0x17
        /*001e*/ 	.short	(.L_2005 - .L_2004)
.L_2004:
        /*0020*/ 	.word	0x00000000
        /*0024*/ 	.short	0x0000
        /*0026*/ 	.short	0x0000
        /*0028*/ 	.byte	0x00, 0xf0, 0x61, 0x10


	//----- nvinfo : EIATTR_MAXREG_COUNT
	.align		4
.L_2005:
        /*002c*/ 	.byte	0x03, 0x1b
        /*002e*/ 	.short	0x0040


	//----- nvinfo : EIATTR_NUM_BARRIERS
	.align		4
        /*0030*/ 	.byte	0x02, 0x4c
        /*0032*/ 	.byte	0x01
	.zero		1


	//----- nvinfo : EIATTR_EXTERNS
	.align		4
        /*0034*/ 	.byte	0x04, 0x0f
        /*0036*/ 	.short	(.L_2007 - .L_2006)


	//   ....[0]....
	.align		4
.L_2006:
        /*0038*/ 	.word	index@(__assertfail)


	//----- nvinfo : EIATTR_MERCURY_ISA_VERSION
	.align		4
.L_2007:
        /*003c*/ 	.byte	0x03, 0x5f
        /*003e*/ 	.short	0x0000


	//----- nvinfo : EIATTR_INT_WARP_WIDE_INSTR_OFFSETS
	.align		4
        /*0040*/ 	.byte	0x04, 0x31
        /*0042*/ 	.short	(.L_2009 - .L_2008)


	//   ....[0]....
.L_2008:
        /*0044*/ 	.word	0x0000dc40


	//   ....[1]....
        /*0048*/ 	.word	0x0000dd10


	//----- nvinfo : EIATTR_COOP_GROUP_MASK_REGIDS
	.align		4
.L_2009:
        /*004c*/ 	.byte	0x04, 0x29
        /*004e*/ 	.short	(.L_2011 - .L_2010)


	//   ....[0]....
.L_2010:
        /*0050*/ 	.word	0xffffffff


	//   ....[1]....
        /*0054*/ 	.word	0xffffffff


	//   ....[2]....
        /*0058*/ 	.word	0xffffffff


	//   ....[3]....
        /*005c*/ 	.word	0xffffffff


	//----- nvinfo : EIATTR_COOP_GROUP_INSTR_OFFSETS
	.align		4
.L_2011:
        /*0060*/ 	.byte	0x04, 0x28
        /*0062*/ 	.short	(.L_2013 - .L_2012)


	//   ....[0]....
.L_2012:
        /*0064*/ 	.word	0x00009d40


	//   ....[1]....
        /*0068*/ 	.word	0x00009d50


	//   ....[2]....
        /*006c*/ 	.word	0x0000e3e0


	//   ....[3]....
        /*0070*/ 	.word	0x0000e3f0


	//----- nvinfo : EIATTR_SYSCALL_OFFSETS
	.align		4
.L_2013:
        /*0074*/ 	.byte	0x04, 0x46
        /*0076*/ 	.short	(.L_2015 - .L_2014)


	//   ....[0]....
.L_2014:
        /*0078*/ 	.word	0x00000f70


	//   ....[1]....
        /*007c*/ 	.word	0x0000e6a0


	//   ....[2]....
        /*0080*/ 	.word	0x0000e830


	//   ....[3]....
        /*0084*/ 	.word	0x0000ead0


	//   ....[4]....
        /*0088*/ 	.word	0x0000ec60


	//   ....[5]....
        /*008c*/ 	.word	0x0000efc0


	//   ....[6]....
        /*0090*/ 	.word	0x0000f150


	//   ....[7]....
        /*0094*/ 	.word	0x0000f3f0


	//   ....[8]....
        /*0098*/ 	.word	0x0000f580


	//----- nvinfo : EIATTR_EXIT_INSTR_OFFSETS
	.align		4
.L_2015:
        /*009c*/ 	.byte	0x04, 0x1c
        /*009e*/ 	.short	(.L_2017 - .L_2016)


	//   ....[0]....
.L_2016:
        /*00a0*/ 	.word	0x0000ddc0


	//   ....[1]....
        /*00a4*/ 	.word	0x0000e450


	//   ....[2]....
        /*00a8*/ 	.word	0x0000e870


	//   ....[3]....
        /*00ac*/ 	.word	0x0000e8a0


	//   ....[4]....
        /*00b0*/ 	.word	0x0000eca0


	//   ....[5]....
        /*00b4*/ 	.word	0x0000ecf0


	//   ....[6]....
        /*00b8*/ 	.word	0x0000ed10


	//   ....[7]....
        /*00bc*/ 	.word	0x0000ed40


	//   ....[8]....
        /*00c0*/ 	.word	0x0000ed70


	//   ....[9]....
        /*00c4*/ 	.word	0x0000f190


	//   ....[10]....
        /*00c8*/ 	.word	0x0000f1c0


	//   ....[11]....
        /*00cc*/ 	.word	0x0000f5c0


	//   ....[12]....
        /*00d0*/ 	.word	0x0000f610


	//----- nvinfo : EIATTR_MAX_THREADS
	.align		4
.L_2017:
        /*00d4*/ 	.byte	0x04, 0x05
        /*00d6*/ 	.short	(.L_2019 - .L_2018)
.L_2018:
        /*00d8*/ 	.word	0x00000100
        /*00dc*/ 	.word	0x00000001
        /*00e0*/ 	.word	0x00000001


	//----- nvinfo : EIATTR_CRS_STACK_SIZE
	.align		4
.L_2019:
        /*00e4*/ 	.byte	0x04, 0x1e
        /*00e6*/ 	.short	(.L_2021 - .L_2020)
.L_2020:
        /*00e8*/ 	.word	0x00000000
.L_2021:


//--------------------- .nv.info._ZN2at6native13reduce_kernelILi128ELi4ENS0_8ReduceOpIN3c108BFloat16ENS0_14func_wrapper_tIS4_ZNS0_11sum_functorIS4_fS4_EclERNS_14TensorIteratorEEUlffE_EEjS4_Li4ELi8EEEEEvT1_ --------------------------
	.section	.nv.info._ZN2at6native13reduce_kernelILi128ELi4ENS0_8ReduceOpIN3c108BFloat16ENS0_14func_wrapper_tIS4_ZNS0_11sum_functorIS4_fS4_EclERNS_14TensorIteratorEEUlffE_EEjS4_Li4ELi8EEEEEvT1_,"",@"SHT_CUDA_INFO"
	.sectionflags	@""
	.align	4


	//----- nvinfo : EIATTR_CUDA_API_VERSION
	.align		4
        /*0000*/ 	.byte	0x04, 0x37
        /*0002*/ 	.short	(.L_2023 - .L_2022)
.L_2022:
        /*0004*/ 	.word	0x00000082


	//----- nvinfo : EIATTR_SW2861232_WAR
	.align		4
.L_2023:
        /*0008*/ 	.byte	0x01, 0x35
	.zero		2


	//----- nvinfo : EIATTR_PARAM_CBANK
	.align		4
        /*000c*/ 	.byte	0x04, 0x0a
        /*000e*/ 	.short	(.L_2025 - .L_2024)
	.align		4
.L_2024:
        /*0010*/ 	.word	index@(.nv.constant0._ZN2at6native13reduce_kernelILi128ELi4ENS0_8ReduceOpIN3c108BFloat16ENS0_14func_wrapper_tIS4_ZNS0_11sum_functorIS4_fS4_EclERNS_14TensorIteratorEEUlffE_EEjS4_Li4ELi8EEEEEvT1_)
        /*0014*/ 	.short	0x0160
        /*0016*/ 	.short	0x0418


	//----- nvinfo : EIATTR_CBANK_PARAM_SIZE
	.align		4
.L_2025:
        /*0018*/ 	.byte	0x03, 0x19
        /*001a*/ 	.short	0x0418


	//----- nvinfo : EIATTR_KPARAM_INFO
	.align		4
        /*001c*/ 	.byte	0x04, 0x17
        /*001e*/ 	.short	(.L_2027 - .L_2026)
.L_2026:
        /*0020*/ 	.word	0x00000000
        /*0024*/ 	.short	0x0000
        /*0026*/ 	.short	0x0000
        /*0028*/ 	.byte	0x00, 0xf0, 0x61, 0x10


	//----- nvinfo : EIATTR_MAXREG_COUNT
	.align		4
.L_2027:
        /*002c*/ 	.byte	0x03, 0x1b
        /*002e*/ 	.short	0x0080


	//----- nvinfo : EIATTR_NUM_BARRIERS
	.align		4
        /*0030*/ 	.byte	0x02, 0x4c
        /*0032*/ 	.byte	0x01
	.zero		1


	//----- nvinfo : EIATTR_EXTERNS
	.align		4
        /*0034*/ 	.byte	0x04, 0x0f
        /*0036*/ 	.short	(.L_2029 - .L_2028)


	//   ....[0]....
	.align		4
.L_2028:
        /*0038*/ 	.word	index@(__assertfail)


	//----- nvinfo : EIATTR_MERCURY_ISA_VERSION
	.align		4
.L_2029:
        /*003c*/ 	.byte	0x03, 0x5f
        /*003e*/ 	.short	0x0000


	//----- nvinfo : EIATTR_INT_WARP_WIDE_INSTR_OFFSETS
	.align		4
        /*0040*/ 	.byte	0x04, 0x31
        /*0042*/ 	.short	(.L_2031 - .L_2030)


	//   ....[0]....
.L_2030:
        /*0044*/ 	.word	0x00011c70


	//   ....[1]....
        /*0048*/ 	.word	0x00011d40


	//----- nvinfo : EIATTR_COOP_GROUP_MASK_REGIDS
	.align		4
.L_2031:
        /*004c*/ 	.byte	0x04, 0x29
        /*004e*/ 	.short	(.L_2033 - .L_2032)


	//   ....[0]....
.L_2032:
        /*0050*/ 	.word	0xffffffff


	//   ....[1]....
        /*0054*/ 	.word	0xffffffff


	//   ....[2]....
        /*0058*/ 	.word	0xffffffff


	//   ....[3]....
        /*005c*/ 	.word	0xffffffff


	//   ....[4]....
        /*0060*/ 	.word	0xffffffff


	//   ....[5]....
        /*0064*/ 	.word	0xffffffff


	//   ....[6]....
        /*0068*/ 	.word	0xffffffff


	//   ....[7]....
        /*006c*/ 	.word	0xffffffff


	//----- nvinfo : EIATTR_COOP_GROUP_INSTR_OFFSETS
	.align		4
.L_2033:
        /*0070*/ 	.byte	0x04, 0x28
        /*0072*/ 	.short	(.L_2035 - .L_2034)


	//   ....[0]....
.L_2034:
        /*0074*/ 	.word	0x0000aa90


	//   ....[1]....
        /*0078*/ 	.word	0x0000aaa0


	//   ....[2]....
        /*007c*/ 	.word	0x0000aab0


	//   ....[3]....
        /*0080*/ 	.word	0x0000aac0


	//   ....[4]....
        /*0084*/ 	.word	0x00012540


	//   ....[5]....
        /*0088*/ 	.word	0x00012550


	//   ....[6]....
        /*008c*/ 	.word	0x00012560


	//   ....[7]....
        /*0090*/ 	.word	0x00012570


	//----- nvinfo : EIATTR_SYSCALL_OFFSETS
	.align		4
.L_2035:
        /*0094*/ 	.byte	0x04, 0x46
        /*0096*/ 	.short	(.L_2037 - .L_2036)


	//   ....[0]....
.L_2036:
        /*0098*/ 	.word	0x00000f10


	//   ....[1]....
        /*009c*/ 	.word	0x00012880


	//   ....[2]....
        /*00a0*/ 	.word	0x00012a10


	//   ....[3]....
        /*00a4*/ 	.word	0x00012ba0


	//   ....[4]....
        /*00a8*/ 	.word	0x00012d30


	//   ....[5]....
        /*00ac*/ 	.word	0x00013050


	//   ....[6]....
        /*00b0*/ 	.word	0x000131e0


	//   ....[7]....
        /*00b4*/ 	.word	0x00013370


	//   ....[8]....
        /*00b8*/ 	.word	0x00013500


	//   ....[9]....
        /*00bc*/ 	.word	0x000138e0


	//   ....[10]....
        /*00c0*/ 	.word	0x00013a70


	//   ....[11]....
        /*00c4*/ 	.word	0x00013c00


	//   ....[12]....
        /*00c8*/ 	.word	0x00013d90


	//   ....[13]....
        /*00cc*/ 	.word	0x000140b0


	//   ....[14]....
        /*00d0*/ 	.word	0x00014240


	//   ....[15]....
        /*00d4*/ 	.word	0x000143d0


	//   ....[16]....
        /*00d8*/ 	.word	0x00014560


	//----- nvinfo : EIATTR_EXIT_INSTR_OFFSETS
	.align		4
.L_2037:
        /*00dc*/ 	.byte	0x04, 0x1c
        /*00de*/ 	.short	(.L_2039 - .L_2038)


	//   ....[0]....
.L_2038:
        /*00e0*/ 	.word	0x00011df0


	//   ....[1]....
        /*00e4*/ 	.word	0x000125f0


	//   ....[2]....
        /*00e8*/ 	.word	0x00012d70


	//   ....[3]....
        /*00ec*/ 	.word	0x00012dc0


	//   ....[4]....
        /*00f0*/ 	.word	0x00013540


	//   ....[5]....
        /*00f4*/ 	.word	0x000135d0


	//   ....[6]....
        /*00f8*/ 	.word	0x000135f0


	//   ....[7]....
        /*00fc*/ 	.word	0x00013620


	//   ....[8]....
        /*0100*/ 	.word	0x00013650


	//   ....[9]....
        /*0104*/ 	.word	0x00013dd0


	//   ....[10]....
        /*0108*/ 	.word	0x00013e20


	//   ....[11]....
        /*010c*/ 	.word	0x000145a0


	//   ....[12]....
        /*0110*/ 	.word	0x00014630


	//----- nvinfo : EIATTR_MAX_THREADS
	.align		4
.L_2039:
        /*0114*/ 	.byte	0x04, 0x05
        /*0116*/ 	.short	(.L_2041 - .L_2040)
.L_2040:
        /*0118*/ 	.word	0x00000080
        /*011c*/ 	.word	0x00000001
        /*0120*/ 	.word	0x00000001


	//----- nvinfo : EIATTR_CRS_STACK_SIZE
	.align		4
.L_2041:
        /*0124*/ 	.byte	0x04, 0x1e
        /*0126*/ 	.short	(.L_2043 - .L_2042)
.L_2042:
        /*0128*/ 	.word	0x00000000
.L_2043:


//--------------------- .nv.info._ZN2at6native13reduce_kernelILi512ELi1ENS0_8ReduceOpIN3c104HalfENS0_14func_wrapper_tIfZNS0_11sum_functorIS4_ffEclERNS_14TensorIteratorEEUlffE_EEjfLi4ELi8EEEEEvT1_ --------------------------
	.section	.nv.info._ZN2at6native13reduce_kernelILi512ELi1ENS0_8ReduceOpIN3c104HalfENS0_14func_wrapper_tIfZNS0_11sum_functorIS4_ffEclERNS_14TensorIteratorEEUlffE_EEjfLi4ELi8EEEEEvT1_,"",@"SHT_CUDA_INFO"
	.sectionflags	@""
	.align	4


	//----- nvinfo : EIATTR_CUDA_API_VERSION
	.align		4
        /*0000*/ 	.byte	0x04, 0x37
        /*0002*/ 	.short	(.L_2045 - .L_2044)
.L_2044:
        /*0004*/ 	.word	0x00000082


	//----- nvinfo : EIATTR_SW2861232_WAR
	.align		4
.L_2045:
        /*0008*/ 	.byte	0x01, 0x35
	.zero		2


	//----- nvinfo : EIATTR_PARAM_CBANK
	.align		4
        /*000c*/ 	.byte	0x04, 0x0a
        /*000e*/ 	.short	(.L_2047 - .L_2046)
	.align		4
.L_2046:
        /*0010*/ 	.word	index@(.nv.constant0._ZN2at6native13reduce_kernelILi512ELi1ENS0_8ReduceOpIN3c104HalfENS0_14func_wrapper_tIfZNS0_11sum_functorIS4_ffEclERNS_14TensorIteratorEEUlffE_EEjfLi4ELi8EEEEEvT1_)
        /*0014*/ 	.short	0x0160
        /*0016*/ 	.short	0x0418


	//----- nvinfo : EIATTR_CBANK_PARAM_SIZE
	.align		4
.L_2047:
        /*0018*/ 	.byte	0x03, 0x19
        /*001a*/ 	.short	0x0418


	//----- nvinfo : EIATTR_KPARAM_INFO
	.align		4
        /*001c*/ 	.byte	0x04, 0x17
        /*001e*/ 	.short	(.L_2049 - .L_2048)
.L_2048:
        /*0020*/ 	.word	0x00000000
        /*0024*/ 	.short	0x0000
        /*0026*/ 	.short	0x0000
        /*0028*/ 	.byte	0x00, 0xf0, 0x61, 0x10


	//----- nvinfo : EIATTR_MAXREG_COUNT
	.align		4
.L_2049:
        /*002c*/ 	.byte	0x03, 0x1b
        /*002e*/ 	.short	0x0020


	//----- nvinfo : EIATTR_NUM_BARRIERS
	.align		4
        /*0030*/ 	.byte	0x02, 0x4c
        /*0032*/ 	.byte	0x01
	.zero		1


	//----- nvinfo : EIATTR_EXTERNS
	.align		4
        /*0034*/ 	.byte	0x04, 0x0f
        /*0036*/ 	.short	(.L_2051 - .L_2050)


	//   ....[0]....
	.align		4
.L_2050:
        /*0038*/ 	.word	index@(__assertfail)


	//----- nvinfo : EIATTR_MERCURY_ISA_VERSION
	.align		4
.L_2051:
        /*003c*/ 	.byte	0x03, 0x5f
        /*003e*/ 	.short	0x0000


	//----- nvinfo : EIATTR_INT_WARP_WIDE_INSTR_OFFSETS
	.align		4
        /*0040*/ 	.byte	0x04, 0x31
        /*0042*/ 	.short	(.L_2053 - .L_2052)


	//   ....[0]....
.L_2052:
        /*0044*/ 	.word	0x0000b000


	//   ....[1]....
        /*0048*/ 	.word	0x0000b0d0


	//----- nvinfo : EIATTR_COOP_GROUP_MASK_REGIDS
	.align		4
.L_2053:
        /*004c*/ 	.byte	0x04, 0x29
        /*004e*/ 	.short	(.L_2055 - .L_2054)


	//   ....[0]....
.L_2054:
        /*0050*/ 	.word	0xffffffff


	//   ....[1]....
        /*0054*/ 	.word	0xffffffff


	//----- nvinfo : EIATTR_COOP_GROUP_INSTR_OFFSETS
	.align		4
.L_2055:
        /*0058*/ 	.byte	0x04, 0x28
        /*005a*/ 	.short	(.L_2057 - .L_2056)


	//   ....[0]....
.L_2056:
        /*005c*/ 	.word	0x00009380


	//   ....[1]....
        /*0060*/ 	.word	0x0000b700


	//----- nvinfo : EIATTR_SYSCALL_OFFSETS
	.align		4
.L_2057:
        /*0064*/ 	.byte	0x04, 0x46
        /*0066*/ 	.short	(.L_2059 - .L_2058)


	//   ....[0]....
.L_2058:
        /*0068*/ 	.word	0x0000b960


	//   ....[1]....
        /*006c*/ 	.word	0x0000bb90


	//   ....[2]....
        /*0070*/ 	.word	0x0000be80


	//   ....[3]....
        /*0074*/ 	.word	0x0000c0b0


	//----- nvinfo : EIATTR_EXIT_INSTR_OFFSETS
	.align		4
.L_2059:
        /*0078*/ 	.byte	0x04, 0x1c
        /*007a*/ 	.short	(.L_2061 - .L_2060)


	//   ....[0]....
.L_2060:
        /*007c*/ 	.word	0x0000b180


	//   ....[1]....
        /*0080*/ 	.word	0x0000b750


	//   ....[2]....
        /*0084*/ 	.word	0x0000b9a0


	//   ....[3]....
        /*0088*/ 	.word	0x0000b9c0


	//   ....[4]....
        /*008c*/ 	.word	0x0000bbd0


	//   ....[5]....
        /*0090*/ 	.word	0x0000bbf0


	//   ....[6]....
        /*0094*/ 	.word	0x0000bc10


	//   ....[7]....
        /*0098*/ 	.word	0x0000bc40


	//   ....[8]....
        /*009c*/ 	.word	0x0000bc70


	//   ....[9]....
        /*00a0*/ 	.word	0x0000bec0


	//   ....[10]....
        /*00a4*/ 	.word	0x0000bee0


	//   ....[11]....
        /*00a8*/ 	.word	0x0000c0f0


	//   ....[12]....
        /*00ac*/ 	.word	0x0000c110


	//----- nvinfo : EIATTR_MAX_THREADS
	.align		4
.L_2061:
        /*00b0*/ 	.byte	0x04, 0x05
        /*00b2*/ 	.short	(.L_2063 - .L_2062)
.L_2062:
        /*00b4*/ 	.word	0x00000200
        /*00b8*/ 	.word	0x00000001
        /*00bc*/ 	.word	0x00000001


	//----- nvinfo : EIATTR_CRS_STACK_SIZE
	.align		4
.L_2063:
        /*00c0*/ 	.byte	0x04, 0x1e
        /*00c2*/ 	.short	(.L_2065 - .L_2064)
.L_2064:
        /*00c4*/ 	.word	0x00000000
.L_2065:


//--------------------- .nv.info._ZN2at6native13reduce_kernelILi256ELi2ENS0_8ReduceOpIN3c104HalfENS0_14func_wrapper_tIfZNS0_11sum_functorIS4_ffEclERNS_14TensorIteratorEEUlffE_EEjfLi4ELi8EEEEEvT1_ --------------------------
	.section	.nv.info._ZN2at6native13reduce_kernelILi256ELi2ENS0_8ReduceOpIN3c104HalfENS0_14func_wrapper_tIfZNS0_11sum_functorIS4_ffEclERNS_14TensorIteratorEEUlffE_EEjfLi4ELi8EEEEEvT1_,"",@"SHT_CUDA_INFO"
	.sectionflags	@""
	.align	4


	//----- nvinfo : EIATTR_CUDA_API_VERSION
	.align		4
        /*0000*/ 	.byte	0x04, 0x37
        /*0002*/ 	.short	(.L_2067 - .L_2066)
.L_2066:
        /*0004*/ 	.word	0x00000082


	//----- nvinfo : EIATTR_SW2861232_WAR
	.align		4
.L_2067:
        /*0008*/ 	.byte	0x01, 0x35
	.zero		2


	//----- nvinfo : EIATTR_PARAM_CBANK
	.align		4
        /*000c*/ 	.byte	0x04, 0x0a
        /*000e*/ 	.short	(.L_2069 - .L_2068)
	.align		4
.L_2068:
        /*0010*/ 	.word	index@(.nv.constant0._ZN2at6native13reduce_kernelILi256ELi2ENS0_8ReduceOpIN3c104HalfENS0_14func_wrapper_tIfZNS0_11sum_functorIS4_ffEclERNS_14TensorIteratorEEUlffE_EEjfLi4ELi8EEEEEvT1_)
        /*0014*/ 	.short	0x0160
        /*0016*/ 	.short	0x0418


	//----- nvinfo : EIATTR_CBANK_PARAM_SIZE
	.align		4
.L_2069:
        /*0018*/ 	.byte	0x03, 0x19
        /*001a*/ 	.short	0x0418


	//----- nvinfo : EIATTR_KPARAM_INFO
	.align		4
        /*001c*/ 	.byte	0x04, 0x17
        /*001e*/ 	.short	(.L_2071 - .L_2070)
.L_2070:
        /*0020*/ 	.word	0x00000000
        /*0024*/ 	.short	0x0000
        /*0026*/ 	.short	0x0000
        /*0028*/ 	.byte	0x00, 0xf0, 0x61, 0x10


	//----- nvinfo : EIATTR_MAXREG_COUNT
	.align		4
.L_2071:
        /*002c*/ 	.byte	0x03, 0x1b
        /*002e*/ 	.short	0x0040


	//----- nvinfo : EIATTR_NUM_BARRIERS
	.align		4
        /*0030*/ 	.byte	0x02, 0x4c
        /*0032*/ 	.byte	0x01
	.zero		1


	//----- nvinfo : EIATTR_EXTERNS
	.align		4
        /*0034*/ 	.byte	0x04, 0x0f
        /*0036*/ 	.short	(.L_2073 - .L_2072)


	//   ....[0]....
	.align		4
.L_2072:
        /*0038*/ 	.word	index@(__assertfail)


	//----- nvinfo : EIATTR_MERCURY_ISA_VERSION
	.align		4
.L_2073:
        /*003c*/ 	.byte	0x03, 0x5f
        /*003e*/ 	.short	0x0000


	//----- nvinfo : EIATTR_INT_WARP_WIDE_INSTR_OFFSETS
	.align		4
        /*0040*/ 	.byte	0x04, 0x31
        /*0042*/ 	.short	(.L_2075 - .L_2074)


	//   ....[0]....
.L_2074:
        /*0044*/ 	.word	0x0000d230


	//   ....[1]....
        /*0048*/ 	.word	0x0000d300


	//----- nvinfo : EIATTR_COOP_GROUP_MASK_REGIDS
	.align		4
.L_2075:
        /*004c*/ 	.byte	0x04, 0x29
        /*004e*/ 	.short	(.L_2077 - .L_2076)


	//   ....[0]....
.L_2076:
        /*0050*/ 	.word	0xffffffff


	//   ....[1]....
        /*0054*/ 	.word	0xffffffff


	//   ....[2]....
        /*0058*/ 	.word	0xffffffff


	//   ....[3]....
        /*005c*/ 	.word	0xffffffff


	//----- nvinfo : EIATTR_COOP_GROUP_INSTR_OFFSETS
	.align		4
.L_2077:
        /*0060*/ 	.byte	0x04, 0x28
        /*0062*/ 	.short	(.L_2079 - .L_2078)


	//   ....[0]....
.L_2078:
        /*0064*/ 	.word	0x00009bd0


	//   ....[1]....
        /*0068*/ 	.word	0x00009be0


	//   ....[2]....
        /*006c*/ 	.word	0x0000d9d0


	//   ....[3]....
        /*0070*/ 	.word	0x0000d9e0


	//----- nvinfo : EIATTR_SYSCALL_OFFSETS
	.align		4
.L_2079:
        /*0074*/ 	.byte	0x04, 0x46
        /*0076*/ 	.short	(.L_2081 - .L_2080)


	//   ....[0]....
.L_2080:
        /*0078*/ 	.word	0x00000f70


	//   ....[1]....
        /*007c*/ 	.word	0x0000dc80


	//   ....[2]....
        /*0080*/ 	.word	0x0000de00


	//   ....[3]....
        /*0084*/ 	.word	0x0000e070


	//   ....[4]....
        /*0088*/ 	.word	0x0000e1f0


	//   ....[5]....
        /*008c*/ 	.word	0x0000e520


	//   ....[6]....
        /*0090*/ 	.word	0x0000e6a0


	//   ....[7]....
        /*0094*/ 	.word	0x0000e910


	//   ....[8]....
        /*0098*/ 	.word	0x0000ea90


	//----- nvinfo : EIATTR_EXIT_INSTR_OFFSETS
	.align		4
.L_2081:
        /*009c*/ 	.byte	0x04, 0x1c
        /*009e*/ 	.short	(.L_2083 - .L_2082)


	//   ....[0]....
.L_2082:
        /*00a0*/ 	.word	0x0000d3b0


	//   ....[1]....
        /*00a4*/ 	.word	0x0000da40


	//   ....[2]....
        /*00a8*/ 	.word	0x0000de40


	//   ....[3]....
        /*00ac*/ 	.word	0x0000de70


	//   ....[4]....
        /*00b0*/ 	.word	0x0000e230


	//   ....[5]....
        /*00b4*/ 	.word	0x0000e260


	//   ....[6]....
        /*00b8*/ 	.word	0x0000e280


	//   ....[7]....
        /*00bc*/ 	.word	0x0000e2b0


	//   ....[8]....
        /*00c0*/ 	.word	0x0000e2e0


	//   ....[9]....
        /*00c4*/ 	.word	0x0000e6e0


	//   ....[10]....
        /*00c8*/ 	.word	0x0000e710


	//   ....[11]....
        /*00cc*/ 	.word	0x0000ead0


	//   ....[12]....
        /*00d0*/ 	.word	0x0000eb00


	//----- nvinfo : EIATTR_MAX_THREADS
	.align		4
.L_2083:
        /*00d4*/ 	.byte	0x04, 0x05
        /*00d6*/ 	.short	(.L_2085 - .L_2084)
.L_2084:
        /*00d8*/ 	.word	0x00000100
        /*00dc*/ 	.word	0x00000001
        /*00e0*/ 	.word	0x00000001


	//----- nvinfo : EIATTR_CRS_STACK_SIZE
	.align		4
.L_2085:
        /*00e4*/ 	.byte	0x04, 0x1e
        /*00e6*/ 	.short	(.L_2087 - .L_2086)
.L_2086:
        /*00e8*/ 	.word	0x00000000
.L_2087:


//--------------------- .nv.info._ZN2at6native13reduce_kernelILi128ELi4ENS0_8ReduceOpIN3c104HalfENS0_14func_wrapper_tIfZNS0_11sum_functorIS4_ffEclERNS_14TensorIteratorEEUlffE_EEjfLi4ELi8EEEEEvT1_ --------------------------
	.section	.nv.info._ZN2at6native13reduce_kernelILi128ELi4ENS0_8ReduceOpIN3c104HalfENS0_14func_wrapper_tIfZNS0_11sum_functorIS4_ffEclERNS_14TensorIteratorEEUlffE_EEjfLi4ELi8EEEEEvT1_,"",@"SHT_CUDA_INFO"
	.sectionflags	@""
	.align	4


	//----- nvinfo : EIATTR_CUDA_API_VERSION
	.align		4
        /*0000*/ 	.byte	0x04, 0x37
        /*0002*/ 	.short	(.L_2089 - .L_2088)
.L_2088:
        /*0004*/ 	.word	0x00000082


	//----- nvinfo : EIATTR_SW2861232_WAR
	.align		4
.L_2089:
        /*0008*/ 	.byte	0x01, 0x35
	.zero		2


	//----- nvinfo : EIATTR_PARAM_CBANK
	.align		4
        /*000c*/ 	.byte	0x04, 0x0a
        /*000e*/ 	.short	(.L_2091 - .L_2090)
	.align		4
.L_2090:
        /*0010*/ 	.word	index@(.nv.constant0._ZN2at6native13reduce_kernelILi128ELi4ENS0_8ReduceOpIN3c104HalfENS0_14func_wrapper_tIfZNS0_11sum_functorIS4_ffEclERNS_14TensorIteratorEEUlffE_EEjfLi4ELi8EEEEEvT1_)
        /*0014*/ 	.short	0x0160
        /*0016*/ 	.short	0x0418


	//----- nvinfo : EIATTR_CBANK_PARAM_SIZE
	.align		4
.L_2091:
        /*0018*/ 	.byte	0x03, 0x19
        /*001a*/ 	.short	0x0418


	//----- nvinfo : EIATTR_KPARAM_INFO
	.align		4
        /*001c*/ 	.byte	0x04, 0x17
        /*001e*/ 	.short	(.L_2093 - .L_2092)
.L_2092:
        /*0020*/ 	.word	0x00000000
        /*0024*/ 	.short	0x0000
        /*0026*/ 	.short	0x0000
        /*0028*/ 	.byte	0x00, 0xf0, 0x61, 0x10


	//----- nvinfo : EIATTR_MAXREG_COUNT
	.align		4
.L_2093:
        /*002c*/ 	.byte	0x03, 0x1b
        /*002e*/ 	.short	0x0080


	//----- nvinfo : EIATTR_NUM_BARRIERS
	.align		4
        /*0030*/ 	.byte	0x02, 0x4c
        /*0032*/ 	.byte	0x01
	.zero		1


	//----- nvinfo : EIATTR_EXTERNS
	.align		4
        /*0034*/ 	.byte	0x04, 0x0f
        /*0036*/ 	.short	(.L_2095 - .L_2094)


	//   ....[0]....
	.align		4
.L_2094:
        /*0038*/ 	.word	index@(__assertfail)


	//----- nvinfo : EIATTR_MERCURY_ISA_VERSION
	.align		4
.L_2095:
        /*003c*/ 	.byte	0x03, 0x5f
        /*003e*/ 	.short	0x0000


	//----- nvinfo : EIATTR_INT_WARP_WIDE_INSTR_OFFSETS
	.align		4
        /*0040*/ 	.byte	0x04, 0x31
        /*0042*/ 	.short	(.L_2097 - .L_2096)


	//   ....[0]....
.L_2096:
        /*0044*/ 	.word	0x00011000


	//   ....[1]....
        /*0048*/ 	.word	0x000110d0


	//----- nvinfo : EIATTR_COOP_GROUP_MASK_REGIDS
	.align		4
.L_2097:
        /*004c*/ 	.byte	0x04, 0x29
        /*004e*/ 	.short	(.L_2099 - .L_2098)


	//   ....[0]....
.L_2098:
        /*0050*/ 	.word	0xffffffff


	//   ....[1]....
        /*0054*/ 	.word	0xffffffff


	//   ....[2]....
        /*0058*/ 	.word	0xffffffff


	//   ....[3]....
        /*005c*/ 	.word	0xffffffff


	//   ....[4]....
        /*0060*/ 	.word	0xffffffff


	//   ....[5]....
        /*0064*/ 	.word	0xffffffff


	//   ....[6]....
        /*0068*/ 	.word	0xffffffff


	//   ....[7]....
        /*006c*/ 	.word	0xffffffff


	//----- nvinfo : EIATTR_COOP_GROUP_INSTR_OFFSETS
	.align		4
.L_2099:
        /*0070*/ 	.byte	0x04, 0x28
        /*0072*/ 	.short	(.L_2101 - .L_2100)


	//   ....[0]....
.L_2100:
        /*0074*/ 	.word	0x0000a670


	//   ....[1]....
        /*0078*/ 	.word	0x0000a680


	//   ....[2]....
        /*007c*/ 	.word	0x0000a690


	//   ....[3]....
        /*0080*/ 	.word	0x0000a6a0


	//   ....[4]....
        /*0084*/ 	.word	0x000118e0


	//   ....[5]....
        /*0088*/ 	.word	0x000118f0


	//   ....[6]....
        /*008c*/ 	.word	0x00011900


	//   ....[7]....
        /*0090*/ 	.word	0x00011910


	//----- nvinfo : EIATTR_SYSCALL_OFFSETS
	.align		4
.L_2101:
        /*0094*/ 	.byte	0x04, 0x46
        /*0096*/ 	.short	(.L_2103 - .L_2102)


	//   ....[0]....
.L_2102:
        /*0098*/ 	.word	0x00000f10


	//   ....[1]....
        /*009c*/ 	.word	0x00011c10


	//   ....[2]....
        /*00a0*/ 	.word	0x00011d90


	//   ....[3]....
        /*00a4*/ 	.word	0x00011f10


	//   ....[4]....
        /*00a8*/ 	.word	0x00012090


	//   ....[5]....
        /*00ac*/ 	.word	0x00012360


	//   ....[6]....
        /*00b0*/ 	.word	0x000124e0


	//   ....[7]....
        /*00b4*/ 	.word	0x00012660


	//   ....[8]....
        /*00b8*/ 	.word	0x000127e0


	//   ....[9]....
        /*00bc*/ 	.word	0x00012b70


	//   ....[10]....
        /*00c0*/ 	.word	0x00012cf0


	//   ....[11]....
        /*00c4*/ 	.word	0x00012e70


	//   ....[12]....
        /*00c8*/ 	.word	0x00012ff0


	//   ....[13]....
        /*00cc*/ 	.word	0x000132c0


	//   ....[14]....
        /*00d0*/ 	.word	0x00013440


	//   ....[15]....
        /*00d4*/ 	.word	0x000135c0


	//   ....[16]....
        /*00d8*/ 	.word	0x00013740


	//----- nvinfo : EIATTR_EXIT_INSTR_OFFSETS
	.align		4
.L_2103:
        /*00dc*/ 	.byte	0x04, 0x1c
        /*00de*/ 	.short	(.L_2105 - .L_2104)


	//   ....[0]....
.L_2104:
        /*00e0*/ 	.word	0x00011180


	//   ....[1]....
        /*00e4*/ 	.word	0x00011990


	//   ....[2]....
        /*00e8*/ 	.word	0x000120d0


	//   ....[3]....
        /*00ec*/ 	.word	0x00012120


	//   ....[4]....
        /*00f0*/ 	.word	0x00012820


	//   ....[5]....
        /*00f4*/ 	.word	0x00012870


	//   ....[6]....
        /*00f8*/ 	.word	0x00012890


	//   ....[7]....
        /*00fc*/ 	.word	0x000128c0


	//   ....[8]....
        /*0100*/ 	.word	0x000128f0


	//   ....[9]....
        /*0104*/ 	.word	0x00013030


	//   ....[10]....
        /*0108*/ 	.word	0x00013080


	//   ....[11]....
        /*010c*/ 	.word	0x00013780


	//   ....[12]....
        /*0110*/ 	.word	0x000137d0


	//----- nvinfo : EIATTR_MAX_THREADS
	.align		4
.L_2105:
        /*0114*/ 	.byte	0x04, 0x05
        /*0116*/ 	.short	(.L_2107 - .L_2106)
.L_2106:
        /*0118*/ 	.word	0x00000080
        /*011c*/ 	.word	0x00000001
        /*0120*/ 	.word	0x00000001


	//----- nvinfo : EIATTR_CRS_STACK_SIZE
	.align		4
.L_2107:
        /*0124*/ 	.byte	0x04, 0x1e
        /*0126*/ 	.short	(.L_2109 - .L_2108)
.L_2108:
        /*0128*/ 	.word	0x00000000
.L_2109:


//--------------------- .nv.info._ZN2at6native13reduce_kernelILi512ELi1ENS0_8ReduceOpIN3c104HalfENS0_14func_wrapper_tIS4_ZNS0_11sum_functorIS4_fS4_EclERNS_14TensorIteratorEEUlffE_EEjS4_Li4ELi8EEEEEvT1_ --------------------------
	.section	.nv.info._ZN2at6native13reduce_kernelILi512ELi1ENS0_8ReduceOpIN3c104HalfENS0_14func_wrapper_tIS4_ZNS0_11sum_functorIS4_fS4_EclERNS_14TensorIteratorEEUlffE_EEjS4_Li4ELi8EEEEEvT1_,"",@"SHT_CUDA_INFO"
	.sectionflags	@""
	.align	4


	//----- nvinfo : EIATTR_CUDA_API_VERSION
	.align		4
        /*0000*/ 	.byte	0x04, 0x37
        /*0002*/ 	.short	(.L_2111 - .L_2110)
.L_2110:
        /*0004*/ 	.word	0x00000082


	//----- nvinfo : EIATTR_SW2861232_WAR
	.align		4
.L_2111:
        /*0008*/ 	.byte	0x01, 0x35
	.zero		2


	//----- nvinfo : EIATTR_PARAM_CBANK
	.align		4
        /*000c*/ 	.byte	0x04, 0x0a
        /*000e*/ 	.short	(.L_2113 - .L_2112)
	.align		4
.L_2112:
        /*0010*/ 	.word	index@(.nv.constant0._ZN2at6native13reduce_kernelILi512ELi1ENS0_8ReduceOpIN3c104HalfENS0_14func_wrapper_tIS4_ZNS0_11sum_functorIS4_fS4_EclERNS_14TensorIteratorEEUlffE_EEjS4_Li4ELi8EEEEEvT1_)
        /*0014*/ 	.short	0x0160
        /*0016*/ 	.short	0x0418


	//----- nvinfo : EIATTR_CBANK_PARAM_SIZE
	.align		4
.L_2113:
        /*0018*/ 	.byte	0x03, 0x19
        /*001a*/ 	.short	0x0418


	//----- nvinfo : EIATTR_KPARAM_INFO
	.align		4
        /*001c*/ 	.byte	0x04, 0x17
        /*001e*/ 	.short	(.L_2115 - .L_2114)
.L_2114:
        /*0020*/ 	.word	0x00000000
        /*0024*/ 	.short	0x0000
        /*0026*/ 	.short	0x0000
        /*0028*/ 	.byte	0x00, 0xf0, 0x61, 0x10


	//----- nvinfo : EIATTR_MAXREG_COUNT
	.align		4
.L_2115:
        /*002c*/ 	.byte	0x03, 0x1b
        /*002e*/ 	.short	0x0020


	//----- nvinfo : EIATTR_NUM_BARRIERS
	.align		4
        /*0030*/ 	.byte	0x02, 0x4c
        /*0032*/ 	.byte	0x01
	.zero		1


	//----- nvinfo : EIATTR_EXTERNS
	.align		4
        /*0034*/ 	.byte	0x04, 0x0f
        /*0036*/ 	.short	(.L_2117 - .L_2116)


	//   ....[0]....
	.align		4
.L_2116:
        /*0038*/ 	.word	index@(__assertfail)


	//----- nvinfo : EIATTR_MERCURY_ISA_VERSION
	.align		4
.L_2117:
        /*003c*/ 	.byte	0x03, 0x5f
        /*003e*/ 	.short	0x0000


	//----- nvinfo : EIATTR_INT_WARP_WIDE_INSTR_OFFSETS
	.align		4
        /*0040*/ 	.byte	0x04, 0x31
        /*0042*/ 	.short	(.L_2119 - .L_2118)


	//   ....[0]....
.L_2118:
        /*0044*/ 	.word	0x0000b7d0


	//   ....[1]....
        /*0048*/ 	.word	0x0000b8a0


	//----- nvinfo : EIATTR_COOP_GROUP_MASK_REGIDS
	.align		4
.L_2119:
        /*004c*/ 	.byte	0x04, 0x29
        /*004e*/ 	.short	(.L_2121 - .L_2120)


	//   ....[0]....
.L_2120:
        /*0050*/ 	.word	0xffffffff


	//   ....[1]....
        /*0054*/ 	.word	0xffffffff


	//----- nvinfo : EIATTR_COOP_GROUP_INSTR_OFFSETS
	.align		4
.L_2121:
        /*0058*/ 	.byte	0x04, 0x28
        /*005a*/ 	.short	(.L_2123 - .L_2122)


	//   ....[0]....
.L_2122:
        /*005c*/ 	.word	0x00009370


	//   ....[1]....
        /*0060*/ 	.word	0x0000bed0


	//----- nvinfo : EIATTR_SYSCALL_OFFSETS
	.align		4
.L_2123:
        /*0064*/ 	.byte	0x04, 0x46
        /*0066*/ 	.short	(.L_2125 - .L_2124)


	//   ....[0]....
.L_2124:
        /*0068*/ 	.word	0x0000c140


	//   ....[1]....
        /*006c*/ 	.word	0x0000c390


	//   ....[2]....
        /*0070*/ 	.word	0x0000c6a0


	//   ....[3]....
        /*0074*/ 	.word	0x0000c8f0


	//----- nvinfo : EIATTR_EXIT_INSTR_OFFSETS
	.align		4
.L_2125:
        /*0078*/ 	.byte	0x04, 0x1c
        /*007a*/ 	.short	(.L_2127 - .L_2126)


	//   ....[0]....
.L_2126:
        /*007c*/ 	.word	0x0000b950


	//   ....[1]....
        /*0080*/ 	.word	0x0000bf20


	//   ....[2]....
        /*0084*/ 	.word	0x0000c180


	//   ....[3]....
        /*0088*/ 	.word	0x0000c1a0


	//   ....[4]....
        /*008c*/ 	.word	0x0000c3d0


	//   ....[5]....
        /*0090*/ 	.word	0x0000c400


	//   ....[6]....
        /*0094*/ 	.word	0x0000c420


	//   ....[7]....
        /*0098*/ 	.word	0x0000c450


	//   ....[8]....
        /*009c*/ 	.word	0x0000c480


	//   ....[9]....
        /*00a0*/ 	.word	0x0000c6e0


	//   ....[10]....
        /*00a4*/ 	.word	0x0000c700


	//   ....[11]....
        /*00a8*/ 	.word	0x0000c930


	//   ....[12]....
        /*00ac*/ 	.word	0x0000c950


	//----- nvinfo : EIATTR_MAX_THREADS
	.align		4
.L_2127:
        /*00b0*/ 	.byte	0x04, 0x05
        /*00b2*/ 	.short	(.L_2129 - .L_2128)
.L_2128:
        /*00b4*/ 	.word	0x00000200
        /*00b8*/ 	.word	0x00000001
        /*00bc*/ 	.word	0x00000001


	//----- nvinfo : EIATTR_CRS_STACK_SIZE
	.align		4
.L_2129:
        /*00c0*/ 	.byte	0x04, 0x1e
        /*00c2*/ 	.short	(.L_2131 - .L_2130)
.L_2130:
        /*00c4*/ 	.word	0x00000000
.L_2131:


//--------------------- .nv.info._ZN2at6native13reduce_kernelILi256ELi2ENS0_8ReduceOpIN3c104HalfENS0_14func_wrapper_tIS4_ZNS0_11sum_functorIS4_fS4_EclERNS_14TensorIteratorEEUlffE_EEjS4_Li4ELi8EEEEEvT1_ --------------------------
	.section	.nv.info._ZN2at6native13reduce_kernelILi256ELi2ENS0_8ReduceOpIN3c104HalfENS0_14func_wrapper_tIS4_ZNS0_11sum_functorIS4_fS4_EclERNS_14TensorIteratorEEUlffE_EEjS4_Li4ELi8EEEEEvT1_,"",@"SHT_CUDA_INFO"
	.sectionflags	@""
	.align	4


	//----- nvinfo : EIATTR_CUDA_API_VERSION
	.align		4
        /*0000*/ 	.byte	0x04, 0x37
        /*0002*/ 	.short	(.L_2133 - .L_2132)
.L_2132:
        /*0004*/ 	.word	0x00000082


	//----- nvinfo : EIATTR_SW2861232_WAR
	.align		4
.L_2133:
        /*0008*/ 	.byte	0x01, 0x35
	.zero		2


	//----- nvinfo : EIATTR_PARAM_CBANK
	.align		4
        /*000c*/ 	.byte	0x04, 0x0a
        /*000e*/ 	.short	(.L_2135 - .L_2134)
	.align		4
.L_2134:
        /*0010*/ 	.word	index@(.nv.constant0._ZN2at6native13reduce_kernelILi256ELi2ENS0_8ReduceOpIN3c104HalfENS0_14func_wrapper_tIS4_ZNS0_11sum_functorIS4_fS4_EclERNS_14TensorIteratorEEUlffE_EEjS4_Li4ELi8EEEEEvT1_)
        /*0014*/ 	.short	0x0160
        /*0016*/ 	.short	0x0418


	//----- nvinfo : EIATTR_CBANK_PARAM_SIZE
	.align		4
.L_2135:
        /*0018*/ 	.byte	0x03, 0x19
        /*001a*/ 	.short	0x0418


	//----- nvinfo : EIATTR_KPARAM_INFO
	.align		4
        /*001c*/ 	.byte	0x04, 0x17
        /*001e*/ 	.short	(.L_2137 - .L_2136)
.L_2136:
        /*0020*/ 	.word	0x00000000
        /*0024*/ 	.short	0x0000
        /*0026*/ 	.short	0x0000
        /*0028*/ 	.byte	0x00, 0xf0, 0x61, 0x10


	//----- nvinfo : EIATTR_MAXREG_COUNT
	.align		4
.L_2137:
        /*002c*/ 	.byte	0x03, 0x1b
        /*002e*/ 	.short	0x0040


	//----- nvinfo : EIATTR_NUM_BARRIERS
	.align		4
        /*0030*/ 	.byte	0x02, 0x4c
        /*0032*/ 	.byte	0x01
	.zero		1


	//----- nvinfo : EIATTR_EXTERNS
	.align		4
        /*0034*/ 	.byte	0x04, 0x0f
        /*0036*/ 	.short	(.L_2139 - .L_2138)


	//   ....[0]....
	.align		4
.L_2138:
        /*0038*/ 	.word	index@(__assertfail)


	//----- nvinfo : EIATTR_MERCURY_ISA_VERSION
	.align		4
.L_2139:
        /*003c*/ 	.byte	0x03, 0x5f
        /*003e*/ 	.short	0x0000


	//----- nvinfo : EIATTR_INT_WARP_WIDE_INSTR_OFFSETS
	.align		4
        /*0040*/ 	.byte	0x04, 0x31
        /*0042*/ 	.short	(.L_2141 - .L_2140)


	//   ....[0]....
.L_2140:
        /*0044*/ 	.word	0x0000dad0


	//   ....[1]....
        /*0048*/ 	.word	0x0000dba0


	//----- nvinfo : EIATTR_COOP_GROUP_MASK_REGIDS
	.align		4
.L_2141:
        /*004c*/ 	.byte	0x04, 0x29
        /*004e*/ 	.short	(.L_2143 - .L_2142)


	//   ....[0]....
.L_2142:
        /*0050*/ 	.word	0xffffffff


	//   ....[1]....
        /*0054*/ 	.word	0xffffffff


	//   ....[2]....
        /*0058*/ 	.word	0xffffffff


	//   ....[3]....
        /*005c*/ 	.word	0xffffffff


	//----- nvinfo : EIATTR_COOP_GROUP_INSTR_OFFSETS
	.align		4
.L_2143:
        /*0060*/ 	.byte	0x04, 0x28
        /*0062*/ 	.short	(.L_2145 - .L_2144)


	//   ....[0]....
.L_2144:
        /*0064*/ 	.word	0x00009bd0


	//   ....[1]....
        /*0068*/ 	.word	0x00009be0


	//   ....[2]....
        /*006c*/ 	.word	0x0000e270


	//   ....[3]....
        /*0070*/ 	.word	0x0000e280


	//----- nvinfo : EIATTR_SYSCALL_OFFSETS
	.align		4
.L_2145:
        /*0074*/ 	.byte	0x04, 0x46
        /*0076*/ 	.short	(.L_2147 - .L_2146)


	//   ....[0]....
.L_2146:
        /*0078*/ 	.word	0x00000f70


	//   ....[1]....
        /*007c*/ 	.word	0x0000e530


	//   ....[2]....
        /*0080*/ 	.word	0x0000e6c0


	//   ....[3]....
        /*0084*/ 	.word	0x0000e960


	//   ....[4]....
        /*0088*/ 	.word	0x0000eaf0


	//   ....[5]....
        /*008c*/ 	.word	0x0000ee50


	//   ....[6]....
        /*0090*/ 	.word	0x0000efe0


	//   ....[7]....
        /*0094*/ 	.word	0x0000f280


	//   ....[8]....
        /*0098*/ 	.word	0x0000f410


	//----- nvinfo : EIATTR_EXIT_INSTR_OFFSETS
	.align		4
.L_2147:
        /*009c*/ 	.byte	0x04, 0x1c
        /*009e*/ 	.short	(.L_2149 - .L_2148)


	//   ....[0]....
.L_2148:
        /*00a0*/ 	.word	0x0000dc50


	//   ....[1]....
        /*00a4*/ 	.word	0x0000e2e0


	//   ....[2]....
        /*00a8*/ 	.word	0x0000e700


	//   ....[3]....
        /*00ac*/ 	.word	0x0000e730


	//   ....[4]....
        /*00b0*/ 	.word	0x0000eb30


	//   ....[5]....
        /*00b4*/ 	.word	0x0000eb80


	//   ....[6]....
        /*00b8*/ 	.word	0x0000eba0


	//   ....[7]....
        /*00bc*/ 	.word	0x0000ebd0


	//   ....[8]....
        /*00c0*/ 	.word	0x0000ec00


	//   ....[9]....
        /*00c4*/ 	.word	0x0000f020


	//   ....[10]....
        /*00c8*/ 	.word	0x0000f050


	//   ....[11]....
        /*00cc*/ 	.word	0x0000f450


	//   ....[12]....
        /*00d0*/ 	.word	0x0000f4a0


	//----- nvinfo : EIATTR_MAX_THREADS
	.align		4
.L_2149:
        /*00d4*/ 	.byte	0x04, 0x05
        /*00d6*/ 	.short	(.L_2151 - .L_2150)
.L_2150:
        /*00d8*/ 	.word	0x00000100
        /*00dc*/ 	.word	0x00000001
        /*00e0*/ 	.word	0x00000001


	//----- nvinfo : EIATTR_CRS_STACK_SIZE
	.align		4
.L_2151:
        /*00e4*/ 	.byte	0x04, 0x1e
        /*00e6*/ 	.short	(.L_2153 - .L_2152)
.L_2152:
        /*00e8*/ 	.word	0x00000000
.L_2153:


//--------------------- .nv.info._ZN2at6native13reduce_kernelILi128ELi4ENS0_8ReduceOpIN3c104HalfENS0_14func_wrapper_tIS4_ZNS0_11sum_functorIS4_fS4_EclERNS_14TensorIteratorEEUlffE_EEjS4_Li4ELi8EEEEEvT1_ --------------------------
	.section	.nv.info._ZN2at6native13reduce_kernelILi128ELi4ENS0_8ReduceOpIN3c104HalfENS0_14func_wrapper_tIS4_ZNS0_11sum_functorIS4_fS4_EclERNS_14TensorIteratorEEUlffE_EEjS4_Li4ELi8EEEEEvT1_,"",@"SHT_CUDA_INFO"
	.sectionflags	@""
	.align	4


	//----- nvinfo : EIATTR_CUDA_API_VERSION
	.align		4
        /*0000*/ 	.byte	0x04, 0x37
        /*0002*/ 	.short	(.L_2155 - .L_2154)
.L_2154:
        /*0004*/ 	.word	0x00000082


	//----- nvinfo : EIATTR_SW2861232_WAR
	.align		4
.L_2155:
        /*0008*/ 	.byte	0x01, 0x35
	.zero		2


	//----- nvinfo : EIATTR_PARAM_CBANK
	.align		4
        /*000c*/ 	.byte	0x04, 0x0a
        /*000e*/ 	.short	(.L_2157 - .L_2156)
	.align		4
.L_2156:
        /*0010*/ 	.word	index@(.nv.constant0._ZN2at6native13reduce_kernelILi128ELi4ENS0_8ReduceOpIN3c104HalfENS0_14func_wrapper_tIS4_ZNS0_11sum_functorIS4_fS4_EclERNS_14TensorIteratorEEUlffE_EEjS4_Li4ELi8EEEEEvT1_)
        /*0014*/ 	.short	0x0160
        /*0016*/ 	.short	0x0418


	//----- nvinfo : EIATTR_CBANK_PARAM_SIZE
	.align		4
.L_2157:
        /*0018*/ 	.byte	0x03, 0x19
        /*001a*/ 	.short	0x0418


	//----- nvinfo : EIATTR_KPARAM_INFO
	.align		4
        /*001c*/ 	.byte	0x04, 0x17
        /*001e*/ 	.short	(.L_2159 - .L_2158)
.L_2158:
        /*0020*/ 	.word	0x00000000
        /*0024*/ 	.short	0x0000
        /*0026*/ 	.short	0x0000
        /*0028*/ 	.byte	0x00, 0xf0, 0x61, 0x10


	//----- nvinfo : EIATTR_MAXREG_COUNT
	.align		4
.L_2159:
        /*002c*/ 	.byte	0x03, 0x1b
        /*002e*/ 	.short	0x0080


	//----- nvinfo : EIATTR_NUM_BARRIERS
	.align		4
        /*0030*/ 	.byte	0x02, 0x4c
        /*0032*/ 	.byte	0x01
	.zero		1


	//----- nvinfo : EIATTR_EXTERNS
	.align		4
        /*0034*/ 	.byte	0x04, 0x0f
        /*0036*/ 	.short	(.L_2161 - .L_2160)


	//   ....[0]....
	.align		4
.L_2160:
        /*0038*/ 	.word	index@(__assertfail)


	//----- nvinfo : EIATTR_MERCURY_ISA_VERSION
	.align		4
.L_2161:
        /*003c*/ 	.byte	0x03, 0x5f
        /*003e*/ 	.short	0x0000


	//----- nvinfo : EIATTR_INT_WARP_WIDE_INSTR_OFFSETS
	.align		4
        /*0040*/ 	.byte	0x04, 0x31
        /*0042*/ 	.short	(.L_2163 - .L_2162)


	//   ....[0]....
.L_2162:
        /*0044*/ 	.word	0x00011860


	//   ....[1]....
        /*0048*/ 	.word	0x00011930


	//----- nvinfo : EIATTR_COOP_GROUP_MASK_REGIDS
	.align		4
.L_2163:
        /*004c*/ 	.byte	0x04, 0x29
        /*004e*/ 	.short	(.L_2165 - .L_2164)


	//   ....[0]....
.L_2164:
        /*0050*/ 	.word	0xffffffff


	//   ....[1]....
        /*0054*/ 	.word	0xffffffff


	//   ....[2]....
        /*0058*/ 	.word	0xffffffff


	//   ....[3]....
        /*005c*/ 	.word	0xffffffff


	//   ....[4]....
        /*0060*/ 	.word	0xffffffff


	//   ....[5]....
        /*0064*/ 	.word	0xffffffff


	//   ....[6]....
        /*0068*/ 	.word	0xffffffff


	//   ....[7]....
        /*006c*/ 	.word	0xffffffff


	//----- nvinfo : EIATTR_COOP_GROUP_INSTR_OFFSETS
	.align		4
.L_2165:
        /*0070*/ 	.byte	0x04, 0x28
        /*0072*/ 	.short	(.L_2167 - .L_2166)


	//   ....[0]....
.L_2166:
        /*0074*/ 	.word	0x0000a670


	//   ....[1]....
        /*0078*/ 	.word	0x0000a680


	//   ....[2]....
        /*007c*/ 	.word	0x0000a690


	//   ....[3]....
        /*0080*/ 	.word	0x0000a6a0


	//   ....[4]....
        /*0084*/ 	.word	0x00012140


	//   ....[5]....
        /*0088*/ 	.word	0x00012150


	//   ....[6]....
        /*008c*/ 	.word	0x00012160


	//   ....[7]....
        /*0090*/ 	.word	0x00012170


	//----- nvinfo : EIATTR_SYSCALL_OFFSETS
	.align		4
.L_2167:
        /*0094*/ 	.byte	0x04, 0x46
        /*0096*/ 	.short	(.L_2169 - .L_2168)


	//   ....[0]....
.L_2168:
        /*0098*/ 	.word	0x00000f10


	//   ....[1]....
        /*009c*/ 	.word	0x00012480


	//   ....[2]....
        /*00a0*/ 	.word	0x00012610


	//   ....[3]....
        /*00a4*/ 	.word	0x000127a0


	//   ....[4]....
        /*00a8*/ 	.word	0x00012930


	//   ....[5]....
        /*00ac*/ 	.word	0x00012c50


	//   ....[6]....
        /*00b0*/ 	.word	0x00012de0


	//   ....[7]....
        /*00b4*/ 	.word	0x00012f70


	//   ....[8]....
        /*00b8*/ 	.word	0x00013100


	//   ....[9]....
        /*00bc*/ 	.word	0x000134e0


	//   ....[10]....
        /*00c0*/ 	.word	0x00013670


	//   ....[11]....
        /*00c4*/ 	.word	0x00013800


	//   ....[12]....
        /*00c8*/ 	.word	0x00013990


	//   ....[13]....
        /*00cc*/ 	.word	0x00013cb0


	//   ....[14]....
        /*00d0*/ 	.word	0x00013e40


	//   ....[15]....
        /*00d4*/ 	.word	0x00013fd0


	//   ....[16]....
        /*00d8*/ 	.word	0x00014160


	//----- nvinfo : EIATTR_EXIT_INSTR_OFFSETS
	.align		4
.L_2169:
        /*00dc*/ 	.byte	0x04, 0x1c
        /*00de*/ 	.short	(.L_2171 - .L_2170)


	//   ....[0]....
.L_2170:
        /*00e0*/ 	.word	0x000119e0


	//   ....[1]....
        /*00e4*/ 	.word	0x000121f0


	//   ....[2]....
        /*00e8*/ 	.word	0x00012970


	//   ....[3]....
        /*00ec*/ 	.word	0x000129c0


	//   ....[4]....
        /*00f0*/ 	.word	0x00013140


	//   ....[5]....
        /*00f4*/ 	.word	0x000131d0


	//   ....[6]....
        /*00f8*/ 	.word	0x000131f0


	//   ....[7]....
        /*00fc*/ 	.word	0x00013220


	//   ....[8]....
        /*0100*/ 	.word	0x00013250


	//   ....[9]....
        /*0104*/ 	.word	0x000139d0


	//   ....[10]....
        /*0108*/ 	.word	0x00013a20


	//   ....[11]....
        /*010c*/ 	.word	0x000141a0


	//   ....[12]....
        /*0110*/ 	.word	0x00014230


	//----- nvinfo : EIATTR_MAX_THREADS
	.align		4
.L_2171:
        /*0114*/ 	.byte	0x04, 0x05
        /*0116*/ 	.short	(.L_2173 - .L_2172)
.L_2172:
        /*0118*/ 	.word	0x00000080
        /*011c*/ 	.word	0x00000001
        /*0120*/ 	.word	0x00000001


	//----- nvinfo : EIATTR_CRS_STACK_SIZE
	.align		4
.L_2173:
        /*0124*/ 	.byte	0x04, 0x1e
        /*0126*/ 	.short	(.L_2175 - .L_2174)
.L_2174:
        /*0128*/ 	.word	0x00000000
.L_2175:


//--------------------- .nv.info._ZN2at6native13reduce_kernelILi512ELi1ENS0_8ReduceOpIbNS0_14func_wrapper_tIbZNS0_11sum_functorIbbbEclERNS_14TensorIteratorEEUlbbE_EEjbLi4ELi4EEEEEvT1_ --------------------------
	.section	.nv.info._ZN2at6native13reduce_kernelILi512ELi1ENS0_8ReduceOpIbNS0_14func_wrapper_tIbZNS0_11sum_functorIbbbEclERNS_14TensorIteratorEEUlbbE_EEjbLi4ELi4EEEEEvT1_,"",@"SHT_CUDA_INFO"
	.sectionflags	@""
	.align	4


	//----- nvinfo : EIATTR_CUDA_API_VERSION
	.align		4
        /*0000*/ 	.byte	0x04, 0x37
        /*0002*/ 	.short	(.L_2177 - .L_2176)
.L_2176:
        /*0004*/ 	.word	0x00000082


	//----- nvinfo : EIATTR_SW2861232_WAR
	.align		4
.L_2177:
        /*0008*/ 	.byte	0x01, 0x35
	.zero		2


	//----- nvinfo : EIATTR_PARAM_CBANK
	.align		4
        /*000c*/ 	.byte	0x04, 0x0a
        /*000e*/ 	.short	(.L_2179 - .L_2178)
	.align		4
.L_2178:
        /*0010*/ 	.word	index@(.nv.constant0._ZN2at6native13reduce_kernelILi512ELi1ENS0_8ReduceOpIbNS0_14func_wrapper_tIbZNS0_11sum_functorIbbbEclERNS_14TensorIteratorEEUlbbE_EEjbLi4ELi4EEEEEvT1_)
        /*0014*/ 	.short	0x0160
        /*0016*/ 	.short	0x0410


	//----- nvinfo : EIATTR_CBANK_PARAM_SIZE
	.align		4
.L_2179:
        /*0018*/ 	.byte	0x03, 0x19
        /*001a*/ 	.short	0x0410


	//----- nvinfo : EIATTR_KPARAM_INFO
	.align		4
        /*001c*/ 	.byte	0x04, 0x17
        /*001e*/ 	.short	(.L_2181 - .L_2180)
.L_2180:
        /*0020*/ 	.word	0x00000000
        /*0024*/ 	.short	0x0000
        /*0026*/ 	.short	0x0000
        /*0028*/ 	.byte	0x00, 0xf0, 0x41, 0x10


	//----- nvinfo : EIATTR_MAXREG_COUNT
	.align		4
.L_2181:
        /*002c*/ 	.byte	0x03, 0x1b
        /*002e*/ 	.short	0x0020


	//----- nvinfo : EIATTR_NUM_BARRIERS
	.align		4
        /*0030*/ 	.byte	0x02, 0x4c
        /*0032*/ 	.byte	0x01
	.zero		1


	//----- nvinfo : EIATTR_EXTERNS
	.align		4
        /*0034*/ 	.byte	0x04, 0x0f
        /*0036*/ 	.short	(.L_2183 - .L_2182)


	//   ....[0]....
	.align		4
.L_2182:
        /*0038*/ 	.word	index@(__assertfail)


	//----- nvinfo : EIATTR_MERCURY_ISA_VERSION
	.align		4
.L_2183:
        /*003c*/ 	.byte	0x03, 0x5f
        /*003e*/ 	.short	0x0000


	//----- nvinfo : EIATTR_INT_WARP_WIDE_INSTR_OFFSETS
	.align		4
        /*0040*/ 	.byte	0x04, 0x31
        /*0042*/ 	.short	(.L_2185 - .L_2184)


	//   ....[0]....
.L_2184:
        /*0044*/ 	.word	0x0000beb0


	//   ....[1]....
        /*0048*/ 	.word	0x0000bf80


	//----- nvinfo : EIATTR_COOP_GROUP_MASK_REGIDS
	.align		4
.L_2185:
        /*004c*/ 	.byte	0x04, 0x29
        /*004e*/ 	.short	(.L_2187 - .L_2186)


	//   ....[0]....
.L_2186:
        /*0050*/ 	.word	0xffffffff


	//   ....[1]....
        /*0054*/ 	.word	0xffffffff


	//----- nvinfo : EIATTR_COOP_GROUP_INSTR_OFFSETS
	.align		4
.L_2187:
        /*0058*/ 	.byte	0x04, 0x28
        /*005a*/ 	.short	(.L_2189 - .L_2188)


	//   ....[0]....
.L_2188:
        /*005c*/ 	.word	0x0000a1f0


	//   ....[1]....
        /*0060*/ 	.word	0x0000c6d0


	//----- nvinfo : EIATTR_SYSCALL_OFFSETS
	.align		4
.L_2189:
        /*0064*/ 	.byte	0x04, 0x46
        /*0066*/ 	.short	(.L_2191 - .L_2190)


	//   ....[0]....
.L_2190:
        /*0068*/ 	.word	0x0000c9a0


	//   ....[1]....
        /*006c*/ 	.word	0x0000cc50


	//   ....[2]....
        /*0070*/ 	.word	0x0000cfc0


	//   ....[3]....
        /*0074*/ 	.word	0x0000d290


	//----- nvinfo : EIATTR_EXIT_INSTR_OFFSETS
	.align		4
.L_2191:
        /*0078*/ 	.byte	0x04, 0x1c
        /*007a*/ 	.short	(.L_2193 - .L_2192)


	//   ....[0]....
.L_2192:
        /*007c*/ 	.word	0x0000c010


	//   ....[1]....
        /*0080*/ 	.word	0x0000c750


	//   ....[2]....
        /*0084*/ 	.word	0x0000ca00


	//   ....[3]....
        /*0088*/ 	.word	0x0000ca20


	//   ....[4]....
        /*008c*/ 	.word	0x0000ccb0


	//   ....[5]....
        /*0090*/ 	.word	0x0000ccf0


	//   ....[6]....
        /*0094*/ 	.word	0x0000cd10


	//   ....[7]....
        /*0098*/ 	.word	0x0000cd40


	//   ....[8]....
        /*009c*/ 	.word	0x0000cd70


	//   ....[9]....
        /*00a0*/ 	.word	0x0000d020


	//   ....[10]....
        /*00a4*/ 	.word	0x0000d040


	//   ....[11]....
        /*00a8*/ 	.word	0x0000d2d0


	//   ....[12]....
        /*00ac*/ 	.word	0x0000d2f0


	//----- nvinfo : EIATTR_MAX_THREADS
	.align		4
.L_2193:
        /*00b0*/ 	.byte	0x04, 0x05
        /*00b2*/ 	.short	(.L_2195 - .L_2194)
.L_2194:
        /*00b4*/ 	.word	0x00000200
        /*00b8*/ 	.word	0x00000001
        /*00bc*/ 	.word	0x00000001


	//----- nvinfo : EIATTR_CRS_STACK_SIZE
	.align		4
.L_2195:
        /*00c0*/ 	.byte	0x04, 0x1e
        /*00c2*/ 	.short	(.L_2197 - .L_2196)
.L_2196:
        /*00c4*/ 	.word	0x00000000
.L_2197:


//--------------------- .nv.info._ZN2at6native13reduce_kernelILi256ELi2ENS0_8ReduceOpIbNS0_14func_wrapper_tIbZNS0_11sum_functorIbbbEclERNS_14TensorIteratorEEUlbbE_EEjbLi4ELi4EEEEEvT1_ --------------------------
	.section	.nv.info._ZN2at6native13reduce_kernelILi256ELi2ENS0_8ReduceOpIbNS0_14func_wrapper_tIbZNS0_11sum_functorIbbbEclERNS_14TensorIteratorEEUlbbE_EEjbLi4ELi4EEEEEvT1_,"",@"SHT_CUDA_INFO"
	.sectionflags	@""
	.align	4


	//----- nvinfo : EIATTR_CUDA_API_VERSION
	.align		4
        /*0000*/ 	.byte	0x04, 0x37
        /*0002*/ 	.short	(.L_2199 - .L_2198)
.L_2198:
        /*0004*/ 	.word	0x00000082


	//----- nvinfo : EIATTR_SW2861232_WAR
	.align		4
.L_2199:
        /*0008*/ 	.byte	0x01, 0x35
	.zero		2


	//----- nvinfo : EIATTR_PARAM_CBANK
	.align		4
        /*000c*/ 	.byte	0x04, 0x0a
        /*000e*/ 	.short	(.L_2201 - .L_2200)
	.align		4
.L_2200:
        /*0010*/ 	.word	index@(.nv.constant0._ZN2at6native13reduce_kernelILi256ELi2ENS0_8ReduceOpIbNS0_14func_wrapper_tIbZNS0_11sum_functorIbbbEclERNS_14TensorIteratorEEUlbbE_EEjbLi4ELi4EEEEEvT1_)
        /*0014*/ 	.short	0x0160
        /*0016*/ 	.short	0x0410


	//----- nvinfo : EIATTR_CBANK_PARAM_SIZE
	.align		4
.L_2201:
        /*0018*/ 	.byte	0x03, 0x19
        /*001a*/ 	.short	0x0410


	//----- nvinfo : EIATTR_KPARAM_INFO
	.align		4
        /*001c*/ 	.byte	0x04, 0x17
        /*001e*/ 	.short	(.L_2203 - .L_2202)
.L_2202:
        /*0020*/ 	.word	0x00000000
        /*0024*/ 	.short	0x0000
        /*0026*/ 	.short	0x0000
        /*0028*/ 	.byte	0x00, 0xf0, 0x41, 0x10


	//----- nvinfo : EIATTR_MAXREG_COUNT
	.align		4
.L_2203:
        /*002c*/ 	.byte	0x03, 0x1b
        /*002e*/ 	.short	0x0040


	//----- nvinfo : EIATTR_NUM_BARRIERS
	.align		4
        /*0030*/ 	.byte	0x02, 0x4c
        /*0032*/ 	.byte	0x01
	.zero		1


	//----- nvinfo : EIATTR_EXTERNS
	.align		4
        /*0034*/ 	.byte	0x04, 0x0f
        /*0036*/ 	.short	(.L_2205 - .L_2204)


	//   ....[0]....
	.align		4
.L_2204:
        /*0038*/ 	.word	index@(__assertfail)


	//----- nvinfo : EIATTR_MERCURY_ISA_VERSION
	.align		4
.L_2205:
        /*003c*/ 	.byte	0x03, 0x5f
        /*003e*/ 	.short	0x0000


	//----- nvinfo : EIATTR_INT_WARP_WIDE_INSTR_OFFSETS
	.align		4
        /*0040*/ 	.byte	0x04, 0x31
        /*0042*/ 	.short	(.L_2207 - .L_2206)


	//   ....[0]....
.L_2206:
        /*0044*/ 	.word	0x0000f1f0


	//   ....[1]....
        /*0048*/ 	.word	0x0000f2c0


	//----- nvinfo : EIATTR_COOP_GROUP_MASK_REGIDS
	.align		4
.L_2207:
        /*004c*/ 	.byte	0x04, 0x29
        /*004e*/ 	.short	(.L_2209 - .L_2208)


	//   ....[0]....
.L_2208:
        /*0050*/ 	.word	0xffffffff


	//   ....[1]....
        /*0054*/ 	.word	0xffffffff


	//   ....[2]....
        /*0058*/ 	.word	0xffffffff


	//   ....[3]....
        /*005c*/ 	.word	0xffffffff


	//----- nvinfo : EIATTR_COOP_GROUP_INSTR_OFFSETS
	.align		4
.L_2209:
        /*0060*/ 	.byte	0x04, 0x28
        /*0062*/ 	.short	(.L_2211 - .L_2210)


	//   ....[0]....
.L_2210:
        /*0064*/ 	.word	0x0000bbb0


	//   ....[1]....
        /*0068*/ 	.word	0x0000bbc0


	//   ....[2]....
        /*006c*/ 	.word	0x0000fce0


	//   ....[3]....
        /*0070*/ 	.word	0x0000fcf0


	//----- nvinfo : EIATTR_SYSCALL_OFFSETS
	.align		4
.L_2211:
        /*0074*/ 	.byte	0x04, 0x46
        /*0076*/ 	.short	(.L_2213 - .L_2212)


	//   ....[0]....
.L_2212:
        /*0078*/ 	.word	0x00000f70


	//   ....[1]....
        /*007c*/ 	.word	0x00010070


	//   ....[2]....
        /*0080*/ 	.word	0x00010210


	//   ....[3]....
        /*0084*/ 	.word	0x00010570


	//   ....[4]....
        /*0088*/ 	.word	0x00010710


	//   ....[5]....
        /*008c*/ 	.word	0x00010b20


	//   ....[6]....
        /*0090*/ 	.word	0x00010cc0


	//   ....[7]....
        /*0094*/ 	.word	0x00011020


	//   ....[8]....
        /*0098*/ 	.word	0x000111c0


	//----- nvinfo : EIATTR_EXIT_INSTR_OFFSETS
	.align		4
.L_2213:
        /*009c*/ 	.byte	0x04, 0x1c
        /*009e*/ 	.short	(.L_2215 - .L_2214)


	//   ....[0]....
.L_2214:
        /*00a0*/ 	.word	0x0000f350


	//   ....[1]....
        /*00a4*/ 	.word	0x0000fdb0


	//   ....[2]....
        /*00a8*/ 	.word	0x00010270


	//   ....[3]....
        /*00ac*/ 	.word	0x000102a0


	//   ....[4]....
        /*00b0*/ 	.word	0x00010770


	//   ....[5]....
        /*00b4*/ 	.word	0x000107e0


	//   ....[6]....
        /*00b8*/ 	.word	0x00010800


	//   ....[7]....
        /*00bc*/ 	.word	0x00010830


	//   ....[8]....
        /*00c0*/ 	.word	0x00010860


	//   ....[9]....
        /*00c4*/ 	.word	0x00010d20


	//   ....[10]....
        /*00c8*/ 	.word	0x00010d50


	//   ....[11]....
        /*00cc*/ 	.word	0x00011220


	//   ....[12]....
        /*00d0*/ 	.word	0x00011290


	//----- nvinfo : EIATTR_MAX_THREADS
	.align		4
.L_2215:
        /*00d4*/ 	.byte	0x04, 0x05
        /*00d6*/ 	.short	(.L_2217 - .L_2216)
.L_2216:
        /*00d8*/ 	.word	0x00000100
        /*00dc*/ 	.word	0x00000001
        /*00e0*/ 	.word	0x00000001


	//----- nvinfo : EIATTR_CRS_STACK_SIZE
	.align		4
.L_2217:
        /*00e4*/ 	.byte	0x04, 0x1e
        /*00e6*/ 	.short	(.L_2219 - .L_2218)
.L_2218:
        /*00e8*/ 	.word	0x00000000
.L_2219:


//--------------------- .nv.info._ZN2at6native13reduce_kernelILi128ELi4ENS0_8ReduceOpIbNS0_14func_wrapper_tIbZNS0_11sum_functorIbbbEclERNS_14TensorIteratorEEUlbbE_EEjbLi4ELi4EEEEEvT1_ --------------------------
	.section	.nv.info._ZN2at6native13reduce_kernelILi128ELi4ENS0_8ReduceOpIbNS0_14func_wrapper_tIbZNS0_11sum_functorIbbbEclERNS_14TensorIteratorEEUlbbE_EEjbLi4ELi4EEEEEvT1_,"",@"SHT_CUDA_INFO"
	.sectionflags	@""
	.align	4


	//----- nvinfo : EIATTR_CUDA_API_VERSION
	.align		4
        /*0000*/ 	.byte	0x04, 0x37
        /*0002*/ 	.short	(.L_2221 - .L_2220)
.L_2220:
        /*0004*/ 	.word	0x00000082


	//----- nvinfo : EIATTR_SW2861232_WAR
	.align		4
.L_2221:
        /*0008*/ 	.byte	0x01, 0x35
	.zero		2


	//----- nvinfo : EIATTR_PARAM_CBANK
	.align		4
        /*000c*/ 	.byte	0x04, 0x0a
        /*000e*/ 	.short	(.L_2223 - .L_2222)
	.align		4
.L_2222:
        /*0010*/ 	.word	index@(.nv.constant0._ZN2at6native13reduce_kernelILi128ELi4ENS0_8ReduceOpIbNS0_14func_wrapper_tIbZNS0_11sum_functorIbbbEclERNS_14TensorIteratorEEUlbbE_EEjbLi4ELi4EEEEEvT1_)
        /*0014*/ 	.short	0x0160
        /*0016*/ 	.short	0x0410


	//----- nvinfo : EIATTR_CBANK_PARAM_SIZE
	.align		4
.L_2223:
        /*0018*/ 	.byte	0x03, 0x19
        /*001a*/ 	.short	0x0410


	//----- nvinfo : EIATTR_KPARAM_INFO
	.align		4
        /*001c*/ 	.byte	0x04, 0x17
        /*001e*/ 	.short	(.L_2225 - .L_2224)
.L_2224:
        /*0020*/ 	.word	0x00000000
        /*0024*/ 	.short	0x0000
        /*0026*/ 	.short	0x0000
        /*0028*/ 	.byte	0x00, 0xf0, 0x41, 0x10


	//----- nvinfo : EIATTR_MAXREG_COUNT
	.align		4
.L_2225:
        /*002c*/ 	.byte	0x03, 0x1b
        /*002e*/ 	.short	0x0080


	//----- nvinfo : EIATTR_NUM_BARRIERS
	.align		4
        /*0030*/ 	.byte	0x02, 0x4c
        /*0032*/ 	.byte	0x01
	.zero		1


	//----- nvinfo : EIATTR_EXTERNS
	.align		4
        /*0034*/ 	.byte	0x04, 0x0f
        /*0036*/ 	.short	(.L_2227 - .L_2226)


	//   ....[0]....
	.align		4
.L_2226:
        /*0038*/ 	.word	index@(__assertfail)


	//----- nvinfo : EIATTR_MERCURY_ISA_VERSION
	.align		4
.L_2227:
        /*003c*/ 	.byte	0x03, 0x5f
        /*003e*/ 	.short	0x0000


	//----- nvinfo : EIATTR_INT_WARP_WIDE_INSTR_OFFSETS
	.align		4
        /*0040*/ 	.byte	0x04, 0x31
        /*0042*/ 	.short	(.L_2229 - .L_2228)


	//   ....[0]....
.L_2228:
        /*0044*/ 	.word	0x00015210


	//   ....[1]....
        /*0048*/ 	.word	0x000152e0


	//----- nvinfo : EIATTR_COOP_GROUP_MASK_REGIDS
	.align		4
.L_2229:
        /*004c*/ 	.byte	0x04, 0x29
        /*004e*/ 	.short	(.L_2231 - .L_2230)


	//   ....[0]....
.L_2230:
        /*0050*/ 	.word	0xffffffff


	//   ....[1]....
        /*0054*/ 	.word	0xffffffff


	//   ....[2]....
        /*0058*/ 	.word	0xffffffff


	//   ....[3]....
        /*005c*/ 	.word	0xffffffff


	//   ....[4]....
        /*0060*/ 	.word	0xffffffff


	//   ....[5]....
        /*0064*/ 	.word	0xffffffff


	//   ....[6]....
        /*0068*/ 	.word	0xffffffff


	//   ....[7]....
        /*006c*/ 	.word	0xffffffff


	//----- nvinfo : EIATTR_COOP_GROUP_INSTR_OFFSETS
	.align		4
.L_2231:
        /*0070*/ 	.byte	0x04, 0x28
        /*0072*/ 	.short	(.L_2233 - .L_2232)


	//   ....[0]....
.L_2232:
        /*0074*/ 	.word	0x0000e870


	//   ....[1]....
        /*0078*/ 	.word	0x0000e8b0


	//   ....[2]....
        /*007c*/ 	.word	0x0000e8c0


	//   ....[3]....
        /*0080*/ 	.word	0x0000e8d0


	//   ....[4]....
        /*0084*/ 	.word	0x00016150


	//   ....[5]....
        /*0088*/ 	.word	0x00016190


	//   ....[6]....
        /*008c*/ 	.word	0x000161a0


	//   ....[7]....
        /*0090*/ 	.word	0x000161b0


	//----- nvinfo : EIATTR_SYSCALL_OFFSETS
	.align		4
.L_2233:
        /*0094*/ 	.byte	0x04, 0x46
        /*0096*/ 	.short	(.L_2235 - .L_2234)


	//   ....[0]....
.L_2234:
        /*0098*/ 	.word	0x00000f10


	//   ....[1]....
        /*009c*/ 	.word	0x00016670


	//   ....[2]....
        /*00a0*/ 	.word	0x00016810


	//   ....[3]....
        /*00a4*/ 	.word	0x000169b0


	//   ....[4]....
        /*00a8*/ 	.word	0x00016b50


	//   ....[5]....
        /*00ac*/ 	.word	0x00016fc0


	//   ....[6]....
        /*00b0*/ 	.word	0x00017160


	//   ....[7]....
        /*00b4*/ 	.word	0x00017300


	//   ....[8]....
        /*00b8*/ 	.word	0x000174a0


	//   ....[9]....
        /*00bc*/ 	.word	0x000179d0


	//   ....[10]....
        /*00c0*/ 	.word	0x00017b70


	//   ....[11]....
        /*00c4*/ 	.word	0x00017d10


	//   ....[12]....
        /*00c8*/ 	.word	0x00017eb0


	//   ....[13]....
        /*00cc*/ 	.word	0x00018320


	//   ....[14]....
        /*00d0*/ 	.word	0x000184c0


	//   ....[15]....
        /*00d4*/ 	.word	0x00018660


	//   ....[16]....
        /*00d8*/ 	.word	0x00018800


	//----- nvinfo : EIATTR_EXIT_INSTR_OFFSETS
	.align		4
.L_2235:
        /*00dc*/ 	.byte	0x04, 0x1c
        /*00de*/ 	.short	(.L_2237 - .L_2236)


	//   ....[0]....
.L_2236:
        /*00e0*/ 	.word	0x00015370


	//   ....[1]....
        /*00e4*/ 	.word	0x000162f0


	//   ....[2]....
        /*00e8*/ 	.word	0x00016bb0


	//   ....[3]....
        /*00ec*/ 	.word	0x00016c00


	//   ....[4]....
        /*00f0*/ 	.word	0x00017500


	//   ....[5]....
        /*00f4*/ 	.word	0x000175d0


	//   ....[6]....
        /*00f8*/ 	.word	0x000175f0


	//   ....[7]....
        /*00fc*/ 	.word	0x00017620


	//   ....[8]....
        /*0100*/ 	.word	0x00017650


	//   ....[9]....
        /*0104*/ 	.word	0x00017f10


	//   ....[10]....
        /*0108*/ 	.word	0x00017f60


	//   ....[11]....
        /*010c*/ 	.word	0x00018860


	//   ....[12]....
        /*0110*/ 	.word	0x00018930


	//----- nvinfo : EIATTR_MAX_THREADS
	.align		4
.L_2237:
        /*0114*/ 	.byte	0x04, 0x05
        /*0116*/ 	.short	(.L_2239 - .L_2238)
.L_2238:
        /*0118*/ 	.word	0x00000080
        /*011c*/ 	.word	0x00000001
        /*0120*/ 	.word	0x00000001


	//----- nvinfo : EIATTR_CRS_STACK_SIZE
	.align		4
.L_2239:
        /*0124*/ 	.byte	0x04, 0x1e
        /*0126*/ 	.short	(.L_2241 - .L_2240)
.L_2240:
        /*0128*/ 	.word	0x00000000
.L_2241:


//--------------------- .nv.info._ZN2at6native13reduce_kernelILi512ELi1ENS0_8ReduceOpIN3c107complexIfEENS0_14func_wrapper_tIS5_ZNS0_11sum_functorIS5_S5_S5_EclERNS_14TensorIteratorEEUlS5_S5_E_EEjS5_Li4ELi4EEEEEvT1_ --------------------------
	.section	.nv.info._ZN2at6native13reduce_kernelILi512ELi1ENS0_8ReduceOpIN3c107complexIfEENS0_14func_wrapper_tIS5_ZNS0_11sum_functorIS5_S5_S5_EclERNS_14TensorIteratorEEUlS5_S5_E_EEjS5_Li4ELi4EEEEEvT1_,"",@"SHT_CUDA_INFO"
	.sectionflags	@""
	.align	4


	//----- nvinfo : EIATTR_CUDA_API_VERSION
	.align		4
        /*0000*/ 	.byte	0x04, 0x37
        /*0002*/ 	.short	(.L_2243 - .L_2242)
.L_2242:
        /*0004*/ 	.word	0x00000082


	//----- nvinfo : EIATTR_SW2861232_WAR
	.align		4
.L_2243:
        /*0008*/ 	.byte	0x01, 0x35
	.zero		2


	//----- nvinfo : EIATTR_PARAM_CBANK
	.align		4
        /*000c*/ 	.byte	0x04, 0x0a
        /*000e*/ 	.short	(.L_2245 - .L_2244)
	.align		4
.L_2244:
        /*0010*/ 	.word	index@(.nv.constant0._ZN2at6native13reduce_kernelILi512ELi1ENS0_8ReduceOpIN3c107complexIfEENS0_14func_wrapper_tIS5_ZNS0_11sum_functorIS5_S5_S5_EclERNS_14TensorIteratorEEUlS5_S5_E_EEjS5_Li4ELi4EEEEEvT1_)
        /*0014*/ 	.short	0x0160
        /*0016*/ 	.short	0x0420


	//----- nvinfo : EIATTR_CBANK_PARAM_SIZE
	.align		4
.L_2245:
        /*0018*/ 	.byte	0x03, 0x19
        /*001a*/ 	.short	0x0420


	//----- nvinfo : EIATTR_KPARAM_INFO
	.align		4
        /*001c*/ 	.byte	0x04, 0x17
        /*001e*/ 	.short	(.L_2247 - .L_2246)
.L_2246:
        /*0020*/ 	.word	0x00000000
        /*0024*/ 	.short	0x0000
        /*0026*/ 	.short	0x0000
        /*0028*/ 	.byte	0x00, 0xf0, 0x81, 0x10


	//----- nvinfo : EIATTR_MAXREG_COUNT
	.align		4
.L_2247:
        /*002c*/ 	.byte	0x03, 0x1b
        /*002e*/ 	.short	0x0020


	//----- nvinfo : EIATTR_NUM_BARRIERS
	.align		4
        /*0030*/ 	.byte	0x02, 0x4c
        /*0032*/ 	.byte	0x01
	.zero		1


	//----- nvinfo : EIATTR_EXTERNS
	.align		4
        /*0034*/ 	.byte	0x04, 0x0f
        /*0036*/ 	.short	(.L_2249 - .L_2248)


	//   ....[0]....
	.align		4
.L_2248:
        /*0038*/ 	.word	index@(__assertfail)


	//----- nvinfo : EIATTR_MERCURY_ISA_VERSION
	.align		4
.L_2249:
        /*003c*/ 	.byte	0x03, 0x5f
        /*003e*/ 	.short	0x0000


	//----- nvinfo : EIATTR_INT_WARP_WIDE_INSTR_OFFSETS
	.align		4
        /*0040*/ 	.byte	0x04, 0x31
        /*0042*/ 	.short	(.L_2251 - .L_2250)


	//   ....[0]....
.L_2250:
        /*0044*/ 	.word	0x0000b090


	//   ....[1]....
        /*0048*/ 	.word	0x0000b160


	//----- nvinfo : EIATTR_COOP_GROUP_MASK_REGIDS
	.align		4
.L_2251:
        /*004c*/ 	.byte	0x04, 0x29
        /*004e*/ 	.short	(.L_2253 - .L_2252)


	//   ....[0]....
.L_2252:
        /*0050*/ 	.word	0xffffffff


	//   ....[1]....
        /*0054*/ 	.word	0xffffffff


	//   ....[2]....
        /*0058*/ 	.word	0xffffffff


	//   ....[3]....
        /*005c*/ 	.word	0xffffffff


	//----- nvinfo : EIATTR_COOP_GROUP_INSTR_OFFSETS
	.align		4
.L_2253:
        /*0060*/ 	.byte	0x04, 0x28
        /*0062*/ 	.short	(.L_2255 - .L_2254)


	//   ....[0]....
.L_2254:
        /*0064*/ 	.word	0x000093f0


	//   ....[1]....
        /*0068*/ 	.word	0x00009400


	//   ....[2]....
        /*006c*/ 	.word	0x0000b7e0


	//   ....[3]....
        /*0070*/ 	.word	0x0000b7f0


	//----- nvinfo : EIATTR_SYSCALL_OFFSETS
	.align		4
.L_2255:
        /*0074*/ 	.byte	0x04, 0x46
        /*0076*/ 	.short	(.L_2257 - .L_2256)


	//   ....[0]....
.L_2256:
        /*0078*/ 	.word	0x0000ba70


	//   ....[1]....
        /*007c*/ 	.word	0x0000bcb0


	//   ....[2]....
        /*0080*/ 	.word	0x0000bfb0


	//   ....[3]....
        /*0084*/ 	.word	0x0000c1f0


	//----- nvinfo : EIATTR_EXIT_INSTR_OFFSETS
	.align		4
.L_2257:
        /*0088*/ 	.byte	0x04, 0x1c
        /*008a*/ 	.short	(.L_2259 - .L_2258)


	//   ....[0]....
.L_2258:
        /*008c*/ 	.word	0x0000b210


	//   ....[1]....
        /*0090*/ 	.word	0x0000b850


	//   ....[2]....
        /*0094*/ 	.word	0x0000bab0


	//   ....[3]....
        /*0098*/ 	.word	0x0000bad0


	//   ....[4]....
        /*009c*/ 	.word	0x0000bcf0


	//   ....[5]....
        /*00a0*/ 	.word	0x0000bd10


	//   ....[6]....
        /*00a4*/ 	.word	0x0000bd30


	//   ....[7]....
        /*00a8*/ 	.word	0x0000bd60


	//   ....[8]....
        /*00ac*/ 	.word	0x0000bd90


	//   ....[9]....
        /*00b0*/ 	.word	0x0000bff0


	//   ....[10]....
        /*00b4*/ 	.word	0x0000c010


	//   ....[11]....
        /*00b8*/ 	.word	0x0000c230


	//   ....[12]....
        /*00bc*/ 	.word	0x0000c250


	//----- nvinfo : EIATTR_MAX_THREADS
	.align		4
.L_2259:
        /*00c0*/ 	.byte	0x04, 0x05
        /*00c2*/ 	.short	(.L_2261 - .L_2260)
.L_2260:
        /*00c4*/ 	.word	0x00000200
        /*00c8*/ 	.word	0x00000001
        /*00cc*/ 	.word	0x00000001


	//----- nvinfo : EIATTR_CRS_STACK_SIZE
	.align		4
.L_2261:
        /*00d0*/ 	.byte	0x04, 0x1e
        /*00d2*/ 	.short	(.L_2263 - .L_2262)
.L_2262:
        /*00d4*/ 	.word	0x00000000
.L_2263:


//--------------------- .nv.info._ZN2at6native13reduce_kernelILi256ELi2ENS0_8ReduceOpIN3c107complexIfEENS0_14func_wrapper_tIS5_ZNS0_11sum_functorIS5_S5_S5_EclERNS_14TensorIteratorEEUlS5_S5_E_EEjS5_Li4ELi4EEEEEvT1_ --------------------------
	.section	.nv.info._ZN2at6native13reduce_kernelILi256ELi2ENS0_8ReduceOpIN3c107complexIfEENS0_14func_wrapper_tIS5_ZNS0_11sum_functorIS5_S5_S5_EclERNS_14TensorIteratorEEUlS5_S5_E_EEjS5_Li4ELi4EEEEEvT1_,"",@"SHT_CUDA_INFO"
	.sectionflags	@""
	.align	4


	//----- nvinfo : EIATTR_CUDA_API_VERSION
	.align		4
        /*0000*/ 	.byte	0x04, 0x37
        /*0002*/ 	.short	(.L_2265 - .L_2264)
.L_2264:
        /*0004*/ 	.word	0x00000082


	//----- nvinfo : EIATTR_SW2861232_WAR
	.align		4
.L_2265:
        /*0008*/ 	.byte	0x01, 0x35
	.zero		2


	//----- nvinfo : EIATTR_PARAM_CBANK
	.align		4
        /*000c*/ 	.byte	0x04, 0x0a
        /*000e*/ 	.short	(.L_2267 - .L_2266)
	.align		4
.L_2266:
        /*0010*/ 	.word	index@(.nv.constant0._ZN2at6native13reduce_kernelILi256ELi2ENS0_8ReduceOpIN3c107complexIfEENS0_14func_wrapper_tIS5_ZNS0_11sum_functorIS5_S5_S5_EclERNS_14TensorIteratorEEUlS5_S5_E_EEjS5_Li4ELi4EEEEEvT1_)
        /*0014*/ 	.short	0x0160
        /*0016*/ 	.short	0x0420


	//----- nvinfo : EIATTR_CBANK_PARAM_SIZE
	.align		4
.L_2267:
        /*0018*/ 	.byte	0x03, 0x19
        /*001a*/ 	.short	0x0420


	//----- nvinfo : EIATTR_KPARAM_INFO
	.align		4
        /*001c*/ 	.byte	0x04, 0x17
        /*001e*/ 	.short	(.L_2269 - .L_2268)
.L_2268:
        /*0020*/ 	.word	0x00000000
        /*0024*/ 	.short	0x0000
        /*0026*/ 	.short	0x0000
        /*0028*/ 	.byte	0x00, 0xf0, 0x81, 0x10


	//----- nvinfo : EIATTR_MAXREG_COUNT
	.align		4
.L_2269:
        /*002c*/ 	.byte	0x03, 0x1b
        /*002e*/ 	.short	0x0040


	//----- nvinfo : EIATTR_NUM_BARRIERS
	.align		4
        /*0030*/ 	.byte	0x02, 0x4c
        /*0032*/ 	.byte	0x01
	.zero		1


	//----- nvinfo : EIATTR_EXTERNS
	.align		4
        /*0034*/ 	.byte	0x04, 0x0f
        /*0036*/ 	.short	(.L_2271 - .L_2270)


	//   ....[0]....
	.align		4
.L_2270:
        /*0038*/ 	.word	index@(__assertfail)


	//----- nvinfo : EIATTR_MERCURY_ISA_VERSION
	.align		4
.L_2271:
        /*003c*/ 	.byte	0x03, 0x5f
        /*003e*/ 	.short	0x0000


	//----- nvinfo : EIATTR_INT_WARP_WIDE_INSTR_OFFSETS
	.align		4
        /*0040*/ 	.byte	0x04, 0x31
        /*0042*/ 	.short	(.L_2273 - .L_2272)


	//   ....[0]....
.L_2272:
        /*0044*/ 	.word	0x0000d570


	//   ....[1]....
        /*0048*/ 	.word	0x0000d640


	//----- nvinfo : EIATTR_COOP_GROUP_MASK_REGIDS
	.align		4
.L_2273:
        /*004c*/ 	.byte	0x04, 0x29
        /*004e*/ 	.short	(.L_2275 - .L_2274)


	//   ....[0]....
.L_2274:
        /*0050*/ 	.word	0xffffffff


	//   ....[1]....
        /*0054*/ 	.word	0xffffffff


	//   ....[2]....
        /*0058*/ 	.word	0xffffffff


	//   ....[3]....
        /*005c*/ 	.word	0xffffffff


	//   ....[4]....
        /*0060*/ 	.word	0xffffffff


	//   ....[5]....
        /*0064*/ 	.word	0xffffffff


	//   ....[6]....
        /*0068*/ 	.word	0xffffffff


	//   ....[7]....
        /*006c*/ 	.word	0xffffffff


	//----- nvinfo : EIATTR_COOP_GROUP_INSTR_OFFSETS
	.align		4
.L_2275:
        /*0070*/ 	.byte	0x04, 0x28
        /*0072*/ 	.short	(.L_2277 - .L_2276)


	//   ....[0]....
.L_2276:
        /*0074*/ 	.word	0x00009ed0


	//   ....[1]....
        /*0078*/ 	.word	0x00009ee0


	//   ....[2]....
        /*007c*/ 	.word	0x00009ef0


	//   ....[3]....
        /*0080*/ 	.word	0x00009f00


	//   ....[4]....
        /*0084*/ 	.word	0x0000dde0


	//   ....[5]....
        /*0088*/ 	.word	0x0000ddf0


	//   ....[6]....
        /*008c*/ 	.word	0x0000de00


	//   ....[7]....
        /*0090*/ 	.word	0x0000de10


	//----- nvinfo : EIATTR_SYSCALL_OFFSETS
	.align		4
.L_2277:
        /*0094*/ 	.byte	0x04, 0x46
        /*0096*/ 	.short	(.L_2279 - .L_2278)


	//   ....[0]....
.L_2278:
        /*0098*/ 	.word	0x00000f90


	//   ....[1]....
        /*009c*/ 	.word	0x0000e0f0


	//   ....[2]....
        /*00a0*/ 	.word	0x0000e270


	//   ....[3]....
        /*00a4*/ 	.word	0x0000e500


	//   ....[4]....
        /*00a8*/ 	.word	0x0000e680


	//   ....[5]....
        /*00ac*/ 	.word	0x0000e9d0


	//   ....[6]....
        /*00b0*/ 	.word	0x0000eb50


	//   ....[7]....
        /*00b4*/ 	.word	0x0000ede0


	//   ....[8]....
        /*00b8*/ 	.word	0x0000ef60


	//----- nvinfo : EIATTR_EXIT_INSTR_OFFSETS
	.align		4
.L_2279:
        /*00bc*/ 	.byte	0x04, 0x1c
        /*00be*/ 	.short	(.L_2281 - .L_2280)


	//   ....[0]....
.L_2280:
        /*00c0*/ 	.word	0x0000d6f0


	//   ....[1]....
        /*00c4*/ 	.word	0x0000de90


	//   ....[2]....
        /*00c8*/ 	.word	0x0000e2b0


	//   ....[3]....
        /*00cc*/ 	.word	0x0000e2e0


	//   ....[4]....
        /*00d0*/ 	.word	0x0000e6c0


	//   ....[5]....
        /*00d4*/ 	.word	0x0000e6f0


	//   ....[6]....
        /*00d8*/ 	.word	0x0000e710


	//   ....[7]....
        /*00dc*/ 	.word	0x0000e740


	//   ....[8]....
        /*00e0*/ 	.word	0x0000e770


	//   ....[9]....
        /*00e4*/ 	.word	0x0000eb90


	//   ....[10]....
        /*00e8*/ 	.word	0x0000ebc0


	//   ....[11]....
        /*00ec*/ 	.word	0x0000efa0


	//   ....[12]....
        /*00f0*/ 	.word	0x0000efd0


	//----- nvinfo : EIATTR_MAX_THREADS
	.align		4
.L_2281:
        /*00f4*/ 	.byte	0x04, 0x05
        /*00f6*/ 	.short	(.L_2283 - .L_2282)
.L_2282:
        /*00f8*/ 	.word	0x00000100
        /*00fc*/ 	.word	0x00000001
        /*0100*/ 	.word	0x00000001


	//----- nvinfo : EIATTR_CRS_STACK_SIZE
	.align		4
.L_2283:
        /*0104*/ 	.byte	0x04, 0x1e
        /*0106*/ 	.short	(.L_2285 - .L_2284)
.L_2284:
        /*0108*/ 	.word	0x00000000
.L_2285:


//--------------------- .nv.info._ZN2at6native13reduce_kernelILi128ELi4ENS0_8ReduceOpIN3c107complexIfEENS0_14func_wrapper_tIS5_ZNS0_11sum_functorIS5_S5_S5_EclERNS_14TensorIteratorEEUlS5_S5_E_EEjS5_Li4ELi4EEEEEvT1_ --------------------------
	.section	.nv.info._ZN2at6native13reduce_kernelILi128ELi4ENS0_8ReduceOpIN3c107complexIfEENS0_14func_wrapper_tIS5_ZNS0_11sum_functorIS5_S5_S5_EclERNS_14TensorIteratorEEUlS5_S5_E_EEjS5_Li4ELi4EEEEEvT1_,"",@"SHT_CUDA_INFO"
	.sectionflags	@""
	.align	4


	//----- nvinfo : EIATTR_CUDA_API_VERSION
	.align		4
        /*0000*/ 	.byte	0x04, 0x37
        /*0002*/ 	.short	(.L_2287 - .L_2286)
.L_2286:
        /*0004*/ 	.word	0x00000082


	//----- nvinfo : EIATTR_SW2861232_WAR
	.align		4
.L_2287:
        /*0008*/ 	.byte	0x01, 0x35
	.zero		2


	//----- nvinfo : EIATTR_PARAM_CBANK
	.align		4
        /*000c*/ 	.byte	0x04, 0x0a
        /*000e*/ 	.short	(.L_2289 - .L_2288)
	.align		4
.L_2288:
        /*0010*/ 	.word	index@(.nv.constant0._ZN2at6native13reduce_kernelILi128ELi4ENS0_8ReduceOpIN3c107complexIfEENS0_14func_wrapper_tIS5_ZNS0_11sum_functorIS5_S5_S5_EclERNS_14TensorIteratorEEUlS5_S5_E_EEjS5_Li4ELi4EEEEEvT1_)
        /*0014*/ 	.short	0x0160
        /*0016*/ 	.short	0x0420


	//----- nvinfo : EIATTR_CBANK_PARAM_SIZE
	.align		4
.L_2289:
        /*0018*/ 	.byte	0x03, 0x19
        /*001a*/ 	.short	0x0420


	//----- nvinfo : EIATTR_KPARAM_INFO
	.align		4
        /*001c*/ 	.byte	0x04, 0x17
        /*001e*/ 	.short	(.L_2291 - .L_2290)
.L_2290:
        /*0020*/ 	.word	0x00000000
        /*0024*/ 	.short	0x0000
        /*0026*/ 	.short	0x0000
        /*0028*/ 	.byte	0x00, 0xf0, 0x81, 0x10


	//----- nvinfo : EIATTR_MAXREG_COUNT
	.align		4
.L_2291:
        /*002c*/ 	.byte	0x03, 0x1b
        /*002e*/ 	.short	0x0080


	//----- nvinfo : EIATTR_NUM_BARRIERS
	.align		4
        /*0030*/ 	.byte	0x02, 0x4c
        /*0032*/ 	.byte	0x01
	.zero		1


	//----- nvinfo : EIATTR_EXTERNS
	.align		4
        /*0034*/ 	.byte	0x04, 0x0f
        /*0036*/ 	.short	(.L_2293 - .L_2292)


	//   ....[0]....
	.align		4
.L_2292:
        /*0038*/ 	.word	index@(__assertfail)


	//----- nvinfo : EIATTR_MERCURY_ISA_VERSION
	.align		4
.L_2293:
        /*003c*/ 	.byte	0x03, 0x5f
        /*003e*/ 	.short	0x0000


	//----- nvinfo : EIATTR_INT_WARP_WIDE_INSTR_OFFSETS
	.align		4
        /*0040*/ 	.byte	0x04, 0x31
        /*0042*/ 	.short	(.L_2295 - .L_2294)


	//   ....[0]....
.L_2294:
        /*0044*/ 	.word	0x00011ce0


	//   ....[1]....
        /*0048*/ 	.word	0x00011db0


	//----- nvinfo : EIATTR_COOP_GROUP_MASK_REGIDS
	.align		4
.L_2295:
        /*004c*/ 	.byte	0x04, 0x29
        /*004e*/ 	.short	(.L_2297 - .L_2296)


	//   ....[0]....
.L_2296:
        /*0050*/ 	.word	0xffffffff


	//   ....[1]....
        /*0054*/ 	.word	0xffffffff


	//   ....[2]....
        /*0058*/ 	.word	0xffffffff


	//   ....[3]....
        /*005c*/ 	.word	0xffffffff


	//   ....[4]....
        /*0060*/ 	.word	0xffffffff


	//   ....[5]....
        /*0064*/ 	.word	0xffffffff


	//   ....[6]....
        /*0068*/ 	.word	0xffffffff


	//   ....[7]....
        /*006c*/ 	.word	0xffffffff


	//   ....[8]....
        /*0070*/ 	.word	0xffffffff


	//   ....[9]....
        /*0074*/ 	.word	0xffffffff


	//   ....[10]....
        /*0078*/ 	.word	0xffffffff


	//   ....[11]....
        /*007c*/ 	.word	0xffffffff


	//   ....[12]....
        /*0080*/ 	.word	0xffffffff


	//   ....[13]....
        /*0084*/ 	.word	0xffffffff


	//   ....[14]....
        /*0088*/ 	.word	0xffffffff


	//   ....[15]....
        /*008c*/ 	.word	0xffffffff


	//----- nvinfo : EIATTR_COOP_GROUP_INSTR_OFFSETS
	.align		4
.L_2297:
        /*0090*/ 	.byte	0x04, 0x28
        /*0092*/ 	.short	(.L_2299 - .L_2298)


	//   ....[0]....
.L_2298:
        /*0094*/ 	.word	0x0000b2e0


	//   ....[1]....
        /*0098*/ 	.word	0x0000b2f0


	//   ....[2]....
        /*009c*/ 	.word	0x0000b300


	//   ....[3]....
        /*00a0*/ 	.word	0x0000b310


	//   ....[4]....
        /*00a4*/ 	.word	0x0000b320


	//   ....[5]....
        /*00a8*/ 	.word	0x0000b330


	//   ....[6]....
        /*00ac*/ 	.word	0x0000b340


	//   ....[7]....
        /*00b0*/ 	.word	0x0000b360


	//   ....[8]....
        /*00b4*/ 	.word	0x00012880


	//   ....[9]....
        /*00b8*/ 	.word	0x00012890


	//   ....[10]....
        /*00bc*/ 	.word	0x000128a0


	//   ....[11]....
        /*00c0*/ 	.word	0x000128b0


	//   ....[12]....
        /*00c4*/ 	.word	0x000128c0


	//   ....[13]....
        /*00c8*/ 	.word	0x000128d0


	//   ....[14]....
        /*00cc*/ 	.word	0x000128e0


	//   ....[15]....
        /*00d0*/ 	.word	0x00012900


	//----- nvinfo : EIATTR_SYSCALL_OFFSETS
	.align		4
.L_2299:
        /*00d4*/ 	.byte	0x04, 0x46
        /*00d6*/ 	.short	(.L_2301 - .L_2300)


	//   ....[0]....
.L_2300:
        /*00d8*/ 	.word	0x00000fb0


	//   ....[1]....
        /*00dc*/ 	.word	0x00012c70


	//   ....[2]....
        /*00e0*/ 	.word	0x00012df0


	//   ....[3]....
        /*00e4*/ 	.word	0x00012f70


	//   ....[4]....
        /*00e8*/ 	.word	0x000130f0


	//   ....[5]....
        /*00ec*/ 	.word	0x00013400


	//   ....[6]....
        /*00f0*/ 	.word	0x00013580


	//   ....[7]....
        /*00f4*/ 	.word	0x00013700


	//   ....[8]....
        /*00f8*/ 	.word	0x00013880


	//   ....[9]....
        /*00fc*/ 	.word	0x00013c50


	//   ....[10]....
        /*0100*/ 	.word	0x00013dd0


	//   ....[11]....
        /*0104*/ 	.word	0x00013f50


	//   ....[12]....
        /*0108*/ 	.word	0x000140d0


	//   ....[13]....
        /*010c*/ 	.word	0x000143e0


	//   ....[14]....
        /*0110*/ 	.word	0x00014560


	//   ....[15]....
        /*0114*/ 	.word	0x000146e0


	//   ....[16]....
        /*0118*/ 	.word	0x00014860


	//----- nvinfo : EIATTR_EXIT_INSTR_OFFSETS
	.align		4
.L_2301:
        /*011c*/ 	.byte	0x04, 0x1c
        /*011e*/ 	.short	(.L_2303 - .L_2302)


	//   ....[0]....
.L_2302:
        /*0120*/ 	.word	0x00011e60


	//   ....[1]....
        /*0124*/ 	.word	0x000129b0


	//   ....[2]....
        /*0128*/ 	.word	0x00013130


	//   ....[3]....
        /*012c*/ 	.word	0x00013180


	//   ....[4]....
        /*0130*/ 	.word	0x000138c0


	//   ....[5]....
        /*0134*/ 	.word	0x00013910


	//   ....[6]....
        /*0138*/ 	.word	0x00013930


	//   ....[7]....
        /*013c*/ 	.word	0x00013960


	//   ....[8]....
        /*0140*/ 	.word	0x00013990


	//   ....[9]....
        /*0144*/ 	.word	0x00014110


	//   ....[10]....
        /*0148*/ 	.word	0x00014160


	//   ....[11]....
        /*014c*/ 	.word	0x000148a0


	//   ....[12]....
        /*0150*/ 	.word	0x000148f0


	//----- nvinfo : EIATTR_MAX_THREADS
	.align		4
.L_2303:
        /*0154*/ 	.byte	0x04, 0x05
        /*0156*/ 	.short	(.L_2305 - .L_2304)
.L_2304:
        /*0158*/ 	.word	0x00000080
        /*015c*/ 	.word	0x00000001
        /*0160*/ 	.word	0x00000001


	//----- nvinfo : EIATTR_CRS_STACK_SIZE
	.align		4
.L_2305:
        /*0164*/ 	.byte	0x04, 0x1e
        /*0166*/ 	.short	(.L_2307 - .L_2306)
.L_2306:
        /*0168*/ 	.word	0x00000000
.L_2307:


//--------------------- .nv.info._ZN2at6native13reduce_kernelILi256ELi1ENS0_8ReduceOpIN3c107complexIdEENS0_14func_wrapper_tIS5_ZNS0_11sum_functorIS5_S5_S5_EclERNS_14TensorIteratorEEUlS5_S5_E_EEjS5_Li4ELi4EEEEEvT1_ --------------------------
	.section	.nv.info._ZN2at6native13reduce_kernelILi256ELi1ENS0_8ReduceOpIN3c107complexIdEENS0_14func_wrapper_tIS5_ZNS0_11sum_functorIS5_S5_S5_EclERNS_14TensorIteratorEEUlS5_S5_E_EEjS5_Li4ELi4EEEEEvT1_,"",@"SHT_CUDA_INFO"
	.sectionflags	@""
	.align	4


	//----- nvinfo : EIATTR_CUDA_API_VERSION
	.align		4
        /*0000*/ 	.byte	0x04, 0x37
        /*0002*/ 	.short	(.L_2309 - .L_2308)
.L_2308:
        /*0004*/ 	.word	0x00000082


	//----- nvinfo : EIATTR_SW2861232_WAR
	.align		4
.L_2309:
        /*0008*/ 	.byte	0x01, 0x35
	.zero		2


	//----- nvinfo : EIATTR_PARAM_CBANK
	.align		4
        /*000c*/ 	.byte	0x04, 0x0a
        /*000e*/ 	.short	(.L_2311 - .L_2310)
	.align		4
.L_2310:
        /*0010*/ 	.word	index@(.nv.constant0._ZN2at6native13reduce_kernelILi256ELi1ENS0_8ReduceOpIN3c107complexIdEENS0_14func_wrapper_tIS5_ZNS0_11sum_functorIS5_S5_S5_EclERNS_14TensorIteratorEEUlS5_S5_E_EEjS5_Li4ELi4EEEEEvT1_)
        /*0014*/ 	.short	0x0160
        /*0016*/ 	.short	0x0430


	//----- nvinfo : EIATTR_CBANK_PARAM_SIZE
	.align		4
.L_2311:
        /*0018*/ 	.byte	0x03, 0x19
        /*001a*/ 	.short	0x0430


	//----- nvinfo : EIATTR_KPARAM_INFO
	.align		4
        /*001c*/ 	.byte	0x04, 0x17
        /*001e*/ 	.short	(.L_2313 - .L_2312)
.L_2312:
        /*0020*/ 	.word	0x00000000
        /*0024*/ 	.short	0x0000
        /*0026*/ 	.short	0x0000
        /*0028*/ 	.byte	0x00, 0xf0, 0xc1, 0x10


	//----- nvinfo : EIATTR_MAXREG_COUNT
	.align		4
.L_2313:
        /*002c*/ 	.byte	0x03, 0x1b
        /*002e*/ 	.short	0x0040


	//----- nvinfo : EIATTR_NUM_BARRIERS
	.align		4
        /*0030*/ 	.byte	0x02, 0x4c
        /*0032*/ 	.byte	0x01
	.zero		1


	//----- nvinfo : EIATTR_EXTERNS
	.align		4
        /*0034*/ 	.byte	0x04, 0x0f
        /*0036*/ 	.short	(.L_2315 - .L_2314)


	//   ....[0]....
	.align		4
.L_2314:
        /*0038*/ 	.word	index@(__assertfail)


	//----- nvinfo : EIATTR_MERCURY_ISA_VERSION
	.align		4
.L_2315:
        /*003c*/ 	.byte	0x03, 0x5f
        /*003e*/ 	.short	0x0000


	//----- nvinfo : EIATTR_INT_WARP_WIDE_INSTR_OFFSETS
	.align		4
        /*0040*/ 	.byte	0x04, 0x31
        /*0042*/ 	.short	(.L_2317 - .L_2316)


	//   ....[0]....
.L_2316:
        /*0044*/ 	.word	0x0000b5f0


	//   ....[1]....
        /*0048*/ 	.word	0x0000b6c0


	//----- nvinfo : EIATTR_COOP_GROUP_MASK_REGIDS
	.align		4
.L_2317:
        /*004c*/ 	.byte	0x04, 0x29
        /*004e*/ 	.short	(.L_2319 - .L_2318)


	//   ....[0]....
.L_2318:
        /*0050*/ 	.word	0xffffffff


	//   ....[1]....
        /*0054*/ 	.word	0xffffffff


	//   ....[2]....
        /*0058*/ 	.word	0xffffffff


	//   ....[3]....
        /*005c*/ 	.word	0xffffffff


	//   ....[4]....
        /*0060*/ 	.word	0xffffffff


	//   ....[5]....
        /*0064*/ 	.word	0xffffffff


	//   ....[6]....
        /*0068*/ 	.word	0xffffffff


	//   ....[7]....
        /*006c*/ 	.word	0xffffffff


	//----- nvinfo : EIATTR_COOP_GROUP_INSTR_OFFSETS
	.align		4
.L_2319:
        /*0070*/ 	.byte	0x04, 0x28
        /*0072*/ 	.short	(.L_2321 - .L_2320)


	//   ....[0]....
.L_2320:
        /*0074*/ 	.word	0x00009930


	//   ....[1]....
        /*0078*/ 	.word	0x00009940


	//   ....[2]....
        /*007c*/ 	.word	0x00009950


	//   ....[3]....
        /*0080*/ 	.word	0x00009960


	//   ....[4]....
        /*0084*/ 	.word	0x0000bd60


	//   ....[5]....
        /*0088*/ 	.word	0x0000bd70


	//   ....[6]....
        /*008c*/ 	.word	0x0000bd80


	//   ....[7]....
        /*0090*/ 	.word	0x0000bd90


	//----- nvinfo : EIATTR_SYSCALL_OFFSETS
	.align		4
.L_2321:
        /*0094*/ 	.byte	0x04, 0x46
        /*0096*/ 	.short	(.L_2323 - .L_2322)


	//   ....[0]....
.L_2322:
        /*0098*/ 	.word	0x0000c010


	//   ....[1]....
        /*009c*/ 	.word	0x0000c250


	//   ....[2]....
        /*00a0*/ 	.word	0x0000c550


	//   ....[3]....
        /*00a4*/ 	.word	0x0000c790


	//----- nvinfo : EIATTR_EXIT_INSTR_OFFSETS
	.align		4
.L_2323:
        /*00a8*/ 	.byte	0x04, 0x1c
        /*00aa*/ 	.short	(.L_2325 - .L_2324)


	//   ....[0]....
.L_2324:
        /*00ac*/ 	.word	0x0000b770


	//   ....[1]....
        /*00b0*/ 	.word	0x0000bdf0


	//   ....[2]....
        /*00b4*/ 	.word	0x0000c050


	//   ....[3]....
        /*00b8*/ 	.word	0x0000c070


	//   ....[4]....
        /*00bc*/ 	.word	0x0000c290


	//   ....[5]....
        /*00c0*/ 	.word	0x0000c2b0


	//   ....[6]....
        /*00c4*/ 	.word	0x0000c2d0


	//   ....[7]....
        /*00c8*/ 	.word	0x0000c300


	//   ....[8]....
        /*00cc*/ 	.word	0x0000c330


	//   ....[9]....
        /*00d0*/ 	.word	0x0000c590


	//   ....[10]....
        /*00d4*/ 	.word	0x0000c5b0


	//   ....[11]....
        /*00d8*/ 	.word	0x0000c7d0


	//   ....[12]....
        /*00dc*/ 	.word	0x0000c7f0


	//----- nvinfo : EIATTR_MAX_THREADS
	.align		4
.L_2325:
        /*00e0*/ 	.byte	0x04, 0x05
        /*00e2*/ 	.short	(.L_2327 - .L_2326)
.L_2326:
        /*00e4*/ 	.word	0x00000100
        /*00e8*/ 	.word	0x00000001
        /*00ec*/ 	.word	0x00000001


	//----- nvinfo : EIATTR_CRS_STACK_SIZE
	.align		4
.L_2327:
        /*00f0*/ 	.byte	0x04, 0x1e
        /*00f2*/ 	.short	(.L_2329 - .L_2328)
.L_2328:
        /*00f4*/ 	.word	0x00000000
.L_2329:


//--------------------- .nv.info._ZN2at6native13reduce_kernelILi128ELi2ENS0_8ReduceOpIN3c107complexIdEENS0_14func_wrapper_tIS5_ZNS0_11sum_functorIS5_S5_S5_EclERNS_14TensorIteratorEEUlS5_S5_E_EEjS5_Li4ELi4EEEEEvT1_ --------------------------
	.section	.nv.info._ZN2at6native13reduce_kernelILi128ELi2ENS0_8ReduceOpIN3c107complexIdEENS0_14func_wrapper_tIS5_ZNS0_11sum_functorIS5_S5_S5_EclERNS_14TensorIteratorEEUlS5_S5_E_EEjS5_Li4ELi4EEEEEvT1_,"",@"SHT_CUDA_INFO"
	.sectionflags	@""
	.align	4


	//----- nvinfo : EIATTR_CUDA_API_VERSION
	.align		4
        /*0000*/ 	.byte	0x04, 0x37
        /*0002*/ 	.short	(.L_2331 - .L_2330)
.L_2330:
        /*0004*/ 	.word	0x00000082


	//----- nvinfo : EIATTR_SW2861232_WAR
	.align		4
.L_2331:
        /*0008*/ 	.byte	0x01, 0x35
	.zero		2


	//----- nvinfo : EIATTR_PARAM_CBANK
	.align		4
        /*000c*/ 	.byte	0x04, 0x0a
        /*000e*/ 	.short	(.L_2333 - .L_2332)
	.align		4
.L_2332:
        /*0010*/ 	.word	index@(.nv.constant0._ZN2at6native13reduce_kernelILi128ELi2ENS0_8ReduceOpIN3c107complexIdEENS0_14func_wrapper_tIS5_ZNS0_11sum_functorIS5_S5_S5_EclERNS_14TensorIteratorEEUlS5_S5_E_EEjS5_Li4ELi4EEEEEvT1_)
        /*0014*/ 	.short	0x0160
        /*0016*/ 	.short	0x0430


	//----- nvinfo : EIATTR_CBANK_PARAM_SIZE
	.align		4
.L_2333:
        /*0018*/ 	.byte	0x03, 0x19
        /*001a*/ 	.short	0x0430


	//----- nvinfo : EIATTR_KPARAM_INFO
	.align		4
        /*001c*/ 	.byte	0x04, 0x17
        /*001e*/ 	.short	(.L_2335 - .L_2334)
.L_2334:
        /*0020*/ 	.word	0x00000000
        /*0024*/ 	.short	0x0000
        /*0026*/ 	.short	0x0000
        /*0028*/ 	.byte	0x00, 0xf0, 0xc1, 0x10


	//----- nvinfo : EIATTR_MAXREG_COUNT
	.align		4
.L_2335:
        /*002c*/ 	.byte	0x03, 0x1b
        /*002e*/ 	.short	0x0080


	//----- nvinfo : EIATTR_NUM_BARRIERS
	.align		4
        /*0030*/ 	.byte	0x02, 0x4c
        /*0032*/ 	.byte	0x01
	.zero		1


	//----- nvinfo : EIATTR_EXTERNS
	.align		4
        /*0034*/ 	.byte	0x04, 0x0f
        /*0036*/ 	.short	(.L_2337 - .L_2336)


	//   ....[0]....
	.align		4
.L_2336:
        /*0038*/ 	.word	index@(__assertfail)


	//----- nvinfo : EIATTR_MERCURY_ISA_VERSION
	.align		4
.L_2337:
        /*003c*/ 	.byte	0x03, 0x5f
        /*003e*/ 	.short	0x0000


	//----- nvinfo : EIATTR_INT_WARP_WIDE_INSTR_OFFSETS
	.align		4
        /*0040*/ 	.byte	0x04, 0x31
        /*0042*/ 	.short	(.L_2339 - .L_2338)


	//   ....[0]....
.L_2338:
        /*0044*/ 	.word	0x0000e230


	//   ....[1]....
        /*0048*/ 	.word	0x0000e300


	//----- nvinfo : EIATTR_COOP_GROUP_MASK_REGIDS
	.align		4
.L_2339:
        /*004c*/ 	.byte	0x04, 0x29
        /*004e*/ 	.short	(.L_2341 - .L_2340)


	//   ....[0]....
.L_2340:
        /*0050*/ 	.word	0xffffffff


	//   ....[1]....
        /*0054*/ 	.word	0xffffffff


	//   ....[2]....
        /*0058*/ 	.word	0xffffffff


	//   ....[3]....
        /*005c*/ 	.word	0xffffffff


	//   ....[4]....
        /*0060*/ 	.word	0xffffffff


	//   ....[5]....
        /*0064*/ 	.word	0xffffffff


	//   ....[6]....
        /*0068*/ 	.word	0xffffffff


	//   ....[7]....
        /*006c*/ 	.word	0xffffffff


	//   ....[8]....
        /*0070*/ 	.word	0xffffffff


	//   ....[9]....
        /*0074*/ 	.word	0xffffffff


	//   ....[10]....
        /*0078*/ 	.word	0xffffffff


	//   ....[11]....
        /*007c*/ 	.word	0xffffffff


	//   ....[12]....
        /*0080*/ 	.word	0xffffffff


	//   ....[13]....
        /*0084*/ 	.word	0xffffffff


	//   ....[14]....
        /*0088*/ 	.word	0xffffffff


	//   ....[15]....
        /*008c*/ 	.word	0xffffffff


	//----- nvinfo : EIATTR_COOP_GROUP_INSTR_OFFSETS
	.align		4
.L_2341:
        /*0090*/ 	.byte	0x04, 0x28
        /*0092*/ 	.short	(.L_2343 - .L_2342)


	//   ....[0]....
.L_2342:
        /*0094*/ 	.word	0x0000ab40


	//   ....[1]....
        /*0098*/ 	.word	0x0000ab50


	//   ....[2]....
        /*009c*/ 	.word	0x0000ab60


	//   ....[3]....
        /*00a0*/ 	.word	0x0000ab70


	//   ....[4]....
        /*00a4*/ 	.word	0x0000ab80


	//   ....[5]....
        /*00a8*/ 	.word	0x0000ab90


	//   ....[6]....
        /*00ac*/ 	.word	0x0000aba0


	//   ....[7]....
        /*00b0*/ 	.word	0x0000abb0


	//   ....[8]....
        /*00b4*/ 	.word	0x0000ec30


	//   ....[9]....
        /*00b8*/ 	.word	0x0000ec40


	//   ....[10]....
        /*00bc*/ 	.word	0x0000ec50


	//   ....[11]....
        /*00c0*/ 	.word	0x0000ec60


	//   ....[12]....
        /*00c4*/ 	.word	0x0000ec70


	//   ....[13]....
        /*00c8*/ 	.word	0x0000ec80


	//   ....[14]....
        /*00cc*/ 	.word	0x0000ec90


	//   ....[15]....
        /*00d0*/ 	.word	0x0000eca0


	//----- nvinfo : EIATTR_SYSCALL_OFFSETS
	.align		4
.L_2343:
        /*00d4*/ 	.byte	0x04, 0x46
        /*00d6*/ 	.short	(.L_2345 - .L_2344)


	//   ....[0]....
.L_2344:
        /*00d8*/ 	.word	0x00000f50


	//   ....[1]....
        /*00dc*/ 	.word	0x0000ef80


	//   ....[2]....
        /*00e0*/ 	.word	0x0000f100


	//   ....[3]....
        /*00e4*/ 	.word	0x0000f390


	//   ....[4]....
        /*00e8*/ 	.word	0x0000f510


	//   ....[5]....
        /*00ec*/ 	.word	0x0000f860


	//   ....[6]....
        /*00f0*/ 	.word	0x0000f9e0


	//   ....[7]....
        /*00f4*/ 	.word	0x0000fc70


	//   ....[8]....
        /*00f8*/ 	.word	0x0000fdf0


	//----- nvinfo : EIATTR_EXIT_INSTR_OFFSETS
	.align		4
.L_2345:
        /*00fc*/ 	.byte	0x04, 0x1c
        /*00fe*/ 	.short	(.L_2347 - .L_2346)


	//   ....[0]....
.L_2346:
        /*0100*/ 	.word	0x0000e3b0


	//   ....[1]....
        /*0104*/ 	.word	0x0000ed20


	//   ....[2]....
        /*0108*/ 	.word	0x0000f140


	//   ....[3]....
        /*010c*/ 	.word	0x0000f170


	//   ....[4]....
        /*0110*/ 	.word	0x0000f550


	//   ....[5]....
        /*0114*/ 	.word	0x0000f580


	//   ....[6]....
        /*0118*/ 	.word	0x0000f5a0


	//   ....[7]....
        /*011c*/ 	.word	0x0000f5d0


	//   ....[8]....
        /*0120*/ 	.word	0x0000f600


	//   ....[9]....
        /*0124*/ 	.word	0x0000fa20


	//   ....[10]....
        /*0128*/ 	.word	0x0000fa50


	//   ....[11]....
        /*012c*/ 	.word	0x0000fe30


	//   ....[12]....
        /*0130*/ 	.word	0x0000fe60


	//----- nvinfo : EIATTR_MAX_THREADS
	.align		4
.L_2347:
        /*0134*/ 	.byte	0x04, 0x05
        /*0136*/ 	.short	(.L_2349 - .L_2348)
.L_2348:
        /*0138*/ 	.word	0x00000080
        /*013c*/ 	.word	0x00000001
        /*0140*/ 	.word	0x00000001


	//----- nvinfo : EIATTR_CRS_STACK_SIZE
	.align		4
.L_2349:
        /*0144*/ 	.byte	0x04, 0x1e
        /*0146*/ 	.short	(.L_2351 - .L_2350)
.L_2350:
        /*0148*/ 	.word	0x00000000
.L_2351:


//--------------------- .nv.info._ZN2at6native13reduce_kernelILi64ELi4ENS0_8ReduceOpIN3c107complexIdEENS0_14func_wrapper_tIS5_ZNS0_11sum_functorIS5_S5_S5_EclERNS_14TensorIteratorEEUlS5_S5_E_EEjS5_Li4ELi4EEEEEvT1_ --------------------------
	.section	.nv.info._ZN2at6native13reduce_kernelILi64ELi4ENS0_8ReduceOpIN3c107complexIdEENS0_14func_wrapper_tIS5_ZNS0_11sum_functorIS5_S5_S5_EclERNS_14TensorIteratorEEUlS5_S5_E_EEjS5_Li4ELi4EEEEEvT1_,"",@"SHT_CUDA_INFO"
	.sectionflags	@""
	.align	4


	//----- nvinfo : EIATTR_CUDA_API_VERSION
	.align		4
        /*0000*/ 	.byte	0x04, 0x37
        /*0002*/ 	.short	(.L_2353 - .L_2352)
.L_2352:
        /*0004*/ 	.word	0x00000082


	//----- nvinfo : EIATTR_SW2861232_WAR
	.align		4
.L_2353:
        /*0008*/ 	.byte	0x01, 0x35
	.zero		2


	//----- nvinfo : EIATTR_PARAM_CBANK
	.align		4
        /*000c*/ 	.byte	0x04, 0x0a
        /*000e*/ 	.short	(.L_2355 - .L_2354)
	.align		4
.L_2354:
        /*0010*/ 	.word	index@(.nv.constant0._ZN2at6native13reduce_kernelILi64ELi4ENS0_8ReduceOpIN3c107complexIdEENS0_14func_wrapper_tIS5_ZNS0_11sum_functorIS5_S5_S5_EclERNS_14TensorIteratorEEUlS5_S5_E_EEjS5_Li4ELi4EEEEEvT1_)
        /*0014*/ 	.short	0x0160
        /*0016*/ 	.short	0x0430


	//----- nvinfo : EIATTR_CBANK_PARAM_SIZE
	.align		4
.L_2355:
        /*0018*/ 	.byte	0x03, 0x19
        /*001a*/ 	.short	0x0430


	//----- nvinfo : EIATTR_KPARAM_INFO
	.align		4
        /*001c*/ 	.byte	0x04, 0x17
        /*001e*/ 	.short	(.L_2357 - .L_2356)
.L_2356:
        /*0020*/ 	.word	0x00000000
        /*0024*/ 	.short	0x0000
        /*0026*/ 	.short	0x0000
        /*0028*/ 	.byte	0x00, 0xf0, 0xc1, 0x10


	//----- nvinfo : EIATTR_MAXREG_COUNT
	.align		4
.L_2357:
        /*002c*/ 	.byte	0x03, 0x1b
        /*002e*/ 	.short	0x00ff


	//----- nvinfo : EIATTR_NUM_BARRIERS
	.align		4
        /*0030*/ 	.byte	0x02, 0x4c
        /*0032*/ 	.byte	0x01
	.zero		1


	//----- nvinfo : EIATTR_EXTERNS
	.align		4
        /*0034*/ 	.byte	0x04, 0x0f
        /*0036*/ 	.short	(.L_2359 - .L_2358)


	//   ....[0]....
	.align		4
.L_2358:
        /*0038*/ 	.word	index@(__assertfail)


	//----- nvinfo : EIATTR_MERCURY_ISA_VERSION
	.align		4
.L_2359:
        /*003c*/ 	.byte	0x03, 0x5f
        /*003e*/ 	.short	0x0000


	//----- nvinfo : EIATTR_INT_WARP_WIDE_INSTR_OFFSETS
	.align		4
        /*0040*/ 	.byte	0x04, 0x31
        /*0042*/ 	.short	(.L_2361 - .L_2360)


	//   ....[0]....
.L_2360:
        /*0044*/ 	.word	0x000130b0


	//   ....[1]....
        /*0048*/ 	.word	0x00013180


	//----- nvinfo : EIATTR_COOP_GROUP_MASK_REGIDS
	.align		4
.L_2361:
        /*004c*/ 	.byte	0x04, 0x29
        /*004e*/ 	.short	(.L_2363 - .L_2362)


	//   ....[0]....
.L_2362:
        /*0050*/ 	.word	0xffffffff


	//   ....[1]....
        /*0054*/ 	.word	0xffffffff


	//   ....[2]....
        /*0058*/ 	.word	0xffffffff


	//   ....[3]....
        /*005c*/ 	.word	0xffffffff


	//   ....[4]....
        /*0060*/ 	.word	0xffffffff


	//   ....[5]....
        /*0064*/ 	.word	0xffffffff


	//   ....[6]....
        /*0068*/ 	.word	0xffffffff


	//   ....[7]....
        /*006c*/ 	.word	0xffffffff


	//   ....[8]....
        /*0070*/ 	.word	0xffffffff


	//   ....[9]....
        /*0074*/ 	.word	0xffffffff


	//   ....[10]....
        /*0078*/ 	.word	0xffffffff


	//   ....[11]....
        /*007c*/ 	.word	0xffffffff


	//   ....[12]....
        /*0080*/ 	.word	0xffffffff


	//   ....[13]....
        /*0084*/ 	.word	0xffffffff


	//   ....[14]....
        /*0088*/ 	.word	0xffffffff


	//   ....[15]....
        /*008c*/ 	.word	0xffffffff


	//   ....[16]....
        /*0090*/ 	.word	0xffffffff


	//   ....[17]....
        /*0094*/ 	.word	0xffffffff


	//   ....[18]....
        /*0098*/ 	.word	0xffffffff


	//   ....[19]....
        /*009c*/ 	.word	0xffffffff


	//   ....[20]....
        /*00a0*/ 	.word	0xffffffff


	//   ....[21]....
        /*00a4*/ 	.word	0xffffffff


	//   ....[22]....
        /*00a8*/ 	.word	0xffffffff


	//   ....[23]....
        /*00ac*/ 	.word	0xffffffff


	//   ....[24]....
        /*00b0*/ 	.word	0xffffffff


	//   ....[25]....
        /*00b4*/ 	.word	0xffffffff


	//   ....[26]....
        /*00b8*/ 	.word	0xffffffff


	//   ....[27]....
        /*00bc*/ 	.word	0xffffffff


	//   ....[28]....
        /*00c0*/ 	.word	0xffffffff


	//   ....[29]....
        /*00c4*/ 	.word	0xffffffff


	//   ....[30]....
        /*00c8*/ 	.word	0xffffffff


	//   ....[31]....
        /*00cc*/ 	.word	0xffffffff


	//----- nvinfo : EIATTR_COOP_GROUP_INSTR_OFFSETS
	.align		4
.L_2363:
        /*00d0*/ 	.byte	0x04, 0x28
        /*00d2*/ 	.short	(.L_2365 - .L_2364)


	//   ....[0]....
.L_2364:
        /*00d4*/ 	.word	0x0000c640


	//   ....[1]....
        /*00d8*/ 	.word	0x0000c650


	//   ....[2]....
        /*00dc*/ 	.word	0x0000c660


	//   ....[3]....
        /*00e0*/ 	.word	0x0000c670


	//   ....[4]....
        /*00e4*/ 	.word	0x0000c680


	//   ....[5]....
        /*00e8*/ 	.word	0x0000c690


	//   ....[6]....
        /*00ec*/ 	.word	0x0000c6a0


	//   ....[7]....
        /*00f0*/ 	.word	0x0000c6b0


	//   ....[8]....
        /*00f4*/ 	.word	0x0000c6d0


	//   ....[9]....
        /*00f8*/ 	.word	0x0000c6e0


	//   ....[10]....
        /*00fc*/ 	.word	0x0000c700


	//   ....[11]....
        /*0100*/ 	.word	0x0000c710


	//   ....[12]....
        /*0104*/ 	.word	0x0000c730


	//   ....[13]....
        /*0108*/ 	.word	0x0000c740


	//   ....[14]....
        /*010c*/ 	.word	0x0000c760


	//   ....[15]....
        /*0110*/ 	.word	0x0000c770


	//   ....[16]....
        /*0114*/ 	.word	0x00013ea0


	//   ....[17]....
        /*0118*/ 	.word	0x00013eb0


	//   ....[18]....
        /*011c*/ 	.word	0x00013ec0


	//   ....[19]....
        /*0120*/ 	.word	0x00013ed0


	//   ....[20]....
        /*0124*/ 	.word	0x00013ee0


	//   ....[21]....
        /*0128*/ 	.word	0x00013ef0


	//   ....[22]....
        /*012c*/ 	.word	0x00013f00


	//   ....[23]....
        /*0130*/ 	.word	0x00013f10


	//   ....[24]....
        /*0134*/ 	.word	0x00013f30


	//   ....[25]....
        /*0138*/ 	.word	0x00013f40


	//   ....[26]....
        /*013c*/ 	.word	0x00013f60


	//   ....[27]....
        /*0140*/ 	.word	0x00013f70


	//   ....[28]....
        /*0144*/ 	.word	0x00013f90


	//   ....[29]....
        /*0148*/ 	.word	0x00013fa0


	//   ....[30]....
        /*014c*/ 	.word	0x00013fc0


	//   ....[31]....
        /*0150*/ 	.word	0x00013fd0


	//----- nvinfo : EIATTR_SYSCALL_OFFSETS
	.align		4
.L_2365:
        /*0154*/ 	.byte	0x04, 0x46
        /*0156*/ 	.short	(.L_2367 - .L_2366)


	//   ....[0]....
.L_2366:
        /*0158*/ 	.word	0x00000ff0


	//   ....[1]....
        /*015c*/ 	.word	0x00014310


	//   ....[2]....
        /*0160*/ 	.word	0x00014490


	//   ....[3]....
        /*0164*/ 	.word	0x00014610


	//   ....[4]....
        /*0168*/ 	.word	0x00014790


	//   ....[5]....
        /*016c*/ 	.word	0x00014aa0


	//   ....[6]....
        /*0170*/ 	.word	0x00014c20


	//   ....[7]....
        /*0174*/ 	.word	0x00014da0


	//   ....[8]....
        /*0178*/ 	.word	0x00014f20


	//   ....[9]....
        /*017c*/ 	.word	0x000152f0


	//   ....[10]....
        /*0180*/ 	.word	0x00015470


	//   ....[11]....
        /*0184*/ 	.word	0x000155f0


	//   ....[12]....
        /*0188*/ 	.word	0x00015770


	//   ....[13]....
        /*018c*/ 	.word	0x00015a80


	//   ....[14]....
        /*0190*/ 	.word	0x00015c00


	//   ....[15]....
        /*0194*/ 	.word	0x00015d80


	//   ....[16]....
        /*0198*/ 	.word	0x00015f00


	//----- nvinfo : EIATTR_EXIT_INSTR_OFFSETS
	.align		4
.L_2367:
        /*019c*/ 	.byte	0x04, 0x1c
        /*019e*/ 	.short	(.L_2369 - .L_2368)


	//   ....[0]....
.L_2368:
        /*01a0*/ 	.word	0x00013230


	//   ....[1]....
        /*01a4*/ 	.word	0x00014050


	//   ....[2]....
        /*01a8*/ 	.word	0x000147d0


	//   ....[3]....
        /*01ac*/ 	.word	0x00014820


	//   ....[4]....
        /*01b0*/ 	.word	0x00014f60


	//   ....[5]....
        /*01b4*/ 	.word	0x00014fb0


	//   ....[6]....
        /*01b8*/ 	.word	0x00014fd0


	//   ....[7]....
        /*01bc*/ 	.word	0x00015000


	//   ....[8]....
        /*01c0*/ 	.word	0x00015030


	//   ....[9]....
        /*01c4*/ 	.word	0x000157b0


	//   ....[10]....
        /*01c8*/ 	.word	0x00015800


	//   ....[11]....
        /*01cc*/ 	.word	0x00015f40


	//   ....[12]....
        /*01d0*/ 	.word	0x00015f90


	//----- nvinfo : EIATTR_MAX_THREADS
	.align		4
.L_2369:
        /*01d4*/ 	.byte	0x04, 0x05
        /*01d6*/ 	.short	(.L_2371 - .L_2370)
.L_2370:
        /*01d8*/ 	.word	0x00000040
        /*01dc*/ 	.word	0x00000001
        /*01e0*/ 	.word	0x00000001


	//----- nvinfo : EIATTR_CRS_STACK_SIZE
	.align		4
.L_2371:
        /*01e4*/ 	.byte	0x04, 0x1e
        /*01e6*/ 	.short	(.L_2373 - .L_2372)
.L_2372:
        /*01e8*/ 	.word	0x00000000
.L_2373:


//--------------------- .nv.info._ZN2at6native13reduce_kernelILi512ELi1ENS0_8ReduceOpIfNS0_14func_wrapper_tIfZNS0_11sum_functorIfffEclERNS_14TensorIteratorEEUlffE_EEjfLi4ELi4EEEEEvT1_ --------------------------
	.section	.nv.info._ZN2at6native13reduce_kernelILi512ELi1ENS0_8ReduceOpIfNS0_14func_wrapper_tIfZNS0_11sum_functorIfffEclERNS_14TensorIteratorEEUlffE_EEjfLi4ELi4EEEEEvT1_,"",@"SHT_CUDA_INFO"
	.sectionflags	@""
	.align	4


	//----- nvinfo : EIATTR_CUDA_API_VERSION
	.align		4
        /*0000*/ 	.byte	0x04, 0x37
        /*0002*/ 	.short	(.L_2375 - .L_2374)
.L_2374:
        /*0004*/ 	.word	0x00000082


	//----- nvinfo : EIATTR_SW2861232_WAR
	.align		4
.L_2375:
        /*0008*/ 	.byte	0x01, 0x35
	.zero		2


	//----- nvinfo : EIATTR_PARAM_CBANK
	.align		4
        /*000c*/ 	.byte	0x04, 0x0a
        /*000e*/ 	.short	(.L_2377 - .L_2376)
	.align		4
.L_2376:
        /*0010*/ 	.word	index@(.nv.constant0._ZN2at6native13reduce_kernelILi512ELi1ENS0_8ReduceOpIfNS0_14func_wrapper_tIfZNS0_11sum_functorIfffEclERNS_14TensorIteratorEEUlffE_EEjfLi4ELi4EEEEEvT1_)
        /*0014*/ 	.short	0x0160
        /*0016*/ 	.short	0x0418


	//----- nvinfo : EIATTR_CBANK_PARAM_SIZE
	.align		4
.L_2377:
        /*0018*/ 	.byte	0x03, 0x19
        /*001a*/ 	.short	0x0418


	//----- nvinfo : EIATTR_KPARAM_INFO
	.align		4
        /*001c*/ 	.byte	0x04, 0x17
        /*001e*/ 	.short	(.L_2379 - .L_2378)
.L_2378:
        /*0020*/ 	.word	0x00000000
        /*0024*/ 	.short	0x0000
        /*0026*/ 	.short	0x0000
        /*0028*/ 	.byte	0x00, 0xf0, 0x61, 0x10


	//----- nvinfo : EIATTR_MAXREG_COUNT
	.align		4
.L_2379:
        /*002c*/ 	.byte	0x03, 0x1b
        /*002e*/ 	.short	0x0020


	//----- nvinfo : EIATTR_NUM_BARRIERS
	.align		4
        /*0030*/ 	.byte	0x02, 0x4c
        /*0032*/ 	.byte	0x01
	.zero		1


	//----- nvinfo : EIATTR_EXTERNS
	.align		4
        /*0034*/ 	.byte	0x04, 0x0f
        /*0036*/ 	.short	(.L_2381 - .L_2380)


	//   ....[0]....
	.align		4
.L_2380:
        /*0038*/ 	.word	index@(__assertfail)


	//----- nvinfo : EIATTR_MERCURY_ISA_VERSION
	.align		4
.L_2381:
        /*003c*/ 	.byte	0x03, 0x5f
        /*003e*/ 	.short	0x0000


	//----- nvinfo : EIATTR_INT_WARP_WIDE_INSTR_OFFSETS
	.align		4
        /*0040*/ 	.byte	0x04, 0x31
        /*0042*/ 	.short	(.L_2383 - .L_2382)


	//   ....[0]....
.L_2382:
        /*0044*/ 	.word	0x0000ac70


	//   ....[1]....
        /*0048*/ 	.word	0x0000ad40


	//----- nvinfo : EIATTR_COOP_GROUP_MASK_REGIDS
	.align		4
.L_2383:
        /*004c*/ 	.byte	0x04, 0x29
        /*004e*/ 	.short	(.L_2385 - .L_2384)


	//   ....[0]....
.L_2384:
        /*0050*/ 	.word	0xffffffff


	//   ....[1]....
        /*0054*/ 	.word	0xffffffff


	//----- nvinfo : EIATTR_COOP_GROUP_INSTR_OFFSETS
	.align		4
.L_2385:
        /*0058*/ 	.byte	0x04, 0x28
        /*005a*/ 	.short	(.L_2387 - .L_2386)


	//   ....[0]....
.L_2386:
        /*005c*/ 	.word	0x00008ff0


	//   ....[1]....
        /*0060*/ 	.word	0x0000b360


	//----- nvinfo : EIATTR_SYSCALL_OFFSETS
	.align		4
.L_2387:
        /*0064*/ 	.byte	0x04, 0x46
        /*0066*/ 	.short	(.L_2389 - .L_2388)


	//   ....[0]....
.L_2388:
        /*0068*/ 	.word	0x0000b5c0


	//   ....[1]....
        /*006c*/ 	.word	0x0000b7f0


	//   ....[2]....
        /*0070*/ 	.word	0x0000bae0


	//   ....[3]....
        /*0074*/ 	.word	0x0000bd10


	//----- nvinfo : EIATTR_EXIT_INSTR_OFFSETS
	.align		4
.L_2389:
        /*0078*/ 	.byte	0x04, 0x1c
        /*007a*/ 	.short	(.L_2391 - .L_2390)


	//   ....[0]....
.L_2390:
        /*007c*/ 	.word	0x0000adf0


	//   ....[1]....
        /*0080*/ 	.word	0x0000b3b0


	//   ....[2]....
        /*0084*/ 	.word	0x0000b600


	//   ....[3]....
        /*0088*/ 	.word	0x0000b620


	//   ....[4]....
        /*008c*/ 	.word	0x0000b830


	//   ....[5]....
        /*0090*/ 	.word	0x0000b850


	//   ....[6]....
        /*0094*/ 	.word	0x0000b870


	//   ....[7]....
        /*0098*/ 	.word	0x0000b8a0


	//   ....[8]....
        /*009c*/ 	.word	0x0000b8d0


	//   ....[9]....
        /*00a0*/ 	.word	0x0000bb20


	//   ....[10]....
        /*00a4*/ 	.word	0x0000bb40


	//   ....[11]....
        /*00a8*/ 	.word	0x0000bd50


	//   ....[12]....
        /*00ac*/ 	.word	0x0000bd70


	//----- nvinfo : EIATTR_MAX_THREADS
	.align		4
.L_2391:
        /*00b0*/ 	.byte	0x04, 0x05
        /*00b2*/ 	.short	(.L_2393 - .L_2392)
.L_2392:
        /*00b4*/ 	.word	0x00000200
        /*00b8*/ 	.word	0x00000001
        /*00bc*/ 	.word	0x00000001


	//----- nvinfo : EIATTR_CRS_STACK_SIZE
	.align		4
.L_2393:
        /*00c0*/ 	.byte	0x04, 0x1e
        /*00c2*/ 	.short	(.L_2395 - .L_2394)
.L_2394:
        /*00c4*/ 	.word	0x00000000
.L_2395:


//--------------------- .nv.info._ZN2at6native13reduce_kernelILi256ELi2ENS0_8ReduceOpIfNS0_14func_wrapper_tIfZNS0_11sum_functorIfffEclERNS_14TensorIteratorEEUlffE_EEjfLi4ELi4EEEEEvT1_ --------------------------
	.section	.nv.info._ZN2at6native13reduce_kernelILi256ELi2ENS0_8ReduceOpIfNS0_14func_wrapper_tIfZNS0_11sum_functorIfffEclERNS_14TensorIteratorEEUlffE_EEjfLi4ELi4EEEEEvT1_,"",@"SHT_CUDA_INFO"
	.sectionflags	@""
	.align	4


	//----- nvinfo : EIATTR_CUDA_API_VERSION
	.align		4
        /*0000*/ 	.byte	0x04, 0x37
        /*0002*/ 	.short	(.L_2397 - .L_2396)
.L_2396:
        /*0004*/ 	.word	0x00000082


	//----- nvinfo : EIATTR_SW2861232_WAR
	.align		4
.L_2397:
        /*0008*/ 	.byte	0x01, 0x35
	.zero		2


	//----- nvinfo : EIATTR_PARAM_CBANK
	.align		4
        /*000c*/ 	.byte	0x04, 0x0a
        /*000e*/ 	.short	(.L_2399 - .L_2398)
	.align		4
.L_2398:
        /*0010*/ 	.word	index@(.nv.constant0._ZN2at6native13reduce_kernelILi256ELi2ENS0_8ReduceOpIfNS0_14func_wrapper_tIfZNS0_11sum_functorIfffEclERNS_14TensorIteratorEEUlffE_EEjfLi4ELi4EEEEEvT1_)
        /*0014*/ 	.short	0x0160
        /*0016*/ 	.short	0x0418


	//----- nvinfo : EIATTR_CBANK_PARAM_SIZE
	.align		4
.L_2399:
        /*0018*/ 	.byte	0x03, 0x19
        /*001a*/ 	.short	0x0418


	//----- nvinfo : EIATTR_KPARAM_INFO
	.align		4
        /*001c*/ 	.byte	0x04, 0x17
        /*001e*/ 	.short	(.L_2401 - .L_2400)
.L_2400:
        /*0020*/ 	.word	0x00000000
        /*0024*/ 	.short	0x0000
        /*0026*/ 	.short	0x0000
        /*0028*/ 	.byte	0x00, 0xf0, 0x61, 0x10


	//----- nvinfo : EIATTR_MAXREG_COUNT
	.align		4
.L_2401:
        /*002c*/ 	.byte	0x03, 0x1b
        /*002e*/ 	.short	0x0040


	//----- nvinfo : EIATTR_NUM_BARRIERS
	.align		4
        /*0030*/ 	.byte	0x02, 0x4c
        /*0032*/ 	.byte	0x01
	.zero		1


	//----- nvinfo : EIATTR_EXTERNS
	.align		4
        /*0034*/ 	.byte	0x04, 0x0f
        /*0036*/ 	.short	(.L_2403 - .L_2402)


	//   ....[0]....
	.align		4
.L_2402:
        /*0038*/ 	.word	index@(__assertfail)


	//----- nvinfo : EIATTR_MERCURY_ISA_VERSION
	.align		4
.L_2403:
        /*003c*/ 	.byte	0x03, 0x5f
        /*003e*/ 	.short	0x0000


	//----- nvinfo : EIATTR_INT_WARP_WIDE_INSTR_OFFSETS
	.align		4
        /*0040*/ 	.byte	0x04, 0x31
        /*0042*/ 	.short	(.L_2405 - .L_2404)


	//   ....[0]....
.L_2404:
        /*0044*/ 	.word	0x0000cb60


	//   ....[1]....
        /*0048*/ 	.word	0x0000cc30


	//----- nvinfo : EIATTR_COOP_GROUP_MASK_REGIDS
	.align		4
.L_2405:
        /*004c*/ 	.byte	0x04, 0x29
        /*004e*/ 	.short	(.L_2407 - .L_2406)


	//   ....[0]....
.L_2406:
        /*0050*/ 	.word	0xffffffff


	//   ....[1]....
        /*0054*/ 	.word	0xffffffff


	//   ....[2]....
        /*0058*/ 	.word	0xffffffff


	//   ....[3]....
        /*005c*/ 	.word	0xffffffff


	//----- nvinfo : EIATTR_COOP_GROUP_INSTR_OFFSETS
	.align		4
.L_2407:
        /*0060*/ 	.byte	0x04, 0x28
        /*0062*/ 	.short	(.L_2409 - .L_2408)


	//   ....[0]....
.L_2408:
        /*0064*/ 	.word	0x00009500


	//   ....[1]....
        /*0068*/ 	.word	0x00009510


	//   ....[2]....
        /*006c*/ 	.word	0x0000d300


	//   ....[3]....
        /*0070*/ 	.word	0x0000d310


	//----- nvinfo : EIATTR_SYSCALL_OFFSETS
	.align		4
.L_2409:
        /*0074*/ 	.byte	0x04, 0x46
        /*0076*/ 	.short	(.L_2411 - .L_2410)


	//   ....[0]....
.L_2410:
        /*0078*/ 	.word	0x00000f70


	//   ....[1]....
        /*007c*/ 	.word	0x0000d5b0


	//   ....[2]....
        /*0080*/ 	.word	0x0000d730


	//   ....[3]....
        /*0084*/ 	.word	0x0000d9a0


	//   ....[4]....
        /*0088*/ 	.word	0x0000db20


	//   ....[5]....
        /*008c*/ 	.word	0x0000de50


	//   ....[6]....
        /*0090*/ 	.word	0x0000dfd0


	//   ....[7]....
        /*0094*/ 	.word	0x0000e240


	//   ....[8]....
        /*0098*/ 	.word	0x0000e3c0


	//----- nvinfo : EIATTR_EXIT_INSTR_OFFSETS
	.align		4
.L_2411:
        /*009c*/ 	.byte	0x04, 0x1c
        /*009e*/ 	.short	(.L_2413 - .L_2412)


	//   ....[0]....
.L_2412:
        /*00a0*/ 	.word	0x0000cce0


	//   ....[1]....
        /*00a4*/ 	.word	0x0000d370


	//   ....[2]....
        /*00a8*/ 	.word	0x0000d770


	//   ....[3]....
        /*00ac*/ 	.word	0x0000d7a0


	//   ....[4]....
        /*00b0*/ 	.word	0x0000db60


	//   ....[5]....
        /*00b4*/ 	.word	0x0000db90


	//   ....[6]....
        /*00b8*/ 	.word	0x0000dbb0


	//   ....[7]....
        /*00bc*/ 	.word	0x0000dbe0


	//   ....[8]....
        /*00c0*/ 	.word	0x0000dc10


	//   ....[9]....
        /*00c4*/ 	.word	0x0000e010


	//   ....[10]....
        /*00c8*/ 	.word	0x0000e040


	//   ....[11]....
        /*00cc*/ 	.word	0x0000e400


	//   ....[12]....
        /*00d0*/ 	.word	0x0000e430


	//----- nvinfo : EIATTR_MAX_THREADS
	.align		4
.L_2413:
        /*00d4*/ 	.byte	0x04, 0x05
        /*00d6*/ 	.short	(.L_2415 - .L_2414)
.L_2414:
        /*00d8*/ 	.word	0x00000100
        /*00dc*/ 	.word	0x00000001
        /*00e0*/ 	.word	0x00000001


	//----- nvinfo : EIATTR_CRS_STACK_SIZE
	.align		4
.L_2415:
        /*00e4*/ 	.byte	0x04, 0x1e
        /*00e6*/ 	.short	(.L_2417 - .L_2416)
.L_2416:
        /*00e8*/ 	.word	0x00000000
.L_2417:


//--------------------- .nv.info._ZN2at6native13reduce_kernelILi128ELi4ENS0_8ReduceOpIfNS0_14func_wrapper_tIfZNS0_11sum_functorIfffEclERNS_14TensorIteratorEEUlffE_EEjfLi4ELi4EEEEEvT1_ --------------------------
	.section	.nv.info._ZN2at6native13reduce_kernelILi128ELi4ENS0_8ReduceOpIfNS0_14func_wrapper_tIfZNS0_11sum_functorIfffEclERNS_14TensorIteratorEEUlffE_EEjfLi4ELi4EEEEEvT1_,"",@"SHT_CUDA_INFO"
	.sectionflags	@""
	.align	4


	//----- nvinfo : EIATTR_CUDA_API_VERSION
	.align		4
        /*0000*/ 	.byte	0x04, 0x37
        /*0002*/ 	.short	(.L_2419 - .L_2418)
.L_2418:
        /*0004*/ 	.word	0x00000082


	//----- nvinfo : EIATTR_SW2861232_WAR
	.align		4
.L_2419:
        /*0008*/ 	.byte	0x01, 0x35
	.zero		2


	//----- nvinfo : EIATTR_PARAM_CBANK
	.align		4
        /*000c*/ 	.byte	0x04, 0x0a
        /*000e*/ 	.short	(.L_2421 - .L_2420)
	.align		4
.L_2420:
        /*0010*/ 	.word	index@(.nv.constant0._ZN2at6native13reduce_kernelILi128ELi4ENS0_8ReduceOpIfNS0_14func_wrapper_tIfZNS0_11sum_functorIfffEclERNS_14TensorIteratorEEUlffE_EEjfLi4ELi4EEEEEvT1_)
        /*0014*/ 	.short	0x0160
        /*0016*/ 	.short	0x0418


	//----- nvinfo : EIATTR_CBANK_PARAM_SIZE
	.align		4
.L_2421:
        /*0018*/ 	.byte	0x03, 0x19
        /*001a*/ 	.short	0x0418


	//----- nvinfo : EIATTR_KPARAM_INFO
	.align		4
        /*001c*/ 	.byte	0x04, 0x17
        /*001e*/ 	.short	(.L_2423 - .L_2422)
.L_2422:
        /*0020*/ 	.word	0x00000000
        /*0024*/ 	.short	0x0000
        /*0026*/ 	.short	0x0000
        /*0028*/ 	.byte	0x00, 0xf0, 0x61, 0x10


	//----- nvinfo : EIATTR_MAXREG_COUNT
	.align		4
.L_2423:
        /*002c*/ 	.byte	0x03, 0x1b
        /*002e*/ 	.short	0x0080


	//----- nvinfo : EIATTR_NUM_BARRIERS
	.align		4
        /*0030*/ 	.byte	0x02, 0x4c
        /*0032*/ 	.byte	0x01
	.zero		1


	//----- nvinfo : EIATTR_EXTERNS
	.align		4
        /*0034*/ 	.byte	0x04, 0x0f
        /*0036*/ 	.short	(.L_2425 - .L_2424)


	//   ....[0]....
	.align		4
.L_2424:
        /*0038*/ 	.word	index@(__assertfail)


	//----- nvinfo : EIATTR_MERCURY_ISA_VERSION
	.align		4
.L_2425:
        /*003c*/ 	.byte	0x03, 0x5f
        /*003e*/ 	.short	0x0000


	//----- nvinfo : EIATTR_INT_WARP_WIDE_INSTR_OFFSETS
	.align		4
        /*0040*/ 	.byte	0x04, 0x31
        /*0042*/ 	.short	(.L_2427 - .L_2426)


	//   ....[0]....
.L_2426:
        /*0044*/ 	.word	0x00010660


	//   ....[1]....
        /*0048*/ 	.word	0x00010730


	//----- nvinfo : EIATTR_COOP_GROUP_MASK_REGIDS
	.align		4
.L_2427:
        /*004c*/ 	.byte	0x04, 0x29
        /*004e*/ 	.short	(.L_2429 - .L_2428)


	//   ....[0]....
.L_2428:
        /*0050*/ 	.word	0xffffffff


	//   ....[1]....
        /*0054*/ 	.word	0xffffffff


	//   ....[2]....
        /*0058*/ 	.word	0xffffffff


	//   ....[3]....
        /*005c*/ 	.word	0xffffffff


	//   ....[4]....
        /*0060*/ 	.word	0xffffffff


	//   ....[5]....
        /*0064*/ 	.word	0xffffffff


	//   ....[6]....
        /*0068*/ 	.word	0xffffffff


	//   ....[7]....
        /*006c*/ 	.word	0xffffffff


	//----- nvinfo : EIATTR_COOP_GROUP_INSTR_OFFSETS
	.align		4
.L_2429:
        /*0070*/ 	.byte	0x04, 0x28
        /*0072*/ 	.short	(.L_2431 - .L_2430)


	//   ....[0]....
.L_2430:
        /*0074*/ 	.word	0x00009cd0


	//   ....[1]....
        /*0078*/ 	.word	0x00009ce0


	//   ....[2]....
        /*007c*/ 	.word	0x00009cf0


	//   ....[3]....
        /*0080*/ 	.word	0x00009d00


	//   ....[4]....
        /*0084*/ 	.word	0x00010f40


	//   ....[5]....
        /*0088*/ 	.word	0x00010f50


	//   ....[6]....
        /*008c*/ 	.word	0x00010f60


	//   ....[7]....
        /*0090*/ 	.word	0x00010f70


	//----- nvinfo : EIATTR_SYSCALL_OFFSETS
	.align		4
.L_2431:
        /*0094*/ 	.byte	0x04, 0x46
        /*0096*/ 	.short	(.L_2433 - .L_2432)


	//   ....[0]....
.L_2432:
        /*0098*/ 	.word	0x00000f10


	//   ....[1]....
        /*009c*/ 	.word	0x00011270


	//   ....[2]....
        /*00a0*/ 	.word	0x000113f0


	//   ....[3]....
        /*00a4*/ 	.word	0x00011570


	//   ....[4]....
        /*00a8*/ 	.word	0x000116f0


	//   ....[5]....
        /*00ac*/ 	.word	0x000119c0


	//   ....[6]....
        /*00b0*/ 	.word	0x00011b40


	//   ....[7]....
        /*00b4*/ 	.word	0x00011cc0


	//   ....[8]....
        /*00b8*/ 	.word	0x00011e40


	//   ....[9]....
        /*00bc*/ 	.word	0x000121d0


	//   ....[10]....
        /*00c0*/ 	.word	0x00012350


	//   ....[11]....
        /*00c4*/ 	.word	0x000124d0


	//   ....[12]....
        /*00c8*/ 	.word	0x00012650


	//   ....[13]....
        /*00cc*/ 	.word	0x00012920


	//   ....[14]....
        /*00d0*/ 	.word	0x00012aa0


	//   ....[15]....
        /*00d4*/ 	.word	0x00012c20


	//   ....[16]....
        /*00d8*/ 	.word	0x00012da0


	//----- nvinfo : EIATTR_EXIT_INSTR_OFFSETS
	.align		4
.L_2433:
        /*00dc*/ 	.byte	0x04, 0x1c
        /*00de*/ 	.short	(.L_2435 - .L_2434)


	//   ....[0]....
.L_2434:
        /*00e0*/ 	.word	0x000107e0


	//   ....[1]....
        /*00e4*/ 	.word	0x00010ff0


	//   ....[2]....
        /*00e8*/ 	.word	0x00011730


	//   ....[3]....
        /*00ec*/ 	.word	0x00011780


	//   ....[4]....
        /*00f0*/ 	.word	0x00011e80


	//   ....[5]....
        /*00f4*/ 	.word	0x00011ed0


	//   ....[6]....
        /*00f8*/ 	.word	0x00011ef0


	//   ....[7]....
        /*00fc*/ 	.word	0x00011f20


	//   ....[8]....
        /*0100*/ 	.word	0x00011f50


	//   ....[9]....
        /*0104*/ 	.word	0x00012690


	//   ....[10]....
        /*0108*/ 	.word	0x000126e0


	//   ....[11]....
        /*010c*/ 	.word	0x00012de0


	//   ....[12]....
        /*0110*/ 	.word	0x00012e30


	//----- nvinfo : EIATTR_MAX_THREADS
	.align		4
.L_2435:
        /*0114*/ 	.byte	0x04, 0x05
        /*0116*/ 	.short	(.L_2437 - .L_2436)
.L_2436:
        /*0118*/ 	.word	0x00000080
        /*011c*/ 	.word	0x00000001
        /*0120*/ 	.word	0x00000001


	//----- nvinfo : EIATTR_CRS_STACK_SIZE
	.align		4
.L_2437:
        /*0124*/ 	.byte	0x04, 0x1e
        /*0126*/ 	.short	(.L_2439 - .L_2438)
.L_2438:
        /*0128*/ 	.word	0x00000000
.L_2439:


//--------------------- .nv.info._ZN2at6native13reduce_kernelILi512ELi1ENS0_8ReduceOpIdNS0_14func_wrapper_tIdZNS0_11sum_functorIdddEclERNS_14TensorIteratorEEUlddE_EEjdLi4ELi4EEEEEvT1_ --------------------------
	.section	.nv.info._ZN2at6native13reduce_kernelILi512ELi1ENS0_8ReduceOpIdNS0_14func_wrapper_tIdZNS0_11sum_functorIdddEclERNS_14TensorIteratorEEUlddE_EEjdLi4ELi4EEEEEvT1_,"",@"SHT_CUDA_INFO"
	.sectionflags	@""
	.align	4


	//----- nvinfo : EIATTR_CUDA_API_VERSION
	.align		4
        /*0000*/ 	.byte	0x04, 0x37
        /*0002*/ 	.short	(.L_2441 - .L_2440)
.L_2440:
        /*0004*/ 	.word	0x00000082


	//----- nvinfo : EIATTR_SW2861232_WAR
	.align		4
.L_2441:
        /*0008*/ 	.byte	0x01, 0x35
	.zero		2


	//----- nvinfo : EIATTR_PARAM_CBANK
	.align		4
        /*000c*/ 	.byte	0x04, 0x0a
        /*000e*/ 	.short	(.L_2443 - .L_2442)
	.align		4
.L_2442:
        /*0010*/ 	.word	index@(.nv.constant0._ZN2at6native13reduce_kernelILi512ELi1ENS0_8ReduceOpIdNS0_14func_wrapper_tIdZNS0_11sum_functorIdddEclERNS_14TensorIteratorEEUlddE_EEjdLi4ELi4EEEEEvT1_)
        /*0014*/ 	.short	0x0160
        /*0016*/ 	.short	0x0420


	//----- nvinfo : EIATTR_CBANK_PARAM_SIZE
	.align		4
.L_2443:
        /*0018*/ 	.byte	0x03, 0x19
        /*001a*/ 	.short	0x0420


	//----- nvinfo : EIATTR_KPARAM_INFO
	.align		4
        /*001c*/ 	.byte	0x04, 0x17
        /*001e*/ 	.short	(.L_2445 - .L_2444)
.L_2444:
        /*0020*/ 	.word	0x00000000
        /*0024*/ 	.short	0x0000
        /*0026*/ 	.short	0x0000
        /*0028*/ 	.byte	0x00, 0xf0, 0x81, 0x10


	//----- nvinfo : EIATTR_MAXREG_COUNT
	.align		4
.L_2445:
        /*002c*/ 	.byte	0x03, 0x1b
        /*002e*/ 	.short	0x0020


	//----- nvinfo : EIATTR_NUM_BARRIERS
	.align		4
        /*0030*/ 	.byte	0x02, 0x4c
        /*0032*/ 	.byte	0x01
	.zero		1


	//----- nvinfo : EIATTR_EXTERNS
	.align		4
        /*0034*/ 	.byte	0x04, 0x0f
        /*0036*/ 	.short	(.L_2447 - .L_2446)


	//   ....[0]....
	.align		4
.L_2446:
        /*0038*/ 	.word	index@(__assertfail)


	//----- nvinfo : EIATTR_MERCURY_ISA_VERSION
	.align		4
.L_2447:
        /*003c*/ 	.byte	0x03, 0x5f
        /*003e*/ 	.short	0x0000


	//----- nvinfo : EIATTR_INT_WARP_WIDE_INSTR_OFFSETS
	.align		4
        /*0040*/ 	.byte	0x04, 0x31
        /*0042*/ 	.short	(.L_2449 - .L_2448)


	//   ....[0]....
.L_2448:
        /*0044*/ 	.word	0x0000adf0


	//   ....[1]....
        /*0048*/ 	.word	0x0000aec0


	//----- nvinfo : EIATTR_COOP_GROUP_MASK_REGIDS
	.align		4
.L_2449:
        /*004c*/ 	.byte	0x04, 0x29
        /*004e*/ 	.short	(.L_2451 - .L_2450)


	//   ....[0]....
.L_2450:
        /*0050*/ 	.word	0xffffffff


	//   ....[1]....
        /*0054*/ 	.word	0xffffffff


	//   ....[2]....
        /*0058*/ 	.word	0xffffffff


	//   ....[3]....
        /*005c*/ 	.word	0xffffffff


	//----- nvinfo : EIATTR_COOP_GROUP_INSTR_OFFSETS
	.align		4
.L_2451:
        /*0060*/ 	.byte	0x04, 0x28
        /*0062*/ 	.short	(.L_2453 - .L_2452)


	//   ....[0]....
.L_2452:
        /*0064*/ 	.word	0x00009160


	//   ....[1]....
        /*0068*/ 	.word	0x00009170


	//   ....[2]....
        /*006c*/ 	.word	0x0000b500


	//   ....[3]....
        /*0070*/ 	.word	0x0000b510


	//----- nvinfo : EIATTR_SYSCALL_OFFSETS
	.align		4
.L_2453:
        /*0074*/ 	.byte	0x04, 0x46
        /*0076*/ 	.short	(.L_2455 - .L_2454)


	//   ....[0]....
.L_2454:
        /*0078*/ 	.word	0x0000b770


	//   ....[1]....
        /*007c*/ 	.word	0x0000b9a0


	//   ....[2]....
        /*0080*/ 	.word	0x0000bc90


	//   ....[3]....
        /*0084*/ 	.word	0x0000bec0


	//----- nvinfo : EIATTR_EXIT_INSTR_OFFSETS
	.align		4
.L_2455:
        /*0088*/ 	.byte	0x04, 0x1c
        /*008a*/ 	.short	(.L_2457 - .L_2456)


	//   ....[0]....
.L_2456:
        /*008c*/ 	.word	0x0000af70


	//   ....[1]....
        /*0090*/ 	.word	0x0000b560


	//   ....[2]....
        /*0094*/ 	.word	0x0000b7b0


	//   ....[3]....
        /*0098*/ 	.word	0x0000b7d0


	//   ....[4]....
        /*009c*/ 	.word	0x0000b9e0


	//   ....[5]....
        /*00a0*/ 	.word	0x0000ba00


	//   ....[6]....
        /*00a4*/ 	.word	0x0000ba20


	//   ....[7]....
        /*00a8*/ 	.word	0x0000ba50


	//   ....[8]....
        /*00ac*/ 	.word	0x0000ba80


	//   ....[9]....
        /*00b0*/ 	.word	0x0000bcd0


	//   ....[10]....
        /*00b4*/ 	.word	0x0000bcf0


	//   ....[11]....
        /*00b8*/ 	.word	0x0000bf00


	//   ....[12]....
        /*00bc*/ 	.word	0x0000bf20


	//----- nvinfo : EIATTR_MAX_THREADS
	.align		4
.L_2457:
        /*00c0*/ 	.byte	0x04, 0x05
        /*00c2*/ 	.short	(.L_2459 - .L_2458)
.L_2458:
        /*00c4*/ 	.word	0x00000200
        /*00c8*/ 	.word	0x00000001
        /*00cc*/ 	.word	0x00000001


	//----- nvinfo : EIATTR_CRS_STACK_SIZE
	.align		4
.L_2459:
        /*00d0*/ 	.byte	0x04, 0x1e
        /*00d2*/ 	.short	(.L_2461 - .L_2460)
.L_2460:
        /*00d4*/ 	.word	0x00000000
.L_2461:


//--------------------- .nv.info._ZN2at6native13reduce_kernelILi256ELi2ENS0_8ReduceOpIdNS0_14func_wrapper_tIdZNS0_11sum_functorIdddEclERNS_14TensorIteratorEEUlddE_EEjdLi4ELi4EEEEEvT1_ --------------------------
	.section	.nv.info._ZN2at6native13reduce_kernelILi256ELi2ENS0_8ReduceOpIdNS0_14func_wrapper_tIdZNS0_11sum_functorIdddEclERNS_14TensorIteratorEEUlddE_EEjdLi4ELi4EEEEEvT1_,"",@"SHT_CUDA_INFO"
	.sectionflags	@""
	.align	4


	//----- nvinfo : EIATTR_CUDA_API_VERSION
	.align		4
        /*0000*/ 	.byte	0x04, 0x37
        /*0002*/ 	.short	(.L_2463 - .L_2462)
.L_2462:
        /*0004*/ 	.word	0x00000082


	//----- nvinfo : EIATTR_SW2861232_WAR
	.align		4
.L_2463:
        /*0008*/ 	.byte	0x01, 0x35
	.zero		2


	//----- nvinfo : EIATTR_PARAM_CBANK
	.align		4
        /*000c*/ 	.byte	0x04, 0x0a
        /*000e*/ 	.short	(.L_2465 - .L_2464)
	.align		4
.L_2464:
        /*0010*/ 	.word	index@(.nv.constant0._ZN2at6native13reduce_kernelILi256ELi2ENS0_8ReduceOpIdNS0_14func_wrapper_tIdZNS0_11sum_functorIdddEclERNS_14TensorIteratorEEUlddE_EEjdLi4ELi4EEEEEvT1_)
        /*0014*/ 	.short	0x0160
        /*0016*/ 	.short	0x0420


	//----- nvinfo : EIATTR_CBANK_PARAM_SIZE
	.align		4
.L_2465:
        /*0018*/ 	.byte	0x03, 0x19
        /*001a*/ 	.short	0x0420


	//----- nvinfo : EIATTR_KPARAM_INFO
	.align		4
        /*001c*/ 	.byte	0x04, 0x17
        /*001e*/ 	.short	(.L_2467 - .L_2466)
.L_2466:
        /*0020*/ 	.word	0x00000000
        /*0024*/ 	.short	0x0000
        /*0026*/ 	.short	0x0000
        /*0028*/ 	.byte	0x00, 0xf0, 0x81, 0x10


	//----- nvinfo : EIATTR_MAXREG_COUNT
	.align		4
.L_2467:
        /*002c*/ 	.byte	0x03, 0x1b
        /*002e*/ 	.short	0x0040


	//----- nvinfo : EIATTR_NUM_BARRIERS
	.align		4
        /*0030*/ 	.byte	0x02, 0x4c
        /*0032*/ 	.byte	0x01
	.zero		1


	//----- nvinfo : EIATTR_EXTERNS
	.align		4
        /*0034*/ 	.byte	0x04, 0x0f
        /*0036*/ 	.short	(.L_2469 - .L_2468)


	//   ....[0]....
	.align		4
.L_2468:
        /*0038*/ 	.word	index@(__assertfail)


	//----- nvinfo : EIATTR_MERCURY_ISA_VERSION
	.align		4
.L_2469:
        /*003c*/ 	.byte	0x03, 0x5f
        /*003e*/ 	.short	0x0000


	//----- nvinfo : EIATTR_INT_WARP_WIDE_INSTR_OFFSETS
	.align		4
        /*0040*/ 	.byte	0x04, 0x31
        /*0042*/ 	.short	(.L_2471 - .L_2470)


	//   ....[0]....
.L_2470:
        /*0044*/ 	.word	0x0000cf90


	//   ....[1]....
        /*0048*/ 	.word	0x0000d060


	//----- nvinfo : EIATTR_COOP_GROUP_MASK_REGIDS
	.align		4
.L_2471:
        /*004c*/ 	.byte	0x04, 0x29
        /*004e*/ 	.short	(.L_2473 - .L_2472)


	//   ....[0]....
.L_2472:
        /*0050*/ 	.word	0xffffffff


	//   ....[1]....
        /*0054*/ 	.word	0xffffffff


	//   ....[2]....
        /*0058*/ 	.word	0xffffffff


	//   ....[3]....
        /*005c*/ 	.word	0xffffffff


	//   ....[4]....
        /*0060*/ 	.word	0xffffffff


	//   ....[5]....
        /*0064*/ 	.word	0xffffffff


	//   ....[6]....
        /*0068*/ 	.word	0xffffffff


	//   ....[7]....
        /*006c*/ 	.word	0xffffffff


	//----- nvinfo : EIATTR_COOP_GROUP_INSTR_OFFSETS
	.align		4
.L_2473:
        /*0070*/ 	.byte	0x04, 0x28
        /*0072*/ 	.short	(.L_2475 - .L_2474)


	//   ....[0]....
.L_2474:
        /*0074*/ 	.word	0x00009910


	//   ....[1]....
        /*0078*/ 	.word	0x00009920


	//   ....[2]....
        /*007c*/ 	.word	0x00009930


	//   ....[3]....
        /*0080*/ 	.word	0x00009940


	//   ....[4]....
        /*0084*/ 	.word	0x0000d780


	//   ....[5]....
        /*0088*/ 	.word	0x0000d790


	//   ....[6]....
        /*008c*/ 	.word	0x0000d7a0


	//   ....[7]....
        /*0090*/ 	.word	0x0000d7b0


	//----- nvinfo : EIATTR_SYSCALL_OFFSETS
	.align		4
.L_2475:
        /*0094*/ 	.byte	0x04, 0x46
        /*0096*/ 	.short	(.L_2477 - .L_2476)


	//   ....[0]....
.L_2476:
        /*0098*/ 	.word	0x00000f70


	//   ....[1]....
        /*009c*/ 	.word	0x0000da50


	//   ....[2]....
        /*00a0*/ 	.word	0x0000dbd0


	//   ....[3]....
        /*00a4*/ 	.word	0x0000de40


	//   ....[4]....
        /*00a8*/ 	.word	0x0000dfc0


	//   ....[5]....
        /*00ac*/ 	.word	0x0000e2f0


	//   ....[6]....
        /*00b0*/ 	.word	0x0000e470


	//   ....[7]....
        /*00b4*/ 	.word	0x0000e6e0


	//   ....[8]....
        /*00b8*/ 	.word	0x0000e860


	//----- nvinfo : EIATTR_EXIT_INSTR_OFFSETS
	.align		4
.L_2477:
        /*00bc*/ 	.byte	0x04, 0x1c
        /*00be*/ 	.short	(.L_2479 - .L_2478)


	//   ....[0]....
.L_2478:
        /*00c0*/ 	.word	0x0000d110


	//   ....[1]....
        /*00c4*/ 	.word	0x0000d810


	//   ....[2]....
        /*00c8*/ 	.word	0x0000dc10


	//   ....[3]....
        /*00cc*/ 	.word	0x0000dc40


	//   ....[4]....
        /*00d0*/ 	.word	0x0000e000


	//   ....[5]....
        /*00d4*/ 	.word	0x0000e030


	//   ....[6]....
        /*00d8*/ 	.word	0x0000e050


	//   ....[7]....
        /*00dc*/ 	.word	0x0000e080


	//   ....[8]....
        /*00e0*/ 	.word	0x0000e0b0


	//   ....[9]....
        /*00e4*/ 	.word	0x0000e4b0


	//   ....[10]....
        /*00e8*/ 	.word	0x0000e4e0


	//   ....[11]....
        /*00ec*/ 	.word	0x0000e8a0


	//   ....[12]....
        /*00f0*/ 	.word	0x0000e8d0


	//----- nvinfo : EIATTR_MAX_THREADS
	.align		4
.L_2479:
        /*00f4*/ 	.byte	0x04, 0x05
        /*00f6*/ 	.short	(.L_2481 - .L_2480)
.L_2480:
        /*00f8*/ 	.word	0x00000100
        /*00fc*/ 	.word	0x00000001
        /*0100*/ 	.word	0x00000001


	//----- nvinfo : EIATTR_CRS_STACK_SIZE
	.align		4
.L_2481:
        /*0104*/ 	.byte	0x04, 0x1e
        /*0106*/ 	.short	(.L_2483 - .L_2482)
.L_2482:
        /*0108*/ 	.word	0x00000000
.L_2483:


//--------------------- .nv.info._ZN2at6native13reduce_kernelILi128ELi4ENS0_8ReduceOpIdNS0_14func_wrapper_tIdZNS0_11sum_functorIdddEclERNS_14TensorIteratorEEUlddE_EEjdLi4ELi4EEEEEvT1_ --------------------------
	.section	.nv.info._ZN2at6native13reduce_kernelILi128ELi4ENS0_8ReduceOpIdNS0_14func_wrapper_tIdZNS0_11sum_functorIdddEclERNS_14TensorIteratorEEUlddE_EEjdLi4ELi4EEEEEvT1_,"",@"SHT_CUDA_INFO"
	.sectionflags	@""
	.align	4


	//----- nvinfo : EIATTR_CUDA_API_VERSION
	.align		4
        /*0000*/ 	.byte	0x04, 0x37
        /*0002*/ 	.short	(.L_2485 - .L_2484)
.L_2484:
        /*0004*/ 	.word	0x00000082


	//----- nvinfo : EIATTR_SW2861232_WAR
	.align		4
.L_2485:
        /*0008*/ 	.byte	0x01, 0x35
	.zero		2


	//----- nvinfo : EIATTR_PARAM_CBANK
	.align		4
        /*000c*/ 	.byte	0x04, 0x0a
        /*000e*/ 	.short	(.L_2487 - .L_2486)
	.align		4
.L_2486:
        /*0010*/ 	.word	index@(.nv.constant0._ZN2at6native13reduce_kernelILi128ELi4ENS0_8ReduceOpIdNS0_14func_wrapper_tIdZNS0_11sum_functorIdddEclERNS_14TensorIteratorEEUlddE_EEjdLi4ELi4EEEEEvT1_)
        /*0014*/ 	.short	0x0160
        /*0016*/ 	.short	0x0420


	//----- nvinfo : EIATTR_CBANK_PARAM_SIZE
	.align		4
.L_2487:
        /*0018*/ 	.byte	0x03, 0x19
        /*001a*/ 	.short	0x0420


	//----- nvinfo : EIATTR_KPARAM_INFO
	.align		4
        /*001c*/ 	.byte	0x04, 0x17
        /*001e*/ 	.short	(.L_2489 - .L_2488)
.L_2488:
        /*0020*/ 	.word	0x00000000
        /*0024*/ 	.short	0x0000
        /*0026*/ 	.short	0x0000
        /*0028*/ 	.byte	0x00, 0xf0, 0x81, 0x10


	//----- nvinfo : EIATTR_MAXREG_COUNT
	.align		4
.L_2489:
        /*002c*/ 	.byte	0x03, 0x1b
        /*002e*/ 	.short	0x0080


	//----- nvinfo : EIATTR_NUM_BARRIERS
	.align		4
        /*0030*/ 	.byte	0x02, 0x4c
        /*0032*/ 	.byte	0x01
	.zero		1


	//----- nvinfo : EIATTR_EXTERNS
	.align		4
        /*0034*/ 	.byte	0x04, 0x0f
        /*0036*/ 	.short	(.L_2491 - .L_2490)


	//   ....[0]....
	.align		4
.L_2490:
        /*0038*/ 	.word	index@(__assertfail)


	//----- nvinfo : EIATTR_MERCURY_ISA_VERSION
	.align		4
.L_2491:
        /*003c*/ 	.byte	0x03, 0x5f
        /*003e*/ 	.short	0x0000


	//----- nvinfo : EIATTR_INT_WARP_WIDE_INSTR_OFFSETS
	.align		4
        /*0040*/ 	.byte	0x04, 0x31
        /*0042*/ 	.short	(.L_2493 - .L_2492)


	//   ....[0]....
.L_2492:
        /*0044*/ 	.word	0x000110f0


	//   ....[1]....
        /*0048*/ 	.word	0x000111c0


	//----- nvinfo : EIATTR_COOP_GROUP_MASK_REGIDS
	.align		4
.L_2493:
        /*004c*/ 	.byte	0x04, 0x29
        /*004e*/ 	.short	(.L_2495 - .L_2494)


	//   ....[0]....
.L_2494:
        /*0050*/ 	.word	0xffffffff


	//   ....[1]....
        /*0054*/ 	.word	0xffffffff


	//   ....[2]....
        /*0058*/ 	.word	0xffffffff


	//   ....[3]....
        /*005c*/ 	.word	0xffffffff


	//   ....[4]....
        /*0060*/ 	.word	0xffffffff


	//   ....[5]....
        /*0064*/ 	.word	0xffffffff


	//   ....[6]....
        /*0068*/ 	.word	0xffffffff


	//   ....[7]....
        /*006c*/ 	.word	0xffffffff


	//   ....[8]....
        /*0070*/ 	.word	0xffffffff


	//   ....[9]....
        /*0074*/ 	.word	0xffffffff


	//   ....[10]....
        /*0078*/ 	.word	0xffffffff


	//   ....[11]....
        /*007c*/ 	.word	0xffffffff


	//   ....[12]....
        /*0080*/ 	.word	0xffffffff


	//   ....[13]....
        /*0084*/ 	.word	0xffffffff


	//   ....[14]....
        /*0088*/ 	.word	0xffffffff


	//   ....[15]....
        /*008c*/ 	.word	0xffffffff


	//----- nvinfo : EIATTR_COOP_GROUP_INSTR_OFFSETS
	.align		4
.L_2495:
        /*0090*/ 	.byte	0x04, 0x28
        /*0092*/ 	.short	(.L_2497 - .L_2496)


	//   ....[0]....
.L_2496:
        /*0094*/ 	.word	0x0000a720


	//   ....[1]....
        /*0098*/ 	.word	0x0000a730


	//   ....[2]....
        /*009c*/ 	.word	0x0000a740


	//   ....[3]....
        /*00a0*/ 	.word	0x0000a750


	//   ....[4]....
        /*00a4*/ 	.word	0x0000a760


	//   ....[5]....
        /*00a8*/ 	.word	0x0000a770


	//   ....[6]....
        /*00ac*/ 	.word	0x0000a780


	//   ....[7]....
        /*00b0*/ 	.word	0x0000a790


	//   ....[8]....
        /*00b4*/ 	.word	0x00011b80


	//   ....[9]....
        /*00b8*/ 	.word	0x00011b90


	//   ....[10]....
        /*00bc*/ 	.word	0x00011ba0


	//   ....[11]....
        /*00c0*/ 	.word	0x00011bb0


	//   ....[12]....
        /*00c4*/ 	.word	0x00011bc0


	//   ....[13]....
        /*00c8*/ 	.word	0x00011bd0


	//   ....[14]....
        /*00cc*/ 	.word	0x00011be0


	//   ....[15]....
        /*00d0*/ 	.word	0x00011bf0


	//----- nvinfo : EIATTR_SYSCALL_OFFSETS
	.align		4
.L_2497:
        /*00d4*/ 	.byte	0x04, 0x46
        /*00d6*/ 	.short	(.L_2499 - .L_2498)


	//   ....[0]....
.L_2498:
        /*00d8*/ 	.word	0x00000f10


	//   ....[1]....
        /*00dc*/ 	.word	0x00011ef0


	//   ....[2]....
        /*00e0*/ 	.word	0x00012070


	//   ....[3]....
        /*00e4*/ 	.word	0x000121f0


	//   ....[4]....
        /*00e8*/ 	.word	0x00012370


	//   ....[5]....
        /*00ec*/ 	.word	0x00012640


	//   ....[6]....
        /*00f0*/ 	.word	0x000127c0


	//   ....[7]....
        /*00f4*/ 	.word	0x00012940


	//   ....[8]....
        /*00f8*/ 	.word	0x00012ac0


	//   ....[9]....
        /*00fc*/ 	.word	0x00012e50


	//   ....[10]....
        /*0100*/ 	.word	0x00012fd0


	//   ....[11]....
        /*0104*/ 	.word	0x00013150


	//   ....[12]....
        /*0108*/ 	.word	0x000132d0


	//   ....[13]....
        /*010c*/ 	.word	0x000135a0


	//   ....[14]....
        /*0110*/ 	.word	0x00013720


	//   ....[15]....
        /*0114*/ 	.word	0x000138a0


	//   ....[16]....
        /*0118*/ 	.word	0x00013a20


	//----- nvinfo : EIATTR_EXIT_INSTR_OFFSETS
	.align		4
.L_2499:
        /*011c*/ 	.byte	0x04, 0x1c
        /*011e*/ 	.short	(.L_2501 - .L_2500)


	//   ....[0]....
.L_2500:
        /*0120*/ 	.word	0x00011270


	//   ....[1]....
        /*0124*/ 	.word	0x00011c70


	//   ....[2]....
        /*0128*/ 	.word	0x000123b0


	//   ....[3]....
        /*012c*/ 	.word	0x00012400


	//   ....[4]....
        /*0130*/ 	.word	0x00012b00


	//   ....[5]....
        /*0134*/ 	.word	0x00012b50


	//   ....[6]....
        /*0138*/ 	.word	0x00012b70


	//   ....[7]....
        /*013c*/ 	.word	0x00012ba0


	//   ....[8]....
        /*0140*/ 	.word	0x00012bd0


	//   ....[9]....
        /*0144*/ 	.word	0x00013310


	//   ....[10]....
        /*0148*/ 	.word	0x00013360


	//   ....[11]....
        /*014c*/ 	.word	0x00013a60


	//   ....[12]....
        /*0150*/ 	.word	0x00013ab0


	//----- nvinfo : EIATTR_MAX_THREADS
	.align		4
.L_2501:
        /*0154*/ 	.byte	0x04, 0x05
        /*0156*/ 	.short	(.L_2503 - .L_2502)
.L_2502:
        /*0158*/ 	.word	0x00000080
        /*015c*/ 	.word	0x00000001
        /*0160*/ 	.word	0x00000001


	//----- nvinfo : EIATTR_CRS_STACK_SIZE
	.align		4
.L_2503:
        /*0164*/ 	.byte	0x04, 0x1e
        /*0166*/ 	.short	(.L_2505 - .L_2504)
.L_2504:
        /*0168*/ 	.word	0x00000000
.L_2505:


//--------------------- .nv.info._ZN2at6native13reduce_kernelILi512ELi1ENS0_8ReduceOpIsNS0_14func_wrapper_tIsZNS0_11sum_functorIsssEclERNS_14TensorIteratorEEUlssE_EEjsLi4ELi8EEEEEvT1_ --------------------------
	.section	.nv.info._ZN2at6native13reduce_kernelILi512ELi1ENS0_8ReduceOpIsNS0_14func_wrapper_tIsZNS0_11sum_functorIsssEclERNS_14TensorIteratorEEUlssE_EEjsLi4ELi8EEEEEvT1_,"",@"SHT_CUDA_INFO"
	.sectionflags	@""
	.align	4


	//----- nvinfo : EIATTR_CUDA_API_VERSION
	.align		4
        /*0000*/ 	.byte	0x04, 0x37
        /*0002*/ 	.short	(.L_2507 - .L_2506)
.L_2506:
        /*0004*/ 	.word	0x00000082


	//----- nvinfo : EIATTR_SW2861232_WAR
	.align		4
.L_2507:
        /*0008*/ 	.byte	0x01, 0x35
	.zero		2


	//----- nvinfo : EIATTR_PARAM_CBANK
	.align		4
        /*000c*/ 	.byte	0x04, 0x0a
        /*000e*/ 	.short	(.L_2509 - .L_2508)
	.align		4
.L_2508:
        /*0010*/ 	.word	index@(.nv.constant0._ZN2at6native13reduce_kernelILi512ELi1ENS0_8ReduceOpIsNS0_14func_wrapper_tIsZNS0_11sum_functorIsssEclERNS_14TensorIteratorEEUlssE_EEjsLi4ELi8EEEEEvT1_)
        /*0014*/ 	.short	0x0160
        /*0016*/ 	.short	0x0410


	//----- nvinfo : EIATTR_CBANK_PARAM_SIZE
	.align		4
.L_2509:
        /*0018*/ 	.byte	0x03, 0x19
        /*001a*/ 	.short	0x0410


	//----- nvinfo : EIATTR_KPARAM_INFO
	.align		4
        /*001c*/ 	.byte	0x04, 0x17
        /*001e*/ 	.short	(.L_2511 - .L_2510)
.L_2510:
        /*0020*/ 	.word	0x00000000
        /*0024*/ 	.short	0x0000
        /*0026*/ 	.short	0x0000
        /*0028*/ 	.byte	0x00, 0xf0, 0x41, 0x10


	//----- nvinfo : EIATTR_MAXREG_COUNT
	.align		4
.L_2511:
        /*002c*/ 	.byte	0x03, 0x1b
        /*002e*/ 	.short	0x0020


	//----- nvinfo : EIATTR_NUM_BARRIERS
	.align		4
        /*0030*/ 	.byte	0x02, 0x4c
        /*0032*/ 	.byte	0x01
	.zero		1


	//----- nvinfo : EIATTR_EXTERNS
	.align		4
        /*0034*/ 	.byte	0x04, 0x0f
        /*0036*/ 	.short	(.L_2513 - .L_2512)


	//   ....[0]....
	.align		4
.L_2512:
        /*0038*/ 	.word	index@(__assertfail)


	//----- nvinfo : EIATTR_MERCURY_ISA_VERSION
	.align		4
.L_2513:
        /*003c*/ 	.byte	0x03, 0x5f
        /*003e*/ 	.short	0x0000


	//----- nvinfo : EIATTR_INT_WARP_WIDE_INSTR_OFFSETS
	.align		4
        /*0040*/ 	.byte	0x04, 0x31
        /*0042*/ 	.short	(.L_2515 - .L_2514)


	//   ....[0]....
.L_2514:
        /*0044*/ 	.word	0x0000ad50


	//   ....[1]....
        /*0048*/ 	.word	0x0000ae20


	//----- nvinfo : EIATTR_COOP_GROUP_MASK_REGIDS
	.align		4
.L_2515:
        /*004c*/ 	.byte	0x04, 0x29
        /*004e*/ 	.short	(.L_2517 - .L_2516)


	//   ....[0]....
.L_2516:
        /*0050*/ 	.word	0xffffffff


	//   ....[1]....
        /*0054*/ 	.word	0xffffffff


	//----- nvinfo : EIATTR_COOP_GROUP_INSTR_OFFSETS
	.align		4
.L_2517:
        /*0058*/ 	.byte	0x04, 0x28
        /*005a*/ 	.short	(.L_2519 - .L_2518)


	//   ....[0]....
.L_2518:
        /*005c*/ 	.word	0x000090c0


	//   ....[1]....
        /*0060*/ 	.word	0x0000b4b0


	//----- nvinfo : EIATTR_SYSCALL_OFFSETS
	.align		4
.L_2519:
        /*0064*/ 	.byte	0x04, 0x46
        /*0066*/ 	.short	(.L_2521 - .L_2520)


	//   ....[0]....
.L_2520:
        /*0068*/ 	.word	0x0000b720


	//   ....[1]....
        /*006c*/ 	.word	0x0000b960


	//   ....[2]....
        /*0070*/ 	.word	0x0000bc60


	//   ....[3]....
        /*0074*/ 	.word	0x0000bea0


	//----- nvinfo : EIATTR_EXIT_INSTR_OFFSETS
	.align		4
.L_2521:
        /*0078*/ 	.byte	0x04, 0x1c
        /*007a*/ 	.short	(.L_2523 - .L_2522)


	//   ....[0]....
.L_2522:
        /*007c*/ 	.word	0x0000aed0


	//   ....[1]....
        /*0080*/ 	.word	0x0000b500


	//   ....[2]....
        /*0084*/ 	.word	0x0000b760


	//   ....[3]....
        /*0088*/ 	.word	0x0000b780


	//   ....[4]....
        /*008c*/ 	.word	0x0000b9a0


	//   ....[5]....
        /*0090*/ 	.word	0x0000b9c0


	//   ....[6]....
        /*0094*/ 	.word	0x0000b9e0


	//   ....[7]....
        /*0098*/ 	.word	0x0000ba10


	//   ....[8]....
        /*009c*/ 	.word	0x0000ba40


	//   ....[9]....
        /*00a0*/ 	.word	0x0000bca0


	//   ....[10]....
        /*00a4*/ 	.word	0x0000bcc0


	//   ....[11]....
        /*00a8*/ 	.word	0x0000bee0


	//   ....[12]....
        /*00ac*/ 	.word	0x0000bf00


	//----- nvinfo : EIATTR_MAX_THREADS
	.align		4
.L_2523:
        /*00b0*/ 	.byte	0x04, 0x05
        /*00b2*/ 	.short	(.L_2525 - .L_2524)
.L_2524:
        /*00b4*/ 	.word	0x00000200
        /*00b8*/ 	.word	0x00000001
        /*00bc*/ 	.word	0x00000001


	//----- nvinfo : EIATTR_CRS_STACK_SIZE
	.align		4
.L_2525:
        /*00c0*/ 	.byte	0x04, 0x1e
        /*00c2*/ 	.short	(.L_2527 - .L_2526)
.L_2526:
        /*00c4*/ 	.word	0x00000000
.L_2527:


//--------------------- .nv.info._ZN2at6native13reduce_kernelILi256ELi2ENS0_8ReduceOpIsNS0_14func_wrapper_tIsZNS0_11sum_functorIsssEclERNS_14TensorIteratorEEUlssE_EEjsLi4ELi8EEEEEvT1_ --------------------------
	.section	.nv.info._ZN2at6native13reduce_kernelILi256ELi2ENS0_8ReduceOpIsNS0_14func_wrapper_tIsZNS0_11sum_functorIsssEclERNS_14TensorIteratorEEUlssE_EEjsLi4ELi8EEEEEvT1_,"",@"SHT_CUDA_INFO"
	.sectionflags	@""
	.align	4


	//----- nvinfo : EIATTR_CUDA_API_VERSION
	.align		4
        /*0000*/ 	.byte	0x04, 0x37
        /*0002*/ 	.short	(.L_2529 - .L_2528)
.L_2528:
        /*0004*/ 	.word	0x00000082


	//----- nvinfo : EIATTR_SW2861232_WAR
	.align		4
.L_2529:
        /*0008*/ 	.byte	0x01, 0x35
	.zero		2


	//----- nvinfo : EIATTR_PARAM_CBANK
	.align		4
        /*000c*/ 	.byte	0x04, 0x0a
        /*000e*/ 	.short	(.L_2531 - .L_2530)
	.align		4
.L_2530:
        /*0010*/ 	.word	index@(.nv.constant0._ZN2at6native13reduce_kernelILi256ELi2ENS0_8ReduceOpIsNS0_14func_wrapper_tIsZNS0_11sum_functorIsssEclERNS_14TensorIteratorEEUlssE_EEjsLi4ELi8EEEEEvT1_)
        /*0014*/ 	.short	0x0160
        /*0016*/ 	.short	0x0410


	//----- nvinfo : EIATTR_CBANK_PARAM_SIZE
	.align		4
.L_2531:
        /*0018*/ 	.byte	0x03, 0x19
        /*001a*/ 	.short	0x0410


	//----- nvinfo : EIATTR_KPARAM_INFO
	.align		4
        /*001c*/ 	.byte	0x04, 0x17
        /*001e*/ 	.short	(.L_2533 - .L_2532)
.L_2532:
        /*0020*/ 	.word	0x00000000
        /*0024*/ 	.short	0x0000
        /*0026*/ 	.short	0x0000
        /*0028*/ 	.byte	0x00, 0xf0, 0x41, 0x10


	//----- nvinfo : EIATTR_MAXREG_COUNT
	.align		4
.L_2533:
        /*002c*/ 	.byte	0x03, 0x1b
        /*002e*/ 	.short	0x0040


	//----- nvinfo : EIATTR_NUM_BARRIERS
	.align		4
        /*0030*/ 	.byte	0x02, 0x4c
        /*0032*/ 	.byte	0x01
	.zero		1


	//----- nvinfo : EIATTR_EXTERNS
	.align		4
        /*0034*/ 	.byte	0x04, 0x0f
        /*0036*/ 	.short	(.L_2535 - .L_2534)


	//   ....[0]....
	.align		4
.L_2534:
        /*0038*/ 	.word	index@(__assertfail)


	//----- nvinfo : EIATTR_MERCURY_ISA_VERSION
	.align		4
.L_2535:
        /*003c*/ 	.byte	0x03, 0x5f
        /*003e*/ 	.short	0x0000


	//----- nvinfo : EIATTR_INT_WARP_WIDE_INSTR_OFFSETS
	.align		4
        /*0040*/ 	.byte	0x04, 0x31
        /*0042*/ 	.short	(.L_2537 - .L_2536)


	//   ....[0]....
.L_2536:
        /*0044*/ 	.word	0x0000d100


	//   ....[1]....
        /*0048*/ 	.word	0x0000d1d0


	//----- nvinfo : EIATTR_COOP_GROUP_MASK_REGIDS
	.align		4
.L_2537:
        /*004c*/ 	.byte	0x04, 0x29
        /*004e*/ 	.short	(.L_2539 - .L_2538)


	//   ....[0]....
.L_2538:
        /*0050*/ 	.word	0xffffffff


	//   ....[1]....
        /*0054*/ 	.word	0xffffffff


	//   ....[2]....
        /*0058*/ 	.word	0xffffffff


	//   ....[3]....
        /*005c*/ 	.word	0xffffffff


	//----- nvinfo : EIATTR_COOP_GROUP_INSTR_OFFSETS
	.align		4
.L_2539:
        /*0060*/ 	.byte	0x04, 0x28
        /*0062*/ 	.short	(.L_2541 - .L_2540)


	//   ....[0]....
.L_2540:
        /*0064*/ 	.word	0x00009ab0


	//   ....[1]....
        /*0068*/ 	.word	0x00009ac0


	//   ....[2]....
        /*006c*/ 	.word	0x0000d9b0


	//   ....[3]....
        /*0070*/ 	.word	0x0000d9c0


	//----- nvinfo : EIATTR_SYSCALL_OFFSETS
	.align		4
.L_2541:
        /*0074*/ 	.byte	0x04, 0x46
        /*0076*/ 	.short	(.L_2543 - .L_2542)


	//   ....[0]....
.L_2542:
        /*0078*/ 	.word	0x00000f70


	//   ....[1]....
        /*007c*/ 	.word	0x0000dc90


	//   ....[2]....
        /*0080*/ 	.word	0x0000de10


	//   ....[3]....
        /*0084*/ 	.word	0x0000e0a0


	//   ....[4]....
        /*0088*/ 	.word	0x0000e220


	//   ....[5]....
        /*008c*/ 	.word	0x0000e570


	//   ....[6]....
        /*0090*/ 	.word	0x0000e6f0


	//   ....[7]....
        /*0094*/ 	.word	0x0000e980


	//   ....[8]....
        /*0098*/ 	.word	0x0000eb00


	//----- nvinfo : EIATTR_EXIT_INSTR_OFFSETS
	.align		4
.L_2543:
        /*009c*/ 	.byte	0x04, 0x1c
        /*009e*/ 	.short	(.L_2545 - .L_2544)


	//   ....[0]....
.L_2544:
        /*00a0*/ 	.word	0x0000d280


	//   ....[1]....
        /*00a4*/ 	.word	0x0000da30


	//   ....[2]....
        /*00a8*/ 	.word	0x0000de50


	//   ....[3]....
        /*00ac*/ 	.word	0x0000de80


	//   ....[4]....
        /*00b0*/ 	.word	0x0000e260


	//   ....[5]....
        /*00b4*/ 	.word	0x0000e290


	//   ....[6]....
        /*00b8*/ 	.word	0x0000e2b0


	//   ....[7]....
        /*00bc*/ 	.word	0x0000e2e0


	//   ....[8]....
        /*00c0*/ 	.word	0x0000e310


	//   ....[9]....
        /*00c4*/ 	.word	0x0000e730


	//   ....[10]....
        /*00c8*/ 	.word	0x0000e760


	//   ....[11]....
        /*00cc*/ 	.word	0x0000eb40


	//   ....[12]....
        /*00d0*/ 	.word	0x0000eb70


	//----- nvinfo : EIATTR_MAX_THREADS
	.align		4
.L_2545:
        /*00d4*/ 	.byte	0x04, 0x05
        /*00d6*/ 	.short	(.L_2547 - .L_2546)
.L_2546:
        /*00d8*/ 	.word	0x00000100
        /*00dc*/ 	.word	0x00000001
        /*00e0*/ 	.word	0x00000001


	//----- nvinfo : EIATTR_CRS_STACK_SIZE
	.align		4
.L_2547:
        /*00e4*/ 	.byte	0x04, 0x1e
        /*00e6*/ 	.short	(.L_2549 - .L_2548)
.L_2548:
        /*00e8*/ 	.word	0x00000000
.L_2549:


//--------------------- .nv.info._ZN2at6native13reduce_kernelILi128ELi4ENS0_8ReduceOpIsNS0_14func_wrapper_tIsZNS0_11sum_functorIsssEclERNS_14TensorIteratorEEUlssE_EEjsLi4ELi8EEEEEvT1_ --------------------------
	.section	.nv.info._ZN2at6native13reduce_kernelILi128ELi4ENS0_8ReduceOpIsNS0_14func_wrapper_tIsZNS0_11sum_functorIsssEclERNS_14TensorIteratorEEUlssE_EEjsLi4ELi8EEEEEvT1_,"",@"SHT_CUDA_INFO"
	.sectionflags	@""
	.align	4


	//----- nvinfo : EIATTR_CUDA_API_VERSION
	.align		4
        /*0000*/ 	.byte	0x04, 0x37
        /*0002*/ 	.short	(.L_2551 - .L_2550)
.L_2550:
        /*0004*/ 	.word	0x00000082


	//----- nvinfo : EIATTR_SW2861232_WAR
	.align		4
.L_2551:
        /*0008*/ 	.byte	0x01, 0x35
	.zero		2


	//----- nvinfo : EIATTR_PARAM_CBANK
	.align		4
        /*000c*/ 	.byte	0x04, 0x0a
        /*000e*/ 	.short	(.L_2553 - .L_2552)
	.align		4
.L_2552:
        /*0010*/ 	.word	index@(.nv.constant0._ZN2at6native13reduce_kernelILi128ELi4ENS0_8ReduceOpIsNS0_14func_wrapper_tIsZNS0_11sum_functorIsssEclERNS_14TensorIteratorEEUlssE_EEjsLi4ELi8EEEEEvT1_)
        /*0014*/ 	.short	0x0160
        /*0016*/ 	.short	0x0410


	//----- nvinfo : EIATTR_CBANK_PARAM_SIZE
	.align		4
.L_2553:
        /*0018*/ 	.byte	0x03, 0x19
        /*001a*/ 	.short	0x0410


	//----- nvinfo : EIATTR_KPARAM_INFO
	.align		4
        /*001c*/ 	.byte	0x04, 0x17
        /*001e*/ 	.short	(.L_2555 - .L_2554)
.L_2554:
        /*0020*/ 	.word	0x00000000
        /*0024*/ 	.short	0x0000
        /*0026*/ 	.short	0x0000
        /*0028*/ 	.byte	0x00, 0xf0, 0x41, 0x10


	//----- nvinfo : EIATTR_MAXREG_COUNT
	.align		4
.L_2555:
        /*002c*/ 	.byte	0x03, 0x1b
        /*002e*/ 	.short	0x0080


	//----- nvinfo : EIATTR_NUM_BARRIERS
	.align		4
        /*0030*/ 	.byte	0x02, 0x4c
        /*0032*/ 	.byte	0x01
	.zero		1


	//----- nvinfo : EIATTR_EXTERNS
	.align		4
        /*0034*/ 	.byte	0x04, 0x0f
        /*0036*/ 	.short	(.L_2557 - .L_2556)


	//   ....[0]....
	.align		4
.L_2556:
        /*0038*/ 	.word	index@(__assertfail)


	//----- nvinfo : EIATTR_MERCURY_ISA_VERSION
	.align		4
.L_2557:
        /*003c*/ 	.byte	0x03, 0x5f
        /*003e*/ 	.short	0x0000


	//----- nvinfo : EIATTR_INT_WARP_WIDE_INSTR_OFFSETS
	.align		4
        /*0040*/ 	.byte	0x04, 0x31
        /*0042*/ 	.short	(.L_2559 - .L_2558)


	//   ....[0]....
.L_2558:
        /*0044*/ 	.word	0x00010f70


	//   ....[1]....
        /*0048*/ 	.word	0x00011040


	//----- nvinfo : EIATTR_COOP_GROUP_MASK_REGIDS
	.align		4
.L_2559:
        /*004c*/ 	.byte	0x04, 0x29
        /*004e*/ 	.short	(.L_2561 - .L_2560)


	//   ....[0]....
.L_2560:
        /*0050*/ 	.word	0xffffffff


	//   ....[1]....
        /*0054*/ 	.word	0xffffffff


	//   ....[2]....
        /*0058*/ 	.word	0xffffffff


	//   ....[3]....
        /*005c*/ 	.word	0xffffffff


	//   ....[4]....
        /*0060*/ 	.word	0xffffffff


	//   ....[5]....
        /*0064*/ 	.word	0xffffffff


	//   ....[6]....
        /*0068*/ 	.word	0xffffffff


	//   ....[7]....
        /*006c*/ 	.word	0xffffffff


	//----- nvinfo : EIATTR_COOP_GROUP_INSTR_OFFSETS
	.align		4
.L_2561:
        /*0070*/ 	.byte	0x04, 0x28
        /*0072*/ 	.short	(.L_2563 - .L_2562)


	//   ....[0]....
.L_2562:
        /*0074*/ 	.word	0x0000a5b0


	//   ....[1]....
        /*0078*/ 	.word	0x0000a5d0


	//   ....[2]....
        /*007c*/ 	.word	0x0000a5e0


	//   ....[3]....
        /*0080*/ 	.word	0x0000a5f0


	//   ....[4]....
        /*0084*/ 	.word	0x000119d0


	//   ....[5]....
        /*0088*/ 	.word	0x000119f0


	//   ....[6]....
        /*008c*/ 	.word	0x00011a00


	//   ....[7]....
        /*0090*/ 	.word	0x00011a10


	//----- nvinfo : EIATTR_SYSCALL_OFFSETS
	.align		4
.L_2563:
        /*0094*/ 	.byte	0x04, 0x46
        /*0096*/ 	.short	(.L_2565 - .L_2564)


	//   ....[0]....
.L_2564:
        /*0098*/ 	.word	0x00000f10


	//   ....[1]....
        /*009c*/ 	.word	0x00011d60


	//   ....[2]....
        /*00a0*/ 	.word	0x00011ee0


	//   ....[3]....
        /*00a4*/ 	.word	0x00012060


	//   ....[4]....
        /*00a8*/ 	.word	0x000121e0


	//   ....[5]....
        /*00ac*/ 	.word	0x000124f0


	//   ....[6]....
        /*00b0*/ 	.word	0x00012670


	//   ....[7]....
        /*00b4*/ 	.word	0x000127f0


	//   ....[8]....
        /*00b8*/ 	.word	0x00012970


	//   ....[9]....
        /*00bc*/ 	.word	0x00012d40


	//   ....[10]....
        /*00c0*/ 	.word	0x00012ec0


	//   ....[11]....
        /*00c4*/ 	.word	0x00013040


	//   ....[12]....
        /*00c8*/ 	.word	0x000131c0


	//   ....[13]....
        /*00cc*/ 	.word	0x000134d0


	//   ....[14]....
        /*00d0*/ 	.word	0x00013650


	//   ....[15]....
        /*00d4*/ 	.word	0x000137d0


	//   ....[16]....
        /*00d8*/ 	.word	0x00013950


	//----- nvinfo : EIATTR_EXIT_INSTR_OFFSETS
	.align		4
.L_2565:
        /*00dc*/ 	.byte	0x04, 0x1c
        /*00de*/ 	.short	(.L_2567 - .L_2566)


	//   ....[0]....
.L_2566:
        /*00e0*/ 	.word	0x000110f0


	//   ....[1]....
        /*00e4*/ 	.word	0x00011aa0


	//   ....[2]....
        /*00e8*/ 	.word	0x00012220


	//   ....[3]....
        /*00ec*/ 	.word	0x00012270


	//   ....[4]....
        /*00f0*/ 	.word	0x000129b0


	//   ....[5]....
        /*00f4*/ 	.word	0x00012a00


	//   ....[6]....
        /*00f8*/ 	.word	0x00012a20


	//   ....[7]....
        /*00fc*/ 	.word	0x00012a50


	//   ....[8]....
        /*0100*/ 	.word	0x00012a80


	//   ....[9]....
        /*0104*/ 	.word	0x00013200


	//   ....[10]....
        /*0108*/ 	.word	0x00013250


	//   ....[11]....
        /*010c*/ 	.word	0x00013990


	//   ....[12]....
        /*0110*/ 	.word	0x000139e0


	//----- nvinfo : EIATTR_MAX_THREADS
	.align		4
.L_2567:
        /*0114*/ 	.byte	0x04, 0x05
        /*0116*/ 	.short	(.L_2569 - .L_2568)
.L_2568:
        /*0118*/ 	.word	0x00000080
        /*011c*/ 	.word	0x00000001
        /*0120*/ 	.word	0x00000001


	//----- nvinfo : EIATTR_CRS_STACK_SIZE
	.align		4
.L_2569:
        /*0124*/ 	.byte	0x04, 0x1e
        /*0126*/ 	.short	(.L_2571 - .L_2570)
.L_2570:
        /*0128*/ 	.word	0x00000000
.L_2571:


//--------------------- .nv.info._ZN2at6native13reduce_kernelILi512ELi1ENS0_8ReduceOpIlNS0_14func_wrapper_tIlZNS0_11sum_functorIlllEclERNS_14TensorIteratorEEUlllE_EEjlLi4ELi4EEEEEvT1_ --------------------------
	.section	.nv.info._ZN2at6native13reduce_kernelILi512ELi1ENS0_8ReduceOpIlNS0_14func_wrapper_tIlZNS0_11sum_functorIlllEclERNS_14TensorIteratorEEUlllE_EEjlLi4ELi4EEEEEvT1_,"",@"SHT_CUDA_INFO"
	.sectionflags	@""
	.align	4


	//----- nvinfo : EIATTR_CUDA_API_VERSION
	.align		4
        /*0000*/ 	.byte	0x04, 0x37
        /*0002*/ 	.short	(.L_2573 - .L_2572)
.L_2572:
        /*0004*/ 	.word	0x00000082


	//----- nvinfo : EIATTR_SW2861232_WAR
	.align		4
.L_2573:
        /*0008*/ 	.byte	0x01, 0x35
	.zero		2


	//----- nvinfo : EIATTR_PARAM_CBANK
	.align		4
        /*000c*/ 	.byte	0x04, 0x0a
        /*000e*/ 	.short	(.L_2575 - .L_2574)
	.align		4
.L_2574:
        /*0010*/ 	.word	index@(.nv.constant0._ZN2at6native13reduce_kernelILi512ELi1ENS0_8ReduceOpIlNS0_14func_wrapper_tIlZNS0_11sum_functorIlllEclERNS_14TensorIteratorEEUlllE_EEjlLi4ELi4EEEEEvT1_)
        /*0014*/ 	.short	0x0160
        /*0016*/ 	.short	0x0420


	//----- nvinfo : EIATTR_CBANK_PARAM_SIZE
	.align		4
.L_2575:
        /*0018*/ 	.byte	0x03, 0x19
        /*001a*/ 	.short	0x0420


	//----- nvinfo : EIATTR_KPARAM_INFO
	.align		4
        /*001c*/ 	.byte	0x04, 0x17
        /*001e*/ 	.short	(.L_2577 - .L_2576)
.L_2576:
        /*0020*/ 	.word	0x00000000
        /*0024*/ 	.short	0x0000
        /*0026*/ 	.short	0x0000
        /*0028*/ 	.byte	0x00, 0xf0, 0x81, 0x10


	//----- nvinfo : EIATTR_MAXREG_COUNT
	.align		4
.L_2577:
        /*002c*/ 	.byte	0x03, 0x1b
        /*002e*/ 	.short	0x0020


	//----- nvinfo : EIATTR_NUM_BARRIERS
	.align		4
        /*0030*/ 	.byte	0x02, 0x4c
        /*0032*/ 	.byte	0x01
	.zero		1


	//----- nvinfo : EIATTR_EXTERNS
	.align		4
        /*0034*/ 	.byte	0x04, 0x0f
        /*0036*/ 	.short	(.L_2579 - .L_2578)


	//   ....[0]....
	.align		4
.L_2578:
        /*0038*/ 	.word	index@(__assertfail)


	//----- nvinfo : EIATTR_MERCURY_ISA_VERSION
	.align		4
.L_2579:
        /*003c*/ 	.byte	0x03, 0x5f
        /*003e*/ 	.short	0x0000


	//----- nvinfo : EIATTR_INT_WARP_WIDE_INSTR_OFFSETS
	.align		4
        /*0040*/ 	.byte	0x04, 0x31
        /*0042*/ 	.short	(.L_2581 - .L_2580)


	//   ....[0]....
.L_2580:
        /*0044*/ 	.word	0x0000afc0


	//   ....[1]....
        /*0048*/ 	.word	0x0000b090


	//----- nvinfo : EIATTR_COOP_GROUP_MASK_REGIDS
	.align		4
.L_2581:
        /*004c*/ 	.byte	0x04, 0x29
        /*004e*/ 	.short	(.L_2583 - .L_2582)


	//   ....[0]....
.L_2582:
        /*0050*/ 	.word	0xffffffff


	//   ....[1]....
        /*0054*/ 	.word	0xffffffff


	//   ....[2]....
        /*0058*/ 	.word	0xffffffff


	//   ....[3]....
        /*005c*/ 	.word	0xffffffff


	//----- nvinfo : EIATTR_COOP_GROUP_INSTR_OFFSETS
	.align		4
.L_2583:
        /*0060*/ 	.byte	0x04, 0x28
        /*0062*/ 	.short	(.L_2585 - .L_2584)


	//   ....[0]....
.L_2584:
        /*0064*/ 	.word	0x000092f0


	//   ....[1]....
        /*0068*/ 	.word	0x00009300


	//   ....[2]....
        /*006c*/ 	.word	0x0000b700


	//   ....[3]....
        /*0070*/ 	.word	0x0000b710


	//----- nvinfo : EIATTR_SYSCALL_OFFSETS
	.align		4
.L_2585:
        /*0074*/ 	.byte	0x04, 0x46
        /*0076*/ 	.short	(.L_2587 - .L_2586)


	//   ....[0]....
.L_2586:
        /*0078*/ 	.word	0x0000b990


	//   ....[1]....
        /*007c*/ 	.word	0x0000bbd0


	//   ....[2]....
        /*0080*/ 	.word	0x0000bed0


	//   ....[3]....
        /*0084*/ 	.word	0x0000c110


	//----- nvinfo : EIATTR_EXIT_INSTR_OFFSETS
	.align		4
.L_2587:
        /*0088*/ 	.byte	0x04, 0x1c
        /*008a*/ 	.short	(.L_2589 - .L_2588)


	//   ....[0]....
.L_2588:
        /*008c*/ 	.word	0x0000b140


	//   ....[1]....
        /*0090*/ 	.word	0x0000b770


	//   ....[2]....
        /*0094*/ 	.word	0x0000b9d0


	//   ....[3]....
        /*0098*/ 	.word	0x0000b9f0


	//   ....[4]....
        /*009c*/ 	.word	0x0000bc10


	//   ....[5]....
        /*00a0*/ 	.word	0x0000bc30


	//   ....[6]....
        /*00a4*/ 	.word	0x0000bc50


	//   ....[7]....
        /*00a8*/ 	.word	0x0000bc80


	//   ....[8]....
        /*00ac*/ 	.word	0x0000bcb0


	//   ....[9]....
        /*00b0*/ 	.word	0x0000bf10


	//   ....[10]....
        /*00b4*/ 	.word	0x0000bf30


	//   ....[11]....
        /*00b8*/ 	.word	0x0000c150


	//   ....[12]....
        /*00bc*/ 	.word	0x0000c170


	//----- nvinfo : EIATTR_MAX_THREADS
	.align		4
.L_2589:
        /*00c0*/ 	.byte	0x04, 0x05
        /*00c2*/ 	.short	(.L_2591 - .L_2590)
.L_2590:
        /*00c4*/ 	.word	0x00000200
        /*00c8*/ 	.word	0x00000001
        /*00cc*/ 	.word	0x00000001


	//----- nvinfo : EIATTR_CRS_STACK_SIZE
	.align		4
.L_2591:
        /*00d0*/ 	.byte	0x04, 0x1e
        /*00d2*/ 	.short	(.L_2593 - .L_2592)
.L_2592:
        /*00d4*/ 	.word	0x00000000
.L_2593:


//--------------------- .nv.info._ZN2at6native13reduce_kernelILi256ELi2ENS0_8ReduceOpIlNS0_14func_wrapper_tIlZNS0_11sum_functorIlllEclERNS_14TensorIteratorEEUlllE_EEjlLi4ELi4EEEEEvT1_ --------------------------
	.section	.nv.info._ZN2at6native13reduce_kernelILi256ELi2ENS0_8ReduceOpIlNS0_14func_wrapper_tIlZNS0_11sum_functorIlllEclERNS_14TensorIteratorEEUlllE_EEjlLi4ELi4EEEEEvT1_,"",@"SHT_CUDA_INFO"
	.sectionflags	@""
	.align	4


	//----- nvinfo : EIATTR_CUDA_API_VERSION
	.align		4
        /*0000*/ 	.byte	0x04, 0x37
        /*0002*/ 	.short	(.L_2595 - .L_2594)
.L_2594:
        /*0004*/ 	.word	0x00000082


	//----- nvinfo : EIATTR_SW2861232_WAR
	.align		4
.L_2595:
        /*0008*/ 	.byte	0x01, 0x35
	.zero		2


	//----- nvinfo : EIATTR_PARAM_CBANK
	.align		4
        /*000c*/ 	.byte	0x04, 0x0a
        /*000e*/ 	.short	(.L_2597 - .L_2596)
	.align		4
.L_2596:
        /*0010*/ 	.word	index@(.nv.constant0._ZN2at6native13reduce_kernelILi256ELi2ENS0_8ReduceOpIlNS0_14func_wrapper_tIlZNS0_11sum_functorIlllEclERNS_14TensorIteratorEEUlllE_EEjlLi4ELi4EEEEEvT1_)
        /*0014*/ 	.short	0x0160
        /*0016*/ 	.short	0x0420


	//----- nvinfo : EIATTR_CBANK_PARAM_SIZE
	.align		4
.L_2597:
        /*0018*/ 	.byte	0x03, 0x19
        /*001a*/ 	.short	0x0420


	//----- nvinfo : EIATTR_KPARAM_INFO
	.align		4
        /*001c*/ 	.byte	0x04, 0x17
        /*001e*/ 	.short	(.L_2599 - .L_2598)
.L_2598:
        /*0020*/ 	.word	0x00000000
        /*0024*/ 	.short	0x0000
        /*0026*/ 	.short	0x0000
        /*0028*/ 	.byte	0x00, 0xf0, 0x81, 0x10


	//----- nvinfo : EIATTR_MAXREG_COUNT
	.align		4
.L_2599:
        /*002c*/ 	.byte	0x03, 0x1b
        /*002e*/ 	.short	0x0040


	//----- nvinfo : EIATTR_NUM_BARRIERS
	.align		4
        /*0030*/ 	.byte	0x02, 0x4c
        /*0032*/ 	.byte	0x01
	.zero		1


	//----- nvinfo : EIATTR_EXTERNS
	.align		4
        /*0034*/ 	.byte	0x04, 0x0f
        /*0036*/ 	.short	(.L_2601 - .L_2600)


	//   ....[0]....
	.align		4
.L_2600:
        /*0038*/ 	.word	index@(__assertfail)


	//----- nvinfo : EIATTR_MERCURY_ISA_VERSION
	.align		4
.L_2601:
        /*003c*/ 	.byte	0x03, 0x5f
        /*003e*/ 	.short	0x0000


	//----- nvinfo : EIATTR_INT_WARP_WIDE_INSTR_OFFSETS
	.align		4
        /*0040*/ 	.byte	0x04, 0x31
        /*0042*/ 	.short	(.L_2603 - .L_2602)


	//   ....[0]....
.L_2602:
        /*0044*/ 	.word	0x0000d4f0


	//   ....[1]....
        /*0048*/ 	.word	0x0000d5c0


	//----- nvinfo : EIATTR_COOP_GROUP_MASK_REGIDS
	.align		4
.L_2603:
        /*004c*/ 	.byte	0x04, 0x29
        /*004e*/ 	.short	(.L_2605 - .L_2604)


	//   ....[0]....
.L_2604:
        /*0050*/ 	.word	0xffffffff


	//   ....[1]....
        /*0054*/ 	.word	0xffffffff


	//   ....[2]....
        /*0058*/ 	.word	0xffffffff


	//   ....[3]....
        /*005c*/ 	.word	0xffffffff


	//   ....[4]....
        /*0060*/ 	.word	0xffffffff


	//   ....[5]....
        /*0064*/ 	.word	0xffffffff


	//   ....[6]....
        /*0068*/ 	.word	0xffffffff


	//   ....[7]....
        /*006c*/ 	.word	0xffffffff


	//----- nvinfo : EIATTR_COOP_GROUP_INSTR_OFFSETS
	.align		4
.L_2605:
        /*0070*/ 	.byte	0x04, 0x28
        /*0072*/ 	.short	(.L_2607 - .L_2606)


	//   ....[0]....
.L_2606:
        /*0074*/ 	.word	0x00009e70


	//   ....[1]....
        /*0078*/ 	.word	0x00009e80


	//   ....[2]....
        /*007c*/ 	.word	0x00009e90


	//   ....[3]....
        /*0080*/ 	.word	0x00009ea0


	//   ....[4]....
        /*0084*/ 	.word	0x0000ded0


	//   ....[5]....
        /*0088*/ 	.word	0x0000dee0


	//   ....[6]....
        /*008c*/ 	.word	0x0000def0


	//   ....[7]....
        /*0090*/ 	.word	0x0000df00


	//----- nvinfo : EIATTR_SYSCALL_OFFSETS
	.align		4
.L_2607:
        /*0094*/ 	.byte	0x04, 0x46
        /*0096*/ 	.short	(.L_2609 - .L_2608)


	//   ....[0]....
.L_2608:
        /*0098*/ 	.word	0x00000f70


	//   ....[1]....
        /*009c*/ 	.word	0x0000e1f0


	//   ....[2]....
        /*00a0*/ 	.word	0x0000e370


	//   ....[3]....
        /*00a4*/ 	.word	0x0000e610


	//   ....[4]....
        /*00a8*/ 	.word	0x0000e790


	//   ....[5]....
        /*00ac*/ 	.word	0x0000eb20


	//   ....[6]....
        /*00b0*/ 	.word	0x0000eca0


	//   ....[7]....
        /*00b4*/ 	.word	0x0000ef70


	//   ....[8]....
        /*00b8*/ 	.word	0x0000f0f0


	//----- nvinfo : EIATTR_EXIT_INSTR_OFFSETS
	.align		4
.L_2609:
        /*00bc*/ 	.byte	0x04, 0x1c
        /*00be*/ 	.short	(.L_2611 - .L_2610)


	//   ....[0]....
.L_2610:
        /*00c0*/ 	.word	0x0000d670


	//   ....[1]....
        /*00c4*/ 	.word	0x0000df80


	//   ....[2]....
        /*00c8*/ 	.word	0x0000e3b0


	//   ....[3]....
        /*00cc*/ 	.word	0x0000e3e0


	//   ....[4]....
        /*00d0*/ 	.word	0x0000e7d0


	//   ....[5]....
        /*00d4*/ 	.word	0x0000e800


	//   ....[6]....
        /*00d8*/ 	.word	0x0000e820


	//   ....[7]....
        /*00dc*/ 	.word	0x0000e850


	//   ....[8]....
        /*00e0*/ 	.word	0x0000e880


	//   ....[9]....
        /*00e4*/ 	.word	0x0000ece0


	//   ....[10]....
        /*00e8*/ 	.word	0x0000ed10


	//   ....[11]....
        /*00ec*/ 	.word	0x0000f130


	//   ....[12]....
        /*00f0*/ 	.word	0x0000f160


	//----- nvinfo : EIATTR_MAX_THREADS
	.align		4
.L_2611:
        /*00f4*/ 	.byte	0x04, 0x05
        /*00f6*/ 	.short	(.L_2613 - .L_2612)
.L_2612:
        /*00f8*/ 	.word	0x00000100
        /*00fc*/ 	.word	0x00000001
        /*0100*/ 	.word	0x00000001


	//----- nvinfo : EIATTR_CRS_STACK_SIZE
	.align		4
.L_2613:
        /*0104*/ 	.byte	0x04, 0x1e
        /*0106*/ 	.short	(.L_2615 - .L_2614)
.L_2614:
        /*0108*/ 	.word	0x00000000
.L_2615:


//--------------------- .nv.info._ZN2at6native13reduce_kernelILi128ELi4ENS0_8ReduceOpIlNS0_14func_wrapper_tIlZNS0_11sum_functorIlllEclERNS_14TensorIteratorEEUlllE_EEjlLi4ELi4EEEEEvT1_ --------------------------
	.section	.nv.info._ZN2at6native13reduce_kernelILi128ELi4ENS0_8ReduceOpIlNS0_14func_wrapper_tIlZNS0_11sum_functorIlllEclERNS_14TensorIteratorEEUlllE_EEjlLi4ELi4EEEEEvT1_,"",@"SHT_CUDA_INFO"
	.sectionflags	@""
	.align	4


	//----- nvinfo : EIATTR_CUDA_API_VERSION
	.align		4
        /*0000*/ 	.byte	0x04, 0x37
        /*0002*/ 	.short	(.L_2617 - .L_2616)
.L_2616:
        /*0004*/ 	.word	0x00000082


	//----- nvinfo : EIATTR_SW2861232_WAR
	.align		4
.L_2617:
        /*0008*/ 	.byte	0x01, 0x35
	.zero		2


	//----- nvinfo : EIATTR_PARAM_CBANK
	.align		4
        /*000c*/ 	.byte	0x04, 0x0a
        /*000e*/ 	.short	(.L_2619 - .L_2618)
	.align		4
.L_2618:
        /*0010*/ 	.word	index@(.nv.constant0._ZN2at6native13reduce_kernelILi128ELi4ENS0_8ReduceOpIlNS0_14func_wrapper_tIlZNS0_11sum_functorIlllEclERNS_14TensorIteratorEEUlllE_EEjlLi4ELi4EEEEEvT1_)
        /*0014*/ 	.short	0x0160
        /*0016*/ 	.short	0x0420


	//----- nvinfo : EIATTR_CBANK_PARAM_SIZE
	.align		4
.L_2619:
        /*0018*/ 	.byte	0x03, 0x19
        /*001a*/ 	.short	0x0420


	//----- nvinfo : EIATTR_KPARAM_INFO
	.align		4
        /*001c*/ 	.byte	0x04, 0x17
        /*001e*/ 	.short	(.L_2621 - .L_2620)
.L_2620:
        /*0020*/ 	.word	0x00000000
        /*0024*/ 	.short	0x0000
        /*0026*/ 	.short	0x0000
        /*0028*/ 	.byte	0x00, 0xf0, 0x81, 0x10


	//----- nvinfo : EIATTR_MAXREG_COUNT
	.align		4
.L_2621:
        /*002c*/ 	.byte	0x03, 0x1b
        /*002e*/ 	.short	0x0080


	//----- nvinfo : EIATTR_NUM_BARRIERS
	.align		4
        /*0030*/ 	.byte	0x02, 0x4c
        /*0032*/ 	.byte	0x01
	.zero		1


	//----- nvinfo : EIATTR_EXTERNS
	.align		4
        /*0034*/ 	.byte	0x04, 0x0f
        /*0036*/ 	.short	(.L_2623 - .L_2622)


	//   ....[0]....
	.align		4
.L_2622:
        /*0038*/ 	.word	index@(__assertfail)


	//----- nvinfo : EIATTR_MERCURY_ISA_VERSION
	.align		4
.L_2623:
        /*003c*/ 	.byte	0x03, 0x5f
        /*003e*/ 	.short	0x0000


	//----- nvinfo : EIATTR_INT_WARP_WIDE_INSTR_OFFSETS
	.align		4
        /*0040*/ 	.byte	0x04, 0x31
        /*0042*/ 	.short	(.L_2625 - .L_2624)


	//   ....[0]....
.L_2624:
        /*0044*/ 	.word	0x00011820


	//   ....[1]....
        /*0048*/ 	.word	0x000118f0


	//----- nvinfo : EIATTR_COOP_GROUP_MASK_REGIDS
	.align		4
.L_2625:
        /*004c*/ 	.byte	0x04, 0x29
        /*004e*/ 	.short	(.L_2627 - .L_2626)


	//   ....[0]....
.L_2626:
        /*0050*/ 	.word	0xffffffff


	//   ....[1]....
        /*0054*/ 	.word	0xffffffff


	//   ....[2]....
        /*0058*/ 	.word	0xffffffff


	//   ....[3]....
        /*005c*/ 	.word	0xffffffff


	//   ....[4]....
        /*0060*/ 	.word	0xffffffff


	//   ....[5]....
        /*0064*/ 	.word	0xffffffff


	//   ....[6]....
        /*0068*/ 	.word	0xffffffff


	//   ....[7]....
        /*006c*/ 	.word	0xffffffff


	//   ....[8]....
        /*0070*/ 	.word	0xffffffff


	//   ....[9]....
        /*0074*/ 	.word	0xffffffff


	//   ....[10]....
        /*0078*/ 	.word	0xffffffff


	//   ....[11]....
        /*007c*/ 	.word	0xffffffff


	//   ....[12]....
        /*0080*/ 	.word	0xffffffff


	//   ....[13]....
        /*0084*/ 	.word	0xffffffff


	//   ....[14]....
        /*0088*/ 	.word	0xffffffff


	//   ....[15]....
        /*008c*/ 	.word	0xffffffff


	//----- nvinfo : EIATTR_COOP_GROUP_INSTR_OFFSETS
	.align		4
.L_2627:
        /*0090*/ 	.byte	0x04, 0x28
        /*0092*/ 	.short	(.L_2629 - .L_2628)


	//   ....[0]....
.L_2628:
        /*0094*/ 	.word	0x0000ae50


	//   ....[1]....
        /*0098*/ 	.word	0x0000ae60


	//   ....[2]....
        /*009c*/ 	.word	0x0000ae70


	//   ....[3]....
        /*00a0*/ 	.word	0x0000ae80


	//   ....[4]....
        /*00a4*/ 	.word	0x0000ae90


	//   ....[5]....
        /*00a8*/ 	.word	0x0000aea0


	//   ....[6]....
        /*00ac*/ 	.word	0x0000aeb0


	//   ....[7]....
        /*00b0*/ 	.word	0x0000aed0


	//   ....[8]....
        /*00b4*/ 	.word	0x000125c0


	//   ....[9]....
        /*00b8*/ 	.word	0x000125d0


	//   ....[10]....
        /*00bc*/ 	.word	0x000125e0


	//   ....[11]....
        /*00c0*/ 	.word	0x000125f0


	//   ....[12]....
        /*00c4*/ 	.word	0x00012600


	//   ....[13]....
        /*00c8*/ 	.word	0x00012610


	//   ....[14]....
        /*00cc*/ 	.word	0x00012620


	//   ....[15]....
        /*00d0*/ 	.word	0x00012640


	//----- nvinfo : EIATTR_SYSCALL_OFFSETS
	.align		4
.L_2629:
        /*00d4*/ 	.byte	0x04, 0x46
        /*00d6*/ 	.short	(.L_2631 - .L_2630)


	//   ....[0]....
.L_2630:
        /*00d8*/ 	.word	0x00000f10


	//   ....[1]....
        /*00dc*/ 	.word	0x000129e0


	//   ....[2]....
        /*00e0*/ 	.word	0x00012b60


	//   ....[3]....
        /*00e4*/ 	.word	0x00012ce0


	//   ....[4]....
        /*00e8*/ 	.word	0x00012e60


	//   ....[5]....
        /*00ec*/ 	.word	0x000131a0


	//   ....[6]....
        /*00f0*/ 	.word	0x00013320


	//   ....[7]....
        /*00f4*/ 	.word	0x000134a0


	//   ....[8]....
        /*00f8*/ 	.word	0x00013620


	//   ....[9]....
        /*00fc*/ 	.word	0x00013a50


	//   ....[10]....
        /*0100*/ 	.word	0x00013bd0


	//   ....[11]....
        /*0104*/ 	.word	0x00013d50


	//   ....[12]....
        /*0108*/ 	.word	0x00013ed0


	//   ....[13]....
        /*010c*/ 	.word	0x00014240


	//   ....[14]....
        /*0110*/ 	.word	0x000143c0


	//   ....[15]....
        /*0114*/ 	.word	0x00014540


	//   ....[16]....
        /*0118*/ 	.word	0x000146c0


	//----- nvinfo : EIATTR_EXIT_INSTR_OFFSETS
	.align		4
.L_2631:
        /*011c*/ 	.byte	0x04, 0x1c
        /*011e*/ 	.short	(.L_2633 - .L_2632)


	//   ....[0]....
.L_2632:
        /*0120*/ 	.word	0x000119a0


	//   ....[1]....
        /*0124*/ 	.word	0x000126f0


	//   ....[2]....
        /*0128*/ 	.word	0x00012ea0


	//   ....[3]....
        /*012c*/ 	.word	0x00012ef0


	//   ....[4]....
        /*0130*/ 	.word	0x00013660


	//   ....[5]....
        /*0134*/ 	.word	0x000136b0


	//   ....[6]....
        /*0138*/ 	.word	0x000136d0


	//   ....[7]....
        /*013c*/ 	.word	0x00013700


	//   ....[8]....
        /*0140*/ 	.word	0x00013730


	//   ....[9]....
        /*0144*/ 	.word	0x00013f10


	//   ....[10]....
        /*0148*/ 	.word	0x00013f60


	//   ....[11]....
        /*014c*/ 	.word	0x00014700


	//   ....[12]....
        /*0150*/ 	.word	0x00014750


	//----- nvinfo : EIATTR_MAX_THREADS
	.align		4
.L_2633:
        /*0154*/ 	.byte	0x04, 0x05
        /*0156*/ 	.short	(.L_2635 - .L_2634)
.L_2634:
        /*0158*/ 	.word	0x00000080
        /*015c*/ 	.word	0x00000001
        /*0160*/ 	.word	0x00000001


	//----- nvinfo : EIATTR_CRS_STACK_SIZE
	.align		4
.L_2635:
        /*0164*/ 	.byte	0x04, 0x1e
        /*0166*/ 	.short	(.L_2637 - .L_2636)
.L_2636:
        /*0168*/ 	.word	0x00000000
.L_2637:


//--------------------- .nv.info._ZN2at6native13reduce_kernelILi512ELi1ENS0_8ReduceOpIiNS0_14func_wrapper_tIiZNS0_11sum_functorIiiiEclERNS_14TensorIteratorEEUliiE_EEjiLi4ELi4EEEEEvT1_ --------------------------
	.section	.nv.info._ZN2at6native13reduce_kernelILi512ELi1ENS0_8ReduceOpIiNS0_14func_wrapper_tIiZNS0_11sum_functorIiiiEclERNS_14TensorIteratorEEUliiE_EEjiLi4ELi4EEEEEvT1_,"",@"SHT_CUDA_INFO"
	.sectionflags	@""
	.align	4


	//----- nvinfo : EIATTR_CUDA_API_VERSION
	.align		4
        /*0000*/ 	.byte	0x04, 0x37
        /*0002*/ 	.short	(.L_2639 - .L_2638)
.L_2638:
        /*0004*/ 	.word	0x00000082


	//----- nvinfo : EIATTR_SW2861232_WAR
	.align		4
.L_2639:
        /*0008*/ 	.byte	0x01, 0x35
	.zero		2


	//----- nvinfo : EIATTR_PARAM_CBANK
	.align		4
        /*000c*/ 	.byte	0x04, 0x0a
        /*000e*/ 	.short	(.L_2641 - .L_2640)
	.align		4
.L_2640:
        /*0010*/ 	.word	index@(.nv.constant0._ZN2at6native13reduce_kernelILi512ELi1ENS0_8ReduceOpIiNS0_14func_wrapper_tIiZNS0_11sum_functorIiiiEclERNS_14TensorIteratorEEUliiE_EEjiLi4ELi4EEEEEvT1_)
        /*0014*/ 	.short	0x0160
        /*0016*/ 	.short	0x0418


	//----- nvinfo : EIATTR_CBANK_PARAM_SIZE
	.align		4
.L_2641:
        /*0018*/ 	.byte	0x03, 0x19
        /*001a*/ 	.short	0x0418


	//----- nvinfo : EIATTR_KPARAM_INFO
	.align		4
        /*001c*/ 	.byte	0x04, 0x17
        /*001e*/ 	.short	(.L_2643 - .L_2642)
.L_2642:
        /*0020*/ 	.word	0x00000000
        /*0024*/ 	.short	0x0000
        /*0026*/ 	.short	0x0000
        /*0028*/ 	.byte	0x00, 0xf0, 0x61, 0x10


	//----- nvinfo : EIATTR_MAXREG_COUNT
	.align		4
.L_2643:
        /*002c*/ 	.byte	0x03, 0x1b
        /*002e*/ 	.short	0x0020


	//----- nvinfo : EIATTR_NUM_BARRIERS
	.align		4
        /*0030*/ 	.byte	0x02, 0x4c
        /*0032*/ 	.byte	0x01
	.zero		1


	//----- nvinfo : EIATTR_EXTERNS
	.align		4
        /*0034*/ 	.byte	0x04, 0x0f
        /*0036*/ 	.short	(.L_2645 - .L_2644)


	//   ....[0]....
	.align		4
.L_2644:
        /*0038*/ 	.word	index@(__assertfail)


	//----- nvinfo : EIATTR_MERCURY_ISA_VERSION
	.align		4
.L_2645:
        /*003c*/ 	.byte	0x03, 0x5f
        /*003e*/ 	.short	0x0000


	//----- nvinfo : EIATTR_INT_WARP_WIDE_INSTR_OFFSETS
	.align		4
        /*0040*/ 	.byte	0x04, 0x31
        /*0042*/ 	.short	(.L_2647 - .L_2646)


	//   ....[0]....
.L_2646:
        /*0044*/ 	.word	0x0000ac80


	//   ....[1]....
        /*0048*/ 	.word	0x0000ad50


	//----- nvinfo : EIATTR_COOP_GROUP_MASK_REGIDS
	.align		4
.L_2647:
        /*004c*/ 	.byte	0x04, 0x29
        /*004e*/ 	.short	(.L_2649 - .L_2648)


	//   ....[0]....
.L_2648:
        /*0050*/ 	.word	0xffffffff


	//   ....[1]....
        /*0054*/ 	.word	0xffffffff


	//----- nvinfo : EIATTR_COOP_GROUP_INSTR_OFFSETS
	.align		4
.L_2649:
        /*0058*/ 	.byte	0x04, 0x28
        /*005a*/ 	.short	(.L_2651 - .L_2650)


	//   ....[0]....
.L_2650:
        /*005c*/ 	.word	0x00009000


	//   ....[1]....
        /*0060*/ 	.word	0x0000b380


	//----- nvinfo : EIATTR_SYSCALL_OFFSETS
	.align		4
.L_2651:
        /*0064*/ 	.byte	0x04, 0x46
        /*0066*/ 	.short	(.L_2653 - .L_2652)


	//   ....[0]....
.L_2652:
        /*0068*/ 	.word	0x0000b5e0


	//   ....[1]....
        /*006c*/ 	.word	0x0000b810


	//   ....[2]....
        /*0070*/ 	.word	0x0000bb00


	//   ....[3]....
        /*0074*/ 	.word	0x0000bd30


	//----- nvinfo : EIATTR_EXIT_INSTR_OFFSETS
	.align		4
.L_2653:
        /*0078*/ 	.byte	0x04, 0x1c
        /*007a*/ 	.short	(.L_2655 - .L_2654)


	//   ....[0]....
.L_2654:
        /*007c*/ 	.word	0x0000ae00


	//   ....[1]....
        /*0080*/ 	.word	0x0000b3d0


	//   ....[2]....
        /*0084*/ 	.word	0x0000b620


	//   ....[3]....
        /*0088*/ 	.word	0x0000b640


	//   ....[4]....
        /*008c*/ 	.word	0x0000b850


	//   ....[5]....
        /*0090*/ 	.word	0x0000b870


	//   ....[6]....
        /*0094*/ 	.word	0x0000b890


	//   ....[7]....
        /*0098*/ 	.word	0x0000b8c0


	//   ....[8]....
        /*009c*/ 	.word	0x0000b8f0


	//   ....[9]....
        /*00a0*/ 	.word	0x0000bb40


	//   ....[10]....
        /*00a4*/ 	.word	0x0000bb60


	//   ....[11]....
        /*00a8*/ 	.word	0x0000bd70


	//   ....[12]....
        /*00ac*/ 	.word	0x0000bd90


	//----- nvinfo : EIATTR_MAX_THREADS
	.align		4
.L_2655:
        /*00b0*/ 	.byte	0x04, 0x05
        /*00b2*/ 	.short	(.L_2657 - .L_2656)
.L_2656:
        /*00b4*/ 	.word	0x00000200
        /*00b8*/ 	.word	0x00000001
        /*00bc*/ 	.word	0x00000001


	//----- nvinfo : EIATTR_CRS_STACK_SIZE
	.align		4
.L_2657:
        /*00c0*/ 	.byte	0x04, 0x1e
        /*00c2*/ 	.short	(.L_2659 - .L_2658)
.L_2658:
        /*00c4*/ 	.word	0x00000000
.L_2659:


//--------------------- .nv.info._ZN2at6native13reduce_kernelILi256ELi2ENS0_8ReduceOpIiNS0_14func_wrapper_tIiZNS0_11sum_functorIiiiEclERNS_14TensorIteratorEEUliiE_EEjiLi4ELi4EEEEEvT1_ --------------------------
	.section	.nv.info._ZN2at6native13reduce_kernelILi256ELi2ENS0_8ReduceOpIiNS0_14func_wrapper_tIiZNS0_11sum_functorIiiiEclERNS_14TensorIteratorEEUliiE_EEjiLi4ELi4EEEEEvT1_,"",@"SHT_CUDA_INFO"
	.sectionflags	@""
	.align	4


	//----- nvinfo : EIATTR_CUDA_API_VERSION
	.align		4
        /*0000*/ 	.byte	0x04, 0x37
        /*0002*/ 	.short	(.L_2661 - .L_2660)
.L_2660:
        /*0004*/ 	.word	0x00000082


	//----- nvinfo : EIATTR_SW2861232_WAR
	.align		4
.L_2661:
        /*0008*/ 	.byte	0x01, 0x35
	.zero		2


	//----- nvinfo : EIATTR_PARAM_CBANK
	.align		4
        /*000c*/ 	.byte	0x04, 0x0a
        /*000e*/ 	.short	(.L_2663 - .L_2662)
	.align		4
.L_2662:
        /*0010*/ 	.word	index@(.nv.constant0._ZN2at6native13reduce_kernelILi256ELi2ENS0_8ReduceOpIiNS0_14func_wrapper_tIiZNS0_11sum_functorIiiiEclERNS_14TensorIteratorEEUliiE_EEjiLi4ELi4EEEEEvT1_)
        /*0014*/ 	.short	0x0160
        /*0016*/ 	.short	0x0418


	//----- nvinfo : EIATTR_CBANK_PARAM_SIZE
	.align		4
.L_2663:
        /*0018*/ 	.byte	0x03, 0x19
        /*001a*/ 	.short	0x0418


	//----- nvinfo : EIATTR_KPARAM_INFO
	.align		4
        /*001c*/ 	.byte	0x04, 0x17
        /*001e*/ 	.short	(.L_2665 - .L_2664)
.L_2664:
        /*0020*/ 	.word	0x00000000
        /*0024*/ 	.short	0x0000
        /*0026*/ 	.short	0x0000
        /*0028*/ 	.byte	0x00, 0xf0, 0x61, 0x10


	//----- nvinfo : EIATTR_MAXREG_COUNT
	.align		4
.L_2665:
        /*002c*/ 	.byte	0x03, 0x1b
        /*002e*/ 	.short	0x0040


	//----- nvinfo : EIATTR_NUM_BARRIERS
	.align		4
        /*0030*/ 	.byte	0x02, 0x4c
        /*0032*/ 	.byte	0x01
	.zero		1


	//----- nvinfo : EIATTR_EXTERNS
	.align		4
        /*0034*/ 	.byte	0x04, 0x0f
        /*0036*/ 	.short	(.L_2667 - .L_2666)


	//   ....[0]....
	.align		4
.L_2666:
        /*0038*/ 	.word	index@(__assertfail)


	//----- nvinfo : EIATTR_MERCURY_ISA_VERSION
	.align		4
.L_2667:
        /*003c*/ 	.byte	0x03, 0x5f
        /*003e*/ 	.short	0x0000


	//----- nvinfo : EIATTR_INT_WARP_WIDE_INSTR_OFFSETS
	.align		4
        /*0040*/ 	.byte	0x04, 0x31
        /*0042*/ 	.short	(.L_2669 - .L_2668)


	//   ....[0]....
.L_2668:
        /*0044*/ 	.word	0x0000cb10


	//   ....[1]....
        /*0048*/ 	.word	0x0000cbe0


	//----- nvinfo : EIATTR_COOP_GROUP_MASK_REGIDS
	.align		4
.L_2669:
        /*004c*/ 	.byte	0x04, 0x29
        /*004e*/ 	.short	(.L_2671 - .L_2670)


	//   ....[0]....
.L_2670:
        /*0050*/ 	.word	0xffffffff


	//   ....[1]....
        /*0054*/ 	.word	0xffffffff


	//   ....[2]....
        /*0058*/ 	.word	0xffffffff


	//   ....[3]....
        /*005c*/ 	.word	0xffffffff


	//----- nvinfo : EIATTR_COOP_GROUP_INSTR_OFFSETS
	.align		4
.L_2671:
        /*0060*/ 	.byte	0x04, 0x28
        /*0062*/ 	.short	(.L_2673 - .L_2672)


	//   ....[0]....
.L_2672:
        /*0064*/ 	.word	0x000094b0


	//   ....[1]....
        /*0068*/ 	.word	0x000094c0


	//   ....[2]....
        /*006c*/ 	.word	0x0000d2b0


	//   ....[3]....
        /*0070*/ 	.word	0x0000d2c0


	//----- nvinfo : EIATTR_SYSCALL_OFFSETS
	.align		4
.L_2673:
        /*0074*/ 	.byte	0x04, 0x46
        /*0076*/ 	.short	(.L_2675 - .L_2674)


	//   ....[0]....
.L_2674:
        /*0078*/ 	.word	0x00000f70


	//   ....[1]....
        /*007c*/ 	.word	0x0000d560


	//   ....[2]....
        /*0080*/ 	.word	0x0000d6e0


	//   ....[3]....
        /*0084*/ 	.word	0x0000d950


	//   ....[4]....
        /*0088*/ 	.word	0x0000dad0


	//   ....[5]....
        /*008c*/ 	.word	0x0000de00


	//   ....[6]....
        /*0090*/ 	.word	0x0000df80


	//   ....[7]....
        /*0094*/ 	.word	0x0000e1f0


	//   ....[8]....
        /*0098*/ 	.word	0x0000e370


	//----- nvinfo : EIATTR_EXIT_INSTR_OFFSETS
	.align		4
.L_2675:
        /*009c*/ 	.byte	0x04, 0x1c
        /*009e*/ 	.short	(.L_2677 - .L_2676)


	//   ....[0]....
.L_2676:
        /*00a0*/ 	.word	0x0000cc90


	//   ....[1]....
        /*00a4*/ 	.word	0x0000d320


	//   ....[2]....
        /*00a8*/ 	.word	0x0000d720


	//   ....[3]....
        /*00ac*/ 	.word	0x0000d750


	//   ....[4]....
        /*00b0*/ 	.word	0x0000db10


	//   ....[5]....
        /*00b4*/ 	.word	0x0000db40


	//   ....[6]....
        /*00b8*/ 	.word	0x0000db60


	//   ....[7]....
        /*00bc*/ 	.word	0x0000db90


	//   ....[8]....
        /*00c0*/ 	.word	0x0000dbc0


	//   ....[9]....
        /*00c4*/ 	.word	0x0000dfc0


	//   ....[10]....
        /*00c8*/ 	.word	0x0000dff0


	//   ....[11]....
        /*00cc*/ 	.word	0x0000e3b0


	//   ....[12]....
        /*00d0*/ 	.word	0x0000e3e0


	//----- nvinfo : EIATTR_MAX_THREADS
	.align		4
.L_2677:
        /*00d4*/ 	.byte	0x04, 0x05
        /*00d6*/ 	.short	(.L_2679 - .L_2678)
.L_2678:
        /*00d8*/ 	.word	0x00000100
        /*00dc*/ 	.word	0x00000001
        /*00e0*/ 	.word	0x00000001


	//----- nvinfo : EIATTR_CRS_STACK_SIZE
	.align		4
.L_2679:
        /*00e4*/ 	.byte	0x04, 0x1e
        /*00e6*/ 	.short	(.L_2681 - .L_2680)
.L_2680:
        /*00e8*/ 	.word	0x00000000
.L_2681:


//--------------------- .nv.info._ZN2at6native13reduce_kernelILi128ELi4ENS0_8ReduceOpIiNS0_14func_wrapper_tIiZNS0_11sum_functorIiiiEclERNS_14TensorIteratorEEUliiE_EEjiLi4ELi4EEEEEvT1_ --------------------------
	.section	.nv.info._ZN2at6native13reduce_kernelILi128ELi4ENS0_8ReduceOpIiNS0_14func_wrapper_tIiZNS0_11sum_functorIiiiEclERNS_14TensorIteratorEEUliiE_EEjiLi4ELi4EEEEEvT1_,"",@"SHT_CUDA_INFO"
	.sectionflags	@""
	.align	4


	//----- nvinfo : EIATTR_CUDA_API_VERSION
	.align		4
        /*0000*/ 	.byte	0x04, 0x37
        /*0002*/ 	.short	(.L_2683 - .L_2682)
.L_2682:
        /*0004*/ 	.word	0x00000082


	//----- nvinfo : EIATTR_SW2861232_WAR
	.align		4
.L_2683:
        /*0008*/ 	.byte	0x01, 0x35
	.zero		2


	//----- nvinfo : EIATTR_PARAM_CBANK
	.align		4
        /*000c*/ 	.byte	0x04, 0x0a
        /*000e*/ 	.short	(.L_2685 - .L_2684)
	.align		4
.L_2684:
        /*0010*/ 	.word	index@(.nv.constant0._ZN2at6native13reduce_kernelILi128ELi4ENS0_8ReduceOpIiNS0_14func_wrapper_tIiZNS0_11sum_functorIiiiEclERNS_14TensorIteratorEEUliiE_EEjiLi4ELi4EEEEEvT1_)
        /*0014*/ 	.short	0x0160
        /*0016*/ 	.short	0x0418


	//----- nvinfo : EIATTR_CBANK_PARAM_SIZE
	.align		4
.L_2685:
        /*0018*/ 	.byte	0x03, 0x19
        /*001a*/ 	.short	0x0418


	//----- nvinfo : EIATTR_KPARAM_INFO
	.align		4
        /*001c*/ 	.byte	0x04, 0x17
        /*001e*/ 	.short	(.L_2687 - .L_2686)
.L_2686:
        /*0020*/ 	.word	0x00000000
        /*0024*/ 	.short	0x0000
        /*0026*/ 	.short	0x0000
        /*0028*/ 	.byte	0x00, 0xf0, 0x61, 0x10


	//----- nvinfo : EIATTR_MAXREG_COUNT
	.align		4
.L_2687:
        /*002c*/ 	.byte	0x03, 0x1b
        /*002e*/ 	.short	0x0080


	//----- nvinfo : EIATTR_NUM_BARRIERS
	.align		4
        /*0030*/ 	.byte	0x02, 0x4c
        /*0032*/ 	.byte	0x01
	.zero		1


	//----- nvinfo : EIATTR_EXTERNS
	.align		4
        /*0034*/ 	.byte	0x04, 0x0f
        /*0036*/ 	.short	(.L_2689 - .L_2688)


	//   ....[0]....
	.align		4
.L_2688:
        /*0038*/ 	.word	index@(__assertfail)


	//----- nvinfo : EIATTR_MERCURY_ISA_VERSION
	.align		4
.L_2689:
        /*003c*/ 	.byte	0x03, 0x5f
        /*003e*/ 	.short	0x0000


	//----- nvinfo : EIATTR_INT_WARP_WIDE_INSTR_OFFSETS
	.align		4
        /*0040*/ 	.byte	0x04, 0x31
        /*0042*/ 	.short	(.L_2691 - .L_2690)


	//   ....[0]....
.L_2690:
        /*0044*/ 	.word	0x000105a0


	//   ....[1]....
        /*0048*/ 	.word	0x00010670


	//----- nvinfo : EIATTR_COOP_GROUP_MASK_REGIDS
	.align		4
.L_2691:
        /*004c*/ 	.byte	0x04, 0x29
        /*004e*/ 	.short	(.L_2693 - .L_2692)


	//   ....[0]....
.L_2692:
        /*0050*/ 	.word	0xffffffff


	//   ....[1]....
        /*0054*/ 	.word	0xffffffff


	//   ....[2]....
        /*0058*/ 	.word	0xffffffff


	//   ....[3]....
        /*005c*/ 	.word	0xffffffff


	//   ....[4]....
        /*0060*/ 	.word	0xffffffff


	//   ....[5]....
        /*0064*/ 	.word	0xffffffff


	//   ....[6]....
        /*0068*/ 	.word	0xffffffff


	//   ....[7]....
        /*006c*/ 	.word	0xffffffff


	//----- nvinfo : EIATTR_COOP_GROUP_INSTR_OFFSETS
	.align		4
.L_2693:
        /*0070*/ 	.byte	0x04, 0x28
        /*0072*/ 	.short	(.L_2695 - .L_2694)


	//   ....[0]....
.L_2694:
        /*0074*/ 	.word	0x00009c10


	//   ....[1]....
        /*0078*/ 	.word	0x00009c20


	//   ....[2]....
        /*007c*/ 	.word	0x00009c30


	//   ....[3]....
        /*0080*/ 	.word	0x00009c40


	//   ....[4]....
        /*0084*/ 	.word	0x00010e80


	//   ....[5]....
        /*0088*/ 	.word	0x00010e90


	//   ....[6]....
        /*008c*/ 	.word	0x00010ea0


	//   ....[7]....
        /*0090*/ 	.word	0x00010eb0


	//----- nvinfo : EIATTR_SYSCALL_OFFSETS
	.align		4
.L_2695:
        /*0094*/ 	.byte	0x04, 0x46
        /*0096*/ 	.short	(.L_2697 - .L_2696)


	//   ....[0]....
.L_2696:
        /*0098*/ 	.word	0x00000f10


	//   ....[1]....
        /*009c*/ 	.word	0x000111b0


	//   ....[2]....
        /*00a0*/ 	.word	0x00011330


	//   ....[3]....
        /*00a4*/ 	.word	0x000114b0


	//   ....[4]....
        /*00a8*/ 	.word	0x00011630


	//   ....[5]....
        /*00ac*/ 	.word	0x00011900


	//   ....[6]....
        /*00b0*/ 	.word	0x00011a80


	//   ....[7]....
        /*00b4*/ 	.word	0x00011c00


	//   ....[8]....
        /*00b8*/ 	.word	0x00011d80


	//   ....[9]....
        /*00bc*/ 	.word	0x00012110


	//   ....[10]....
        /*00c0*/ 	.word	0x00012290


	//   ....[11]....
        /*00c4*/ 	.word	0x00012410


	//   ....[12]....
        /*00c8*/ 	.word	0x00012590


	//   ....[13]....
        /*00cc*/ 	.word	0x00012860


	//   ....[14]....
        /*00d0*/ 	.word	0x000129e0


	//   ....[15]....
        /*00d4*/ 	.word	0x00012b60


	//   ....[16]....
        /*00d8*/ 	.word	0x00012ce0


	//----- nvinfo : EIATTR_EXIT_INSTR_OFFSETS
	.align		4
.L_2697:
        /*00dc*/ 	.byte	0x04, 0x1c
        /*00de*/ 	.short	(.L_2699 - .L_2698)


	//   ....[0]....
.L_2698:
        /*00e0*/ 	.word	0x00010720


	//   ....[1]....
        /*00e4*/ 	.word	0x00010f30


	//   ....[2]....
        /*00e8*/ 	.word	0x00011670


	//   ....[3]....
        /*00ec*/ 	.word	0x000116c0


	//   ....[4]....
        /*00f0*/ 	.word	0x00011dc0


	//   ....[5]....
        /*00f4*/ 	.word	0x00011e10


	//   ....[6]....
        /*00f8*/ 	.word	0x00011e30


	//   ....[7]....
        /*00fc*/ 	.word	0x00011e60


	//   ....[8]....
        /*0100*/ 	.word	0x00011e90


	//   ....[9]....
        /*0104*/ 	.word	0x000125d0


	//   ....[10]....
        /*0108*/ 	.word	0x00012620


	//   ....[11]....
        /*010c*/ 	.word	0x00012d20


	//   ....[12]....
        /*0110*/ 	.word	0x00012d70


	//----- nvinfo : EIATTR_MAX_THREADS
	.align		4
.L_2699:
        /*0114*/ 	.byte	0x04, 0x05
        /*0116*/ 	.short	(.L_2701 - .L_2700)
.L_2700:
        /*0118*/ 	.word	0x00000080
        /*011c*/ 	.word	0x00000001
        /*0120*/ 	.word	0x00000001


	//----- nvinfo : EIATTR_CRS_STACK_SIZE
	.align		4
.L_2701:
        /*0124*/ 	.byte	0x04, 0x1e
        /*0126*/ 	.short	(.L_2703 - .L_2702)
.L_2702:
        /*0128*/ 	.word	0x00000000
.L_2703:


//--------------------- .nv.info._ZN2at6native13reduce_kernelILi512ELi1ENS0_8ReduceOpIaNS0_14func_wrapper_tIaZNS0_11sum_functorIaaaEclERNS_14TensorIteratorEEUlaaE_EEjaLi4ELi4EEEEEvT1_ --------------------------
	.section	.nv.info._ZN2at6native13reduce_kernelILi512ELi1ENS0_8ReduceOpIaNS0_14func_wrapper_tIaZNS0_11sum_functorIaaaEclERNS_14TensorIteratorEEUlaaE_EEjaLi4ELi4EEEEEvT1_,"",@"SHT_CUDA_INFO"
	.sectionflags	@""
	.align	4


	//----- nvinfo : EIATTR_CUDA_API_VERSION
	.align		4
        /*0000*/ 	.byte	0x04, 0x37
        /*0002*/ 	.short	(.L_2705 - .L_2704)
.L_2704:
        /*0004*/ 	.word	0x00000082


	//----- nvinfo : EIATTR_SW2861232_WAR
	.align		4
.L_2705:
        /*0008*/ 	.byte	0x01, 0x35
	.zero		2


	//----- nvinfo : EIATTR_PARAM_CBANK
	.align		4
        /*000c*/ 	.byte	0x04, 0x0a
        /*000e*/ 	.short	(.L_2707 - .L_2706)
	.align		4
.L_2706:
        /*0010*/ 	.word	index@(.nv.constant0._ZN2at6native13reduce_kernelILi512ELi1ENS0_8ReduceOpIaNS0_14func_wrapper_tIaZNS0_11sum_functorIaaaEclERNS_14TensorIteratorEEUlaaE_EEjaLi4ELi4EEEEEvT1_)
        /*0014*/ 	.short	0x0160
        /*0016*/ 	.short	0x0410


	//----- nvinfo : EIATTR_CBANK_PARAM_SIZE
	.align		4
.L_2707:
        /*0018*/ 	.byte	0x03, 0x19
        /*001a*/ 	.short	0x0410


	//----- nvinfo : EIATTR_KPARAM_INFO
	.align		4
        /*001c*/ 	.byte	0x04, 0x17
        /*001e*/ 	.short	(.L_2709 - .L_2708)
.L_2708:
        /*0020*/ 	.word	0x00000000
        /*0024*/ 	.short	0x0000
        /*0026*/ 	.short	0x0000
        /*0028*/ 	.byte	0x00, 0xf0, 0x41, 0x10


	//----- nvinfo : EIATTR_MAXREG_COUNT
	.align		4
.L_2709:
        /*002c*/ 	.byte	0x03, 0x1b
        /*002e*/ 	.short	0x0020


	//----- nvinfo : EIATTR_NUM_BARRIERS
	.align		4
        /*0030*/ 	.byte	0x02, 0x4c
        /*0032*/ 	.byte	0x01
	.zero		1


	//----- nvinfo : EIATTR_EXTERNS
	.align		4
        /*0034*/ 	.byte	0x04, 0x0f
        /*0036*/ 	.short	(.L_2711 - .L_2710)


	//   ....[0]....
	.align		4
.L_2710:
        /*0038*/ 	.word	index@(__assertfail)


	//----- nvinfo : EIATTR_MERCURY_ISA_VERSION
	.align		4
.L_2711:
        /*003c*/ 	.byte	0x03, 0x5f
        /*003e*/ 	.short	0x0000


	//----- nvinfo : EIATTR_INT_WARP_WIDE_INSTR_OFFSETS
	.align		4
        /*0040*/ 	.byte	0x04, 0x31
        /*0042*/ 	.short	(.L_2713 - .L_2712)


	//   ....[0]....
.L_2712:
        /*0044*/ 	.word	0x0000adc0


	//   ....[1]....
        /*0048*/ 	.word	0x0000ae90


	//----- nvinfo : EIATTR_COOP_GROUP_MASK_REGIDS
	.align		4
.L_2713:
        /*004c*/ 	.byte	0x04, 0x29
        /*004e*/ 	.short	(.L_2715 - .L_2714)


	//   ....[0]....
.L_2714:
        /*0050*/ 	.word	0xffffffff


	//   ....[1]....
        /*0054*/ 	.word	0xffffffff


	//----- nvinfo : EIATTR_COOP_GROUP_INSTR_OFFSETS
	.align		4
.L_2715:
        /*0058*/ 	.byte	0x04, 0x28
        /*005a*/ 	.short	(.L_2717 - .L_2716)


	//   ....[0]....
.L_2716:
        /*005c*/ 	.word	0x00009120


	//   ....[1]....
        /*0060*/ 	.word	0x0000b4e0


	//----- nvinfo : EIATTR_SYSCALL_OFFSETS
	.align		4
.L_2717:
        /*0064*/ 	.byte	0x04, 0x46
        /*0066*/ 	.short	(.L_2719 - .L_2718)


	//   ....[0]....
.L_2718:
        /*0068*/ 	.word	0x0000b750


	//   ....[1]....
        /*006c*/ 	.word	0x0000b9b0


	//   ....[2]....
        /*0070*/ 	.word	0x0000bcb0


	//   ....[3]....
        /*0074*/ 	.word	0x0000bf10


	//----- nvinfo : EIATTR_EXIT_INSTR_OFFSETS
	.align		4
.L_2719:
        /*0078*/ 	.byte	0x04, 0x1c
        /*007a*/ 	.short	(.L_2721 - .L_2720)


	//   ....[0]....
.L_2720:
        /*007c*/ 	.word	0x0000af20


	//   ....[1]....
        /*0080*/ 	.word	0x0000b530


	//   ....[2]....
        /*0084*/ 	.word	0x0000b790


	//   ....[3]....
        /*0088*/ 	.word	0x0000b7b0


	//   ....[4]....
        /*008c*/ 	.word	0x0000b9f0


	//   ....[5]....
        /*0090*/ 	.word	0x0000ba10


	//   ....[6]....
        /*0094*/ 	.word	0x0000ba30


	//   ....[7]....
        /*0098*/ 	.word	0x0000ba60


	//   ....[8]....
        /*009c*/ 	.word	0x0000ba90


	//   ....[9]....
        /*00a0*/ 	.word	0x0000bcf0


	//   ....[10]....
        /*00a4*/ 	.word	0x0000bd10


	//   ....[11]....
        /*00a8*/ 	.word	0x0000bf50


	//   ....[12]....
        /*00ac*/ 	.word	0x0000bf70


	//----- nvinfo : EIATTR_MAX_THREADS
	.align		4
.L_2721:
        /*00b0*/ 	.byte	0x04, 0x05
        /*00b2*/ 	.short	(.L_2723 - .L_2722)
.L_2722:
        /*00b4*/ 	.word	0x00000200
        /*00b8*/ 	.word	0x00000001
        /*00bc*/ 	.word	0x00000001


	//----- nvinfo : EIATTR_CRS_STACK_SIZE
	.align		4
.L_2723:
        /*00c0*/ 	.byte	0x04, 0x1e
        /*00c2*/ 	.short	(.L_2725 - .L_2724)
.L_2724:
        /*00c4*/ 	.word	0x00000000
.L_2725:


//--------------------- .nv.info._ZN2at6native13reduce_kernelILi256ELi2ENS0_8ReduceOpIaNS0_14func_wrapper_tIaZNS0_11sum_functorIaaaEclERNS_14TensorIteratorEEUlaaE_EEjaLi4ELi4EEEEEvT1_ --------------------------
	.section	.nv.info._ZN2at6native13reduce_kernelILi256ELi2ENS0_8ReduceOpIaNS0_14func_wrapper_tIaZNS0_11sum_functorIaaaEclERNS_14TensorIteratorEEUlaaE_EEjaLi4ELi4EEEEEvT1_,"",@"SHT_CUDA_INFO"
	.sectionflags	@""
	.align	4


	//----- nvinfo : EIATTR_CUDA_API_VERSION
	.align		4
        /*0000*/ 	.byte	0x04, 0x37
        /*0002*/ 	.short	(.L_2727 - .L_2726)
.L_2726:
        /*0004*/ 	.word	0x00000082


	//----- nvinfo : EIATTR_SW2861232_WAR
	.align		4
.L_2727:
        /*0008*/ 	.byte	0x01, 0x35
	.zero		2


	//----- nvinfo : EIATTR_PARAM_CBANK
	.align		4
        /*000c*/ 	.byte	0x04, 0x0a
        /*000e*/ 	.short	(.L_2729 - .L_2728)
	.align		4
.L_2728:
        /*0010*/ 	.word	index@(.nv.constant0._ZN2at6native13reduce_kernelILi256ELi2ENS0_8ReduceOpIaNS0_14func_wrapper_tIaZNS0_11sum_functorIaaaEclERNS_14TensorIteratorEEUlaaE_EEjaLi4ELi4EEEEEvT1_)
        /*0014*/ 	.short	0x0160
        /*0016*/ 	.short	0x0410


	//----- nvinfo : EIATTR_CBANK_PARAM_SIZE
	.align		4
.L_2729:
        /*0018*/ 	.byte	0x03, 0x19
        /*001a*/ 	.short	0x0410


	//----- nvinfo : EIATTR_KPARAM_INFO
	.align		4
        /*001c*/ 	.byte	0x04, 0x17
        /*001e*/ 	.short	(.L_2731 - .L_2730)
.L_2730:
        /*0020*/ 	.word	0x00000000
        /*0024*/ 	.short	0x0000
        /*0026*/ 	.short	0x0000
        /*0028*/ 	.byte	0x00, 0xf0, 0x41, 0x10


	//----- nvinfo : EIATTR_MAXREG_COUNT
	.align		4
.L_2731:
        /*002c*/ 	.byte	0x03, 0x1b
        /*002e*/ 	.short	0x0040


	//----- nvinfo : EIATTR_NUM_BARRIERS
	.align		4
        /*0030*/ 	.byte	0x02, 0x4c
        /*0032*/ 	.byte	0x01
	.zero		1


	//----- nvinfo : EIATTR_EXTERNS
	.align		4
        /*0034*/ 	.byte	0x04, 0x0f
        /*0036*/ 	.short	(.L_2733 - .L_2732)


	//   ....[0]....
	.align		4
.L_2732:
        /*0038*/ 	.word	index@(__assertfail)


	//----- nvinfo : EIATTR_MERCURY_ISA_VERSION
	.align		4
.L_2733:
        /*003c*/ 	.byte	0x03, 0x5f
        /*003e*/ 	.short	0x0000


	//----- nvinfo : EIATTR_INT_WARP_WIDE_INSTR_OFFSETS
	.align		4
        /*0040*/ 	.byte	0x04, 0x31
        /*0042*/ 	.short	(.L_2735 - .L_2734)


	//   ....[0]....
.L_2734:
        /*0044*/ 	.word	0x0000d2e0


	//   ....[1]....
        /*0048*/ 	.word	0x0000d3b0


	//----- nvinfo : EIATTR_COOP_GROUP_MASK_REGIDS
	.align		4
.L_2735:
        /*004c*/ 	.byte	0x04, 0x29
        /*004e*/ 	.short	(.L_2737 - .L_2736)


	//   ....[0]....
.L_2736:
        /*0050*/ 	.word	0xffffffff


	//   ....[1]....
        /*0054*/ 	.word	0xffffffff


	//   ....[2]....
        /*0058*/ 	.word	0xffffffff


	//   ....[3]....
        /*005c*/ 	.word	0xffffffff


	//----- nvinfo : EIATTR_COOP_GROUP_INSTR_OFFSETS
	.align		4
.L_2737:
        /*0060*/ 	.byte	0x04, 0x28
        /*0062*/ 	.short	(.L_2739 - .L_2738)


	//   ....[0]....
.L_2738:
        /*0064*/ 	.word	0x00009ce0


	//   ....[1]....
        /*0068*/ 	.word	0x00009cf0


	//   ....[2]....
        /*006c*/ 	.word	0x0000dc00


	//   ....[3]....
        /*0070*/ 	.word	0x0000dc10


	//----- nvinfo : EIATTR_SYSCALL_OFFSETS
	.align		4
.L_2739:
        /*0074*/ 	.byte	0x04, 0x46
        /*0076*/ 	.short	(.L_2741 - .L_2740)


	//   ....[0]....
.L_2740:
        /*0078*/ 	.word	0x00000f70


	//   ....[1]....
        /*007c*/ 	.word	0x0000dee0


	//   ....[2]....
        /*0080*/ 	.word	0x0000e060


	//   ....[3]....
        /*0084*/ 	.word	0x0000e320


	//   ....[4]....
        /*0088*/ 	.word	0x0000e4a0


	//   ....[5]....
        /*008c*/ 	.word	0x0000e7f0


	//   ....[6]....
        /*0090*/ 	.word	0x0000e970


	//   ....[7]....
        /*0094*/ 	.word	0x0000ec30


	//   ....[8]....
        /*0098*/ 	.word	0x0000edb0


	//----- nvinfo : EIATTR_EXIT_INSTR_OFFSETS
	.align		4
.L_2741:
        /*009c*/ 	.byte	0x04, 0x1c
        /*009e*/ 	.short	(.L_2743 - .L_2742)


	//   ....[0]....
.L_2742:
        /*00a0*/ 	.word	0x0000d440


	//   ....[1]....
        /*00a4*/ 	.word	0x0000dc80


	//   ....[2]....
        /*00a8*/ 	.word	0x0000e0a0


	//   ....[3]....
        /*00ac*/ 	.word	0x0000e0d0


	//   ....[4]....
        /*00b0*/ 	.word	0x0000e4e0


	//   ....[5]....
        /*00b4*/ 	.word	0x0000e510


	//   ....[6]....
        /*00b8*/ 	.word	0x0000e530


	//   ....[7]....
        /*00bc*/ 	.word	0x0000e560


	//   ....[8]....
        /*00c0*/ 	.word	0x0000e590


	//   ....[9]....
        /*00c4*/ 	.word	0x0000e9b0


	//   ....[10]....
        /*00c8*/ 	.word	0x0000e9e0


	//   ....[11]....
        /*00cc*/ 	.word	0x0000edf0


	//   ....[12]....
        /*00d0*/ 	.word	0x0000ee20


	//----- nvinfo : EIATTR_MAX_THREADS
	.align		4
.L_2743:
        /*00d4*/ 	.byte	0x04, 0x05
        /*00d6*/ 	.short	(.L_2745 - .L_2744)
.L_2744:
        /*00d8*/ 	.word	0x00000100
        /*00dc*/ 	.word	0x00000001
        /*00e0*/ 	.word	0x00000001


	//----- nvinfo : EIATTR_CRS_STACK_SIZE
	.align		4
.L_2745:
        /*00e4*/ 	.byte	0x04, 0x1e
        /*00e6*/ 	.short	(.L_2747 - .L_2746)
.L_2746:
        /*00e8*/ 	.word	0x00000000
.L_2747:


//--------------------- .nv.info._ZN2at6native13reduce_kernelILi128ELi4ENS0_8ReduceOpIaNS0_14func_wrapper_tIaZNS0_11sum_functorIaaaEclERNS_14TensorIteratorEEUlaaE_EEjaLi4ELi4EEEEEvT1_ --------------------------
	.section	.nv.info._ZN2at6native13reduce_kernelILi128ELi4ENS0_8ReduceOpIaNS0_14func_wrapper_tIaZNS0_11sum_functorIaaaEclERNS_14TensorIteratorEEUlaaE_EEjaLi4ELi4EEEEEvT1_,"",@"SHT_CUDA_INFO"
	.sectionflags	@""
	.align	4


	//----- nvinfo : EIATTR_CUDA_API_VERSION
	.align		4
        /*0000*/ 	.byte	0x04, 0x37
        /*0002*/ 	.short	(.L_2749 - .L_2748)
.L_2748:
        /*0004*/ 	.word	0x00000082


	//----- nvinfo : EIATTR_SW2861232_WAR
	.align		4
.L_2749:
        /*0008*/ 	.byte	0x01, 0x35
	.zero		2


	//----- nvinfo : EIATTR_PARAM_CBANK
	.align		4
        /*000c*/ 	.byte	0x04, 0x0a
        /*000e*/ 	.short	(.L_2751 - .L_2750)
	.align		4
.L_2750:
        /*0010*/ 	.word	index@(.nv.constant0._ZN2at6native13reduce_kernelILi128ELi4ENS0_8ReduceOpIaNS0_14func_wrapper_tIaZNS0_11sum_functorIaaaEclERNS_14TensorIteratorEEUlaaE_EEjaLi4ELi4EEEEEvT1_)
        /*0014*/ 	.short	0x0160
        /*0016*/ 	.short	0x0410


	//----- nvinfo : EIATTR_CBANK_PARAM_SIZE
	.align		4
.L_2751:
        /*0018*/ 	.byte	0x03, 0x19
        /*001a*/ 	.short	0x0410


	//----- nvinfo : EIATTR_KPARAM_INFO
	.align		4
        /*001c*/ 	.byte	0x04, 0x17
        /*001e*/ 	.short	(.L_2753 - .L_2752)
.L_2752:
        /*0020*/ 	.word	0x00000000
        /*0024*/ 	.short	0x0000
        /*0026*/ 	.short	0x0000
        /*0028*/ 	.byte	0x00, 0xf0, 0x41, 0x10


	//----- nvinfo : EIATTR_MAXREG_COUNT
	.align		4
.L_2753:
        /*002c*/ 	.byte	0x03, 0x1b
        /*002e*/ 	.short	0x0080


	//----- nvinfo : EIATTR_NUM_BARRIERS
	.align		4
        /*0030*/ 	.byte	0x02, 0x4c
        /*0032*/ 	.byte	0x01
	.zero		1


	//----- nvinfo : EIATTR_EXTERNS
	.align		4
        /*0034*/ 	.byte	0x04, 0x0f
        /*0036*/ 	.short	(.L_2755 - .L_2754)


	//   ....[0]....
	.align		4
.L_2754:
        /*0038*/ 	.word	index@(__assertfail)


	//----- nvinfo : EIATTR_MERCURY_ISA_VERSION
	.align		4
.L_2755:
        /*003c*/ 	.byte	0x03, 0x5f
        /*003e*/ 	.short	0x0000


	//----- nvinfo : EIATTR_INT_WARP_WIDE_INSTR_OFFSETS
	.align		4
        /*0040*/ 	.byte	0x04, 0x31
        /*0042*/ 	.short	(.L_2757 - .L_2756)


	//   ....[0]....
.L_2756:
        /*0044*/ 	.word	0x00011090


	//   ....[1]....
        /*0048*/ 	.word	0x00011160


	//----- nvinfo : EIATTR_COOP_GROUP_MASK_REGIDS
	.align		4
.L_2757:
        /*004c*/ 	.byte	0x04, 0x29
        /*004e*/ 	.short	(.L_2759 - .L_2758)


	//   ....[0]....
.L_2758:
        /*0050*/ 	.word	0xffffffff


	//   ....[1]....
        /*0054*/ 	.word	0xffffffff


	//   ....[2]....
        /*0058*/ 	.word	0xffffffff


	//   ....[3]....
        /*005c*/ 	.word	0xffffffff


	//   ....[4]....
        /*0060*/ 	.word	0xffffffff


	//   ....[5]....
        /*0064*/ 	.word	0xffffffff


	//   ....[6]....
        /*0068*/ 	.word	0xffffffff


	//   ....[7]....
        /*006c*/ 	.word	0xffffffff


	//----- nvinfo : EIATTR_COOP_GROUP_INSTR_OFFSETS
	.align		4
.L_2759:
        /*0070*/ 	.byte	0x04, 0x28
        /*0072*/ 	.short	(.L_2761 - .L_2760)


	//   ....[0]....
.L_2760:
        /*0074*/ 	.word	0x0000a7c0


	//   ....[1]....
        /*0078*/ 	.word	0x0000a7d0


	//   ....[2]....
        /*007c*/ 	.word	0x0000a7e0


	//   ....[3]....
        /*0080*/ 	.word	0x0000a7f0


	//   ....[4]....
        /*0084*/ 	.word	0x00011c90


	//   ....[5]....
        /*0088*/ 	.word	0x00011ca0


	//   ....[6]....
        /*008c*/ 	.word	0x00011cb0


	//   ....[7]....
        /*0090*/ 	.word	0x00011cc0


	//----- nvinfo : EIATTR_SYSCALL_OFFSETS
	.align		4
.L_2761:
        /*0094*/ 	.byte	0x04, 0x46
        /*0096*/ 	.short	(.L_2763 - .L_2762)


	//   ....[0]....
.L_2762:
        /*0098*/ 	.word	0x00000f10


	//   ....[1]....
        /*009c*/ 	.word	0x00012020


	//   ....[2]....
        /*00a0*/ 	.word	0x000121a0


	//   ....[3]....
        /*00a4*/ 	.word	0x00012320


	//   ....[4]....
        /*00a8*/ 	.word	0x000124a0


	//   ....[5]....
        /*00ac*/ 	.word	0x00012820


	//   ....[6]....
        /*00b0*/ 	.word	0x000129a0


	//   ....[7]....
        /*00b4*/ 	.word	0x00012b20


	//   ....[8]....
        /*00b8*/ 	.word	0x00012ca0


	//   ....[9]....
        /*00bc*/ 	.word	0x00013070


	//   ....[10]....
        /*00c0*/ 	.word	0x000131f0


	//   ....[11]....
        /*00c4*/ 	.word	0x00013370


	//   ....[12]....
        /*00c8*/ 	.word	0x000134f0


	//   ....[13]....
        /*00cc*/ 	.word	0x00013870


	//   ....[14]....
        /*00d0*/ 	.word	0x000139f0


	//   ....[15]....
        /*00d4*/ 	.word	0x00013b70


	//   ....[16]....
        /*00d8*/ 	.word	0x00013cf0


	//----- nvinfo : EIATTR_EXIT_INSTR_OFFSETS
	.align		4
.L_2763:
        /*00dc*/ 	.byte	0x04, 0x1c
        /*00de*/ 	.short	(.L_2765 - .L_2764)


	//   ....[0]....
.L_2764:
        /*00e0*/ 	.word	0x000111f0


	//   ....[1]....
        /*00e4*/ 	.word	0x00011d60


	//   ....[2]....
        /*00e8*/ 	.word	0x000124e0


	//   ....[3]....
        /*00ec*/ 	.word	0x00012530


	//   ....[4]....
        /*00f0*/ 	.word	0x00012ce0


	//   ....[5]....
        /*00f4*/ 	.word	0x00012d30


	//   ....[6]....
        /*00f8*/ 	.word	0x00012d50


	//   ....[7]....
        /*00fc*/ 	.word	0x00012d80


	//   ....[8]....
        /*0100*/ 	.word	0x00012db0


	//   ....[9]....
        /*0104*/ 	.word	0x00013530


	//   ....[10]....
        /*0108*/ 	.word	0x00013580


	//   ....[11]....
        /*010c*/ 	.word	0x00013d30


	//   ....[12]....
        /*0110*/ 	.word	0x00013d80


	//----- nvinfo : EIATTR_MAX_THREADS
	.align		4
.L_2765:
        /*0114*/ 	.byte	0x04, 0x05
        /*0116*/ 	.short	(.L_2767 - .L_2766)
.L_2766:
        /*0118*/ 	.word	0x00000080
        /*011c*/ 	.word	0x00000001
        /*0120*/ 	.word	0x00000001


	//----- nvinfo : EIATTR_CRS_STACK_SIZE
	.align		4
.L_2767:
        /*0124*/ 	.byte	0x04, 0x1e
        /*0126*/ 	.short	(.L_2769 - .L_2768)
.L_2768:
        /*0128*/ 	.word	0x00000000
.L_2769:


//--------------------- .nv.info._ZN2at6native13reduce_kernelILi512ELi1ENS0_8ReduceOpIhNS0_14func_wrapper_tIhZNS0_11sum_functorIhhhEclERNS_14TensorIteratorEEUlhhE_EEjhLi4ELi4EEEEEvT1_ --------------------------
	.section	.nv.info._ZN2at6native13reduce_kernelILi512ELi1ENS0_8ReduceOpIhNS0_14func_wrapper_tIhZNS0_11sum_functorIhhhEclERNS_14TensorIteratorEEUlhhE_EEjhLi4ELi4EEEEEvT1_,"",@"SHT_CUDA_INFO"
	.sectionflags	@""
	.align	4


	//----- nvinfo : EIATTR_CUDA_API_VERSION
	.align		4
        /*0000*/ 	.byte	0x04, 0x37
        /*0002*/ 	.short	(.L_2771 - .L_2770)
.L_2770:
        /*0004*/ 	.word	0x00000082


	//----- nvinfo : EIATTR_SW2861232_WAR
	.align		4
.L_2771:
        /*0008*/ 	.byte	0x01, 0x35
	.zero		2


	//----- nvinfo : EIATTR_PARAM_CBANK
	.align		4
        /*000c*/ 	.byte	0x04, 0x0a
        /*000e*/ 	.short	(.L_2773 - .L_2772)
	.align		4
.L_2772:
        /*0010*/ 	.word	index@(.nv.constant0._ZN2at6native13reduce_kernelILi512ELi1ENS0_8ReduceOpIhNS0_14func_wrapper_tIhZNS0_11sum_functorIhhhEclERNS_14TensorIteratorEEUlhhE_EEjhLi4ELi4EEEEEvT1_)
        /*0014*/ 	.short	0x0160
        /*0016*/ 	.short	0x0410


	//----- nvinfo : EIATTR_CBANK_PARAM_SIZE
	.align		4
.L_2773:
        /*0018*/ 	.byte	0x03, 0x19
        /*001a*/ 	.short	0x0410


	//----- nvinfo : EIATTR_KPARAM_INFO
	.align		4
        /*001c*/ 	.byte	0x04, 0x17
        /*001e*/ 	.short	(.L_2775 - .L_2774)
.L_2774:
        /*0020*/ 	.word	0x00000000
        /*0024*/ 	.short	0x0000
        /*0026*/ 	.short	0x0000
        /*0028*/ 	.byte	0x00, 0xf0, 0x41, 0x10


	//----- nvinfo : EIATTR_MAXREG_COUNT
	.align		4
.L_2775:
        /*002c*/ 	.byte	0x03, 0x1b
        /*002e*/ 	.short	0x0020


	//----- nvinfo : EIATTR_NUM_BARRIERS
	.align		4
        /*0030*/ 	.byte	0x02, 0x4c
        /*0032*/ 	.byte	0x01
	.zero		1


	//----- nvinfo : EIATTR_EXTERNS
	.align		4
        /*0034*/ 	.byte	0x04, 0x0f
        /*0036*/ 	.short	(.L_2777 - .L_2776)


	//   ....[0]....
	.align		4
.L_2776:
        /*0038*/ 	.word	index@(__assertfail)


	//----- nvinfo : EIATTR_MERCURY_ISA_VERSION
	.align		4
.L_2777:
        /*003c*/ 	.byte	0x03, 0x5f
        /*003e*/ 	.short	0x0000


	//----- nvinfo : EIATTR_INT_WARP_WIDE_INSTR_OFFSETS
	.align		4
        /*0040*/ 	.byte	0x04, 0x31
        /*0042*/ 	.short	(.L_2779 - .L_2778)


	//   ....[0]....
.L_2778:
        /*0044*/ 	.word	0x0000adb0


	//   ....[1]....
        /*0048*/ 	.word	0x0000ae80


	//----- nvinfo : EIATTR_COOP_GROUP_MASK_REGIDS
	.align		4
.L_2779:
        /*004c*/ 	.byte	0x04, 0x29
        /*004e*/ 	.short	(.L_2781 - .L_2780)


	//   ....[0]....
.L_2780:
        /*0050*/ 	.word	0xffffffff


	//   ....[1]....
        /*0054*/ 	.word	0xffffffff


	//----- nvinfo : EIATTR_COOP_GROUP_INSTR_OFFSETS
	.align		4
.L_2781:
        /*0058*/ 	.byte	0x04, 0x28
        /*005a*/ 	.short	(.L_2783 - .L_2782)


	//   ....[0]....
.L_2782:
        /*005c*/ 	.word	0x00009110


	//   ....[1]....
        /*0060*/ 	.word	0x0000b4c0


	//----- nvinfo : EIATTR_SYSCALL_OFFSETS
	.align		4
.L_2783:
        /*0064*/ 	.byte	0x04, 0x46
        /*0066*/ 	.short	(.L_2785 - .L_2784)


	//   ....[0]....
.L_2784:
        /*0068*/ 	.word	0x0000b730


	//   ....[1]....
        /*006c*/ 	.word	0x0000b990


	//   ....[2]....
        /*0070*/ 	.word	0x0000bc90


	//   ....[3]....
        /*0074*/ 	.word	0x0000bef0


	//----- nvinfo : EIATTR_EXIT_INSTR_OFFSETS
	.align		4
.L_2785:
        /*0078*/ 	.byte	0x04, 0x1c
        /*007a*/ 	.short	(.L_2787 - .L_2786)


	//   ....[0]....
.L_2786:
        /*007c*/ 	.word	0x0000af10


	//   ....[1]....
        /*0080*/ 	.word	0x0000b510


	//   ....[2]....
        /*0084*/ 	.word	0x0000b770


	//   ....[3]....
        /*0088*/ 	.word	0x0000b790


	//   ....[4]....
        /*008c*/ 	.word	0x0000b9d0


	//   ....[5]....
        /*0090*/ 	.word	0x0000b9f0


	//   ....[6]....
        /*0094*/ 	.word	0x0000ba10


	//   ....[7]....
        /*0098*/ 	.word	0x0000ba40


	//   ....[8]....
        /*009c*/ 	.word	0x0000ba70


	//   ....[9]....
        /*00a0*/ 	.word	0x0000bcd0


	//   ....[10]....
        /*00a4*/ 	.word	0x0000bcf0


	//   ....[11]....
        /*00a8*/ 	.word	0x0000bf30


	//   ....[12]....
        /*00ac*/ 	.word	0x0000bf50


	//----- nvinfo : EIATTR_MAX_THREADS
	.align		4
.L_2787:
        /*00b0*/ 	.byte	0x04, 0x05
        /*00b2*/ 	.short	(.L_2789 - .L_2788)
.L_2788:
        /*00b4*/ 	.word	0x00000200
        /*00b8*/ 	.word	0x00000001
        /*00bc*/ 	.word	0x00000001


	//----- nvinfo : EIATTR_CRS_STACK_SIZE
	.align		4
.L_2789:
        /*00c0*/ 	.byte	0x04, 0x1e
        /*00c2*/ 	.short	(.L_2791 - .L_2790)
.L_2790:
        /*00c4*/ 	.word	0x00000000
.L_2791:


//--------------------- .nv.info._ZN2at6native13reduce_kernelILi256ELi2ENS0_8ReduceOpIhNS0_14func_wrapper_tIhZNS0_11sum_functorIhhhEclERNS_14TensorIteratorEEUlhhE_EEjhLi4ELi4EEEEEvT1_ --------------------------
	.section	.nv.info._ZN2at6native13reduce_kernelILi256ELi2ENS0_8ReduceOpIhNS0_14func_wrapper_tIhZNS0_11sum_functorIhhhEclERNS_14TensorIteratorEEUlhhE_EEjhLi4ELi4EEEEEvT1_,"",@"SHT_CUDA_INFO"
	.sectionflags	@""
	.align	4


	//----- nvinfo : EIATTR_CUDA_API_VERSION
	.align		4
        /*0000*/ 	.byte	0x04, 0x37
        /*0002*/ 	.short	(.L_2793 - .L_2792)
.L_2792:
        /*0004*/ 	.word	0x00000082


	//----- nvinfo : EIATTR_SW2861232_WAR
	.align		4
.L_2793:
        /*0008*/ 	.byte	0x01, 0x35
	.zero		2


	//----- nvinfo : EIATTR_PARAM_CBANK
	.align		4
        /*000c*/ 	.byte	0x04, 0x0a
        /*000e*/ 	.short	(.L_2795 - .L_2794)
	.align		4
.L_2794:
        /*0010*/ 	.word	index@(.nv.constant0._ZN2at6native13reduce_kernelILi256ELi2ENS0_8ReduceOpIhNS0_14func_wrapper_tIhZNS0_11sum_functorIhhhEclERNS_14TensorIteratorEEUlhhE_EEjhLi4ELi4EEEEEvT1_)
        /*0014*/ 	.short	0x0160
        /*0016*/ 	.short	0x0410


	//----- nvinfo : EIATTR_CBANK_PARAM_SIZE
	.align		4
.L_2795:
        /*0018*/ 	.byte	0x03, 0x19
        /*001a*/ 	.short	0x0410


	//----- nvinfo : EIATTR_KPARAM_INFO
	.align		4
        /*001c*/ 	.byte	0x04, 0x17
        /*001e*/ 	.short	(.L_2797 - .L_2796)
.L_2796:
        /*0020*/ 	.word	0x00000000
        /*0024*/ 	.short	0x0000
        /*0026*/ 	.short	0x0000
        /*0028*/ 	.byte	0x00, 0xf0, 0x41, 0x10


	//----- nvinfo : EIATTR_MAXREG_COUNT
	.align		4
.L_2797:
        /*002c*/ 	.byte	0x03, 0x1b
        /*002e*/ 	.short	0x0040


	//----- nvinfo : EIATTR_NUM_BARRIERS
	.align		4
        /*0030*/ 	.byte	0x02, 0x4c
        /*0032*/ 	.byte	0x01
	.zero		1


	//----- nvinfo : EIATTR_EXTERNS
	.align		4
        /*0034*/ 	.byte	0x04, 0x0f
        /*0036*/ 	.short	(.L_2799 - .L_2798)


	//   ....[0]....
	.align		4
.L_2798:
        /*0038*/ 	.word	index@(__assertfail)


	//----- nvinfo : EIATTR_MERCURY_ISA_VERSION
	.align		4
.L_2799:
        /*003c*/ 	.byte	0x03, 0x5f
        /*003e*/ 	.short	0x0000


	//----- nvinfo : EIATTR_INT_WARP_WIDE_INSTR_OFFSETS
	.align		4
        /*0040*/ 	.byte	0x04, 0x31
        /*0042*/ 	.short	(.L_2801 - .L_2800)


	//   ....[0]....
.L_2800:
        /*0044*/ 	.word	0x0000d2c0


	//   ....[1]....
        /*0048*/ 	.word	0x0000d390


	//----- nvinfo : EIATTR_COOP_GROUP_MASK_REGIDS
	.align		4
.L_2801:
        /*004c*/ 	.byte	0x04, 0x29
        /*004e*/ 	.short	(.L_2803 - .L_2802)


	//   ....[0]....
.L_2802:
        /*0050*/ 	.word	0xffffffff


	//   ....[1]....
        /*0054*/ 	.word	0xffffffff


	//   ....[2]....
        /*0058*/ 	.word	0xffffffff


	//   ....[3]....
        /*005c*/ 	.word	0xffffffff


	//----- nvinfo : EIATTR_COOP_GROUP_INSTR_OFFSETS
	.align		4
.L_2803:
        /*0060*/ 	.byte	0x04, 0x28
        /*0062*/ 	.short	(.L_2805 - .L_2804)


	//   ....[0]....
.L_2804:
        /*0064*/ 	.word	0x00009cc0


	//   ....[1]....
        /*0068*/ 	.word	0x00009cd0


	//   ....[2]....
        /*006c*/ 	.word	0x0000dbc0


	//   ....[3]....
        /*0070*/ 	.word	0x0000dbd0


	//----- nvinfo : EIATTR_SYSCALL_OFFSETS
	.align		4
.L_2805:
        /*0074*/ 	.byte	0x04, 0x46
        /*0076*/ 	.short	(.L_2807 - .L_2806)


	//   ....[0]....
.L_2806:
        /*0078*/ 	.word	0x00000f70


	//   ....[1]....
        /*007c*/ 	.word	0x0000dea0


	//   ....[2]....
        /*0080*/ 	.word	0x0000e020


	//   ....[3]....
        /*0084*/ 	.word	0x0000e2e0


	//   ....[4]....
        /*0088*/ 	.word	0x0000e460


	//   ....[5]....
        /*008c*/ 	.word	0x0000e7b0


	//   ....[6]....
        /*0090*/ 	.word	0x0000e930


	//   ....[7]....
        /*0094*/ 	.word	0x0000ebf0


	//   ....[8]....
        /*0098*/ 	.word	0x0000ed70


	//----- nvinfo : EIATTR_EXIT_INSTR_OFFSETS
	.align		4
.L_2807:
        /*009c*/ 	.byte	0x04, 0x1c
        /*009e*/ 	.short	(.L_2809 - .L_2808)


	//   ....[0]....
.L_2808:
        /*00a0*/ 	.word	0x0000d420


	//   ....[1]....
        /*00a4*/ 	.word	0x0000dc40


	//   ....[2]....
        /*00a8*/ 	.word	0x0000e060


	//   ....[3]....
        /*00ac*/ 	.word	0x0000e090


	//   ....[4]....
        /*00b0*/ 	.word	0x0000e4a0


	//   ....[5]....
        /*00b4*/ 	.word	0x0000e4d0


	//   ....[6]....
        /*00b8*/ 	.word	0x0000e4f0


	//   ....[7]....
        /*00bc*/ 	.word	0x0000e520


	//   ....[8]....
        /*00c0*/ 	.word	0x0000e550


	//   ....[9]....
        /*00c4*/ 	.word	0x0000e970


	//   ....[10]....
        /*00c8*/ 	.word	0x0000e9a0


	//   ....[11]....
        /*00cc*/ 	.word	0x0000edb0


	//   ....[12]....
        /*00d0*/ 	.word	0x0000ede0


	//----- nvinfo : EIATTR_MAX_THREADS
	.align		4
.L_2809:
        /*00d4*/ 	.byte	0x04, 0x05
        /*00d6*/ 	.short	(.L_2811 - .L_2810)
.L_2810:
        /*00d8*/ 	.word	0x00000100
        /*00dc*/ 	.word	0x00000001
        /*00e0*/ 	.word	0x00000001


	//----- nvinfo : EIATTR_CRS_STACK_SIZE
	.align		4
.L_2811:
        /*00e4*/ 	.byte	0x04, 0x1e
        /*00e6*/ 	.short	(.L_2813 - .L_2812)
.L_2812:
        /*00e8*/ 	.word	0x00000000
.L_2813:


//--------------------- .nv.info._ZN2at6native13reduce_kernelILi128ELi4ENS0_8ReduceOpIhNS0_14func_wrapper_tIhZNS0_11sum_functorIhhhEclERNS_14TensorIteratorEEUlhhE_EEjhLi4ELi4EEEEEvT1_ --------------------------
	.section	.nv.info._ZN2at6native13reduce_kernelILi128ELi4ENS0_8ReduceOpIhNS0_14func_wrapper_tIhZNS0_11sum_functorIhhhEclERNS_14TensorIteratorEEUlhhE_EEjhLi4ELi4EEEEEvT1_,"",@"SHT_CUDA_INFO"
	.sectionflags	@""
	.align	4


	//----- nvinfo : EIATTR_CUDA_API_VERSION
	.align		4
        /*0000*/ 	.byte	0x04, 0x37
        /*0002*/ 	.short	(.L_2815 - .L_2814)
.L_2814:
        /*0004*/ 	.word	0x00000082


	//----- nvinfo : EIATTR_SW2861232_WAR
	.align		4
.L_2815:
        /*0008*/ 	.byte	0x01, 0x35
	.zero		2


	//----- nvinfo : EIATTR_PARAM_CBANK
	.align		4
        /*000c*/ 	.byte	0x04, 0x0a
        /*000e*/ 	.short	(.L_2817 - .L_2816)
	.align		4
.L_2816:
        /*0010*/ 	.word	index@(.nv.constant0._ZN2at6native13reduce_kernelILi128ELi4ENS0_8ReduceOpIhNS0_14func_wrapper_tIhZNS0_11sum_functorIhhhEclERNS_14TensorIteratorEEUlhhE_EEjhLi4ELi4EEEEEvT1_)
        /*0014*/ 	.short	0x0160
        /*0016*/ 	.short	0x0410


	//----- nvinfo : EIATTR_CBANK_PARAM_SIZE
	.align		4
.L_2817:
        /*0018*/ 	.byte	0x03, 0x19
        /*001a*/ 	.short	0x0410


	//----- nvinfo : EIATTR_KPARAM_INFO
	.align		4
        /*001c*/ 	.byte	0x04, 0x17
        /*001e*/ 	.short	(.L_2819 - .L_2818)
.L_2818:
        /*0020*/ 	.word	0x00000000
        /*0024*/ 	.short	0x0000
        /*0026*/ 	.short	0x0000
        /*0028*/ 	.byte	0x00, 0xf0, 0x41, 0x10


	//----- nvinfo : EIATTR_MAXREG_COUNT
	.align		4
.L_2819:
        /*002c*/ 	.byte	0x03, 0x1b
        /*002e*/ 	.short	0x0080


	//----- nvinfo : EIATTR_NUM_BARRIERS
	.align		4
        /*0030*/ 	.byte	0x02, 0x4c
        /*0032*/ 	.byte	0x01
	.zero		1


	//----- nvinfo : EIATTR_EXTERNS
	.align		4
        /*0034*/ 	.byte	0x04, 0x0f
        /*0036*/ 	.short	(.L_2821 - .L_2820)


	//   ....[0]....
	.align		4
.L_2820:
        /*0038*/ 	.word	index@(__assertfail)


	//----- nvinfo : EIATTR_MERCURY_ISA_VERSION
	.align		4
.L_2821:
        /*003c*/ 	.byte	0x03, 0x5f
        /*003e*/ 	.short	0x0000


	//----- nvinfo : EIATTR_INT_WARP_WIDE_INSTR_OFFSETS
	.align		4
        /*0040*/ 	.byte	0x04, 0x31
        /*0042*/ 	.short	(.L_2823 - .L_2822)


	//   ....[0]....
.L_2822:
        /*0044*/ 	.word	0x00011040


	//   ....[1]....
        /*0048*/ 	.word	0x00011110


	//----- nvinfo : EIATTR_COOP_GROUP_MASK_REGIDS
	.align		4
.L_2823:
        /*004c*/ 	.byte	0x04, 0x29
        /*004e*/ 	.short	(.L_2825 - .L_2824)


	//   ....[0]....
.L_2824:
        /*0050*/ 	.word	0xffffffff


	//   ....[1]....
        /*0054*/ 	.word	0xffffffff


	//   ....[2]....
        /*0058*/ 	.word	0xffffffff


	//   ....[3]....
        /*005c*/ 	.word	0xffffffff


	//   ....[4]....
        /*0060*/ 	.word	0xffffffff


	//   ....[5]....
        /*0064*/ 	.word	0xffffffff


	//   ....[6]....
        /*0068*/ 	.word	0xffffffff


	//   ....[7]....
        /*006c*/ 	.word	0xffffffff


	//----- nvinfo : EIATTR_COOP_GROUP_INSTR_OFFSETS
	.align		4
.L_2825:
        /*0070*/ 	.byte	0x04, 0x28
        /*0072*/ 	.short	(.L_2827 - .L_2826)


	//   ....[0]....
.L_2826:
        /*0074*/ 	.word	0x0000a760


	//   ....[1]....
        /*0078*/ 	.word	0x0000a780


	//   ....[2]....
        /*007c*/ 	.word	0x0000a790


	//   ....[3]....
        /*0080*/ 	.word	0x0000a7a0


	//   ....[4]....
        /*0084*/ 	.word	0x00011be0


	//   ....[5]....
        /*0088*/ 	.word	0x00011c00


	//   ....[6]....
        /*008c*/ 	.word	0x00011c10


	//   ....[7]....
        /*0090*/ 	.word	0x00011c20


	//----- nvinfo : EIATTR_SYSCALL_OFFSETS
	.align		4
.L_2827:
        /*0094*/ 	.byte	0x04, 0x46
        /*0096*/ 	.short	(.L_2829 - .L_2828)


	//   ....[0]....
.L_2828:
        /*0098*/ 	.word	0x00000f10


	//   ....[1]....
        /*009c*/ 	.word	0x00011f80


	//   ....[2]....
        /*00a0*/ 	.word	0x00012100


	//   ....[3]....
        /*00a4*/ 	.word	0x00012280


	//   ....[4]....
        /*00a8*/ 	.word	0x00012400


	//   ....[5]....
        /*00ac*/ 	.word	0x00012780


	//   ....[6]....
        /*00b0*/ 	.word	0x00012900


	//   ....[7]....
        /*00b4*/ 	.word	0x00012a80


	//   ....[8]....
        /*00b8*/ 	.word	0x00012c00


	//   ....[9]....
        /*00bc*/ 	.word	0x00012fd0


	//   ....[10]....
        /*00c0*/ 	.word	0x00013150


	//   ....[11]....
        /*00c4*/ 	.word	0x000132d0


	//   ....[12]....
        /*00c8*/ 	.word	0x00013450


	//   ....[13]....
        /*00cc*/ 	.word	0x000137d0


	//   ....[14]....
        /*00d0*/ 	.word	0x00013950


	//   ....[15]....
        /*00d4*/ 	.word	0x00013ad0


	//   ....[16]....
        /*00d8*/ 	.word	0x00013c50


	//----- nvinfo : EIATTR_EXIT_INSTR_OFFSETS
	.align		4
.L_2829:
        /*00dc*/ 	.byte	0x04, 0x1c
        /*00de*/ 	.short	(.L_2831 - .L_2830)


	//   ....[0]....
.L_2830:
        /*00e0*/ 	.word	0x000111a0


	//   ....[1]....
        /*00e4*/ 	.word	0x00011cc0


	//   ....[2]....
        /*00e8*/ 	.word	0x00012440


	//   ....[3]....
        /*00ec*/ 	.word	0x00012490


	//   ....[4]....
        /*00f0*/ 	.word	0x00012c40


	//   ....[5]....
        /*00f4*/ 	.word	0x00012c90


	//   ....[6]....
        /*00f8*/ 	.word	0x00012cb0


	//   ....[7]....
        /*00fc*/ 	.word	0x00012ce0


	//   ....[8]....
        /*0100*/ 	.word	0x00012d10


	//   ....[9]....
        /*0104*/ 	.word	0x00013490


	//   ....[10]....
        /*0108*/ 	.word	0x000134e0


	//   ....[11]....
        /*010c*/ 	.word	0x00013c90


	//   ....[12]....
        /*0110*/ 	.word	0x00013ce0


	//----- nvinfo : EIATTR_MAX_THREADS
	.align		4
.L_2831:
        /*0114*/ 	.byte	0x04, 0x05
        /*0116*/ 	.short	(.L_2833 - .L_2832)
.L_2832:
        /*0118*/ 	.word	0x00000080
        /*011c*/ 	.word	0x00000001
        /*0120*/ 	.word	0x00000001


	//----- nvinfo : EIATTR_CRS_STACK_SIZE
	.align		4
.L_2833:
        /*0124*/ 	.byte	0x04, 0x1e
        /*0126*/ 	.short	(.L_2835 - .L_2834)
.L_2834:
        /*0128*/ 	.word	0x00000000
.L_2835:


//--------------------- .nv.info._ZN2at6native13reduce_kernelILi512ELi1ENS0_8ReduceOpIbNS0_14func_wrapper_tIbZNS0_12prod_functorIbbbEclERNS_14TensorIteratorEEUlbbE_EEjbLi4ELi4EEEEEvT1_ --------------------------
	.section	.nv.info._ZN2at6native13reduce_kernelILi512ELi1ENS0_8ReduceOpIbNS0_14func_wrapper_tIbZNS0_12prod_functorIbbbEclERNS_14TensorIteratorEEUlbbE_EEjbLi4ELi4EEEEEvT1_,"",@"SHT_CUDA_INFO"
	.sectionflags	@""
	.align	4


	//----- nvinfo : EIATTR_CUDA_API_VERSION
	.align		4
        /*0000*/ 	.byte	0x04, 0x37
        /*0002*/ 	.short	(.L_2837 - .L_2836)
.L_2836:
        /*0004*/ 	.word	0x00000082


	//----- nvinfo : EIATTR_SW2861232_WAR
	.align		4
.L_2837:
        /*0008*/ 	.byte	0x01, 0x35
	.zero		2


	//----- nvinfo : EIATTR_PARAM_CBANK
	.align		4
        /*000c*/ 	.byte	0x04, 0x0a
        /*000e*/ 	.short	(.L_2839 - .L_2838)
	.align		4
.L_2838:
        /*0010*/ 	.word	index@(.nv.constant0._ZN2at6native13reduce_kernelILi512ELi1ENS0_8ReduceOpIbNS0_14func_wrapper_tIbZNS0_12prod_functorIbbbEclERNS_14TensorIteratorEEUlbbE_EEjbLi4ELi4EEEEEvT1_)
        /*0014*/ 	.short	0x0160
        /*0016*/ 	.short	0x0410


	//----- nvinfo : EIATTR_CBANK_PARAM_SIZE
	.align		4
.L_2839:
        /*0018*/ 	.byte	0x03, 0x19
        /*001a*/ 	.short	0x0410


	//----- nvinfo : EIATTR_KPARAM_INFO
	.align		4
        /*001c*/ 	.byte	0x04, 0x17
        /*001e*/ 	.short	(.L_2841 - .L_2840)
.L_2840:
        /*0020*/ 	.word	0x00000000
        /*0024*/ 	.short	0x0000
        /*0026*/ 	.short	0x0000
        /*0028*/ 	.byte	0x00, 0xf0, 0x41, 0x10


	//----- nvinfo : EIATTR_MAXREG_COUNT
	.align		4
.L_2841:
        /*002c*/ 	.byte	0x03, 0x1b
        /*002e*/ 	.short	0x0020


	//----- nvinfo : EIATTR_NUM_BARRIERS
	.align		4
        /*0030*/ 	.byte	0x02, 0x4c
        /*0032*/ 	.byte	0x01
	.zero		1


	//----- nvinfo : EIATTR_EXTERNS
	.align		4
        /*0034*/ 	.byte	0x04, 0x0f
        /*0036*/ 	.short	(.L_2843 - .L_2842)


	//   ....[0]....
	.align		4
.L_2842:
        /*0038*/ 	.word	index@(__assertfail)


	//----- nvinfo : EIATTR_MERCURY_ISA_VERSION
	.align		4
.L_2843:
        /*003c*/ 	.byte	0x03, 0x5f
        /*003e*/ 	.short	0x0000


	//----- nvinfo : EIATTR_INT_WARP_WIDE_INSTR_OFFSETS
	.align		4
        /*0040*/ 	.byte	0x04, 0x31
        /*0042*/ 	.short	(.L_2845 - .L_2844)


	//   ....[0]....
.L_2844:
        /*0044*/ 	.word	0x0000b620


	//   ....[1]....
        /*0048*/ 	.word	0x0000b6f0


	//----- nvinfo : EIATTR_COOP_GROUP_MASK_REGIDS
	.align		4
.L_2845:
        /*004c*/ 	.byte	0x04, 0x29
        /*004e*/ 	.short	(.L_2847 - .L_2846)


	//   ....[0]....
.L_2846:
        /*0050*/ 	.word	0xffffffff


	//   ....[1]....
        /*0054*/ 	.word	0xffffffff


	//----- nvinfo : EIATTR_COOP_GROUP_INSTR_OFFSETS
	.align		4
.L_2847:
        /*0058*/ 	.byte	0x04, 0x28
        /*005a*/ 	.short	(.L_2849 - .L_2848)


	//   ....[0]....
.L_2848:
        /*005c*/ 	.word	0x00009980


	//   ....[1]....
        /*0060*/ 	.word	0x0000bdd0


	//----- nvinfo : EIATTR_SYSCALL_OFFSETS
	.align		4
.L_2849:
        /*0064*/ 	.byte	0x04, 0x46
        /*0066*/ 	.short	(.L_2851 - .L_2850)


	//   ....[0]....
.L_2850:
        /*0068*/ 	.word	0x0000c060


	//   ....[1]....
        /*006c*/ 	.word	0x0000c2f0


	//   ....[2]....
        /*0070*/ 	.word	0x0000c640


	//   ....[3]....
        /*0074*/ 	.word	0x0000c8f0


	//----- nvinfo : EIATTR_EXIT_INSTR_OFFSETS
	.align		4
.L_2851:
        /*0078*/ 	.byte	0x04, 0x1c
        /*007a*/ 	.short	(.L_2853 - .L_2852)


	//   ....[0]....
.L_2852:
        /*007c*/ 	.word	0x0000b780


	//   ....[1]....
        /*0080*/ 	.word	0x0000be30


	//   ....[2]....
        /*0084*/ 	.word	0x0000c0c0


	//   ....[3]....
        /*0088*/ 	.word	0x0000c0e0


	//   ....[4]....
        /*008c*/ 	.word	0x0000c350


	//   ....[5]....
        /*0090*/ 	.word	0x0000c390


	//   ....[6]....
        /*0094*/ 	.word	0x0000c3b0


	//   ....[7]....
        /*0098*/ 	.word	0x0000c3e0


	//   ....[8]....
        /*009c*/ 	.word	0x0000c410


	//   ....[9]....
        /*00a0*/ 	.word	0x0000c6a0


	//   ....[10]....
        /*00a4*/ 	.word	0x0000c6c0


	//   ....[11]....
        /*00a8*/ 	.word	0x0000c930


	//   ....[12]....
        /*00ac*/ 	.word	0x0000c950


	//----- nvinfo : EIATTR_MAX_THREADS
	.align		4
.L_2853:
        /*00b0*/ 	.byte	0x04, 0x05
        /*00b2*/ 	.short	(.L_2855 - .L_2854)
.L_2854:
        /*00b4*/ 	.word	0x00000200
        /*00b8*/ 	.word	0x00000001
        /*00bc*/ 	.word	0x00000001


	//----- nvinfo : EIATTR_CRS_STACK_SIZE
	.align		4
.L_2855:
        /*00c0*/ 	.byte	0x04, 0x1e
        /*00c2*/ 	.short	(.L_2857 - .L_2856)
.L_2856:
        /*00c4*/ 	.word	0x00000000
.L_2857:


//--------------------- .nv.info._ZN2at6native13reduce_kernelILi256ELi2ENS0_8ReduceOpIbNS0_14func_wrapper_tIbZNS0_12prod_functorIbbbEclERNS_14TensorIteratorEEUlbbE_EEjbLi4ELi4EEEEEvT1_ --------------------------
	.section	.nv.info._ZN2at6native13reduce_kernelILi256ELi2ENS0_8ReduceOpIbNS0_14func_wrapper_tIbZNS0_12prod_functorIbbbEclERNS_14TensorIteratorEEUlbbE_EEjbLi4ELi4EEEEEvT1_,"",@"SHT_CUDA_INFO"
	.sectionflags	@""
	.align	4


	//----- nvinfo : EIATTR_CUDA_API_VERSION
	.align		4
        /*0000*/ 	.byte	0x04, 0x37
        /*0002*/ 	.short	(.L_2859 - .L_2858)
.L_2858:
        /*0004*/ 	.word	0x00000082


	//----- nvinfo : EIATTR_SW2861232_WAR
	.align		4
.L_2859:
        /*0008*/ 	.byte	0x01, 0x35
	.zero		2


	//----- nvinfo : EIATTR_PARAM_CBANK
	.align		4
        /*000c*/ 	.byte	0x04, 0x0a
        /*000e*/ 	.short	(.L_2861 - .L_2860)
	.align		4
.L_2860:
        /*0010*/ 	.word	index@(.nv.constant0._ZN2at6native13reduce_kernelILi256ELi2ENS0_8ReduceOpIbNS0_14func_wrapper_tIbZNS0_12prod_functorIbbbEclERNS_14TensorIteratorEEUlbbE_EEjbLi4ELi4EEEEEvT1_)
        /*0014*/ 	.short	0x0160
        /*0016*/ 	.short	0x0410


	//----- nvinfo : EIATTR_CBANK_PARAM_SIZE
	.align		4
.L_2861:
        /*0018*/ 	.byte	0x03, 0x19
        /*001a*/ 	.short	0x0410


	//----- nvinfo : EIATTR_KPARAM_INFO
	.align		4
        /*001c*/ 	.byte	0x04, 0x17
        /*001e*/ 	.short	(.L_2863 - .L_2862)
.L_2862:
        /*0020*/ 	.word	0x00000000
        /*0024*/ 	.short	0x0000
        /*0026*/ 	.short	0x0000
        /*0028*/ 	.byte	0x00, 0xf0, 0x41, 0x10


	//----- nvinfo : EIATTR_MAXREG_COUNT
	.align		4
.L_2863:
        /*002c*/ 	.byte	0x03, 0x1b
        /*002e*/ 	.short	0x0040


	//----- nvinfo : EIATTR_NUM_BARRIERS
	.align		4
        /*0030*/ 	.byte	0x02, 0x4c
        /*0032*/ 	.byte	0x01
	.zero		1


	//----- nvinfo : EIATTR_EXTERNS
	.align		4
        /*0034*/ 	.byte	0x04, 0x0f
        /*0036*/ 	.short	(.L_2865 - .L_2864)


	//   ....[0]....
	.align		4
.L_2864:
        /*0038*/ 	.word	index@(__assertfail)


	//----- nvinfo : EIATTR_MERCURY_ISA_VERSION
	.align		4
.L_2865:
        /*003c*/ 	.byte	0x03, 0x5f
        /*003e*/ 	.short	0x0000


	//----- nvinfo : EIATTR_INT_WARP_WIDE_INSTR_OFFSETS
	.align		4
        /*0040*/ 	.byte	0x04, 0x31
        /*0042*/ 	.short	(.L_2867 - .L_2866)


	//   ....[0]....
.L_2866:
        /*0044*/ 	.word	0x0000e260


	//   ....[1]....
        /*0048*/ 	.word	0x0000e330


	//----- nvinfo : EIATTR_COOP_GROUP_MASK_REGIDS
	.align		4
.L_2867:
        /*004c*/ 	.byte	0x04, 0x29
        /*004e*/ 	.short	(.L_2869 - .L_2868)


	//   ....[0]....
.L_2868:
        /*0050*/ 	.word	0xffffffff


	//   ....[1]....
        /*0054*/ 	.word	0xffffffff


	//   ....[2]....
        /*0058*/ 	.word	0xffffffff


	//   ....[3]....
        /*005c*/ 	.word	0xffffffff


	//----- nvinfo : EIATTR_COOP_GROUP_INSTR_OFFSETS
	.align		4
.L_2869:
        /*0060*/ 	.byte	0x04, 0x28
        /*0062*/ 	.short	(.L_2871 - .L_2870)


	//   ....[0]....
.L_2870:
        /*0064*/ 	.word	0x0000ac50


	//   ....[1]....
        /*0068*/ 	.word	0x0000ac70


	//   ....[2]....
        /*006c*/ 	.word	0x0000ec50


	//   ....[3]....
        /*0070*/ 	.word	0x0000ec70


	//----- nvinfo : EIATTR_SYSCALL_OFFSETS
	.align		4
.L_2871:
        /*0074*/ 	.byte	0x04, 0x46
        /*0076*/ 	.short	(.L_2873 - .L_2872)


	//   ....[0]....
.L_2872:
        /*0078*/ 	.word	0x00000f70


	//   ....[1]....
        /*007c*/ 	.word	0x0000ef70


	//   ....[2]....
        /*0080*/ 	.word	0x0000f110


	//   ....[3]....
        /*0084*/ 	.word	0x0000f430


	//   ....[4]....
        /*0088*/ 	.word	0x0000f5d0


	//   ....[5]....
        /*008c*/ 	.word	0x0000f9a0


	//   ....[6]....
        /*0090*/ 	.word	0x0000fb40


	//   ....[7]....
        /*0094*/ 	.word	0x0000fe60


	//   ....[8]....
        /*0098*/ 	.word	0x00010000


	//----- nvinfo : EIATTR_EXIT_INSTR_OFFSETS
	.align		4
.L_2873:
        /*009c*/ 	.byte	0x04, 0x1c
        /*009e*/ 	.short	(.L_2875 - .L_2874)


	//   ....[0]....
.L_2874:
        /*00a0*/ 	.word	0x0000e3c0


	//   ....[1]....
        /*00a4*/ 	.word	0x0000ecf0


	//   ....[2]....
        /*00a8*/ 	.word	0x0000f170


	//   ....[3]....
        /*00ac*/ 	.word	0x0000f1a0


	//   ....[4]....
        /*00b0*/ 	.word	0x0000f630


	//   ....[5]....
        /*00b4*/ 	.word	0x0000f6a0


	//   ....[6]....
        /*00b8*/ 	.word	0x0000f6c0


	//   ....[7]....
        /*00bc*/ 	.word	0x0000f6f0


	//   ....[8]....
        /*00c0*/ 	.word	0x0000f720


	//   ....[9]....
        /*00c4*/ 	.word	0x0000fba0


	//   ....[10]....
        /*00c8*/ 	.word	0x0000fbd0


	//   ....[11]....
        /*00cc*/ 	.word	0x00010060


	//   ....[12]....
        /*00d0*/ 	.word	0x000100d0


	//----- nvinfo : EIATTR_MAX_THREADS
	.align		4
.L_2875:
        /*00d4*/ 	.byte	0x04, 0x05
        /*00d6*/ 	.short	(.L_2877 - .L_2876)
.L_2876:
        /*00d8*/ 	.word	0x00000100
        /*00dc*/ 	.word	0x00000001
        /*00e0*/ 	.word	0x00000001


	//----- nvinfo : EIATTR_CRS_STACK_SIZE
	.align		4
.L_2877:
        /*00e4*/ 	.byte	0x04, 0x1e
        /*00e6*/ 	.short	(.L_2879 - .L_2878)
.L_2878:
        /*00e8*/ 	.word	0x00000000
.L_2879:


//--------------------- .nv.info._ZN2at6native13reduce_kernelILi128ELi4ENS0_8ReduceOpIbNS0_14func_wrapper_tIbZNS0_12prod_functorIbbbEclERNS_14TensorIteratorEEUlbbE_EEjbLi4ELi4EEEEEvT1_ --------------------------
	.section	.nv.info._ZN2at6native13reduce_kernelILi128ELi4ENS0_8ReduceOpIbNS0_14func_wrapper_tIbZNS0_12prod_functorIbbbEclERNS_14TensorIteratorEEUlbbE_EEjbLi4ELi4EEEEEvT1_,"",@"SHT_CUDA_INFO"
	.sectionflags	@""
	.align	4


	//----- nvinfo : EIATTR_CUDA_API_VERSION
	.align		4
        /*0000*/ 	.byte	0x04, 0x37
        /*0002*/ 	.short	(.L_2881 - .L_2880)
.L_2880:
        /*0004*/ 	.word	0x00000082


	//----- nvinfo : EIATTR_SW2861232_WAR
	.align		4
.L_2881:
        /*0008*/ 	.byte	0x01, 0x35
	.zero		2


	//----- nvinfo : EIATTR_PARAM_CBANK
	.align		4
        /*000c*/ 	.byte	0x04, 0x0a
        /*000e*/ 	.short	(.L_2883 - .L_2882)
	.align		4
.L_2882:
        /*0010*/ 	.word	index@(.nv.constant0._ZN2at6native13reduce_kernelILi128ELi4ENS0_8ReduceOpIbNS0_14func_wrapper_tIbZNS0_12prod_functorIbbbEclERNS_14TensorIteratorEEUlbbE_EEjbLi4ELi4EEEEEvT1_)
        /*0014*/ 	.short	0x0160
        /*0016*/ 	.short	0x0410


	//----- nvinfo : EIATTR_CBANK_PARAM_SIZE
	.align		4
.L_2883:
        /*0018*/ 	.byte	0x03, 0x19
        /*001a*/ 	.short	0x0410


	//----- nvinfo : EIATTR_KPARAM_INFO
	.align		4
        /*001c*/ 	.byte	0x04, 0x17
        /*001e*/ 	.short	(.L_2885 - .L_2884)
.L_2884:
        /*0020*/ 	.word	0x00000000
        /*0024*/ 	.short	0x0000
        /*0026*/ 	.short	0x0000
        /*0028*/ 	.byte	0x00, 0xf0, 0x41, 0x10


	//----- nvinfo : EIATTR_MAXREG_COUNT
	.align		4
.L_2885:
        /*002c*/ 	.byte	0x03, 0x1b
        /*002e*/ 	.short	0x0080


	//----- nvinfo : EIATTR_NUM_BARRIERS
	.align		4
        /*0030*/ 	.byte	0x02, 0x4c
        /*0032*/ 	.byte	0x01
	.zero		1


	//----- nvinfo : EIATTR_EXTERNS
	.align		4
        /*0034*/ 	.byte	0x04, 0x0f
        /*0036*/ 	.short	(.L_2887 - .L_2886)


	//   ....[0]....
	.align		4
.L_2886:
        /*0038*/ 	.word	index@(__assertfail)


	//----- nvinfo : EIATTR_MERCURY_ISA_VERSION
	.align		4
.L_2887:
        /*003c*/ 	.byte	0x03, 0x5f
        /*003e*/ 	.short	0x0000


	//----- nvinfo : EIATTR_INT_WARP_WIDE_INSTR_OFFSETS
	.align		4
        /*0040*/ 	.byte	0x04, 0x31
        /*0042*/ 	.short	(.L_2889 - .L_2888)


	//   ....[0]....
.L_2888:
        /*0044*/ 	.word	0x00013690


	//   ....[1]....
        /*0048*/ 	.word	0x00013760


	//----- nvinfo : EIATTR_COOP_GROUP_MASK_REGIDS
	.align		4
.L_2889:
        /*004c*/ 	.byte	0x04, 0x29
        /*004e*/ 	.short	(.L_2891 - .L_2890)


	//   ....[0]....
.L_2890:
        /*0050*/ 	.word	0xffffffff


	//   ....[1]....
        /*0054*/ 	.word	0xffffffff


	//   ....[2]....
        /*0058*/ 	.word	0xffffffff


	//   ....[3]....
        /*005c*/ 	.word	0xffffffff


	//   ....[4]....
        /*0060*/ 	.word	0xffffffff


	//   ....[5]....
        /*0064*/ 	.word	0xffffffff


	//   ....[6]....
        /*0068*/ 	.word	0xffffffff


	//   ....[7]....
        /*006c*/ 	.word	0xffffffff


	//----- nvinfo : EIATTR_COOP_GROUP_INSTR_OFFSETS
	.align		4
.L_2891:
        /*0070*/ 	.byte	0x04, 0x28
        /*0072*/ 	.short	(.L_2893 - .L_2892)


	//   ....[0]....
.L_2892:
        /*0074*/ 	.word	0x0000cd40


	//   ....[1]....
        /*0078*/ 	.word	0x0000cd70


	//   ....[2]....
        /*007c*/ 	.word	0x0000cda0


	//   ....[3]....
        /*0080*/ 	.word	0x0000cdb0


	//   ....[4]....
        /*0084*/ 	.word	0x00014380


	//   ....[5]....
        /*0088*/ 	.word	0x000143b0


	//   ....[6]....
        /*008c*/ 	.word	0x000143e0


	//   ....[7]....
        /*0090*/ 	.word	0x000143f0


	//----- nvinfo : EIATTR_SYSCALL_OFFSETS
	.align		4
.L_2893:
        /*0094*/ 	.byte	0x04, 0x46
        /*0096*/ 	.short	(.L_2895 - .L_2894)


	//   ....[0]....
.L_2894:
        /*0098*/ 	.word	0x00000f10


	//   ....[1]....
        /*009c*/ 	.word	0x000147d0


	//   ....[2]....
        /*00a0*/ 	.word	0x00014970


	//   ....[3]....
        /*00a4*/ 	.word	0x00014b10


	//   ....[4]....
        /*00a8*/ 	.word	0x00014cb0


	//   ....[5]....
        /*00ac*/ 	.word	0x000150d0


	//   ....[6]....
        /*00b0*/ 	.word	0x00015270


	//   ....[7]....
        /*00b4*/ 	.word	0x00015410


	//   ....[8]....
        /*00b8*/ 	.word	0x000155b0


	//   ....[9]....
        /*00bc*/ 	.word	0x00015a60


	//   ....[10]....
        /*00c0*/ 	.word	0x00015c00


	//   ....[11]....
        /*00c4*/ 	.word	0x00015da0


	//   ....[12]....
        /*00c8*/ 	.word	0x00015f40


	//   ....[13]....
        /*00cc*/ 	.word	0x00016360


	//   ....[14]....
        /*00d0*/ 	.word	0x00016500


	//   ....[15]....
        /*00d4*/ 	.word	0x000166a0


	//   ....[16]....
        /*00d8*/ 	.word	0x00016840


	//----- nvinfo : EIATTR_EXIT_INSTR_OFFSETS
	.align		4
.L_2895:
        /*00dc*/ 	.byte	0x04, 0x1c
        /*00de*/ 	.short	(.L_2897 - .L_2896)


	//   ....[0]....
.L_2896:
        /*00e0*/ 	.word	0x000137f0


	//   ....[1]....
        /*00e4*/ 	.word	0x000144d0


	//   ....[2]....
        /*00e8*/ 	.word	0x00014d10


	//   ....[3]....
        /*00ec*/ 	.word	0x00014d60


	//   ....[4]....
        /*00f0*/ 	.word	0x00015610


	//   ....[5]....
        /*00f4*/ 	.word	0x000156e0


	//   ....[6]....
        /*00f8*/ 	.word	0x00015700


	//   ....[7]....
        /*00fc*/ 	.word	0x00015730


	//   ....[8]....
        /*0100*/ 	.word	0x00015760


	//   ....[9]....
        /*0104*/ 	.word	0x00015fa0


	//   ....[10]....
        /*0108*/ 	.word	0x00015ff0


	//   ....[11]....
        /*010c*/ 	.word	0x000168a0


	//   ....[12]....
        /*0110*/ 	.word	0x00016970


	//----- nvinfo : EIATTR_MAX_THREADS
	.align		4
.L_2897:
        /*0114*/ 	.byte	0x04, 0x05
        /*0116*/ 	.short	(.L_2899 - .L_2898)
.L_2898:
        /*0118*/ 	.word	0x00000080
        /*011c*/ 	.word	0x00000001
        /*0120*/ 	.word	0x00000001


	//----- nvinfo : EIATTR_CRS_STACK_SIZE
	.align		4
.L_2899:
        /*0124*/ 	.byte	0x04, 0x1e
        /*0126*/ 	.short	(.L_2901 - .L_2900)
.L_2900:
        /*0128*/ 	.word	0x00000000
.L_2901:


//--------------------- .nv.callgraph             --------------------------
	.section	.nv.callgraph,"",@"SHT_CUDA_CALLGRAPH"
	.align	4
	.sectionentsize	8
	.align		4
        /*0000*/ 	.word	0x00000000
	.align		4
        /*0004*/ 	.word	0xffffffff
	.align		4
        /*0008*/ 	.word	index@(_ZN2at6native13reduce_kernelILi512ELi1ENS0_8ReduceOpIbNS0_14func_wrapper_tImZNS0_15xor_sum_functorIbvEclERNS_14TensorIteratorEEUlbbE_EEjmLi4ELi4EEEEEvT1_)
	.align		4
        /*000c*/ 	.word	index@(__assertfail)
	.align		4
        /*0010*/ 	.word	index@(_ZN2at6native13reduce_kernelILi256ELi2ENS0_8ReduceOpIbNS0_14func_wrapper_tImZNS0_15xor_sum_functorIbvEclERNS_14TensorIteratorEEUlbbE_EEjmLi4ELi4EEEEEvT1_)
	.align		4
        /*0014*/ 	.word	index@(__assertfail)
	.align		4
        /*0018*/ 	.word	index@(_ZN2at6native13reduce_kernelILi128ELi4ENS0_8ReduceOpIbNS0_14func_wrapper_tImZNS0_15xor_sum_functorIbvEclERNS_14TensorIteratorEEUlbbE_EEjmLi4ELi4EEEEEvT1_)
	.align		4
        /*001c*/ 	.word	index@(__assertfail)
	.align		4
        /*0020*/ 	.word	index@(_ZN2at6native13reduce_kernelILi512ELi1ENS0_8ReduceOpIN3c108BFloat16ENS0_14func_wrapper_tIdZNS0_15xor_sum_functorIS4_vEclERNS_14TensorIteratorEEUlddE_EEjdLi4ELi4EEEEEvT1_)
	.align		4
        /*0024*/ 	.word	index@(__assertfail)
	.align		4
        /*0028*/ 	.word	index@(_ZN2at6native13reduce_kernelILi256ELi2ENS0_8ReduceOpIN3c108BFloat16ENS0_14func_wrapper_tIdZNS0_15xor_sum_functorIS4_vEclERNS_14TensorIteratorEEUlddE_EEjdLi4ELi4EEEEEvT1_)
	.align		4
        /*002c*/ 	.word	index@(__assertfail)
	.align		4
        /*0030*/ 	.word	index@(_ZN2at6native13reduce_kernelILi128ELi4ENS0_8ReduceOpIN3c108BFloat16ENS0_14func_wrapper_tIdZNS0_15xor_sum_functorIS4_vEclERNS_14TensorIteratorEEUlddE_EEjdLi4ELi4EEEEEvT1_)
	.align		4
        /*0034*/ 	.word	index@(__assertfail)
	.align		4
        /*0038*/ 	.word	index@(_ZN2at6native13reduce_kernelILi512ELi1ENS0_8ReduceOpIN3c104HalfENS0_14func_wrapper_tIdZNS0_15xor_sum_functorIS4_vEclERNS_14TensorIteratorEEUlddE_EEjdLi4ELi4EEEEEvT1_)
	.align		4
        /*003c*/ 	.word	index@(__assertfail)
	.align		4
        /*0040*/ 	.word	index@(_ZN2at6native13reduce_kernelILi256ELi2ENS0_8ReduceOpIN3c104HalfENS0_14func_wrapper_tIdZNS0_15xor_sum_functorIS4_vEclERNS_14TensorIteratorEEUlddE_EEjdLi4ELi4EEEEEvT1_)
	.align		4
        /*0044*/ 	.word	index@(__assertfail)
	.align		4
        /*0048*/ 	.word	index@(_ZN2at6native13reduce_kernelILi128ELi4ENS0_8ReduceOpIN3c104HalfENS0_14func_wrapper_tIdZNS0_15xor_sum_functorIS4_vEclERNS_14TensorIteratorEEUlddE_EEjdLi4ELi4EEEEEvT1_)
	.align		4
        /*004c*/ 	.word	index@(__assertfail)
	.align		4
        /*0050*/ 	.word	index@(_ZN2at6native13reduce_kernelILi512ELi1ENS0_8ReduceOpIfNS0_14func_wrapper_tIdZNS0_15xor_sum_functorIfvEclERNS_14TensorIteratorEEUlddE_EEjdLi4ELi4EEEEEvT1_)
	.align		4
        /*0054*/ 	.word	index@(__assertfail)
	.align		4
        /*0058*/ 	.word	index@(_ZN2at6native13reduce_kernelILi256ELi2ENS0_8ReduceOpIfNS0_14func_wrapper_tIdZNS0_15xor_sum_functorIfvEclERNS_14TensorIteratorEEUlddE_EEjdLi4ELi4EEEEEvT1_)
	.align		4
        /*005c*/ 	.word	index@(__assertfail)
	.align		4
        /*0060*/ 	.word	index@(_ZN2at6native13reduce_kernelILi128ELi4ENS0_8ReduceOpIfNS0_14func_wrapper_tIdZNS0_15xor_sum_functorIfvEclERNS_14TensorIteratorEEUlddE_EEjdLi4ELi4EEEEEvT1_)
	.align		4
        /*0064*/ 	.word	index@(__assertfail)
	.align		4
        /*0068*/ 	.word	index@(_ZN2at6native13reduce_kernelILi512ELi1ENS0_8ReduceOpIdNS0_14func_wrapper_tIdZNS0_15xor_sum_functorIdvEclERNS_14TensorIteratorEEUlddE_EEjdLi4ELi4EEEEEvT1_)
	.align		4
        /*006c*/ 	.word	index@(__assertfail)
	.align		4
        /*0070*/ 	.word	index@(_ZN2at6native13reduce_kernelILi256ELi2ENS0_8ReduceOpIdNS0_14func_wrapper_tIdZNS0_15xor_sum_functorIdvEclERNS_14TensorIteratorEEUlddE_EEjdLi4ELi4EEEEEvT1_)
	.align		4
        /*0074*/ 	.word	index@(__assertfail)
	.align		4
        /*0078*/ 	.word	index@(_ZN2at6native13reduce_kernelILi128ELi4ENS0_8ReduceOpIdNS0_14func_wrapper_tIdZNS0_15xor_sum_functorIdvEclERNS_14TensorIteratorEEUlddE_EEjdLi4ELi4EEEEEvT1_)
	.align		4
        /*007c*/ 	.word	index@(__assertfail)
	.align		4
        /*0080*/ 	.word	index@(_ZN2at6native13reduce_kernelILi512ELi1ENS0_8ReduceOpIsNS0_14func_wrapper_tImZNS0_15xor_sum_functorIsvEclERNS_14TensorIteratorEEUlmmE_EEjmLi4ELi4EEEEEvT1_)
	.align		4
        /*0084*/ 	.word	index@(__assertfail)
	.align		4
        /*0088*/ 	.word	index@(_ZN2at6native13reduce_kernelILi256ELi2ENS0_8ReduceOpIsNS0_14func_wrapper_tImZNS0_15xor_sum_functorIsvEclERNS_14TensorIteratorEEUlmmE_EEjmLi4ELi4EEEEEvT1_)
	.align		4
        /*008c*/ 	.word	index@(__assertfail)
	.align		4
        /*0090*/ 	.word	index@(_ZN2at6native13reduce_kernelILi128ELi4ENS0_8ReduceOpIsNS0_14func_wrapper_tImZNS0_15xor_sum_functorIsvEclERNS_14TensorIteratorEEUlmmE_EEjmLi4ELi4EEEEEvT1_)
	.align		4
        /*0094*/ 	.word	index@(__assertfail)
	.align		4
        /*0098*/ 	.word	index@(_ZN2at6native13reduce_kernelILi512ELi1ENS0_8ReduceOpIlNS0_14func_wrapper_tImZNS0_15xor_sum_functorIlvEclERNS_14TensorIteratorEEUlmmE_EEjmLi4ELi4EEEEEvT1_)
	.align		4
        /*009c*/ 	.word	index@(__assertfail)
	.align		4
        /*00a0*/ 	.word	index@(_ZN2at6native13reduce_kernelILi256ELi2ENS0_8ReduceOpIlNS0_14func_wrapper_tImZNS0_15xor_sum_functorIlvEclERNS_14TensorIteratorEEUlmmE_EEjmLi4ELi4EEEEEvT1_)
	.align		4
        /*00a4*/ 	.word	index@(__assertfail)
	.align		4
        /*00a8*/ 	.word	index@(_ZN2at6native13reduce_kernelILi128ELi4ENS0_8ReduceOpIlNS0_14func_wrapper_tImZNS0_15xor_sum_functorIlvEclERNS_14TensorIteratorEEUlmmE_EEjmLi4ELi4EEEEEvT1_)
	.align		4
        /*00ac*/ 	.word	index@(__assertfail)
	.align		4
        /*00b0*/ 	.word	index@(_ZN2at6native13reduce_kernelILi512ELi1ENS0_8ReduceOpIiNS0_14func_wrapper_tImZNS0_15xor_sum_functorIivEclERNS_14TensorIteratorEEUlmmE_EEjmLi4ELi4EEEEEvT1_)
	.align		4
        /*00b4*/ 	.word	index@(__assertfail)
	.align		4
        /*00b8*/ 	.word	index@(_ZN2at6native13reduce_kernelILi256ELi2ENS0_8ReduceOpIiNS0_14func_wrapper_tImZNS0_15xor_sum_functorIivEclERNS_14TensorIteratorEEUlmmE_EEjmLi4ELi4EEEEEvT1_)
	.align		4
        /*00bc*/ 	.word	index@(__assertfail)
	.align		4
        /*00c0*/ 	.word	index@(_ZN2at6native13reduce_kernelILi128ELi4ENS0_8ReduceOpIiNS0_14func_wrapper_tImZNS0_15xor_sum_functorIivEclERNS_14TensorIteratorEEUlmmE_EEjmLi4ELi4EEEEEvT1_)
	.align		4
        /*00c4*/ 	.word	index@(__assertfail)
	.align		4
        /*00c8*/ 	.word	index@(_ZN2at6native13reduce_kernelILi512ELi1ENS0_8ReduceOpIaNS0_14func_wrapper_tImZNS0_15xor_sum_functorIavEclERNS_14TensorIteratorEEUlmmE_EEjmLi4ELi4EEEEEvT1_)
	.align		4
        /*00cc*/ 	.word	index@(__assertfail)
	.align		4
        /*00d0*/ 	.word	index@(_ZN2at6native13reduce_kernelILi256ELi2ENS0_8ReduceOpIaNS0_14func_wrapper_tImZNS0_15xor_sum_functorIavEclERNS_14TensorIteratorEEUlmmE_EEjmLi4ELi4EEEEEvT1_)
	.align		4
        /*00d4*/ 	.word	index@(__assertfail)
	.align		4
        /*00d8*/ 	.word	index@(_ZN2at6native13reduce_kernelILi128ELi4ENS0_8ReduceOpIaNS0_14func_wrapper_tImZNS0_15xor_sum_functorIavEclERNS_14TensorIteratorEEUlmmE_EEjmLi4ELi4EEEEEvT1_)
	.align		4
        /*00dc*/ 	.word	index@(__assertfail)
	.align		4
        /*00e0*/ 	.word	index@(_ZN2at6native13reduce_kernelILi512ELi1ENS0_8ReduceOpIhNS0_14func_wrapper_tImZNS0_15xor_sum_functorIhvEclERNS_14TensorIteratorEEUlmmE_EEjmLi4ELi4EEEEEvT1_)
	.align		4
        /*00e4*/ 	.word	index@(__assertfail)
	.align		4
        /*00e8*/ 	.word	index@(_ZN2at6native13reduce_kernelILi256ELi2ENS0_8ReduceOpIhNS0_14func_wrapper_tImZNS0_15xor_sum_functorIhvEclERNS_14TensorIteratorEEUlmmE_EEjmLi4ELi4EEEEEvT1_)
	.align		4
        /*00ec*/ 	.word	index@(__assertfail)
	.align		4
        /*00f0*/ 	.word	index@(_ZN2at6native13reduce_kernelILi128ELi4ENS0_8ReduceOpIhNS0_14func_wrapper_tImZNS0_15xor_sum_functorIhvEclERNS_14TensorIteratorEEUlmmE_EEjmLi4ELi4EEEEEvT1_)
	.align		4
        /*00f4*/ 	.word	index@(__assertfail)
	.align		4
        /*00f8*/ 	.word	index@(_ZN2at6native13reduce_kernelILi512ELi1ENS0_8ReduceOpIN3c108BFloat16ENS0_9NanSumOpsIffEEjfLi4ELi4EEEEEvT1_)
	.align		4
        /*00fc*/ 	.word	index@(__assertfail)
	.align		4
        /*0100*/ 	.word	index@(_ZN2at6native13reduce_kernelILi256ELi2ENS0_8ReduceOpIN3c108BFloat16ENS0_9NanSumOpsIffEEjfLi4ELi4EEEEEvT1_)
	.align		4
        /*0104*/ 	.word	index@(__assertfail)
	.align		4
        /*0108*/ 	.word	index@(_ZN2at6native13reduce_kernelILi128ELi4ENS0_8ReduceOpIN3c108BFloat16ENS0_9NanSumOpsIffEEjfLi4ELi4EEEEEvT1_)
	.align		4
        /*010c*/ 	.word	index@(__assertfail)
	.align		4
        /*0110*/ 	.word	index@(_ZN2at6native13reduce_kernelILi512ELi1ENS0_8ReduceOpIN3c108BFloat16ENS0_9NanSumOpsIfS4_EEjS4_Li4ELi4EEEEEvT1_)
	.align		4
        /*0114*/ 	.word	index@(__assertfail)
	.align		4
        /*0118*/ 	.word	index@(_ZN2at6native13reduce_kernelILi256ELi2ENS0_8ReduceOpIN3c108BFloat16ENS0_9NanSumOpsIfS4_EEjS4_Li4ELi4EEEEEvT1_)
	.align		4
        /*011c*/ 	.word	index@(__assertfail)
	.align		4
        /*0120*/ 	.word	index@(_ZN2at6native13reduce_kernelILi128ELi4ENS0_8ReduceOpIN3c108BFloat16ENS0_9NanSumOpsIfS4_EEjS4_Li4ELi4EEEEEvT1_)
	.align		4
        /*0124*/ 	.word	index@(__assertfail)
	.align		4
        /*0128*/ 	.word	index@(_ZN2at6native13reduce_kernelILi512ELi1ENS0_8ReduceOpIN3c104HalfENS0_9NanSumOpsIffEEjfLi4ELi4EEEEEvT1_)
	.align		4
        /*012c*/ 	.word	index@(__assertfail)
	.align		4
        /*0130*/ 	.word	index@(_ZN2at6native13reduce_kernelILi256ELi2ENS0_8ReduceOpIN3c104HalfENS0_9NanSumOpsIffEEjfLi4ELi4EEEEEvT1_)
	.align		4
        /*0134*/ 	.word	index@(__assertfail)
	.align		4
        /*0138*/ 	.word	index@(_ZN2at6native13reduce_kernelILi128ELi4ENS0_8ReduceOpIN3c104HalfENS0_9NanSumOpsIffEEjfLi4ELi4EEEEEvT1_)
	.align		4
        /*013c*/ 	.word	index@(__assertfail)
	.align		4
        /*0140*/ 	.word	index@(_ZN2at6native13reduce_kernelILi512ELi1ENS0_8ReduceOpIN3c104HalfENS0_9NanSumOpsIfS4_EEjS4_Li4ELi4EEEEEvT1_)
	.align		4
        /*0144*/ 	.word	index@(__assertfail)
	.align		4
        /*0148*/ 	.word	index@(_ZN2at6native13reduce_kernelILi256ELi2ENS0_8ReduceOpIN3c104HalfENS0_9NanSumOpsIfS4_EEjS4_Li4ELi4EEEEEvT1_)
	.align		4
        /*014c*/ 	.word	index@(__assertfail)
	.align		4
        /*0150*/ 	.word	index@(_ZN2at6native13reduce_kernelILi128ELi4ENS0_8ReduceOpIN3c104HalfENS0_9NanSumOpsIfS4_EEjS4_Li4ELi4EEEEEvT1_)
	.align		4
        /*0154*/ 	.word	index@(__assertfail)
	.align		4
        /*0158*/ 	.word	index@(_ZN2at6native13reduce_kernelILi512ELi1ENS0_8ReduceOpIfNS0_9NanSumOpsIffEEjfLi4ELi4EEEEEvT1_)
	.align		4
        /*015c*/ 	.word	index@(__assertfail)
	.align		4
        /*0160*/ 	.word	index@(_ZN2at6native13reduce_kernelILi256ELi2ENS0_8ReduceOpIfNS0_9NanSumOpsIffEEjfLi4ELi4EEEEEvT1_)
	.align		4
        /*0164*/ 	.word	index@(__assertfail)
	.align		4
        /*0168*/ 	.word	index@(_ZN2at6native13reduce_kernelILi128ELi4ENS0_8ReduceOpIfNS0_9NanSumOpsIffEEjfLi4ELi4EEEEEvT1_)
	.align		4
        /*016c*/ 	.word	index@(__assertfail)
	.align		4
        /*0170*/ 	.word	index@(_ZN2at6native13reduce_kernelILi512ELi1ENS0_8ReduceOpIdNS0_9NanSumOpsIddEEjdLi4ELi4EEEEEvT1_)
	.align		4
        /*0174*/ 	.word	index@(__assertfail)
	.align		4
        /*0178*/ 	.word	index@(_ZN2at6native13reduce_kernelILi256ELi2ENS0_8ReduceOpIdNS0_9NanSumOpsIddEEjdLi4ELi4EEEEEvT1_)
	.align		4
        /*017c*/ 	.word	index@(__assertfail)
	.align		4
        /*0180*/ 	.word	index@(_ZN2at6native13reduce_kernelILi128ELi4ENS0_8ReduceOpIdNS0_9NanSumOpsIddEEjdLi4ELi4EEEEEvT1_)
	.align		4
        /*0184*/ 	.word	index@(__assertfail)
	.align		4
        /*0188*/ 	.word	index@(_ZN2at6native13reduce_kernelILi512ELi1ENS0_8ReduceOpIN3c108BFloat16ENS0_14func_wrapper_tIfZNS0_11sum_functorIS4_ffEclERNS_14TensorIteratorEEUlffE_EEjfLi4ELi8EEEEEvT1_)
	.align		4
        /*018c*/ 	.word	index@(__assertfail)
	.align		4
        /*0190*/ 	.word	index@(_ZN2at6native13reduce_kernelILi256ELi2ENS0_8ReduceOpIN3c108BFloat16ENS0_14func_wrapper_tIfZNS0_11sum_functorIS4_ffEclERNS_14TensorIteratorEEUlffE_EEjfLi4ELi8EEEEEvT1_)
	.align		4
        /*0194*/ 	.word	index@(__assertfail)
	.align		4
        /*0198*/ 	.word	index@(_ZN2at6native13reduce_kernelILi128ELi4ENS0_8ReduceOpIN3c108BFloat16ENS0_14func_wrapper_tIfZNS0_11sum_functorIS4_ffEclERNS_14TensorIteratorEEUlffE_EEjfLi4ELi8EEEEEvT1_)
	.align		4
        /*019c*/ 	.word	index@(__assertfail)
	.align		4
        /*01a0*/ 	.word	index@(_ZN2at6native13reduce_kernelILi512ELi1ENS0_8ReduceOpIN3c108BFloat16ENS0_14func_wrapper_tIS4_ZNS0_11sum_functorIS4_fS4_EclERNS_14TensorIteratorEEUlffE_EEjS4_Li4ELi8EEEEEvT1_)
	.align		4
        /*01a4*/ 	.word	index@(__assertfail)
	.align		4
        /*01a8*/ 	.word	index@(_ZN2at6native13reduce_kernelILi256ELi2ENS0_8ReduceOpIN3c108BFloat16ENS0_14func_wrapper_tIS4_ZNS0_11sum_functorIS4_fS4_EclERNS_14TensorIteratorEEUlffE_EEjS4_Li4ELi8EEEEEvT1_)
	.align		4
        /*01ac*/ 	.word	index@(__assertfail)
	.align		4
        /*01b0*/ 	.word	index@(_ZN2at6native13reduce_kernelILi128ELi4ENS0_8ReduceOpIN3c108BFloat16ENS0_14func_wrapper_tIS4_ZNS0_11sum_functorIS4_fS4_EclERNS_14TensorIteratorEEUlffE_EEjS4_Li4ELi8EEEEEvT1_)
	.align		4
        /*01b4*/ 	.word	index@(__assertfail)
	.align		4
        /*01b8*/ 	.word	index@(_ZN2at6native13reduce_kernelILi512ELi1ENS0_8ReduceOpIN3c104HalfENS0_14func_wrapper_tIfZNS0_11sum_functorIS4_ffEclERNS_14TensorIteratorEEUlffE_EEjfLi4ELi8EEEEEvT1_)
	.align		4
        /*01bc*/ 	.word	index@(__assertfail)
	.align		4
        /*01c0*/ 	.word	index@(_ZN2at6native13reduce_kernelILi256ELi2ENS0_8ReduceOpIN3c104HalfENS0_14func_wrapper_tIfZNS0_11sum_functorIS4_ffEclERNS_14TensorIteratorEEUlffE_EEjfLi4ELi8EEEEEvT1_)
	.align		4
        /*01c4*/ 	.word	index@(__assertfail)
	.align		4
        /*01c8*/ 	.word	index@(_ZN2at6native13reduce_kernelILi128ELi4ENS0_8ReduceOpIN3c104HalfENS0_14func_wrapper_tIfZNS0_11sum_functorIS4_ffEclERNS_14TensorIteratorEEUlffE_EEjfLi4ELi8EEEEEvT1_)
	.align		4
        /*01cc*/ 	.word	index@(__assertfail)
	.align		4
        /*01d0*/ 	.word	index@(_ZN2at6native13reduce_kernelILi512ELi1ENS0_8ReduceOpIN3c104HalfENS0_14func_wrapper_tIS4_ZNS0_11sum_functorIS4_fS4_EclERNS_14TensorIteratorEEUlffE_EEjS4_Li4ELi8EEEEEvT1_)
	.align		4
        /*01d4*/ 	.word	index@(__assertfail)
	.align		4
        /*01d8*/ 	.word	index@(_ZN2at6native13reduce_kernelILi256ELi2ENS0_8ReduceOpIN3c104HalfENS0_14func_wrapper_tIS4_ZNS0_11sum_functorIS4_fS4_EclERNS_14TensorIteratorEEUlffE_EEjS4_Li4ELi8EEEEEvT1_)
	.align		4
        /*01dc*/ 	.word	index@(__assertfail)
	.align		4
        /*01e0*/ 	.word	index@(_ZN2at6native13reduce_kernelILi128ELi4ENS0_8ReduceOpIN3c104HalfENS0_14func_wrapper_tIS4_ZNS0_11sum_functorIS4_fS4_EclERNS_14TensorIteratorEEUlffE_EEjS4_Li4ELi8EEEEEvT1_)
	.align		4
        /*01e4*/ 	.word	index@(__assertfail)
	.align		4
        /*01e8*/ 	.word	index@(_ZN2at6native13reduce_kernelILi512ELi1ENS0_8ReduceOpIbNS0_14func_wrapper_tIbZNS0_11sum_functorIbbbEclERNS_14TensorIteratorEEUlbbE_EEjbLi4ELi4EEEEEvT1_)
	.align		4
        /*01ec*/ 	.word	index@(__assertfail)
	.align		4
        /*01f0*/ 	.word	index@(_ZN2at6native13reduce_kernelILi256ELi2ENS0_8ReduceOpIbNS0_14func_wrapper_tIbZNS0_11sum_functorIbbbEclERNS_14TensorIteratorEEUlbbE_EEjbLi4ELi4EEEEEvT1_)
	.align		4
        /*01f4*/ 	.word	index@(__assertfail)
	.align		4
        /*01f8*/ 	.word	index@(_ZN2at6native13reduce_kernelILi128ELi4ENS0_8ReduceOpIbNS0_14func_wrapper_tIbZNS0_11sum_functorIbbbEclERNS_14TensorIteratorEEUlbbE_EEjbLi4ELi4EEEEEvT1_)
	.align		4
        /*01fc*/ 	.word	index@(__assertfail)
	.align		4
        /*0200*/ 	.word	index@(_ZN2at6native13reduce_kernelILi512ELi1ENS0_8ReduceOpIN3c107complexIfEENS0_14func_wrapper_tIS5_ZNS0_11sum_functorIS5_S5_S5_EclERNS_14TensorIteratorEEUlS5_S5_E_EEjS5_Li4ELi4EEEEEvT1_)
	.align		4
        /*0204*/ 	.word	index@(__assertfail)
	.align		4
        /*0208*/ 	.word	index@(_ZN2at6native13reduce_kernelILi256ELi2ENS0_8ReduceOpIN3c107complexIfEENS0_14func_wrapper_tIS5_ZNS0_11sum_functorIS5_S5_S5_EclERNS_14TensorIteratorEEUlS5_S5_E_EEjS5_Li4ELi4EEEEEvT1_)
	.align		4
        /*020c*/ 	.word	index@(__assertfail)
	.align		4
        /*0210*/ 	.word	index@(_ZN2at6native13reduce_kernelILi128ELi4ENS0_8ReduceOpIN3c107complexIfEENS0_14func_wrapper_tIS5_ZNS0_11sum_functorIS5_S5_S5_EclERNS_14TensorIteratorEEUlS5_S5_E_EEjS5_Li4ELi4EEEEEvT1_)
	.align		4
        /*0214*/ 	.word	index@(__assertfail)
	.align		4
        /*0218*/ 	.word	index@(_ZN2at6native13reduce_kernelILi256ELi1ENS0_8ReduceOpIN3c107complexIdEENS0_14func_wrapper_tIS5_ZNS0_11sum_functorIS5_S5_S5_EclERNS_14TensorIteratorEEUlS5_S5_E_EEjS5_Li4ELi4EEEEEvT1_)
	.align		4
        /*021c*/ 	.word	index@(__assertfail)
	.align		4
        /*0220*/ 	.word	index@(_ZN2at6native13reduce_kernelILi128ELi2ENS0_8ReduceOpIN3c107complexIdEENS0_14func_wrapper_tIS5_ZNS0_11sum_functorIS5_S5_S5_EclERNS_14TensorIteratorEEUlS5_S5_E_EEjS5_Li4ELi4EEEEEvT1_)
	.align		4
        /*0224*/ 	.word	index@(__assertfail)
	.align		4
        /*0228*/ 	.word	index@(_ZN2at6native13reduce_kernelILi64ELi4ENS0_8ReduceOpIN3c107complexIdEENS0_14func_wrapper_tIS5_ZNS0_11sum_functorIS5_S5_S5_EclERNS_14TensorIteratorEEUlS5_S5_E_EEjS5_Li4ELi4EEEEEvT1_)
	.align		4
        /*022c*/ 	.word	index@(__assertfail)
	.align		4
        /*0230*/ 	.word	index@(_ZN2at6native13reduce_kernelILi512ELi1ENS0_8ReduceOpIfNS0_14func_wrapper_tIfZNS0_11sum_functorIfffEclERNS_14TensorIteratorEEUlffE_EEjfLi4ELi4EEEEEvT1_)
	.align		4
        /*0234*/ 	.word	index@(__assertfail)
	.align		4
        /*0238*/ 	.word	index@(_ZN2at6native13reduce_kernelILi256ELi2ENS0_8ReduceOpIfNS0_14func_wrapper_tIfZNS0_11sum_functorIfffEclERNS_14TensorIteratorEEUlffE_EEjfLi4ELi4EEEEEvT1_)
	.align		4
        /*023c*/ 	.word	index@(__assertfail)
	.align		4
        /*0240*/ 	.word	index@(_ZN2at6native13reduce_kernelILi128ELi4ENS0_8ReduceOpIfNS0_14func_wrapper_tIfZNS0_11sum_functorIfffEclERNS_14TensorIteratorEEUlffE_EEjfLi4ELi4EEEEEvT1_)
	.align		4
        /*0244*/ 	.word	index@(__assertfail)
	.align		4
        /*0248*/ 	.word	index@(_ZN2at6native13reduce_kernelILi512ELi1ENS0_8ReduceOpIdNS0_14func_wrapper_tIdZNS0_11sum_functorIdddEclERNS_14TensorIteratorEEUlddE_EEjdLi4ELi4EEEEEvT1_)
	.align		4
        /*024c*/ 	.word	index@(__assertfail)
	.align		4
        /*0250*/ 	.word	index@(_ZN2at6native13reduce_kernelILi256ELi2ENS0_8ReduceOpIdNS0_14func_wrapper_tIdZNS0_11sum_functorIdddEclERNS_14TensorIteratorEEUlddE_EEjdLi4ELi4EEEEEvT1_)
	.align		4
        /*0254*/ 	.word	index@(__assertfail)
	.align		4
        /*0258*/ 	.word	index@(_ZN2at6native13reduce_kernelILi128ELi4ENS0_8ReduceOpIdNS0_14func_wrapper_tIdZNS0_11sum_functorIdddEclERNS_14TensorIteratorEEUlddE_EEjdLi4ELi4EEEEEvT1_)
	.align		4
        /*025c*/ 	.word	index@(__assertfail)
	.align		4
        /*0260*/ 	.word	index@(_ZN2at6native13reduce_kernelILi512ELi1ENS0_8ReduceOpIsNS0_14func_wrapper_tIsZNS0_11sum_functorIsssEclERNS_14TensorIteratorEEUlssE_EEjsLi4ELi8EEEEEvT1_)
	.align		4
        /*0264*/ 	.word	index@(__assertfail)
	.align		4
        /*0268*/ 	.word	index@(_ZN2at6native13reduce_kernelILi256ELi2ENS0_8ReduceOpIsNS0_14func_wrapper_tIsZNS0_11sum_functorIsssEclERNS_14TensorIteratorEEUlssE_EEjsLi4ELi8EEEEEvT1_)
	.align		4
        /*026c*/ 	.word	index@(__assertfail)
	.align		4
        /*0270*/ 	.word	index@(_ZN2at6native13reduce_kernelILi128ELi4ENS0_8ReduceOpIsNS0_14func_wrapper_tIsZNS0_11sum_functorIsssEclERNS_14TensorIteratorEEUlssE_EEjsLi4ELi8EEEEEvT1_)
	.align		4
        /*0274*/ 	.word	index@(__assertfail)
	.align		4
        /*0278*/ 	.word	index@(_ZN2at6native13reduce_kernelILi512ELi1ENS0_8ReduceOpIlNS0_14func_wrapper_tIlZNS0_11sum_functorIlllEclERNS_14TensorIteratorEEUlllE_EEjlLi4ELi4EEEEEvT1_)
	.align		4
        /*027c*/ 	.word	index@(__assertfail)
	.align		4
        /*0280*/ 	.word	index@(_ZN2at6native13reduce_kernelILi256ELi2ENS0_8ReduceOpIlNS0_14func_wrapper_tIlZNS0_11sum_functorIlllEclERNS_14TensorIteratorEEUlllE_EEjlLi4ELi4EEEEEvT1_)
	.align		4
        /*0284*/ 	.word	index@(__assertfail)
	.align		4
        /*0288*/ 	.word	index@(_ZN2at6native13reduce_kernelILi128ELi4ENS0_8ReduceOpIlNS0_14func_wrapper_tIlZNS0_11sum_functorIlllEclERNS_14TensorIteratorEEUlllE_EEjlLi4ELi4EEEEEvT1_)
	.align		4
        /*028c*/ 	.word	index@(__assertfail)
	.align		4
        /*0290*/ 	.word	index@(_ZN2at6native13reduce_kernelILi512ELi1ENS0_8ReduceOpIiNS0_14func_wrapper_tIiZNS0_11sum_functorIiiiEclERNS_14TensorIteratorEEUliiE_EEjiLi4ELi4EEEEEvT1_)
	.align		4
        /*0294*/ 	.word	index@(__assertfail)
	.align		4
        /*0298*/ 	.word	index@(_ZN2at6native13reduce_kernelILi256ELi2ENS0_8ReduceOpIiNS0_14func_wrapper_tIiZNS0_11sum_functorIiiiEclERNS_14TensorIteratorEEUliiE_EEjiLi4ELi4EEEEEvT1_)
	.align		4
        /*029c*/ 	.word	index@(__assertfail)
	.align		4
        /*02a0*/ 	.word	index@(_ZN2at6native13reduce_kernelILi128ELi4ENS0_8ReduceOpIiNS0_14func_wrapper_tIiZNS0_11sum_functorIiiiEclERNS_14TensorIteratorEEUliiE_EEjiLi4ELi4EEEEEvT1_)
	.align		4
        /*02a4*/ 	.word	index@(__assertfail)
	.align		4
        /*02a8*/ 	.word	index@(_ZN2at6native13reduce_kernelILi512ELi1ENS0_8ReduceOpIaNS0_14func_wrapper_tIaZNS0_11sum_functorIaaaEclERNS_14TensorIteratorEEUlaaE_EEjaLi4ELi4EEEEEvT1_)
	.align		4
        /*02ac*/ 	.word	index@(__assertfail)
	.align		4
        /*02b0*/ 	.word	index@(_ZN2at6native13reduce_kernelILi256ELi2ENS0_8ReduceOpIaNS0_14func_wrapper_tIaZNS0_11sum_functorIaaaEclERNS_14TensorIteratorEEUlaaE_EEjaLi4ELi4EEEEEvT1_)
	.align		4
        /*02b4*/ 	.word	index@(__assertfail)
	.align		4
        /*02b8*/ 	.word	index@(_ZN2at6native13reduce_kernelILi128ELi4ENS0_8ReduceOpIaNS0_14func_wrapper_tIaZNS0_11sum_functorIaaaEclERNS_14TensorIteratorEEUlaaE_EEjaLi4ELi4EEEEEvT1_)
	.align		4
        /*02bc*/ 	.word	index@(__assertfail)
	.align		4
        /*02c0*/ 	.word	index@(_ZN2at6native13reduce_kernelILi512ELi1ENS0_8ReduceOpIhNS0_14func_wrapper_tIhZNS0_11sum_functorIhhhEclERNS_14TensorIteratorEEUlhhE_EEjhLi4ELi4EEEEEvT1_)
	.align		4
        /*02c4*/ 	.word	index@(__assertfail)
	.align		4
        /*02c8*/ 	.word	index@(_ZN2at6native13reduce_kernelILi256ELi2ENS0_8ReduceOpIhNS0_14func_wrapper_tIhZNS0_11sum_functorIhhhEclERNS_14TensorIteratorEEUlhhE_EEjhLi4ELi4EEEEEvT1_)
	.align		4
        /*02cc*/ 	.word	index@(__assertfail)
	.align		4
        /*02d0*/ 	.word	index@(_ZN2at6native13reduce_kernelILi128ELi4ENS0_8ReduceOpIhNS0_14func_wrapper_tIhZNS0_11sum_functorIhhhEclERNS_14TensorIteratorEEUlhhE_EEjhLi4ELi4EEEEEvT1_)
	.align		4
        /*02d4*/ 	.word	index@(__assertfail)
	.align		4
        /*02d8*/ 	.word	index@(_ZN2at6native13reduce_kernelILi512ELi1ENS0_8ReduceOpIbNS0_14func_wrapper_tIbZNS0_12prod_functorIbbbEclERNS_14TensorIteratorEEUlbbE_EEjbLi4ELi4EEEEEvT1_)
	.align		4
        /*02dc*/ 	.word	index@(__assertfail)
	.align		4
        /*02e0*/ 	.word	index@(_ZN2at6native13reduce_kernelILi256ELi2ENS0_8ReduceOpIbNS0_14func_wrapper_tIbZNS0_12prod_functorIbbbEclERNS_14TensorIteratorEEUlbbE_EEjbLi4ELi4EEEEEvT1_)
	.align		4
        /*02e4*/ 	.word	index@(__assertfail)
	.align		4
        /*02e8*/ 	.word	index@(_ZN2at6native13reduce_kernelILi128ELi4ENS0_8ReduceOpIbNS0_14func_wrapper_tIbZNS0_12prod_functorIbbbEclERNS_14TensorIteratorEEUlbbE_EEjbLi4ELi4EEEEEvT1_)
	.align		4
        /*02ec*/ 	.word	index@(__assertfail)
	.align		4
        /*02f0*/ 	.word	0x00000000
	.align		4
        /*02f4*/ 	.word	0xfffffffe
	.align		4
        /*02f8*/ 	.word	0x00000000
	.align		4
        /*02fc*/ 	.word	0xfffffffd
	.align		4
        /*0300*/ 	.word	0x00000000
	.align		4
        /*0304*/ 	.word	0xfffffffc


//--------------------- .nv.rel.action            --------------------------
	.section	.nv.rel.action,"",@"SHT_CUDA_RELOCINFO"
	.align	8
	.sectionentsize	8
        /*0000*/ 	.byte	0x73, 0x00, 0x00, 0x00, 0x00, 0x00, 0x00, 0x00, 0x00, 0x00, 0x00, 0x11, 0x25, 0x00, 0x05, 0x36


//--------------------- .nv.constant4             --------------------------
	.section	.nv.constant4,"a",@progbits
	.align	8
	.align		8
.nv.constant4:
        /*0000*/ 	.dword	__assertfail
	.align		8
        /*0008*/ 	.dword	__unnamed_1
	.align		8
        /*0010*/ 	.dword	__unnamed_2
	.align		8
        /*0018*/ 	.dword	__unnamed_3
	.align		8
        /*0020*/ 	.dword	__unnamed_4
	.align		8
        /*0028*/ 	.dword	__unnamed_5
	.align		8
        /*0030*/ 	.dword	__unnamed_6
	.align		8
        /*0038*/ 	.dword	__unnamed_7
	.align		8
        /*0040*/ 	.dword	__unnamed_8
	.align		8
        /*0048*/ 	.dword	__unnamed_9
	.align		8
        /*0050*/ 	.dword	__unnamed_10
	.align		8
        /*0058*/ 	.dword	__unnamed_11
	.align		8
        /*0060*/ 	.dword	__unnamed_12
	.align		8
        /*0068*/ 	.dword	__unnamed_13
	.align		8
        /*0070*/ 	.dword	__unnamed_14
	.align		8
        /*0078*/ 	.dword	__unnamed_15
	.align		8
        /*0080*/ 	.dword	__unnamed_16
	.align		8
        /*0088*/ 	.dword	__unnamed_17
	.align		8
        /*0090*/ 	.dword	__unnamed_18
	.align		8
        /*0098*/ 	.dword	__unnamed_19
	.align		8
        /*00a0*/ 	.dword	__unnamed_20
	.align		8
        /*00a8*/ 	.dword	__unnamed_21
	.align		8
        /*00b0*/ 	.dword	__unnamed_22
	.align		8
        /*00b8*/ 	.dword	__unnamed_23
	.align		8
        /*00c0*/ 	.dword	__unnamed_24
	.align		8
        /*00c8*/ 	.dword	__unnamed_25
	.align		8
        /*00d0*/ 	.dword	__unnamed_26
	.align		8
        /*00d8*/ 	.dword	__unnamed_27
	.align		8
        /*00e0*/ 	.dword	__unnamed_28
	.align		8
        /*00e8*/ 	.dword	__unnamed_29
	.align		8
        /*00f0*/ 	.dword	__unnamed_30
	.align		8
        /*00f8*/ 	.dword	__unnamed_31
	.align		8
        /*0100*/ 	.dword	__unnamed_32
	.align		8
        /*0108*/ 	.dword	__unnamed_33
	.align		8
        /*0110*/ 	.dword	__unnamed_34
	.align		8
        /*0118*/ 	.dword	__unnamed_35
	.align		8
        /*0120*/ 	.dword	__unnamed_36
	.align		8
        /*0128*/ 	.dword	__unnamed_37
	.align		8
        /*0130*/ 	.dword	__unnamed_38
	.align		8
        /*0138*/ 	.dword	__unnamed_39
	.align		8
        /*0140*/ 	.dword	__unnamed_40
	.align		8
        /*0148*/ 	.dword	__unnamed_41
	.align		8
        /*0150*/ 	.dword	__unnamed_42
	.align		8
        /*0158*/ 	.dword	__unnamed_43
	.align		8
        /*0160*/ 	.dword	__unnamed_44
	.align		8
        /*0168*/ 	.dword	__unnamed_45
	.align		8
        /*0170*/ 	.dword	__unnamed_46
	.align		8
        /*0178*/ 	.dword	__unnamed_47
	.align		8
        /*0180*/ 	.dword	__unnamed_48
	.align		8
        /*0188*/ 	.dword	__unnamed_49
	.align		8
        /*0190*/ 	.dword	__unnamed_50
	.align		8
        /*0198*/ 	.dword	__unnamed_51
	.align		8
        /*01a0*/ 	.dword	__unnamed_52
	.align		8
        /*01a8*/ 	.dword	__unnamed_53
	.align		8
        /*01b0*/ 	.dword	__unnamed_54
	.align		8
        /*01b8*/ 	.dword	__unnamed_55
	.align		8
        /*01c0*/ 	.dword	__unnamed_56
	.align		8
        /*01c8*/ 	.dword	__unnamed_57
	.align		8
        /*01d0*/ 	.dword	__unnamed_58
	.align		8
        /*01d8*/ 	.dword	__unnamed_59
	.align		8
        /*01e0*/ 	.dword	__unnamed_60
	.align		8
        /*01e8*/ 	.dword	__unnamed_61
	.align		8
        /*01f0*/ 	.dword	__unnamed_62
	.align		8
        /*01f8*/ 	.dword	__unnamed_63
	.align		8
        /*0200*/ 	.dword	__unnamed_64
	.align		8
        /*0208*/ 	.dword	__unnamed_65
	.align		8
        /*0210*/ 	.dword	__unnamed_66
	.align		8
        /*0218*/ 	.dword	__unnamed_67
	.align		8
        /*0220*/ 	.dword	__unnamed_68
	.align		8
        /*0228*/ 	.dword	__unnamed_69
	.align		8
        /*0230*/ 	.dword	__unnamed_70
	.align		8
        /*0238*/ 	.dword	__unnamed_71
	.align		8
        /*0240*/ 	.dword	__unnamed_72
	.align		8
        /*0248*/ 	.dword	__unnamed_73
	.align		8
        /*0250*/ 	.dword	__unnamed_74
	.align		8
        /*0258*/ 	.dword	__unnamed_75
	.align		8
        /*0260*/ 	.dword	__unnamed_76
	.align		8
        /*0268*/ 	.dword	__unnamed_77
	.align		8
        /*0270*/ 	.dword	__unnamed_78
	.align		8
        /*0278*/ 	.dword	__unnamed_79
	.align		8
        /*0280*/ 	.dword	__unnamed_80
	.align		8
        /*0288*/ 	.dword	__unnamed_81
	.align		8
        /*0290*/ 	.dword	__unnamed_82
	.align		8
        /*0298*/ 	.dword	__unnamed_83
	.align		8
        /*02a0*/ 	.dword	__unnamed_84
	.align		8
        /*02a8*/ 	.dword	__unnamed_85
	.align		8
        /*02b0*/ 	.dword	__unnamed_86
	.align		8
        /*02b8*/ 	.dword	__unnamed_87
	.align		8
        /*02c0*/ 	.dword	__unnamed_88
	.align		8
        /*02c8*/ 	.dword	__unnamed_89
	.align		8
        /*02d0*/ 	.dword	__unnamed_90
	.align		8
        /*02d8*/ 	.dword	__unnamed_91
	.align		8
        /*02e0*/ 	.dword	__unnamed_92
	.align		8
        /*02e8*/ 	.dword	__unnamed_93
	.align		8
        /*02f0*/ 	.dword	__unnamed_94
	.align		8
        /*02f8*/ 	.dword	__unnamed_95
	.align		8
        /*0300*/ 	.dword	__unnamed_96
	.align		8
        /*0308*/ 	.dword	__unnamed_97
	.align		8
        /*0310*/ 	.dword	__unnamed_98
	.align		8
        /*0318*/ 	.dword	__unnamed_99
	.align		8
        /*0320*/ 	.dword	__unnamed_100
	.align		8
        /*0328*/ 	.dword	__unnamed_101
	.align		8
        /*0330*/ 	.dword	__unnamed_102
	.align		8
        /*0338*/ 	.dword	__unnamed_103
	.align		8
        /*0340*/ 	.dword	__unnamed_104
	.align		8
        /*0348*/ 	.dword	__unnamed_105
	.align		8
        /*0350*/ 	.dword	__unnamed_106
	.align		8
        /*0358*/ 	.dword	__unnamed_107
	.align		8
        /*0360*/ 	.dword	__unnamed_108
	.align		8
        /*0368*/ 	.dword	__unnamed_109
	.align		8
        /*0370*/ 	.dword	__unnamed_110
	.align		8
        /*0378*/ 	.dword	__unnamed_111
	.align		8
        /*0380*/ 	.dword	__unnamed_112
	.align		8
        /*0388*/ 	.dword	__unnamed_113
	.align		8
        /*0390*/ 	.dword	__unnamed_114
	.align		8
        /*0398*/ 	.dword	__unnamed_115
	.align		8
        /*03a0*/ 	.dword	__unnamed_116
	.align		8
        /*03a8*/ 	.dword	__unnamed_117
	.align		8
        /*03b0*/ 	.dword	__unnamed_118
	.align		8
        /*03b8*/ 	.dword	__unnamed_119
	.align		8
        /*03c0*/ 	.dword	__unnamed_120
	.align		8
        /*03c8*/ 	.dword	__unnamed_121
	.align		8
        /*03d0*/ 	.dword	__unnamed_122
	.align		8
        /*03d8*/ 	.dword	__unnamed_123
	.align		8
        /*03e0*/ 	.dword	__unnamed_124
	.align		8
        /*03e8*/ 	.dword	__unnamed_125
	.align		8
        /*03f0*/ 	.dword	__unnamed_126
	.align		8
        /*03f8*/ 	.dword	__unnamed_127
	.align		8
        /*0400*/ 	.dword	__unnamed_128
	.align		8
        /*0408*/ 	.dword	__unnamed_129
	.align		8
        /*0410*/ 	.dword	__unnamed_130
	.align		8
        /*0418*/ 	.dword	__unnamed_131
	.align		8
        /*0420*/ 	.dword	__unnamed_132
	.align		8
        /*0428*/ 	.dword	__unnamed_133
	.align		8
        /*0430*/ 	.dword	__unnamed_134
	.align		8
        /*0438*/ 	.dword	__unnamed_135
	.align		8
        /*0440*/ 	.dword	__unnamed_136
	.align		8
        /*0448*/ 	.dword	__unnamed_137
	.align		8
        /*0450*/ 	.dword	__unnamed_138
	.align		8
        /*0458*/ 	.dword	__unnamed_139
	.align		8
        /*0460*/ 	.dword	__unnamed_140
	.align		8
        /*0468*/ 	.dword	__unnamed_141
	.align		8
        /*0470*/ 	.dword	__unnamed_142
	.align		8
        /*0478*/ 	.dword	__unnamed_143
	.align		8
        /*0480*/ 	.dword	__unnamed_144
	.align		8
        /*0488*/ 	.dword	__unnamed_145
	.align		8
        /*0490*/ 	.dword	__unnamed_146
	.align		8
        /*0498*/ 	.dword	__unnamed_147
	.align		8
        /*04a0*/ 	.dword	__unnamed_148
	.align		8
        /*04a8*/ 	.dword	__unnamed_149
	.align		8
        /*04b0*/ 	.dword	__unnamed_150
	.align		8
        /*04b8*/ 	.dword	__unnamed_151
	.align		8
        /*04c0*/ 	.dword	__unnamed_152
	.align		8
        /*04c8*/ 	.dword	__unnamed_153
	.align		8
        /*04d0*/ 	.dword	__unnamed_154
	.align		8
        /*04d8*/ 	.dword	__unnamed_155
	.align		8
        /*04e0*/ 	.dword	__unnamed_156
	.align		8
        /*04e8*/ 	.dword	__unnamed_157
	.align		8
        /*04f0*/ 	.dword	__unnamed_158
	.align		8
        /*04f8*/ 	.dword	__unnamed_159
	.align		8
        /*0500*/ 	.dword	__unnamed_160
	.align		8
        /*0508*/ 	.dword	__unnamed_161
	.align		8
        /*0510*/ 	.dword	__unnamed_162
	.align		8
        /*0518*/ 	.dword	__unnamed_163
	.align		8
        /*0520*/ 	.dword	__unnamed_164
	.align		8
        /*0528*/ 	.dword	__unnamed_165
	.align		8
        /*0530*/ 	.dword	__unnamed_166
	.align		8
        /*0538*/ 	.dword	__unnamed_167
	.align		8
        /*0540*/ 	.dword	__unnamed_168
	.align		8
        /*0548*/ 	.dword	__unnamed_169
	.align		8
        /*0550*/ 	.dword	__unnamed_170
	.align		8
        /*0558*/ 	.dword	__unnamed_171
	.align		8
        /*0560*/ 	.dword	__unnamed_172
	.align		8
        /*0568*/ 	.dword	__unnamed_173
	.align		8
        /*0570*/ 	.dword	__unnamed_174
	.align		8
        /*0578*/ 	.dword	__unnamed_175
	.align		8
        /*0580*/ 	.dword	__unnamed_176
	.align		8
        /*0588*/ 	.dword	__unnamed_177
	.align		8
        /*0590*/ 	.dword	__unnamed_178
	.align		8
        /*0598*/ 	.dword	__unnamed_179
	.align		8
        /*05a0*/ 	.dword	__unnamed_180
	.align		8
        /*05a8*/ 	.dword	__unnamed_181
	.align		8
        /*05b0*/ 	.dword	__unnamed_182
	.align		8
        /*05b8*/ 	.dword	__unnamed_183
	.align		8
        /*05c0*/ 	.dword	__unnamed_184
	.align		8
        /*05c8*/ 	.dword	__unnamed_185
	.align		8
        /*05d0*/ 	.dword	__unnamed_186
	.align		8
        /*05d8*/ 	.dword	__unnamed_187
	.align		8
        /*05e0*/ 	.dword	__unnamed_188
	.align		8
        /*05e8*/ 	.dword	__unnamed_189
	.align		8
        /*05f0*/ 	.dword	__unnamed_190
	.align		8
        /*05f8*/ 	.dword	__unnamed_191
	.align		8
        /*0600*/ 	.dword	__unnamed_192
	.align		8
        /*0608*/ 	.dword	__unnamed_193
	.align		8
        /*0610*/ 	.dword	__unnamed_194
	.align		8
        /*0618*/ 	.dword	__unnamed_195
	.align		8
        /*0620*/ 	.dword	__unnamed_196
	.align		8
        /*0628*/ 	.dword	__unnamed_197
	.align		8
        /*0630*/ 	.dword	__unnamed_198
	.align		8
        /*0638*/ 	.dword	__unnamed_199
	.align		8
        /*0640*/ 	.dword	__unnamed_200
	.align		8
        /*0648*/ 	.dword	__unnamed_201
	.align		8
        /*0650*/ 	.dword	__unnamed_202
	.align		8
        /*0658*/ 	.dword	__unnamed_203
	.align		8
        /*0660*/ 	.dword	__unnamed_204
	.align		8
        /*0668*/ 	.dword	__unnamed_205
	.align		8
        /*0670*/ 	.dword	__unnamed_206
	.align		8
        /*0678*/ 	.dword	__unnamed_207
	.align		8
        /*0680*/ 	.dword	__unnamed_208
	.align		8
        /*0688*/ 	.dword	__unnamed_209
	.align		8
        /*0690*/ 	.dword	__unnamed_210
	.align		8
        /*0698*/ 	.dword	__unnamed_211
	.align		8
        /*06a0*/ 	.dword	__unnamed_212
	.align		8
        /*06a8*/ 	.dword	__unnamed_213
	.align		8
        /*06b0*/ 	.dword	__unnamed_214
	.align		8
        /*06b8*/ 	.dword	__unnamed_215
	.align		8
        /*06c0*/ 	.dword	__unnamed_216
	.align		8
        /*06c8*/ 	.dword	__unnamed_217
	.align		8
        /*06d0*/ 	.dword	_ZN58_INTERNAL_1d2fb0ed_22_ReduceSumProdKernel_cu_9e10b42f_32014cuda3std3__45__cpo5beginE
	.align		8
        /*06d8*/ 	.dword	_ZN58_INTERNAL_1d2fb0ed_22_ReduceSumProdKernel_cu_9e10b42f_32014cuda3std3__45__cpo3endE
	.align		8
        /*06e0*/ 	.dword	_ZN58_INTERNAL_1d2fb0ed_22_ReduceSumProdKernel_cu_9e10b42f_32014cuda3std3__45__cpo6cbeginE
	.align		8
        /*06e8*/ 	.dword	_ZN58_INTERNAL_1d2fb0ed_22_ReduceSumProdKernel_cu_9e10b42f_32014cuda3std3__45__cpo4cendE
	.align		8
        /*06f0*/ 	.dword	_ZN58_INTERNAL_1d2fb0ed_22_ReduceSumProdKernel_cu_9e10b42f_32014cuda3std3__45__cpo6rbeginE
	.align		8
        /*06f8*/ 	.dword	_ZN58_INTERNAL_1d2fb0ed_22_ReduceSumProdKernel_cu_9e10b42f_32014cuda3std3__45__cpo4rendE
	.align		8
        /*0700*/ 	.dword	_ZN58_INTERNAL_1d2fb0ed_22_ReduceSumProdKernel_cu_9e10b42f_32014cuda3std3__45__cpo7crbeginE
	.align		8
        /*0708*/ 	.dword	_ZN58_INTERNAL_1d2fb0ed_22_ReduceSumProdKernel_cu_9e10b42f_32014cuda3std3__45__cpo5crendE
	.align		8
        /*0710*/ 	.dword	_ZN58_INTERNAL_1d2fb0ed_22_ReduceSumProdKernel_cu_9e10b42f_32014cuda3std3__460_GLOBAL__N__1d2fb0ed_22_ReduceSumProdKernel_cu_9e10b42f_32016ignoreE
	.align		8
        /*0718*/ 	.dword	_ZN58_INTERNAL_1d2fb0ed_22_ReduceSumProdKernel_cu_9e10b42f_32014cuda3std3__419piecewise_constructE
	.align		8
        /*0720*/ 	.dword	_ZN58_INTERNAL_1d2fb0ed_22_ReduceSumProdKernel_cu_9e10b42f_32014cuda3std3__48in_placeE
	.align		8
        /*0728*/ 	.dword	_ZN58_INTERNAL_1d2fb0ed_22_ReduceSumProdKernel_cu_9e10b42f_32014cuda3std3__420unreachable_sentinelE
	.align		8
        /*0730*/ 	.dword	_ZN58_INTERNAL_1d2fb0ed_22_ReduceSumProdKernel_cu_9e10b42f_32014cuda3std6ranges3__45__cpo4swapE
	.align		8
        /*0738*/ 	.dword	_ZN58_INTERNAL_1d2fb0ed_22_ReduceSumProdKernel_cu_9e10b42f_32014cuda3std6ranges3__45__cpo9iter_moveE
	.align		8
        /*0740*/ 	.dword	_ZN58_INTERNAL_1d2fb0ed_22_ReduceSumProdKernel_cu_9e10b42f_32014cuda3std6ranges3__45__cpo5beginE
	.align		8
        /*0748*/ 	.dword	_ZN58_INTERNAL_1d2fb0ed_22_ReduceSumProdKernel_cu_9e10b42f_32014cuda3std6ranges3__45__cpo3endE
	.align		8
        /*0750*/ 	.dword	_ZN58_INTERNAL_1d2fb0ed_22_ReduceSumProdKernel_cu_9e10b42f_32014cuda3std6ranges3__45__cpo6cbeginE
	.align		8
        /*0758*/ 	.dword	_ZN58_INTERNAL_1d2fb0ed_22_ReduceSumProdKernel_cu_9e10b42f_32014cuda3std6ranges3__45__cpo4cendE
	.align		8
        /*0760*/ 	.dword	_ZN58_INTERNAL_1d2fb0ed_22_ReduceSumProdKernel_cu_9e10b42f_32014cuda3std6ranges3__45__cpo7advanceE
	.align		8
        /*0768*/ 	.dword	_ZN58_INTERNAL_1d2fb0ed_22_ReduceSumProdKernel_cu_9e10b42f_32014cuda3std6ranges3__45__cpo9iter_swapE
	.align		8
        /*0770*/ 	.dword	_ZN58_INTERNAL_1d2fb0ed_22_ReduceSumProdKernel_cu_9e10b42f_32014cuda3std6ranges3__45__cpo4nextE
	.align		8
        /*0778*/ 	.dword	_ZN58_INTERNAL_1d2fb0ed_22_ReduceSumProdKernel_cu_9e10b42f_32014cuda3std6ranges3__45__cpo4prevE
	.align		8
        /*0780*/ 	.dword	_ZN58_INTERNAL_1d2fb0ed_22_ReduceSumProdKernel_cu_9e10b42f_32014cuda3std6ranges3__45__cpo4dataE
	.align		8
        /*0788*/ 	.dword	_ZN58_INTERNAL_1d2fb0ed_22_ReduceSumProdKernel_cu_9e10b42f_32014cuda3std6ranges3__45__cpo5cdataE
	.align		8
        /*0790*/ 	.dword	_ZN58_INTERNAL_1d2fb0ed_22_ReduceSumProdKernel_cu_9e10b42f_32014cuda3std6ranges3__45__cpo4sizeE
	.align		8
        /*0798*/ 	.dword	_ZN58_INTERNAL_1d2fb0ed_22_ReduceSumProdKernel_cu_9e10b42f_32014cuda3std6ranges3__45__cpo5ssizeE
	.align		8
        /*07a0*/ 	.dword	_ZN58_INTERNAL_1d2fb0ed_22_ReduceSumProdKernel_cu_9e10b42f_32014cuda3std6ranges3__45__cpo8distanceE
	.align		8
        /*07a8*/ 	.dword	_ZN58_INTERNAL_1d2fb0ed_22_ReduceSumProdKernel_cu_9e10b42f_32016thrust23THRUST_300001_SM_800_NS6system6detail10sequential3seqE
	.align		8
        /*07b0*/ 	.dword	$str$8
	.align		8
        /*07b8*/ 	.dword	$str$9
	.align		8
        /*07c0*/ 	.dword	$str$10
	.align		8
        /*07c8*/ 	.dword	$str$11
	.align		8
        /*07d0*/ 	.dword	$str$12


//--------------------- .nv.constant0._ZN2at6native13reduce_kernelILi512ELi1ENS0_8ReduceOpIbNS0_14func_wrapper_tImZNS0_15xor_sum_functorIbvEclERNS_14TensorIteratorEEUlbbE_EEjmLi4ELi4EEEEEvT1_ --------------------------
	.section	.nv.constant0._ZN2at6native13reduce_kernelILi512ELi1ENS0_8ReduceOpIbNS0_14func_wrapper_tImZNS0_15xor_sum_functorIbvEclERNS_14TensorIteratorEEUlbbE_EEjmLi4ELi4EEEEEvT1_,"a",@progbits
	.sectionflags	@""
	.align	4
.nv.constant0._ZN2at6native13reduce_kernelILi512ELi1ENS0_8ReduceOpIbNS0_14func_wrapper_tImZNS0_15xor_sum_functorIbvEclERNS_14TensorIteratorEEUlbbE_EEjmLi4ELi4EEEEEvT1_:
	.zero		1392


//--------------------- .nv.constant0._ZN2at6native13reduce_kernelILi256ELi2ENS0_8ReduceOpIbNS0_14func_wrapper_tImZNS0_15xor_sum_functorIbvEclERNS_14TensorIteratorEEUlbbE_EEjmLi4ELi4EEEEEvT1_ --------------------------
	.section	.nv.constant0._ZN2at6native13reduce_kernelILi256ELi2ENS0_8ReduceOpIbNS0_14func_wrapper_tImZNS0_15xor_sum_functorIbvEclERNS_14TensorIteratorEEUlbbE_EEjmLi4ELi4EEEEEvT1_,"a",@progbits
	.sectionflags	@""
	.align	4
.nv.constant0._ZN2at6native13reduce_kernelILi256ELi2ENS0_8ReduceOpIbNS0_14func_wrapper_tImZNS0_15xor_sum_functorIbvEclERNS_14TensorIteratorEEUlbbE_EEjmLi4ELi4EEEEEvT1_:
	.zero		1392


//--------------------- .nv.constant0._ZN2at6native13reduce_kernelILi128ELi4ENS0_8ReduceOpIbNS0_14func_wrapper_tImZNS0_15xor_sum_functorIbvEclERNS_14TensorIteratorEEUlbbE_EEjmLi4ELi4EEEEEvT1_ --------------------------
	.section	.nv.constant0._ZN2at6native13reduce_kernelILi128ELi4ENS0_8ReduceOpIbNS0_14func_wrapper_tImZNS0_15xor_sum_functorIbvEclERNS_14TensorIteratorEEUlbbE_EEjmLi4ELi4EEEEEvT1_,"a",@progbits
	.sectionflags	@""
	.align	4
.nv.constant0._ZN2at6native13reduce_kernelILi128ELi4ENS0_8ReduceOpIbNS0_14func_wrapper_tImZNS0_15xor_sum_functorIbvEclERNS_14TensorIteratorEEUlbbE_EEjmLi4ELi4EEEEEvT1_:
	.zero		1392


//--------------------- .nv.constant0._ZN2at6native13reduce_kernelILi512ELi1ENS0_8ReduceOpIN3c108BFloat16ENS0_14func_wrapper_tIdZNS0_15xor_sum_functorIS4_vEclERNS_14TensorIteratorEEUlddE_EEjdLi4ELi4EEEEEvT1_ --------------------------
	.section	.nv.constant0._ZN2at6native13reduce_kernelILi512ELi1ENS0_8ReduceOpIN3c108BFloat16ENS0_14func_wrapper_tIdZNS0_15xor_sum_functorIS4_vEclERNS_14TensorIteratorEEUlddE_EEjdLi4ELi4EEEEEvT1_,"a",@progbits
	.sectionflags	@""
	.align	4
.nv.constant0._ZN2at6native13reduce_kernelILi512ELi1ENS0_8ReduceOpIN3c108BFloat16ENS0_14func_wrapper_tIdZNS0_15xor_sum_functorIS4_vEclERNS_14TensorIteratorEEUlddE_EEjdLi4ELi4EEEEEvT1_:
	.zero		1408


//--------------------- .nv.constant0._ZN2at6native13reduce_kernelILi256ELi2ENS0_8ReduceOpIN3c108BFloat16ENS0_14func_wrapper_tIdZNS0_15xor_sum_functorIS4_vEclERNS_14TensorIteratorEEUlddE_EEjdLi4ELi4EEEEEvT1_ --------------------------
	.section	.nv.constant0._ZN2at6native13reduce_kernelILi256ELi2ENS0_8ReduceOpIN3c108BFloat16ENS0_14func_wrapper_tIdZNS0_15xor_sum_functorIS4_vEclERNS_14TensorIteratorEEUlddE_EEjdLi4ELi4EEEEEvT1_,"a",@progbits
	.sectionflags	@""
	.align	4
.nv.constant0._ZN2at6native13reduce_kernelILi256ELi2ENS0_8ReduceOpIN3c108BFloat16ENS0_14func_wrapper_tIdZNS0_15xor_sum_functorIS4_vEclERNS_14TensorIteratorEEUlddE_EEjdLi4ELi4EEEEEvT1_:
	.zero		1408


//--------------------- .nv.constant0._ZN2at6native13reduce_kernelILi128ELi4ENS0_8ReduceOpIN3c108BFloat16ENS0_14func_wrapper_tIdZNS0_15xor_sum_functorIS4_vEclERNS_14TensorIteratorEEUlddE_EEjdLi4ELi4EEEEEvT1_ --------------------------
	.section	.nv.constant0._ZN2at6native13reduce_kernelILi128ELi4ENS0_8ReduceOpIN3c108BFloat16ENS0_14func_wrapper_tIdZNS0_15xor_sum_functorIS4_vEclERNS_14TensorIteratorEEUlddE_EEjdLi4ELi4EEEEEvT1_,"a",@progbits
	.sectionflags	@""
	.align	4
.nv.constant0._ZN2at6native13reduce_kernelILi128ELi4ENS0_8ReduceOpIN3c108BFloat16ENS0_14func_wrapper_tIdZNS0_15xor_sum_functorIS4_vEclERNS_14TensorIteratorEEUlddE_EEjdLi4ELi4EEEEEvT1_:
	.zero		1408


//--------------------- .nv.constant0._ZN2at6native13reduce_kernelILi512ELi1ENS0_8ReduceOpIN3c104HalfENS0_14func_wrapper_tIdZNS0_15xor_sum_functorIS4_vEclERNS_14TensorIteratorEEUlddE_EEjdLi4ELi4EEEEEvT1_ --------------------------
	.section	.nv.constant0._ZN2at6native13reduce_kernelILi512ELi1ENS0_8ReduceOpIN3c104HalfENS0_14func_wrapper_tIdZNS0_15xor_sum_functorIS4_vEclERNS_14TensorIteratorEEUlddE_EEjdLi4ELi4EEEEEvT1_,"a",@progbits
	.sectionflags	@""
	.align	4
.nv.constant0._ZN2at6native13reduce_kernelILi512ELi1ENS0_8ReduceOpIN3c104HalfENS0_14func_wrapper_tIdZNS0_15xor_sum_functorIS4_vEclERNS_14TensorIteratorEEUlddE_EEjdLi4ELi4EEEEEvT1_:
	.zero		1408


//--------------------- .nv.constant0._ZN2at6native13reduce_kernelILi256ELi2ENS0_8ReduceOpIN3c104HalfENS0_14func_wrapper_tIdZNS0_15xor_sum_functorIS4_vEclERNS_14TensorIteratorEEUlddE_EEjdLi4ELi4EEEEEvT1_ --------------------------
	.section	.nv.constant0._ZN2at6native13reduce_kernelILi256ELi2ENS0_8ReduceOpIN3c104HalfENS0_14func_wrapper_tIdZNS0_15xor_sum_functorIS4_vEclERNS_14TensorIteratorEEUlddE_EEjdLi4ELi4EEEEEvT1_,"a",@progbits
	.sectionflags	@""
	.align	4
.nv.constant0._ZN2at6native13reduce_kernelILi256ELi2ENS0_8ReduceOpIN3c104HalfENS0_14func_wrapper_tIdZNS0_15xor_sum_functorIS4_vEclERNS_14TensorIteratorEEUlddE_EEjdLi4ELi4EEEEEvT1_:
	.zero		1408


//--------------------- .nv.constant0._ZN2at6native13reduce_kernelILi128ELi4ENS0_8ReduceOpIN3c104HalfENS0_14func_wrapper_tIdZNS0_15xor_sum_functorIS4_vEclERNS_14TensorIteratorEEUlddE_EEjdLi4ELi4EEEEEvT1_ --------------------------
	.section	.nv.constant0._ZN2at6native13reduce_kernelILi128ELi4ENS0_8ReduceOpIN3c104HalfENS0_14func_wrapper_tIdZNS0_15xor_sum_functorIS4_vEclERNS_14TensorIteratorEEUlddE_EEjdLi4ELi4EEEEEvT1_,"a",@progbits
	.sectionflags	@""
	.align	4
.nv.constant0._ZN2at6native13reduce_kernelILi128ELi4ENS0_8ReduceOpIN3c104HalfENS0_14func_wrapper_tIdZNS0_15xor_sum_functorIS4_vEclERNS_14TensorIteratorEEUlddE_EEjdLi4ELi4EEEEEvT1_:
	.zero		1408


//--------------------- .nv.constant0._ZN2at6native13reduce_kernelILi512ELi1ENS0_8ReduceOpIfNS0_14func_wrapper_tIdZNS0_15xor_sum_functorIfvEclERNS_14TensorIteratorEEUlddE_EEjdLi4ELi4EEEEEvT1_ --------------------------
	.section	.nv.constant0._ZN2at6native13reduce_kernelILi512ELi1ENS0_8ReduceOpIfNS0_14func_wrapper_tIdZNS0_15xor_sum_functorIfvEclERNS_14TensorIteratorEEUlddE_EEjdLi4ELi4EEEEEvT1_,"a",@progbits
	.sectionflags	@""
	.align	4
.nv.constant0._ZN2at6native13reduce_kernelILi512ELi1ENS0_8ReduceOpIfNS0_14func_wrapper_tIdZNS0_15xor_sum_functorIfvEclERNS_14TensorIteratorEEUlddE_EEjdLi4ELi4EEEEEvT1_:
	.zero		1408


//--------------------- .nv.constant0._ZN2at6native13reduce_kernelILi256ELi2ENS0_8ReduceOpIfNS0_14func_wrapper_tIdZNS0_15xor_sum_functorIfvEclERNS_14TensorIteratorEEUlddE_EEjdLi4ELi4EEEEEvT1_ --------------------------
	.section	.nv.constant0._ZN2at6native13reduce_kernelILi256ELi2ENS0_8ReduceOpIfNS0_14func_wrapper_tIdZNS0_15xor_sum_functorIfvEclERNS_14TensorIteratorEEUlddE_EEjdLi4ELi4EEEEEvT1_,"a",@progbits
	.sectionflags	@""
	.align	4
.nv.constant0._ZN2at6native13reduce_kernelILi256ELi2ENS0_8ReduceOpIfNS0_14func_wrapper_tIdZNS0_15xor_sum_functorIfvEclERNS_14TensorIteratorEEUlddE_EEjdLi4ELi4EEEEEvT1_:
	.zero		1408


//--------------------- .nv.constant0._ZN2at6native13reduce_kernelILi128ELi4ENS0_8ReduceOpIfNS0_14func_wrapper_tIdZNS0_15xor_sum_functorIfvEclERNS_14TensorIteratorEEUlddE_EEjdLi4ELi4EEEEEvT1_ --------------------------
	.section	.nv.constant0._ZN2at6native13reduce_kernelILi128ELi4ENS0_8ReduceOpIfNS0_14func_wrapper_tIdZNS0_15xor_sum_functorIfvEclERNS_14TensorIteratorEEUlddE_EEjdLi4ELi4EEEEEvT1_,"a",@progbits
	.sectionflags	@""
	.align	4
.nv.constant0._ZN2at6native13reduce_kernelILi128ELi4ENS0_8ReduceOpIfNS0_14func_wrapper_tIdZNS0_15xor_sum_functorIfvEclERNS_14TensorIteratorEEUlddE_EEjdLi4ELi4EEEEEvT1_:
	.zero		1408


//--------------------- .nv.constant0._ZN2at6native13reduce_kernelILi512ELi1ENS0_8ReduceOpIdNS0_14func_wrapper_tIdZNS0_15xor_sum_functorIdvEclERNS_14TensorIteratorEEUlddE_EEjdLi4ELi4EEEEEvT1_ --------------------------
	.section	.nv.constant0._ZN2at6native13reduce_kernelILi512ELi1ENS0_8ReduceOpIdNS0_14func_wrapper_tIdZNS0_15xor_sum_functorIdvEclERNS_14TensorIteratorEEUlddE_EEjdLi4ELi4EEEEEvT1_,"a",@progbits
	.sectionflags	@""
	.align	4
.nv.constant0._ZN2at6native13reduce_kernelILi512ELi1ENS0_8ReduceOpIdNS0_14func_wrapper_tIdZNS0_15xor_sum_functorIdvEclERNS_14TensorIteratorEEUlddE_EEjdLi4ELi4EEEEEvT1_:
	.zero		1408


//--------------------- .nv.constant0._ZN2at6native13reduce_kernelILi256ELi2ENS0_8ReduceOpIdNS0_14func_wrapper_tIdZNS0_15xor_sum_functorIdvEclERNS_14TensorIteratorEEUlddE_EEjdLi4ELi4EEEEEvT1_ --------------------------
	.section	.nv.constant0._ZN2at6native13reduce_kernelILi256ELi2ENS0_8ReduceOpIdNS0_14func_wrapper_tIdZNS0_15xor_sum_functorIdvEclERNS_14TensorIteratorEEUlddE_EEjdLi4ELi4EEEEEvT1_,"a",@progbits
	.sectionflags	@""
	.align	4
.nv.constant0._ZN2at6native13reduce_kernelILi256ELi2ENS0_8ReduceOpIdNS0_14func_wrapper_tIdZNS0_15xor_sum_functorIdvEclERNS_14TensorIteratorEEUlddE_EEjdLi4ELi4EEEEEvT1_:
	.zero		1408


//--------------------- .nv.constant0._ZN2at6native13reduce_kernelILi128ELi4ENS0_8ReduceOpIdNS0_14func_wrapper_tIdZNS0_15xor_sum_functorIdvEclERNS_14TensorIteratorEEUlddE_EEjdLi4ELi4EEEEEvT1_ --------------------------
	.section	.nv.constant0._ZN2at6native13reduce_kernelILi128ELi4ENS0_8ReduceOpIdNS0_14func_wrapper_tIdZNS0_15xor_sum_functorIdvEclERNS_14TensorIteratorEEUlddE_EEjdLi4ELi4EEEEEvT1_,"a",@progbits
	.sectionflags	@""
	.align	4
.nv.constant0._ZN2at6native13reduce_kernelILi128ELi4ENS0_8ReduceOpIdNS0_14func_wrapper_tIdZNS0_15xor_sum_functorIdvEclERNS_14TensorIteratorEEUlddE_EEjdLi4ELi4EEEEEvT1_:
	.zero		1408


//--------------------- .nv.constant0._ZN2at6native13reduce_kernelILi512ELi1ENS0_8ReduceOpIsNS0_14func_wrapper_tImZNS0_15xor_sum_functorIsvEclERNS_14TensorIteratorEEUlmmE_EEjmLi4ELi4EEEEEvT1_ --------------------------
	.section	.nv.constant0._ZN2at6native13reduce_kernelILi512ELi1ENS0_8ReduceOpIsNS0_14func_wrapper_tImZNS0_15xor_sum_functorIsvEclERNS_14TensorIteratorEEUlmmE_EEjmLi4ELi4EEEEEvT1_,"a",@progbits
	.sectionflags	@""
	.align	4
.nv.constant0._ZN2at6native13reduce_kernelILi512ELi1ENS0_8ReduceOpIsNS0_14func_wrapper_tImZNS0_15xor_sum_functorIsvEclERNS_14TensorIteratorEEUlmmE_EEjmLi4ELi4EEEEEvT1_:
	.zero		1408


//--------------------- .nv.constant0._ZN2at6native13reduce_kernelILi256ELi2ENS0_8ReduceOpIsNS0_14func_wrapper_tImZNS0_15xor_sum_functorIsvEclERNS_14TensorIteratorEEUlmmE_EEjmLi4ELi4EEEEEvT1_ --------------------------
	.section	.nv.constant0._ZN2at6native13reduce_kernelILi256ELi2ENS0_8ReduceOpIsNS0_14func_wrapper_tImZNS0_15xor_sum_functorIsvEclERNS_14TensorIteratorEEUlmmE_EEjmLi4ELi4EEEEEvT1_,"a",@progbits
	.sectionflags	@""
	.align	4
.nv.constant0._ZN2at6native13reduce_kernelILi256ELi2ENS0_8ReduceOpIsNS0_14func_wrapper_tImZNS0_15xor_sum_functorIsvEclERNS_14TensorIteratorEEUlmmE_EEjmLi4ELi4EEEEEvT1_:
	.zero		1408


//--------------------- .nv.constant0._ZN2at6native13reduce_kernelILi128ELi4ENS0_8ReduceOpIsNS0_14func_wrapper_tImZNS0_15xor_sum_functorIsvEclERNS_14TensorIteratorEEUlmmE_EEjmLi4ELi4EEEEEvT1_ --------------------------
	.section	.nv.constant0._ZN2at6native13reduce_kernelILi128ELi4ENS0_8ReduceOpIsNS0_14func_wrapper_tImZNS0_15xor_sum_functorIsvEclERNS_14TensorIteratorEEUlmmE_EEjmLi4ELi4EEEEEvT1_,"a",@progbits
	.sectionflags	@""
	.align	4
.nv.constant0._ZN2at6native13reduce_kernelILi128ELi4ENS0_8ReduceOpIsNS0_14func_wrapper_tImZNS0_15xor_sum_functorIsvEclERNS_14TensorIteratorEEUlmmE_EEjmLi4ELi4EEEEEvT1_:
	.zero		1408


//--------------------- .nv.constant0._ZN2at6native13reduce_kernelILi512ELi1ENS0_8ReduceOpIlNS0_14func_wrapper_tImZNS0_15xor_sum_functorIlvEclERNS_14TensorIteratorEEUlmmE_EEjmLi4ELi4EEEEEvT1_ --------------------------
	.section	.nv.constant0._ZN2at6native13reduce_kernelILi512ELi1ENS0_8ReduceOpIlNS0_14func_wrapper_tImZNS0_15xor_sum_functorIlvEclERNS_14TensorIteratorEEUlmmE_EEjmLi4ELi4EEEEEvT1_,"a",@progbits
	.sectionflags	@""
	.align	4
.nv.constant0._ZN2at6native13reduce_kernelILi512ELi1ENS0_8ReduceOpIlNS0_14func_wrapper_tImZNS0_15xor_sum_functorIlvEclERNS_14TensorIteratorEEUlmmE_EEjmLi4ELi4EEEEEvT1_:
	.zero		1408


//--------------------- .nv.constant0._ZN2at6native13reduce_kernelILi256ELi2ENS0_8ReduceOpIlNS0_14func_wrapper_tImZNS0_15xor_sum_functorIlvEclERNS_14TensorIteratorEEUlmmE_EEjmLi4ELi4EEEEEvT1_ --------------------------
	.section	.nv.constant0._ZN2at6native13reduce_kernelILi256ELi2ENS0_8ReduceOpIlNS0_14func_wrapper_tImZNS0_15xor_sum_functorIlvEclERNS_14TensorIteratorEEUlmmE_EEjmLi4ELi4EEEEEvT1_,"a",@progbits
	.sectionflags	@""
	.align	4
.nv.constant0._ZN2at6native13reduce_kernelILi256ELi2ENS0_8ReduceOpIlNS0_14func_wrapper_tImZNS0_15xor_sum_functorIlvEclERNS_14TensorIteratorEEUlmmE_EEjmLi4ELi4EEEEEvT1_:
	.zero		1408


//--------------------- .nv.constant0._ZN2at6native13reduce_kernelILi128ELi4ENS0_8ReduceOpIlNS0_14func_wrapper_tImZNS0_15xor_sum_functorIlvEclERNS_14TensorIteratorEEUlmmE_EEjmLi4ELi4EEEEEvT1_ --------------------------
	.section	.nv.constant0._ZN2at6native13reduce_kernelILi128ELi4ENS0_8ReduceOpIlNS0_14func_wrapper_tImZNS0_15xor_sum_functorIlvEclERNS_14TensorIteratorEEUlmmE_EEjmLi4ELi4EEEEEvT1_,"a",@progbits
	.sectionflags	@""
	.align	4
.nv.constant0._ZN2at6native13reduce_kernelILi128ELi4ENS0_8ReduceOpIlNS0_14func_wrapper_tImZNS0_15xor_sum_functorIlvEclERNS_14TensorIteratorEEUlmmE_EEjmLi4ELi4EEEEEvT1_:
	.zero		1408


//--------------------- .nv.constant0._ZN2at6native13reduce_kernelILi512ELi1ENS0_8ReduceOpIiNS0_14func_wrapper_tImZNS0_15xor_sum_functorIivEclERNS_14TensorIteratorEEUlmmE_EEjmLi4ELi4EEEEEvT1_ --------------------------
	.section	.nv.constant0._ZN2at6native13reduce_kernelILi512ELi1ENS0_8ReduceOpIiNS0_14func_wrapper_tImZNS0_15xor_sum_functorIivEclERNS_14TensorIteratorEEUlmmE_EEjmLi4ELi4EEEEEvT1_,"a",@progbits
	.sectionflags	@""
	.align	4
.nv.constant0._ZN2at6native13reduce_kernelILi512ELi1ENS0_8ReduceOpIiNS0_14func_wrapper_tImZNS0_15xor_sum_functorIivEclERNS_14TensorIteratorEEUlmmE_EEjmLi4ELi4EEEEEvT1_:
	.zero		1408


//--------------------- .nv.constant0._ZN2at6native13reduce_kernelILi256ELi2ENS0_8ReduceOpIiNS0_14func_wrapper_tImZNS0_15xor_sum_functorIivEclERNS_14TensorIteratorEEUlmmE_EEjmLi4ELi4EEEEEvT1_ --------------------------
	.section	.nv.constant0._ZN2at6native13reduce_kernelILi256ELi2ENS0_8ReduceOpIiNS0_14func_wrapper_tImZNS0_15xor_sum_functorIivEclERNS_14TensorIteratorEEUlmmE_EEjmLi4ELi4EEEEEvT1_,"a",@progbits
	.sectionflags	@""
	.align	4
.nv.constant0._ZN2at6native13reduce_kernelILi256ELi2ENS0_8ReduceOpIiNS0_14func_wrapper_tImZNS0_15xor_sum_functorIivEclERNS_14TensorIteratorEEUlmmE_EEjmLi4ELi4EEEEEvT1_:
	.zero		1408


//--------------------- .nv.constant0._ZN2at6native13reduce_kernelILi128ELi4ENS0_8ReduceOpIiNS0_14func_wrapper_tImZNS0_15xor_sum_functorIivEclERNS_14TensorIteratorEEUlmmE_EEjmLi4ELi4EEEEEvT1_ --------------------------
	.section	.nv.constant0._ZN2at6native13reduce_kernelILi128ELi4ENS0_8ReduceOpIiNS0_14func_wrapper_tImZNS0_15xor_sum_functorIivEclERNS_14TensorIteratorEEUlmmE_EEjmLi4ELi4EEEEEvT1_,"a",@progbits
	.sectionflags	@""
	.align	4
.nv.constant0._ZN2at6native13reduce_kernelILi128ELi4ENS0_8ReduceOpIiNS0_14func_wrapper_tImZNS0_15xor_sum_functorIivEclERNS_14TensorIteratorEEUlmmE_EEjmLi4ELi4EEEEEvT1_:
	.zero		1408


//--------------------- .nv.constant0._ZN2at6native13reduce_kernelILi512ELi1ENS0_8ReduceOpIaNS0_14func_wrapper_tImZNS0_15xor_sum_functorIavEclERNS_14TensorIteratorEEUlmmE_EEjmLi4ELi4EEEEEvT1_ --------------------------
	.section	.nv.constant0._ZN2at6native13reduce_kernelILi512ELi1ENS0_8ReduceOpIaNS0_14func_wrapper_tImZNS0_15xor_sum_functorIavEclERNS_14TensorIteratorEEUlmmE_EEjmLi4ELi4EEEEEvT1_,"a",@progbits
	.sectionflags	@""
	.align	4
.nv.constant0._ZN2at6native13reduce_kernelILi512ELi1ENS0_8ReduceOpIaNS0_14func_wrapper_tImZNS0_15xor_sum_functorIavEclERNS_14TensorIteratorEEUlmmE_EEjmLi4ELi4EEEEEvT1_:
	.zero		1408


//--------------------- .nv.constant0._ZN2at6native13reduce_kernelILi256ELi2ENS0_8ReduceOpIaNS0_14func_wrapper_tImZNS0_15xor_sum_functorIavEclERNS_14TensorIteratorEEUlmmE_EEjmLi4ELi4EEEEEvT1_ --------------------------
	.section	.nv.constant0._ZN2at6native13reduce_kernelILi256ELi2ENS0_8ReduceOpIaNS0_14func_wrapper_tImZNS0_15xor_sum_functorIavEclERNS_14TensorIteratorEEUlmmE_EEjmLi4ELi4EEEEEvT1_,"a",@progbits
	.sectionflags	@""
	.align	4
.nv.constant0._ZN2at6native13reduce_kernelILi256ELi2ENS0_8ReduceOpIaNS0_14func_wrapper_tImZNS0_15xor_sum_functorIavEclERNS_14TensorIteratorEEUlmmE_EEjmLi4ELi4EEEEEvT1_:
	.zero		1408


//--------------------- .nv.constant0._ZN2at6native13reduce_kernelILi128ELi4ENS0_8ReduceOpIaNS0_14func_wrapper_tImZNS0_15xor_sum_functorIavEclERNS_14TensorIteratorEEUlmmE_EEjmLi4ELi4EEEEEvT1_ --------------------------
	.section	.nv.constant0._ZN2at6native13reduce_kernelILi128ELi4ENS0_8ReduceOpIaNS0_14func_wrapper_tImZNS0_15xor_sum_functorIavEclERNS_14TensorIteratorEEUlmmE_EEjmLi4ELi4EEEEEvT1_,"a",@progbits
	.sectionflags	@""
	.align	4
.nv.constant0._ZN2at6native13reduce_kernelILi128ELi4ENS0_8ReduceOpIaNS0_14func_wrapper_tImZNS0_15xor_sum_functorIavEclERNS_14TensorIteratorEEUlmmE_EEjmLi4ELi4EEEEEvT1_:
	.zero		1408


//--------------------- .nv.constant0._ZN2at6native13reduce_kernelILi512ELi1ENS0_8ReduceOpIhNS0_14func_wrapper_tImZNS0_15xor_sum_functorIhvEclERNS_14TensorIteratorEEUlmmE_EEjmLi4ELi4EEEEEvT1_ --------------------------
	.section	.nv.constant0._ZN2at6native13reduce_kernelILi512ELi1ENS0_8ReduceOpIhNS0_14func_wrapper_tImZNS0_15xor_sum_functorIhvEclERNS_14TensorIteratorEEUlmmE_EEjmLi4ELi4EEEEEvT1_,"a",@progbits
	.sectionflags	@""
	.align	4
.nv.constant0._ZN2at6native13reduce_kernelILi512ELi1ENS0_8ReduceOpIhNS0_14func_wrapper_tImZNS0_15xor_sum_functorIhvEclERNS_14TensorIteratorEEUlmmE_EEjmLi4ELi4EEEEEvT1_:
	.zero		1408


//--------------------- .nv.constant0._ZN2at6native13reduce_kernelILi256ELi2ENS0_8ReduceOpIhNS0_14func_wrapper_tImZNS0_15xor_sum_functorIhvEclERNS_14TensorIteratorEEUlmmE_EEjmLi4ELi4EEEEEvT1_ --------------------------
	.section	.nv.constant0._ZN2at6native13reduce_kernelILi256ELi2ENS0_8ReduceOpIhNS0_14func_wrapper_tImZNS0_15xor_sum_functorIhvEclERNS_14TensorIteratorEEUlmmE_EEjmLi4ELi4EEEEEvT1_,"a",@progbits
	.sectionflags	@""
	.align	4
.nv.constant0._ZN2at6native13reduce_kernelILi256ELi2ENS0_8ReduceOpIhNS0_14func_wrapper_tImZNS0_15xor_sum_functorIhvEclERNS_14TensorIteratorEEUlmmE_EEjmLi4ELi4EEEEEvT1_:
	.zero		1408


//--------------------- .nv.constant0._ZN2at6native13reduce_kernelILi128ELi4ENS0_8ReduceOpIhNS0_14func_wrapper_tImZNS0_15xor_sum_functorIhvEclERNS_14TensorIteratorEEUlmmE_EEjmLi4ELi4EEEEEvT1_ --------------------------
	.section	.nv.constant0._ZN2at6native13reduce_kernelILi128ELi4ENS0_8ReduceOpIhNS0_14func_wrapper_tImZNS0_15xor_sum_functorIhvEclERNS_14TensorIteratorEEUlmmE_EEjmLi4ELi4EEEEEvT1_,"a",@progbits
	.sectionflags	@""
	.align	4
.nv.constant0._ZN2at6native13reduce_kernelILi128ELi4ENS0_8ReduceOpIhNS0_14func_wrapper_tImZNS0_15xor_sum_functorIhvEclERNS_14TensorIteratorEEUlmmE_EEjmLi4ELi4EEEEEvT1_:
	.zero		1408


//--------------------- .nv.constant0._ZN2at6native13reduce_kernelILi512ELi1ENS0_8ReduceOpIN3c108BFloat16ENS0_9NanSumOpsIffEEjfLi4ELi4EEEEEvT1_ --------------------------
	.section	.nv.constant0._ZN2at6native13reduce_kernelILi512ELi1ENS0_8ReduceOpIN3c108BFloat16ENS0_9NanSumOpsIffEEjfLi4ELi4EEEEEvT1_,"a",@progbits
	.sectionflags	@""
	.align	4
.nv.constant0._ZN2at6native13reduce_kernelILi512ELi1ENS0_8ReduceOpIN3c108BFloat16ENS0_9NanSumOpsIffEEjfLi4ELi4EEEEEvT1_:
	.zero		1400


//--------------------- .nv.constant0._ZN2at6native13reduce_kernelILi256ELi2ENS0_8ReduceOpIN3c108BFloat16ENS0_9NanSumOpsIffEEjfLi4ELi4EEEEEvT1_ --------------------------
	.section	.nv.constant0._ZN2at6native13reduce_kernelILi256ELi2ENS0_8ReduceOpIN3c108BFloat16ENS0_9NanSumOpsIffEEjfLi4ELi4EEEEEvT1_,"a",@progbits
	.sectionflags	@""
	.align	4
.nv.constant0._ZN2at6native13reduce_kernelILi256ELi2ENS0_8ReduceOpIN3c108BFloat16ENS0_9NanSumOpsIffEEjfLi4ELi4EEEEEvT1_:
	.zero		1400


//--------------------- .nv.constant0._ZN2at6native13reduce_kernelILi128ELi4ENS0_8ReduceOpIN3c108BFloat16ENS0_9NanSumOpsIffEEjfLi4ELi4EEEEEvT1_ --------------------------
	.section	.nv.constant0._ZN2at6native13reduce_kernelILi128ELi4ENS0_8ReduceOpIN3c108BFloat16ENS0_9NanSumOpsIffEEjfLi4ELi4EEEEEvT1_,"a",@progbits
	.sectionflags	@""
	.align	4
.nv.constant0._ZN2at6native13reduce_kernelILi128ELi4ENS0_8ReduceOpIN3c108BFloat16ENS0_9NanSumOpsIffEEjfLi4ELi4EEEEEvT1_:
	.zero		1400


//--------------------- .nv.constant0._ZN2at6native13reduce_kernelILi512ELi1ENS0_8ReduceOpIN3c108BFloat16ENS0_9NanSumOpsIfS4_EEjS4_Li4ELi4EEEEEvT1_ --------------------------
	.section	.nv.constant0._ZN2at6native13reduce_kernelILi512ELi1ENS0_8ReduceOpIN3c108BFloat16ENS0_9NanSumOpsIfS4_EEjS4_Li4ELi4EEEEEvT1_,"a",@progbits
	.sectionflags	@""
	.align	4
.nv.constant0._ZN2at6native13reduce_kernelILi512ELi1ENS0_8ReduceOpIN3c108BFloat16ENS0_9NanSumOpsIfS4_EEjS4_Li4ELi4EEEEEvT1_:
	.zero		1400


//--------------------- .nv.constant0._ZN2at6native13reduce_kernelILi256ELi2ENS0_8ReduceOpIN3c108BFloat16ENS0_9NanSumOpsIfS4_EEjS4_Li4ELi4EEEEEvT1_ --------------------------
	.section	.nv.constant0._ZN2at6native13reduce_kernelILi256ELi2ENS0_8ReduceOpIN3c108BFloat16ENS0_9NanSumOpsIfS4_EEjS4_Li4ELi4EEEEEvT1_,"a",@progbits
	.sectionflags	@""
	.align	4
.nv.constant0._ZN2at6native13reduce_kernelILi256ELi2ENS0_8ReduceOpIN3c108BFloat16ENS0_9NanSumOpsIfS4_EEjS4_Li4ELi4EEEEEvT1_:
	.zero		1400


//--------------------- .nv.constant0._ZN2at6native13reduce_kernelILi128ELi4ENS0_8ReduceOpIN3c108BFloat16ENS0_9NanSumOpsIfS4_EEjS4_Li4ELi4EEEEEvT1_ --------------------------
	.section	.nv.constant0._ZN2at6native13reduce_kernelILi128ELi4ENS0_8ReduceOpIN3c108BFloat16ENS0_9NanSumOpsIfS4_EEjS4_Li4ELi4EEEEEvT1_,"a",@progbits
	.sectionflags	@""
	.align	4
.nv.constant0._ZN2at6native13reduce_kernelILi128ELi4ENS0_8ReduceOpIN3c108BFloat16ENS0_9NanSumOpsIfS4_EEjS4_Li4ELi4EEEEEvT1_:
	.zero		1400


//--------------------- .nv.constant0._ZN2at6native13reduce_kernelILi512ELi1ENS0_8ReduceOpIN3c104HalfENS0_9NanSumOpsIffEEjfLi4ELi4EEEEEvT1_ --------------------------
	.section	.nv.constant0._ZN2at6native13reduce_kernelILi512ELi1ENS0_8ReduceOpIN3c104HalfENS0_9NanSumOpsIffEEjfLi4ELi4EEEEEvT1_,"a",@progbits
	.sectionflags	@""
	.align	4
.nv.constant0._ZN2at6native13reduce_kernelILi512ELi1ENS0_8ReduceOpIN3c104HalfENS0_9NanSumOpsIffEEjfLi4ELi4EEEEEvT1_:
	.zero		1400


//--------------------- .nv.constant0._ZN2at6native13reduce_kernelILi256ELi2ENS0_8ReduceOpIN3c104HalfENS0_9NanSumOpsIffEEjfLi4ELi4EEEEEvT1_ --------------------------
	.section	.nv.constant0._ZN2at6native13reduce_kernelILi256ELi2ENS0_8ReduceOpIN3c104HalfENS0_9NanSumOpsIffEEjfLi4ELi4EEEEEvT1_,"a",@progbits
	.sectionflags	@""
	.align	4
.nv.constant0._ZN2at6native13reduce_kernelILi256ELi2ENS0_8ReduceOpIN3c104HalfENS0_9NanSumOpsIffEEjfLi4ELi4EEEEEvT1_:
	.zero		1400


//--------------------- .nv.constant0._ZN2at6native13reduce_kernelILi128ELi4ENS0_8ReduceOpIN3c104HalfENS0_9NanSumOpsIffEEjfLi4ELi4EEEEEvT1_ --------------------------
	.section	.nv.constant0._ZN2at6native13reduce_kernelILi128ELi4ENS0_8ReduceOpIN3c104HalfENS0_9NanSumOpsIffEEjfLi4ELi4EEEEEvT1_,"a",@progbits
	.sectionflags	@""
	.align	4
.nv.constant0._ZN2at6native13reduce_kernelILi128ELi4ENS0_8ReduceOpIN3c104HalfENS0_9NanSumOpsIffEEjfLi4ELi4EEEEEvT1_:
	.zero		1400


//--------------------- .nv.constant0._ZN2at6native13reduce_kernelILi512ELi1ENS0_8ReduceOpIN3c104HalfENS0_9NanSumOpsIfS4_EEjS4_Li4ELi4EEEEEvT1_ --------------------------
	.section	.nv.constant0._ZN2at6native13reduce_kernelILi512ELi1ENS0_8ReduceOpIN3c104HalfENS0_9NanSumOpsIfS4_EEjS4_Li4ELi4EEEEEvT1_,"a",@progbits
	.sectionflags	@""
	.align	4
.nv.constant0._ZN2at6native13reduce_kernelILi512ELi1ENS0_8ReduceOpIN3c104HalfENS0_9NanSumOpsIfS4_EEjS4_Li4ELi4EEEEEvT1_:
	.zero		1400


//--------------------- .nv.constant0._ZN2at6native13reduce_kernelILi256ELi2ENS0_8ReduceOpIN3c104HalfENS0_9NanSumOpsIfS4_EEjS4_Li4ELi4EEEEEvT1_ --------------------------
	.section	.nv.constant0._ZN2at6native13reduce_kernelILi256ELi2ENS0_8ReduceOpIN3c104HalfENS0_9NanSumOpsIfS4_EEjS4_Li4ELi4EEEEEvT1_,"a",@progbits
	.sectionflags	@""
	.align	4
.nv.constant0._ZN2at6native13reduce_kernelILi256ELi2ENS0_8ReduceOpIN3c104HalfENS0_9NanSumOpsIfS4_EEjS4_Li4ELi4EEEEEvT1_:
	.zero		1400


//--------------------- .nv.constant0._ZN2at6native13reduce_kernelILi128ELi4ENS0_8ReduceOpIN3c104HalfENS0_9NanSumOpsIfS4_EEjS4_Li4ELi4EEEEEvT1_ --------------------------
	.section	.nv.constant0._ZN2at6native13reduce_kernelILi128ELi4ENS0_8ReduceOpIN3c104HalfENS0_9NanSumOpsIfS4_EEjS4_Li4ELi4EEEEEvT1_,"a",@progbits
	.sectionflags	@""
	.align	4
.nv.constant0._ZN2at6native13reduce_kernelILi128ELi4ENS0_8ReduceOpIN3c104HalfENS0_9NanSumOpsIfS4_EEjS4_Li4ELi4EEEEEvT1_:
	.zero		1400


//--------------------- .nv.constant0._ZN2at6native13reduce_kernelILi512ELi1ENS0_8ReduceOpIfNS0_9NanSumOpsIffEEjfLi4ELi4EEEEEvT1_ --------------------------
	.section	.nv.constant0._ZN2at6native13reduce_kernelILi512ELi1ENS0_8ReduceOpIfNS0_9NanSumOpsIffEEjfLi4ELi4EEEEEvT1_,"a",@progbits
	.sectionflags	@""
	.align	4
.nv.constant0._ZN2at6native13reduce_kernelILi512ELi1ENS0_8ReduceOpIfNS0_9NanSumOpsIffEEjfLi4ELi4EEEEEvT1_:
	.zero		1400


//--------------------- .nv.constant0._ZN2at6native13reduce_kernelILi256ELi2ENS0_8ReduceOpIfNS0_9NanSumOpsIffEEjfLi4ELi4EEEEEvT1_ --------------------------
	.section	.nv.constant0._ZN2at6native13reduce_kernelILi256ELi2ENS0_8ReduceOpIfNS0_9NanSumOpsIffEEjfLi4ELi4EEEEEvT1_,"a",@progbits
	.sectionflags	@""
	.align	4
.nv.constant0._ZN2at6native13reduce_kernelILi256ELi2ENS0_8ReduceOpIfNS0_9NanSumOpsIffEEjfLi4ELi4EEEEEvT1_:
	.zero		1400


//--------------------- .nv.constant0._ZN2at6native13reduce_kernelILi128ELi4ENS0_8ReduceOpIfNS0_9NanSumOpsIffEEjfLi4ELi4EEEEEvT1_ --------------------------
	.section	.nv.constant0._ZN2at6native13reduce_kernelILi128ELi4ENS0_8ReduceOpIfNS0_9NanSumOpsIffEEjfLi4ELi4EEEEEvT1_,"a",@progbits
	.sectionflags	@""
	.align	4
.nv.constant0._ZN2at6native13reduce_kernelILi128ELi4ENS0_8ReduceOpIfNS0_9NanSumOpsIffEEjfLi4ELi4EEEEEvT1_:
	.zero		1400


//--------------------- .nv.constant0._ZN2at6native13reduce_kernelILi512ELi1ENS0_8ReduceOpIdNS0_9NanSumOpsIddEEjdLi4ELi4EEEEEvT1_ --------------------------
	.section	.nv.constant0._ZN2at6native13reduce_kernelILi512ELi1ENS0_8ReduceOpIdNS0_9NanSumOpsIddEEjdLi4ELi4EEEEEvT1_,"a",@progbits
	.sectionflags	@""
	.align	4
.nv.constant0._ZN2at6native13reduce_kernelILi512ELi1ENS0_8ReduceOpIdNS0_9NanSumOpsIddEEjdLi4ELi4EEEEEvT1_:
	.zero		1408


//--------------------- .nv.constant0._ZN2at6native13reduce_kernelILi256ELi2ENS0_8ReduceOpIdNS0_9NanSumOpsIddEEjdLi4ELi4EEEEEvT1_ --------------------------
	.section	.nv.constant0._ZN2at6native13reduce_kernelILi256ELi2ENS0_8ReduceOpIdNS0_9NanSumOpsIddEEjdLi4ELi4EEEEEvT1_,"a",@progbits
	.sectionflags	@""
	.align	4
.nv.constant0._ZN2at6native13reduce_kernelILi256ELi2ENS0_8ReduceOpIdNS0_9NanSumOpsIddEEjdLi4ELi4EEEEEvT1_:
	.zero		1408


//--------------------- .nv.constant0._ZN2at6native13reduce_kernelILi128ELi4ENS0_8ReduceOpIdNS0_9NanSumOpsIddEEjdLi4ELi4EEEEEvT1_ --------------------------
	.section	.nv.constant0._ZN2at6native13reduce_kernelILi128ELi4ENS0_8ReduceOpIdNS0_9NanSumOpsIddEEjdLi4ELi4EEEEEvT1_,"a",@progbits
	.sectionflags	@""
	.align	4
.nv.constant0._ZN2at6native13reduce_kernelILi128ELi4ENS0_8ReduceOpIdNS0_9NanSumOpsIddEEjdLi4ELi4EEEEEvT1_:
	.zero		1408


//--------------------- .nv.constant0._ZN2at6native13reduce_kernelILi512ELi1ENS0_8ReduceOpIN3c108BFloat16ENS0_14func_wrapper_tIfZNS0_11sum_functorIS4_ffEclERNS_14TensorIteratorEEUlffE_EEjfLi4ELi8EEEEEvT1_ --------------------------
	.section	.nv.constant0._ZN2at6native13reduce_kernelILi512ELi1ENS0_8ReduceOpIN3c108BFloat16ENS0_14func_wrapper_tIfZNS0_11sum_functorIS4_ffEclERNS_14TensorIteratorEEUlffE_EEjfLi4ELi8EEEEEvT1_,"a",@progbits
	.sectionflags	@""
	.align	4
.nv.constant0._ZN2at6native13reduce_kernelILi512ELi1ENS0_8ReduceOpIN3c108BFloat16ENS0_14func_wrapper_tIfZNS0_11sum_functorIS4_ffEclERNS_14TensorIteratorEEUlffE_EEjfLi4ELi8EEEEEvT1_:
	.zero		1400


//--------------------- .nv.constant0._ZN2at6native13reduce_kernelILi256ELi2ENS0_8ReduceOpIN3c108BFloat16ENS0_14func_wrapper_tIfZNS0_11sum_functorIS4_ffEclERNS_14TensorIteratorEEUlffE_EEjfLi4ELi8EEEEEvT1_ --------------------------
	.section	.nv.constant0._ZN2at6native13reduce_kernelILi256ELi2ENS0_8ReduceOpIN3c108BFloat16ENS0_14func_wrapper_tIfZNS0_11sum_functorIS4_ffEclERNS_14TensorIteratorEEUlffE_EEjfLi4ELi8EEEEEvT1_,"a",@progbits
	.sectionflags	@""
	.align	4
.nv.constant0._ZN2at6native13reduce_kernelILi256ELi2ENS0_8ReduceOpIN3c108BFloat16ENS0_14func_wrapper_tIfZNS0_11sum_functorIS4_ffEclERNS_14TensorIteratorEEUlffE_EEjfLi4ELi8EEEEEvT1_:
	.zero		1400


//--------------------- .nv.constant0._ZN2at6native13reduce_kernelILi128ELi4ENS0_8ReduceOpIN3c108BFloat16ENS0_14func_wrapper_tIfZNS0_11sum_functorIS4_ffEclERNS_14TensorIteratorEEUlffE_EEjfLi4ELi8EEEEEvT1_ --------------------------
	.section	.nv.constant0._ZN2at6native13reduce_kernelILi128ELi4ENS0_8ReduceOpIN3c108BFloat16ENS0_14func_wrapper_tIfZNS0_11sum_functorIS4_ffEclERNS_14TensorIteratorEEUlffE_EEjfLi4ELi8EEEEEvT1_,"a",@progbits
	.sectionflags	@""
	.align	4
.nv.constant0._ZN2at6native13reduce_kernelILi128ELi4ENS0_8ReduceOpIN3c108BFloat16ENS0_14func_wrapper_tIfZNS0_11sum_functorIS4_ffEclERNS_14TensorIteratorEEUlffE_EEjfLi4ELi8EEEEEvT1_:
	.zero		1400


//--------------------- .nv.constant0._ZN2at6native13reduce_kernelILi512ELi1ENS0_8ReduceOpIN3c108BFloat16ENS0_14func_wrapper_tIS4_ZNS0_11sum_functorIS4_fS4_EclERNS_14TensorIteratorEEUlffE_EEjS4_Li4ELi8EEEEEvT1_ --------------------------
	.section	.nv.constant0._ZN2at6native13reduce_kernelILi512ELi1ENS0_8ReduceOpIN3c108BFloat16ENS0_14func_wrapper_tIS4_ZNS0_11sum_functorIS4_fS4_EclERNS_14TensorIteratorEEUlffE_EEjS4_Li4ELi8EEEEEvT1_,"a",@progbits
	.sectionflags	@""
	.align	4
.nv.constant0._ZN2at6native13reduce_kernelILi512ELi1ENS0_8ReduceOpIN3c108BFloat16ENS0_14func_wrapper_tIS4_ZNS0_11sum_functorIS4_fS4_EclERNS_14TensorIteratorEEUlffE_EEjS4_Li4ELi8EEEEEvT1_:
	.zero		1400


//--------------------- .nv.constant0._ZN2at6native13reduce_kernelILi256ELi2ENS0_8ReduceOpIN3c108BFloat16ENS0_14func_wrapper_tIS4_ZNS0_11sum_functorIS4_fS4_EclERNS_14TensorIteratorEEUlffE_EEjS4_Li4ELi8EEEEEvT1_ --------------------------
	.section	.nv.constant0._ZN2at6native13reduce_kernelILi256ELi2ENS0_8ReduceOpIN3c108BFloat16ENS0_14func_wrapper_tIS4_ZNS0_11sum_functorIS4_fS4_EclERNS_14TensorIteratorEEUlffE_EEjS4_Li4ELi8EEEEEvT1_,"a",@progbits
	.sectionflags	@""
	.align	4
.nv.constant0._ZN2at6native13reduce_kernelILi256ELi2ENS0_8ReduceOpIN3c108BFloat16ENS0_14func_wrapper_tIS4_ZNS0_11sum_functorIS4_fS4_EclERNS_14TensorIteratorEEUlffE_EEjS4_Li4ELi8EEEEEvT1_:
	.zero		1400


//--------------------- .nv.constant0._ZN2at6native13reduce_kernelILi128ELi4ENS0_8ReduceOpIN3c108BFloat16ENS0_14func_wrapper_tIS4_ZNS0_11sum_functorIS4_fS4_EclERNS_14TensorIteratorEEUlffE_EEjS4_Li4ELi8EEEEEvT1_ --------------------------
	.section	.nv.constant0._ZN2at6native13reduce_kernelILi128ELi4ENS0_8ReduceOpIN3c108BFloat16ENS0_14func_wrapper_tIS4_ZNS0_11sum_functorIS4_fS4_EclERNS_14TensorIteratorEEUlffE_EEjS4_Li4ELi8EEEEEvT1_,"a",@progbits
	.sectionflags	@""
	.align	4
.nv.constant0._ZN2at6native13reduce_kernelILi128ELi4ENS0_8ReduceOpIN3c108BFloat16ENS0_14func_wrapper_tIS4_ZNS0_11sum_functorIS4_fS4_EclERNS_14TensorIteratorEEUlffE_EEjS4_Li4ELi8EEEEEvT1_:
	.zero		1400


//--------------------- .nv.constant0._ZN2at6native13reduce_kernelILi512ELi1ENS0_8ReduceOpIN3c104HalfENS0_14func_wrapper_tIfZNS0_11sum_functorIS4_ffEclERNS_14TensorIteratorEEUlffE_EEjfLi4ELi8EEEEEvT1_ --------------------------
	.section	.nv.constant0._ZN2at6native13reduce_kernelILi512ELi1ENS0_8ReduceOpIN3c104HalfENS0_14func_wrapper_tIfZNS0_11sum_functorIS4_ffEclERNS_14TensorIteratorEEUlffE_EEjfLi4ELi8EEEEEvT1_,"a",@progbits
	.sectionflags	@""
	.align	4
.nv.constant0._ZN2at6native13reduce_kernelILi512ELi1ENS0_8ReduceOpIN3c104HalfENS0_14func_wrapper_tIfZNS0_11sum_functorIS4_ffEclERNS_14TensorIteratorEEUlffE_EEjfLi4ELi8EEEEEvT1_:
	.zero		1400


//--------------------- .nv.constant0._ZN2at6native13reduce_kernelILi256ELi2ENS0_8ReduceOpIN3c104HalfENS0_14func_wrapper_tIfZNS0_11sum_functorIS4_ffEclERNS_14TensorIteratorEEUlffE_EEjfLi4ELi8EEEEEvT1_ --------------------------
	.section	.nv.constant0._ZN2at6native13reduce_kernelILi256ELi2ENS0_8ReduceOpIN3c104HalfENS0_14func_wrapper_tIfZNS0_11sum_functorIS4_ffEclERNS_14TensorIteratorEEUlffE_EEjfLi4ELi8EEEEEvT1_,"a",@progbits
	.sectionflags	@""
	.align	4
.nv.constant0._ZN2at6native13reduce_kernelILi256ELi2ENS0_8ReduceOpIN3c104HalfENS0_14func_wrapper_tIfZNS0_11sum_functorIS4_ffEclERNS_14TensorIteratorEEUlffE_EEjfLi4ELi8EEEEEvT1_:
	.zero		1400


//--------------------- .nv.constant0._ZN2at6native13reduce_kernelILi128ELi4ENS0_8ReduceOpIN3c104HalfENS0_14func_wrapper_tIfZNS0_11sum_functorIS4_ffEclERNS_14TensorIteratorEEUlffE_EEjfLi4ELi8EEEEEvT1_ --------------------------
	.section	.nv.constant0._ZN2at6native13reduce_kernelILi128ELi4ENS0_8ReduceOpIN3c104HalfENS0_14func_wrapper_tIfZNS0_11sum_functorIS4_ffEclERNS_14TensorIteratorEEUlffE_EEjfLi4ELi8EEEEEvT1_,"a",@progbits
	.sectionflags	@""
	.align	4
.nv.constant0._ZN2at6native13reduce_kernelILi128ELi4ENS0_8ReduceOpIN3c104HalfENS0_14func_wrapper_tIfZNS0_11sum_functorIS4_ffEclERNS_14TensorIteratorEEUlffE_EEjfLi4ELi8EEEEEvT1_:
	.zero		1400


//--------------------- .nv.constant0._ZN2at6native13reduce_kernelILi512ELi1ENS0_8ReduceOpIN3c104HalfENS0_14func_wrapper_tIS4_ZNS0_11sum_functorIS4_fS4_EclERNS_14TensorIteratorEEUlffE_EEjS4_Li4ELi8EEEEEvT1_ --------------------------
	.section	.nv.constant0._ZN2at6native13reduce_kernelILi512ELi1ENS0_8ReduceOpIN3c104HalfENS0_14func_wrapper_tIS4_ZNS0_11sum_functorIS4_fS4_EclERNS_14TensorIteratorEEUlffE_EEjS4_Li4ELi8EEEEEvT1_,"a",@progbits
	.sectionflags	@""
	.align	4
.nv.constant0._ZN2at6native13reduce_kernelILi512ELi1ENS0_8ReduceOpIN3c104HalfENS0_14func_wrapper_tIS4_ZNS0_11sum_functorIS4_fS4_EclERNS_14TensorIteratorEEUlffE_EEjS4_Li4ELi8EEEEEvT1_:
	.zero		1400


//--------------------- .nv.constant0._ZN2at6native13reduce_kernelILi256ELi2ENS0_8ReduceOpIN3c104HalfENS0_14func_wrapper_tIS4_ZNS0_11sum_functorIS4_fS4_EclERNS_14TensorIteratorEEUlffE_EEjS4_Li4ELi8EEEEEvT1_ --------------------------
	.section	.nv.constant0._ZN2at6native13reduce_kernelILi256ELi2ENS0_8ReduceOpIN3c104HalfENS0_14func_wrapper_tIS4_ZNS0_11sum_functorIS4_fS4_EclERNS_14TensorIteratorEEUlffE_EEjS4_Li4ELi8EEEEEvT1_,"a",@progbits
	.sectionflags	@""
	.align	4
.nv.constant0._ZN2at6native13reduce_kernelILi256ELi2ENS0_8ReduceOpIN3c104HalfENS0_14func_wrapper_tIS4_ZNS0_11sum_functorIS4_fS4_EclERNS_14TensorIteratorEEUlffE_EEjS4_Li4ELi8EEEEEvT1_:
	.zero		1400


//--------------------- .nv.constant0._ZN2at6native13reduce_kernelILi128ELi4ENS0_8ReduceOpIN3c104HalfENS0_14func_wrapper_tIS4_ZNS0_11sum_functorIS4_fS4_EclERNS_14TensorIteratorEEUlffE_EEjS4_Li4ELi8EEEEEvT1_ --------------------------
	.section	.nv.constant0._ZN2at6native13reduce_kernelILi128ELi4ENS0_8ReduceOpIN3c104HalfENS0_14func_wrapper_tIS4_ZNS0_11sum_functorIS4_fS4_EclERNS_14TensorIteratorEEUlffE_EEjS4_Li4ELi8EEEEEvT1_,"a",@progbits
	.sectionflags	@""
	.align	4
.nv.constant0._ZN2at6native13reduce_kernelILi128ELi4ENS0_8ReduceOpIN3c104HalfENS0_14func_wrapper_tIS4_ZNS0_11sum_functorIS4_fS4_EclERNS_14TensorIteratorEEUlffE_EEjS4_Li4ELi8EEEEEvT1_:
	.zero		1400


//--------------------- .nv.constant0._ZN2at6native13reduce_kernelILi512ELi1ENS0_8ReduceOpIbNS0_14func_wrapper_tIbZNS0_11sum_functorIbbbEclERNS_14TensorIteratorEEUlbbE_EEjbLi4ELi4EEEEEvT1_ --------------------------
	.section	.nv.constant0._ZN2at6native13reduce_kernelILi512ELi1ENS0_8ReduceOpIbNS0_14func_wrapper_tIbZNS0_11sum_functorIbbbEclERNS_14TensorIteratorEEUlbbE_EEjbLi4ELi4EEEEEvT1_,"a",@progbits
	.sectionflags	@""
	.align	4
.nv.constant0._ZN2at6native13reduce_kernelILi512ELi1ENS0_8ReduceOpIbNS0_14func_wrapper_tIbZNS0_11sum_functorIbbbEclERNS_14TensorIteratorEEUlbbE_EEjbLi4ELi4EEEEEvT1_:
	.zero		1392


//--------------------- .nv.constant0._ZN2at6native13reduce_kernelILi256ELi2ENS0_8ReduceOpIbNS0_14func_wrapper_tIbZNS0_11sum_functorIbbbEclERNS_14TensorIteratorEEUlbbE_EEjbLi4ELi4EEEEEvT1_ --------------------------
	.section	.nv.constant0._ZN2at6native13reduce_kernelILi256ELi2ENS0_8ReduceOpIbNS0_14func_wrapper_tIbZNS0_11sum_functorIbbbEclERNS_14TensorIteratorEEUlbbE_EEjbLi4ELi4EEEEEvT1_,"a",@progbits
	.sectionflags	@""
	.align	4
.nv.constant0._ZN2at6native13reduce_kernelILi256ELi2ENS0_8ReduceOpIbNS0_14func_wrapper_tIbZNS0_11sum_functorIbbbEclERNS_14TensorIteratorEEUlbbE_EEjbLi4ELi4EEEEEvT1_:
	.zero		1392


//--------------------- .nv.constant0._ZN2at6native13reduce_kernelILi128ELi4ENS0_8ReduceOpIbNS0_14func_wrapper_tIbZNS0_11sum_functorIbbbEclERNS_14TensorIteratorEEUlbbE_EEjbLi4ELi4EEEEEvT1_ --------------------------
	.section	.nv.constant0._ZN2at6native13reduce_kernelILi128ELi4ENS0_8ReduceOpIbNS0_14func_wrapper_tIbZNS0_11sum_functorIbbbEclERNS_14TensorIteratorEEUlbbE_EEjbLi4ELi4EEEEEvT1_,"a",@progbits
	.sectionflags	@""
	.align	4
.nv.constant0._ZN2at6native13reduce_kernelILi128ELi4ENS0_8ReduceOpIbNS0_14func_wrapper_tIbZNS0_11sum_functorIbbbEclERNS_14TensorIteratorEEUlbbE_EEjbLi4ELi4EEEEEvT1_:
	.zero		1392


//--------------------- .nv.constant0._ZN2at6native13reduce_kernelILi512ELi1ENS0_8ReduceOpIN3c107complexIfEENS0_14func_wrapper_tIS5_ZNS0_11sum_functorIS5_S5_S5_EclERNS_14TensorIteratorEEUlS5_S5_E_EEjS5_Li4ELi4EEEEEvT1_ --------------------------
	.section	.nv.constant0._ZN2at6native13reduce_kernelILi512ELi1ENS0_8ReduceOpIN3c107complexIfEENS0_14func_wrapper_tIS5_ZNS0_11sum_functorIS5_S5_S5_EclERNS_14TensorIteratorEEUlS5_S5_E_EEjS5_Li4ELi4EEEEEvT1_,"a",@progbits
	.sectionflags	@""
	.align	4
.nv.constant0._ZN2at6native13reduce_kernelILi512ELi1ENS0_8ReduceOpIN3c107complexIfEENS0_14func_wrapper_tIS5_ZNS0_11sum_functorIS5_S5_S5_EclERNS_14TensorIteratorEEUlS5_S5_E_EEjS5_Li4ELi4EEEEEvT1_:
	.zero		1408


//--------------------- .nv.constant0._ZN2at6native13reduce_kernelILi256ELi2ENS0_8ReduceOpIN3c107complexIfEENS0_14func_wrapper_tIS5_ZNS0_11sum_functorIS5_S5_S5_EclERNS_14TensorIteratorEEUlS5_S5_E_EEjS5_Li4ELi4EEEEEvT1_ --------------------------
	.section	.nv.constant0._ZN2at6native13reduce_kernelILi256ELi2ENS0_8ReduceOpIN3c107complexIfEENS0_14func_wrapper_tIS5_ZNS0_11sum_functorIS5_S5_S5_EclERNS_14TensorIteratorEEUlS5_S5_E_EEjS5_Li4ELi4EEEEEvT1_,"a",@progbits
	.sectionflags	@""
	.align	4
.nv.constant0._ZN2at6native13reduce_kernelILi256ELi2ENS0_8ReduceOpIN3c107complexIfEENS0_14func_wrapper_tIS5_ZNS0_11sum_functorIS5_S5_S5_EclERNS_14TensorIteratorEEUlS5_S5_E_EEjS5_Li4ELi4EEEEEvT1_:
	.zero		1408


//--------------------- .nv.constant0._ZN2at6native13reduce_kernelILi128ELi4ENS0_8ReduceOpIN3c107complexIfEENS0_14func_wrapper_tIS5_ZNS0_11sum_functorIS5_S5_S5_EclERNS_14TensorIteratorEEUlS5_S5_E_EEjS5_Li4ELi4EEEEEvT1_ --------------------------
	.section	.nv.constant0._ZN2at6native13reduce_kernelILi128ELi4ENS0_8ReduceOpIN3c107complexIfEENS0_14func_wrapper_tIS5_ZNS0_11sum_functorIS5_S5_S5_EclERNS_14TensorIteratorEEUlS5_S5_E_EEjS5_Li4ELi4EEEEEvT1_,"a",@progbits
	.sectionflags	@""
	.align	4
.nv.constant0._ZN2at6native13reduce_kernelILi128ELi4ENS0_8ReduceOpIN3c107complexIfEENS0_14func_wrapper_tIS5_ZNS0_11sum_functorIS5_S5_S5_EclERNS_14TensorIteratorEEUlS5_S5_E_EEjS5_Li4ELi4EEEEEvT1_:
	.zero		1408


//--------------------- .nv.constant0._ZN2at6native13reduce_kernelILi256ELi1ENS0_8ReduceOpIN3c107complexIdEENS0_14func_wrapper_tIS5_ZNS0_11sum_functorIS5_S5_S5_EclERNS_14TensorIteratorEEUlS5_S5_E_EEjS5_Li4ELi4EEEEEvT1_ --------------------------
	.section	.nv.constant0._ZN2at6native13reduce_kernelILi256ELi1ENS0_8ReduceOpIN3c107complexIdEENS0_14func_wrapper_tIS5_ZNS0_11sum_functorIS5_S5_S5_EclERNS_14TensorIteratorEEUlS5_S5_E_EEjS5_Li4ELi4EEEEEvT1_,"a",@progbits
	.sectionflags	@""
	.align	4
.nv.constant0._ZN2at6native13reduce_kernelILi256ELi1ENS0_8ReduceOpIN3c107complexIdEENS0_14func_wrapper_tIS5_ZNS0_11sum_functorIS5_S5_S5_EclERNS_14TensorIteratorEEUlS5_S5_E_EEjS5_Li4ELi4EEEEEvT1_:
	.zero		1424


//--------------------- .nv.constant0._ZN2at6native13reduce_kernelILi128ELi2ENS0_8ReduceOpIN3c107complexIdEENS0_14func_wrapper_tIS5_ZNS0_11sum_functorIS5_S5_S5_EclERNS_14TensorIteratorEEUlS5_S5_E_EEjS5_Li4ELi4EEEEEvT1_ --------------------------
	.section	.nv.constant0._ZN2at6native13reduce_kernelILi128ELi2ENS0_8ReduceOpIN3c107complexIdEENS0_14func_wrapper_tIS5_ZNS0_11sum_functorIS5_S5_S5_EclERNS_14TensorIteratorEEUlS5_S5_E_EEjS5_Li4ELi4EEEEEvT1_,"a",@progbits
	.sectionflags	@""
	.align	4
.nv.constant0._ZN2at6native13reduce_kernelILi128ELi2ENS0_8ReduceOpIN3c107complexIdEENS0_14func_wrapper_tIS5_ZNS0_11sum_functorIS5_S5_S5_EclERNS_14TensorIteratorEEUlS5_S5_E_EEjS5_Li4ELi4EEEEEvT1_:
	.zero		1424


//--------------------- .nv.constant0._ZN2at6native13reduce_kernelILi64ELi4ENS0_8ReduceOpIN3c107complexIdEENS0_14func_wrapper_tIS5_ZNS0_11sum_functorIS5_S5_S5_EclERNS_14TensorIteratorEEUlS5_S5_E_EEjS5_Li4ELi4EEEEEvT1_ --------------------------
	.section	.nv.constant0._ZN2at6native13reduce_kernelILi64ELi4ENS0_8ReduceOpIN3c107complexIdEENS0_14func_wrapper_tIS5_ZNS0_11sum_functorIS5_S5_S5_EclERNS_14TensorIteratorEEUlS5_S5_E_EEjS5_Li4ELi4EEEEEvT1_,"a",@progbits
	.sectionflags	@""
	.align	4
.nv.constant0._ZN2at6native13reduce_kernelILi64ELi4ENS0_8ReduceOpIN3c107complexIdEENS0_14func_wrapper_tIS5_ZNS0_11sum_functorIS5_S5_S5_EclERNS_14TensorIteratorEEUlS5_S5_E_EEjS5_Li4ELi4EEEEEvT1_:
	.zero		1424


//--------------------- .nv.constant0._ZN2at6native13reduce_kernelILi512ELi1ENS0_8ReduceOpIfNS0_14func_wrapper_tIfZNS0_11sum_functorIfffEclERNS_14TensorIteratorEEUlffE_EEjfLi4ELi4EEEEEvT1_ --------------------------
	.section	.nv.constant0._ZN2at6native13reduce_kernelILi512ELi1ENS0_8ReduceOpIfNS0_14func_wrapper_tIfZNS0_11sum_functorIfffEclERNS_14TensorIteratorEEUlffE_EEjfLi4ELi4EEEEEvT1_,"a",@progbits
	.sectionflags	@""
	.align	4
.nv.constant0._ZN2at6native13reduce_kernelILi512ELi1ENS0_8ReduceOpIfNS0_14func_wrapper_tIfZNS0_11sum_functorIfffEclERNS_14TensorIteratorEEUlffE_EEjfLi4ELi4EEEEEvT1_:
	.zero		1400


//--------------------- .nv.constant0._ZN2at6native13reduce_kernelILi256ELi2ENS0_8ReduceOpIfNS0_14func_wrapper_tIfZNS0_11sum_functorIfffEclERNS_14TensorIteratorEEUlffE_EEjfLi4ELi4EEEEEvT1_ --------------------------
	.section	.nv.constant0._ZN2at6native13reduce_kernelILi256ELi2ENS0_8ReduceOpIfNS0_14func_wrapper_tIfZNS0_11sum_functorIfffEclERNS_14TensorIteratorEEUlffE_EEjfLi4ELi4EEEEEvT1_,"a",@progbits
	.sectionflags	@""
	.align	4
.nv.constant0._ZN2at6native13reduce_kernelILi256ELi2ENS0_8ReduceOpIfNS0_14func_wrapper_tIfZNS0_11sum_functorIfffEclERNS_14TensorIteratorEEUlffE_EEjfLi4ELi4EEEEEvT1_:
	.zero		1400


//--------------------- .nv.constant0._ZN2at6native13reduce_kernelILi128ELi4ENS0_8ReduceOpIfNS0_14func_wrapper_tIfZNS0_11sum_functorIfffEclERNS_14TensorIteratorEEUlffE_EEjfLi4ELi4EEEEEvT1_ --------------------------
	.section	.nv.constant0._ZN2at6native13reduce_kernelILi128ELi4ENS0_8ReduceOpIfNS0_14func_wrapper_tIfZNS0_11sum_functorIfffEclERNS_14TensorIteratorEEUlffE_EEjfLi4ELi4EEEEEvT1_,"a",@progbits
	.sectionflags	@""
	.align	4
.nv.constant0._ZN2at6native13reduce_kernelILi128ELi4ENS0_8ReduceOpIfNS0_14func_wrapper_tIfZNS0_11sum_functorIfffEclERNS_14TensorIteratorEEUlffE_EEjfLi4ELi4EEEEEvT1_:
	.zero		1400


//--------------------- .nv.constant0._ZN2at6native13reduce_kernelILi512ELi1ENS0_8ReduceOpIdNS0_14func_wrapper_tIdZNS0_11sum_functorIdddEclERNS_14TensorIteratorEEUlddE_EEjdLi4ELi4EEEEEvT1_ --------------------------
	.section	.nv.constant0._ZN2at6native13reduce_kernelILi512ELi1ENS0_8ReduceOpIdNS0_14func_wrapper_tIdZNS0_11sum_functorIdddEclERNS_14TensorIteratorEEUlddE_EEjdLi4ELi4EEEEEvT1_,"a",@progbits
	.sectionflags	@""
	.align	4
.nv.constant0._ZN2at6native13reduce_kernelILi512ELi1ENS0_8ReduceOpIdNS0_14func_wrapper_tIdZNS0_11sum_functorIdddEclERNS_14TensorIteratorEEUlddE_EEjdLi4ELi4EEEEEvT1_:
	.zero		1408


//--------------------- .nv.constant0._ZN2at6native13reduce_kernelILi256ELi2ENS0_8ReduceOpIdNS0_14func_wrapper_tIdZNS0_11sum_functorIdddEclERNS_14TensorIteratorEEUlddE_EEjdLi4ELi4EEEEEvT1_ --------------------------
	.section	.nv.constant0._ZN2at6native13reduce_kernelILi256ELi2ENS0_8ReduceOpIdNS0_14func_wrapper_tIdZNS0_11sum_functorIdddEclERNS_14TensorIteratorEEUlddE_EEjdLi4ELi4EEEEEvT1_,"a",@progbits
	.sectionflags	@""
	.align	4
.nv.constant0._ZN2at6native13reduce_kernelILi256ELi2ENS0_8ReduceOpIdNS0_14func_wrapper_tIdZNS0_11sum_functorIdddEclERNS_14TensorIteratorEEUlddE_EEjdLi4ELi4EEEEEvT1_:
	.zero		1408


//--------------------- .nv.constant0._ZN2at6native13reduce_kernelILi128ELi4ENS0_8ReduceOpIdNS0_14func_wrapper_tIdZNS0_11sum_functorIdddEclERNS_14TensorIteratorEEUlddE_EEjdLi4ELi4EEEEEvT1_ --------------------------
	.section	.nv.constant0._ZN2at6native13reduce_kernelILi128ELi4ENS0_8ReduceOpIdNS0_14func_wrapper_tIdZNS0_11sum_functorIdddEclERNS_14TensorIteratorEEUlddE_EEjdLi4ELi4EEEEEvT1_,"a",@progbits
	.sectionflags	@""
	.align	4
.nv.constant0._ZN2at6native13reduce_kernelILi128ELi4ENS0_8ReduceOpIdNS0_14func_wrapper_tIdZNS0_11sum_functorIdddEclERNS_14TensorIteratorEEUlddE_EEjdLi4ELi4EEEEEvT1_:
	.zero		1408


//--------------------- .nv.constant0._ZN2at6native13reduce_kernelILi512ELi1ENS0_8ReduceOpIsNS0_14func_wrapper_tIsZNS0_11sum_functorIsssEclERNS_14TensorIteratorEEUlssE_EEjsLi4ELi8EEEEEvT1_ --------------------------
	.section	.nv.constant0._ZN2at6native13reduce_kernelILi512ELi1ENS0_8ReduceOpIsNS0_14func_wrapper_tIsZNS0_11sum_functorIsssEclERNS_14TensorIteratorEEUlssE_EEjsLi4ELi8EEEEEvT1_,"a",@progbits
	.sectionflags	@""
	.align	4
.nv.constant0._ZN2at6native13reduce_kernelILi512ELi1ENS0_8ReduceOpIsNS0_14func_wrapper_tIsZNS0_11sum_functorIsssEclERNS_14TensorIteratorEEUlssE_EEjsLi4ELi8EEEEEvT1_:
	.zero		1392


//--------------------- .nv.constant0._ZN2at6native13reduce_kernelILi256ELi2ENS0_8ReduceOpIsNS0_14func_wrapper_tIsZNS0_11sum_functorIsssEclERNS_14TensorIteratorEEUlssE_EEjsLi4ELi8EEEEEvT1_ --------------------------
	.section	.nv.constant0._ZN2at6native13reduce_kernelILi256ELi2ENS0_8ReduceOpIsNS0_14func_wrapper_tIsZNS0_11sum_functorIsssEclERNS_14TensorIteratorEEUlssE_EEjsLi4ELi8EEEEEvT1_,"a",@progbits
	.sectionflags	@""
	.align	4
.nv.constant0._ZN2at6native13reduce_kernelILi256ELi2ENS0_8ReduceOpIsNS0_14func_wrapper_tIsZNS0_11sum_functorIsssEclERNS_14TensorIteratorEEUlssE_EEjsLi4ELi8EEEEEvT1_:
	.zero		1392


//--------------------- .nv.constant0._ZN2at6native13reduce_kernelILi128ELi4ENS0_8ReduceOpIsNS0_14func_wrapper_tIsZNS0_11sum_functorIsssEclERNS_14TensorIteratorEEUlssE_EEjsLi4ELi8EEEEEvT1_ --------------------------
	.section	.nv.constant0._ZN2at6native13reduce_kernelILi128ELi4ENS0_8ReduceOpIsNS0_14func_wrapper_tIsZNS0_11sum_functorIsssEclERNS_14TensorIteratorEEUlssE_EEjsLi4ELi8EEEEEvT1_,"a",@progbits
	.sectionflags	@""
	.align	4
.nv.constant0._ZN2at6native13reduce_kernelILi128ELi4ENS0_8ReduceOpIsNS0_14func_wrapper_tIsZNS0_11sum_functorIsssEclERNS_14TensorIteratorEEUlssE_EEjsLi4ELi8EEEEEvT1_:
	.zero		1392


//--------------------- .nv.constant0._ZN2at6native13reduce_kernelILi512ELi1ENS0_8ReduceOpIlNS0_14func_wrapper_tIlZNS0_11sum_functorIlllEclERNS_14TensorIteratorEEUlllE_EEjlLi4ELi4EEEEEvT1_ --------------------------
	.section	.nv.constant0._ZN2at6native13reduce_kernelILi512ELi1ENS0_8ReduceOpIlNS0_14func_wrapper_tIlZNS0_11sum_functorIlllEclERNS_14TensorIteratorEEUlllE_EEjlLi4ELi4EEEEEvT1_,"a",@progbits
	.sectionflags	@""
	.align	4
.nv.constant0._ZN2at6native13reduce_kernelILi512ELi1ENS0_8ReduceOpIlNS0_14func_wrapper_tIlZNS0_11sum_functorIlllEclERNS_14TensorIteratorEEUlllE_EEjlLi4ELi4EEEEEvT1_:
	.zero		1408


//--------------------- .nv.constant0._ZN2at6native13reduce_kernelILi256ELi2ENS0_8ReduceOpIlNS0_14func_wrapper_tIlZNS0_11sum_functorIlllEclERNS_14TensorIteratorEEUlllE_EEjlLi4ELi4EEEEEvT1_ --------------------------
	.section	.nv.constant0._ZN2at6native13reduce_kernelILi256ELi2ENS0_8ReduceOpIlNS0_14func_wrapper_tIlZNS0_11sum_functorIlllEclERNS_14TensorIteratorEEUlllE_EEjlLi4ELi4EEEEEvT1_,"a",@progbits
	.sectionflags	@""
	.align	4
.nv.constant0._ZN2at6native13reduce_kernelILi256ELi2ENS0_8ReduceOpIlNS0_14func_wrapper_tIlZNS0_11sum_functorIlllEclERNS_14TensorIteratorEEUlllE_EEjlLi4ELi4EEEEEvT1_:
	.zero		1408


//--------------------- .nv.constant0._ZN2at6native13reduce_kernelILi128ELi4ENS0_8ReduceOpIlNS0_14func_wrapper_tIlZNS0_11sum_functorIlllEclERNS_14TensorIteratorEEUlllE_EEjlLi4ELi4EEEEEvT1_ --------------------------
	.section	.nv.constant0._ZN2at6native13reduce_kernelILi128ELi4ENS0_8ReduceOpIlNS0_14func_wrapper_tIlZNS0_11sum_functorIlllEclERNS_14TensorIteratorEEUlllE_EEjlLi4ELi4EEEEEvT1_,"a",@progbits
	.sectionflags	@""
	.align	4
.nv.constant0._ZN2at6native13reduce_kernelILi128ELi4ENS0_8ReduceOpIlNS0_14func_wrapper_tIlZNS0_11sum_functorIlllEclERNS_14TensorIteratorEEUlllE_EEjlLi4ELi4EEEEEvT1_:
	.zero		1408


//--------------------- .nv.constant0._ZN2at6native13reduce_kernelILi512ELi1ENS0_8ReduceOpIiNS0_14func_wrapper_tIiZNS0_11sum_functorIiiiEclERNS_14TensorIteratorEEUliiE_EEjiLi4ELi4EEEEEvT1_ --------------------------
	.section	.nv.constant0._ZN2at6native13reduce_kernelILi512ELi1ENS0_8ReduceOpIiNS0_14func_wrapper_tIiZNS0_11sum_functorIiiiEclERNS_14TensorIteratorEEUliiE_EEjiLi4ELi4EEEEEvT1_,"a",@progbits
	.sectionflags	@""
	.align	4
.nv.constant0._ZN2at6native13reduce_kernelILi512ELi1ENS0_8ReduceOpIiNS0_14func_wrapper_tIiZNS0_11sum_functorIiiiEclERNS_14TensorIteratorEEUliiE_EEjiLi4ELi4EEEEEvT1_:
	.zero		1400


//--------------------- .nv.constant0._ZN2at6native13reduce_kernelILi256ELi2ENS0_8ReduceOpIiNS0_14func_wrapper_tIiZNS0_11sum_functorIiiiEclERNS_14TensorIteratorEEUliiE_EEjiLi4ELi4EEEEEvT1_ --------------------------
	.section	.nv.constant0._ZN2at6native13reduce_kernelILi256ELi2ENS0_8ReduceOpIiNS0_14func_wrapper_tIiZNS0_11sum_functorIiiiEclERNS_14TensorIteratorEEUliiE_EEjiLi4ELi4EEEEEvT1_,"a",@progbits
	.sectionflags	@""
	.align	4
.nv.constant0._ZN2at6native13reduce_kernelILi256ELi2ENS0_8ReduceOpIiNS0_14func_wrapper_tIiZNS0_11sum_functorIiiiEclERNS_14TensorIteratorEEUliiE_EEjiLi4ELi4EEEEEvT1_:
	.zero		1400


//--------------------- .nv.constant0._ZN2at6native13reduce_kernelILi128ELi4ENS0_8ReduceOpIiNS0_14func_wrapper_tIiZNS0_11sum_functorIiiiEclERNS_14TensorIteratorEEUliiE_EEjiLi4ELi4EEEEEvT1_ --------------------------
	.section	.nv.constant0._ZN2at6native13reduce_kernelILi128ELi4ENS0_8ReduceOpIiNS0_14func_wrapper_tIiZNS0_11sum_functorIiiiEclERNS_14TensorIteratorEEUliiE_EEjiLi4ELi4EEEEEvT1_,"a",@progbits
	.sectionflags	@""
	.align	4
.nv.constant0._ZN2at6native13reduce_kernelILi128ELi4ENS0_8ReduceOpIiNS0_14func_wrapper_tIiZNS0_11sum_functorIiiiEclERNS_14TensorIteratorEEUliiE_EEjiLi4ELi4EEEEEvT1_:
	.zero		1400


//--------------------- .nv.constant0._ZN2at6native13reduce_kernelILi512ELi1ENS0_8ReduceOpIaNS0_14func_wrapper_tIaZNS0_11sum_functorIaaaEclERNS_14TensorIteratorEEUlaaE_EEjaLi4ELi4EEEEEvT1_ --------------------------
	.section	.nv.constant0._ZN2at6native13reduce_kernelILi512ELi1ENS0_8ReduceOpIaNS0_14func_wrapper_tIaZNS0_11sum_functorIaaaEclERNS_14TensorIteratorEEUlaaE_EEjaLi4ELi4EEEEEvT1_,"a",@progbits
	.sectionflags	@""
	.align	4
.nv.constant0._ZN2at6native13reduce_kernelILi512ELi1ENS0_8ReduceOpIaNS0_14func_wrapper_tIaZNS0_11sum_functorIaaaEclERNS_14TensorIteratorEEUlaaE_EEjaLi4ELi4EEEEEvT1_:
	.zero		1392


//--------------------- .nv.constant0._ZN2at6native13reduce_kernelILi256ELi2ENS0_8ReduceOpIaNS0_14func_wrapper_tIaZNS0_11sum_functorIaaaEclERNS_14TensorIteratorEEUlaaE_EEjaLi4ELi4EEEEEvT1_ --------------------------
	.section	.nv.constant0._ZN2at6native13reduce_kernelILi256ELi2ENS0_8ReduceOpIaNS0_14func_wrapper_tIaZNS0_11sum_functorIaaaEclERNS_14TensorIteratorEEUlaaE_EEjaLi4ELi4EEEEEvT1_,"a",@progbits
	.sectionflags	@""
	.align	4
.nv.constant0._ZN2at6native13reduce_kernelILi256ELi2ENS0_8ReduceOpIaNS0_14func_wrapper_tIaZNS0_11sum_functorIaaaEclERNS_14TensorIteratorEEUlaaE_EEjaLi4ELi4EEEEEvT1_:
	.zero		1392


//--------------------- .nv.constant0._ZN2at6native13reduce_kernelILi128ELi4ENS0_8ReduceOpIaNS0_14func_wrapper_tIaZNS0_11sum_functorIaaaEclERNS_14TensorIteratorEEUlaaE_EEjaLi4ELi4EEEEEvT1_ --------------------------
	.section	.nv.constant0._ZN2at6native13reduce_kernelILi128ELi4ENS0_8ReduceOpIaNS0_14func_wrapper_tIaZNS0_11sum_functorIaaaEclERNS_14TensorIteratorEEUlaaE_EEjaLi4ELi4EEEEEvT1_,"a",@progbits
	.sectionflags	@""
	.align	4
.nv.constant0._ZN2at6native13reduce_kernelILi128ELi4ENS0_8ReduceOpIaNS0_14func_wrapper_tIaZNS0_11sum_functorIaaaEclERNS_14TensorIteratorEEUlaaE_EEjaLi4ELi4EEEEEvT1_:
	.zero		1392


//--------------------- .nv.constant0._ZN2at6native13reduce_kernelILi512ELi1ENS0_8ReduceOpIhNS0_14func_wrapper_tIhZNS0_11sum_functorIhhhEclERNS_14TensorIteratorEEUlhhE_EEjhLi4ELi4EEEEEvT1_ --------------------------
	.section	.nv.constant0._ZN2at6native13reduce_kernelILi512ELi1ENS0_8ReduceOpIhNS0_14func_wrapper_tIhZNS0_11sum_functorIhhhEclERNS_14TensorIteratorEEUlhhE_EEjhLi4ELi4EEEEEvT1_,"a",@progbits
	.sectionflags	@""
	.align	4
.nv.constant0._ZN2at6native13reduce_kernelILi512ELi1ENS0_8ReduceOpIhNS0_14func_wrapper_tIhZNS0_11sum_functorIhhhEclERNS_14TensorIteratorEEUlhhE_EEjhLi4ELi4EEEEEvT1_:
	.zero		1392


//--------------------- .nv.constant0._ZN2at6native13reduce_kernelILi256ELi2ENS0_8ReduceOpIhNS0_14func_wrapper_tIhZNS0_11sum_functorIhhhEclERNS_14TensorIteratorEEUlhhE_EEjhLi4ELi4EEEEEvT1_ --------------------------
	.section	.nv.constant0._ZN2at6native13reduce_kernelILi256ELi2ENS0_8ReduceOpIhNS0_14func_wrapper_tIhZNS0_11sum_functorIhhhEclERNS_14TensorIteratorEEUlhhE_EEjhLi4ELi4EEEEEvT1_,"a",@progbits
	.sectionflags	@""
	.align	4
.nv.constant0._ZN2at6native13reduce_kernelILi256ELi2ENS0_8ReduceOpIhNS0_14func_wrapper_tIhZNS0_11sum_functorIhhhEclERNS_14TensorIteratorEEUlhhE_EEjhLi4ELi4EEEEEvT1_:
	.zero		1392


//--------------------- .nv.constant0._ZN2at6native13reduce_kernelILi128ELi4ENS0_8ReduceOpIhNS0_14func_wrapper_tIhZNS0_11sum_functorIhhhEclERNS_14TensorIteratorEEUlhhE_EEjhLi4ELi4EEEEEvT1_ --------------------------
	.section	.nv.constant0._ZN2at6native13reduce_kernelILi128ELi4ENS0_8ReduceOpIhNS0_14func_wrapper_tIhZNS0_11sum_functorIhhhEclERNS_14TensorIteratorEEUlhhE_EEjhLi4ELi4EEEEEvT1_,"a",@progbits
	.sectionflags	@""
	.align	4
.nv.constant0._ZN2at6native13reduce_kernelILi128ELi4ENS0_8ReduceOpIhNS0_14func_wrapper_tIhZNS0_11sum_functorIhhhEclERNS_14TensorIteratorEEUlhhE_EEjhLi4ELi4EEEEEvT1_:
	.zero		1392


//--------------------- .nv.constant0._ZN2at6native13reduce_kernelILi512ELi1ENS0_8ReduceOpIbNS0_14func_wrapper_tIbZNS0_12prod_functorIbbbEclERNS_14TensorIteratorEEUlbbE_EEjbLi4ELi4EEEEEvT1_ --------------------------
	.section	.nv.constant0._ZN2at6native13reduce_kernelILi512ELi1ENS0_8ReduceOpIbNS0_14func_wrapper_tIbZNS0_12prod_functorIbbbEclERNS_14TensorIteratorEEUlbbE_EEjbLi4ELi4EEEEEvT1_,"a",@progbits
	.sectionflags	@""
	.align	4
.nv.constant0._ZN2at6native13reduce_kernelILi512ELi1ENS0_8ReduceOpIbNS0_14func_wrapper_tIbZNS0_12prod_functorIbbbEclERNS_14TensorIteratorEEUlbbE_EEjbLi4ELi4EEEEEvT1_:
	.zero		1392


//--------------------- .nv.constant0._ZN2at6native13reduce_kernelILi256ELi2ENS0_8ReduceOpIbNS0_14func_wrapper_tIbZNS0_12prod_functorIbbbEclERNS_14TensorIteratorEEUlbbE_EEjbLi4ELi4EEEEEvT1_ --------------------------
	.section	.nv.constant0._ZN2at6native13reduce_kernelILi256ELi2ENS0_8ReduceOpIbNS0_14func_wrapper_tIbZNS0_12prod_functorIbbbEclERNS_14TensorIteratorEEUlbbE_EEjbLi4ELi4EEEEEvT1_,"a",@progbits
	.sectionflags	@""
	.align	4
.nv.constant0._ZN2at6native13reduce_kernelILi256ELi2ENS0_8ReduceOpIbNS0_14func_wrapper_tIbZNS0_12prod_functorIbbbEclERNS_14TensorIteratorEEUlbbE_EEjbLi4ELi4EEEEEvT1_:
	.zero		1392


//--------------------- .nv.constant0._ZN2at6native13reduce_kernelILi128ELi4ENS0_8ReduceOpIbNS0_14func_wrapper_tIbZNS0_12prod_functorIbbbEclERNS_14TensorIteratorEEUlbbE_EEjbLi4ELi4EEEEEvT1_ --------------------------
	.section	.nv.constant0._ZN2at6native13reduce_kernelILi128ELi4ENS0_8ReduceOpIbNS0_14func_wrapper_tIbZNS0_12prod_functorIbbbEclERNS_14TensorIteratorEEUlbbE_EEjbLi4ELi4EEEEEvT1_,"a",@progbits
	.sectionflags	@""
	.align	4
.nv.constant0._ZN2at6native13reduce_kernelILi128ELi4ENS0_8ReduceOpIbNS0_14func_wrapper_tIbZNS0_12prod_functorIbbbEclERNS_14TensorIteratorEEUlbbE_EEjbLi4ELi4EEEEEvT1_:
	.zero		1392


//--------------------- .text._ZN2at6native13reduce_kernelILi512ELi1ENS0_8ReduceOpIbNS0_14func_wrapper_tImZNS0_15xor_sum_functorIbvEclERNS_14TensorIteratorEEUlbbE_EEjmLi4ELi4EEEEEvT1_ --------------------------
	.section	.text._ZN2at6native13reduce_kernelILi512ELi1ENS0_8ReduceOpIbNS0_14func_wrapper_tImZNS0_15xor_sum_functorIbvEclERNS_14TensorIteratorEEUlbbE_EEjmLi4ELi4EEEEEvT1_,"ax",@progbits
	.sectioninfo	@"SHI_REGISTERS=26"
	.align	128
        .global         _ZN2at6native13reduce_kernelILi512ELi1ENS0_8ReduceOpIbNS0_14func_wrapper_tImZNS0_15xor_sum_functorIbvEclERNS_14TensorIteratorEEUlbbE_EEjmLi4ELi4EEEEEvT1_
        .type           _ZN2at6native13reduce_kernelILi512ELi1ENS0_8ReduceOpIbNS0_14func_wrapper_tImZNS0_15xor_sum_functorIbvEclERNS_14TensorIteratorEEUlbbE_EEjmLi4ELi4EEEEEvT1_,@function
        .size           _ZN2at6native13reduce_kernelILi512ELi1ENS0_8ReduceOpIbNS0_14func_wrapper_tImZNS0_15xor_sum_functorIbvEclERNS_14TensorIteratorEEUlbbE_EEjmLi4ELi4EEEEEvT1_,(.L_x_9867 - _ZN2at6native13reduce_kernelILi512ELi1ENS0_8ReduceOpIbNS0_14func_wrapper_tImZNS0_15xor_sum_functorIbvEclERNS_14TensorIteratorEEUlbbE_EEjmLi4ELi4EEEEEvT1_)
        .other          _ZN2at6native13reduce_kernelILi512ELi1ENS0_8ReduceOpIbNS0_14func_wrapper_tImZNS0_15xor_sum_functorIbvEclERNS_14TensorIteratorEEUlbbE_EEjmLi4ELi4EEEEEvT1_,@"STO_CUDA_ENTRY STV_DEFAULT"
_ZN2at6native13reduce_kernelILi512ELi1ENS0_8ReduceOpIbNS0_14func_wrapper_tImZNS0_15xor_sum_functorIbvEclERNS_14TensorIteratorEEUlbbE_EEjmLi4ELi4EEEEEvT1_:
.text._ZN2at6native13reduce_kernelILi512ELi1ENS0_8ReduceOpIbNS0_14func_wrapper_tImZNS0_15xor_sum_functorIbvEclERNS_14TensorIteratorEEUlbbE_EEjmLi4ELi4EEEEEvT1_:
[----:B------:R-:W-:Y:S02]  /*0000*/  IMAD.MOV.U32 R1, RZ, RZ, c[0x0][0x28] ;  /* 0x00000a00ff017624 */ /* 0x000fe400078e00ff */
[----:B------:R-:W0:Y:S01]  /*0010*/  S2R R23, SR_TID.X ;  /* 0x0000000000177919 */ /* 0x000e220000002100 */
[----:B------:R-:W-:Y:S01]  /*0020*/  ISETP.NE.AND P0, PT, RZ, c[0x0][0x338], PT ;  /* 0x0000ce00ff007a0c */ /* 0x000fe20003f05270 */
[----:B------:R-:W-:-:S12]  /*0030*/  IMAD.MOV.U32 R21, RZ, RZ, RZ ;  /* 0x000000ffff157224 */ /* 0x000fd800078e00ff */
[----:B------:R-:W-:Y:S05]  /*0040*/  @!P0 BRA `(.L_x_0) ;  /* 0x00000cb000008947 */ /* 0x000fea0003800000 */
[----:B------:R-:W1:Y:S01]  /*0050*/  S2R R3, SR_TID.Y ;  /* 0x0000000000037919 */ /* 0x000e620000002200 */
[----:B0-----:R-:W-:Y:S01]  /*0060*/  IMAD R0, R23, c[0x0][0x188], RZ ;  /* 0x0000620017007a24 */ /* 0x001fe200078e02ff */
[----:B------:R-:W-:Y:S02]  /*0070*/  HFMA2.MMA R2, -RZ, RZ, 0, 0 ;  /* 0x00000000ff027435 */ /* 0x000fe400000001ff */
[----:B------:R-:W0:Y:S01]  /*0080*/  S2R R5, SR_CTAID.X ;  /* 0x0000000000057919 */ /* 0x000e220000002500 */
[----:B-1----:R-:W-:-:S04]  /*0090*/  IMAD R0, R3, c[0x0][0x18c], R0 ;  /* 0x0000630003007a24 */ /* 0x002fc800078e0200 */
[----:B0-----:R-:W-:Y:S02]  /*00a0*/  IMAD R3, R5, c[0x0][0x174], R0 ;  /* 0x00005d0005037a24 */ /* 0x001fe400078e0200 */
[----:B------:R-:W-:Y:S02]  /*00b0*/  IMAD.MOV.U32 R0, RZ, RZ, c[0x0][0x338] ;  /* 0x0000ce00ff007624 */ /* 0x000fe400078e00ff */
[----:B------:R-:W-:-:S03]  /*00c0*/  IMAD.HI.U32 R4, R3, c[0x0][0x340], R2 ;  /* 0x0000d00003047a27 */ /* 0x000fc600078e0002 */
[----:B------:R-:W-:Y:S02]  /*00d0*/  ISETP.NE.AND P0, PT, R0, 0x1, PT ;  /* 0x000000010000780c */ /* 0x000fe40003f05270 */
[----:B------:R-:W-:-:S05]  /*00e0*/  SHF.R.U32.HI R5, RZ, c[0x0][0x344], R4 ;  /* 0x0000d100ff057a19 */ /* 0x000fca0000011604 */
[----:B------:R-:W-:-:S04]  /*00f0*/  IMAD.MOV R2, RZ, RZ, -R5 ;  /* 0x000000ffff027224 */ /* 0x000fc800078e0a05 */
[----:B------:R-:W-:-:S04]  /*0100*/  IMAD R2, R2, c[0x0][0x33c], R3 ;  /* 0x0000cf0002027a24 */ /* 0x000fc800078e0203 */
[----:B------:R-:W-:Y:S01]  /*0110*/  IMAD R21, R2, c[0x0][0x46c], RZ ;  /* 0x00011b0002157a24 */ /* 0x000fe200078e02ff */
[----:B------:R-:W-:Y:S05]  /*0120*/  @!P0 BRA `(.L_x_0) ;  /* 0x00000bd000008947 */ /* 0x000fea0003800000 */
[----:B------:R-:W-:Y:S02]  /*0130*/  MOV R4, RZ ;  /* 0x000000ff00047202 */ /* 0x000fe40000000f00 */
[----:B------:R-:W-:-:S03]  /*0140*/  ISETP.NE.AND P0, PT, R0, 0x2, PT ;  /* 0x000000020000780c */ /* 0x000fc60003f05270 */
[----:B------:R-:W-:-:S05]  /*0150*/  IMAD.HI.U32 R2, R5, c[0x0][0x34c], R4 ;  /* 0x0000d30005027a27 */ /* 0x000fca00078e0004 */
[----:B------:R-:W-:-:S05]  /*0160*/  SHF.R.U32.HI R3, RZ, c[0x0][0x350], R2 ;  /* 0x0000d400ff037a19 */ /* 0x000fca0000011602 */
[----:B------:R-:W-:-:S04]  /*0170*/  IMAD.MOV R4, RZ, RZ, -R3 ;  /* 0x000000ffff047224 */ /* 0x000fc800078e0a03 */
[----:B------:R-:W-:-:S04]  /*0180*/  IMAD R4, R4, c[0x0][0x348], R5 ;  /* 0x0000d20004047a24 */ /* 0x000fc800078e0205 */
[----:B------:R-:W-:Y:S01]  /*0190*/  IMAD R21, R4, c[0x0][0x474], R21 ;  /* 0x00011d0004157a24 */ /* 0x000fe200078e0215 */
[----:B------:R-:W-:Y:S05]  /*01a0*/  @!P0 BRA `(.L_x_0) ;  /* 0x00000b5000008947 */ /* 0x000fea0003800000 */
[----:B------:R-:W-:Y:S01]  /*01b0*/  IMAD.MOV.U32 R2, RZ, RZ, RZ ;  /* 0x000000ffff027224 */ /* 0x000fe200078e00ff */
[----:B------:R-:W-:-:S03]  /*01c0*/  ISETP.NE.AND P0, PT, R0, 0x3, PT ;  /* 0x000000030000780c */ /* 0x000fc60003f05270 */
[----:B------:R-:W-:-:S05]  /*01d0*/  IMAD.HI.U32 R4, R3, c[0x0][0x358], R2 ;  /* 0x0000d60003047a27 */ /* 0x000fca00078e0002 */
[----:B------:R-:W-:-:S04]  /*01e0*/  SHF.R.U32.HI R5, RZ, c[0x0][0x35c], R4 ;  /* 0x0000d700ff057a19 */ /* 0x000fc80000011604 */
[----:B------:R-:W-:-:S05]  /*01f0*/  IADD3 R2, -R5, RZ, RZ ;  /* 0x000000ff05027210 */ /* 0x000fca0007ffe1ff */
[----:B------:R-:W-:-:S04]  /*0200*/  IMAD R2, R2, c[0x0][0x354], R3 ;  /* 0x0000d50002027a24 */ /* 0x000fc800078e0203 */
[----:B------:R-:W-:Y:S01]  /*0210*/  IMAD R21, R2, c[0x0][0x47c], R21 ;  /* 0x00011f0002157a24 */ /* 0x000fe200078e0215 */
[----:B------:R-:W-:Y:S05]  /*0220*/  @!P0 BRA `(.L_x_0) ;  /* 0x00000ad000008947 */ /* 0x000fea0003800000 */
[----:B------:R-:W-:Y:S01]  /*0230*/  IMAD.MOV.U32 R4, RZ, RZ, RZ ;  /* 0x000000ffff047224 */ /* 0x000fe200078e00ff */
[----:B------:R-:W-:-:S03]  /*0240*/  ISETP.NE.AND P0, PT, R0, 0x4, PT ;  /* 0x000000040000780c */ /* 0x000fc60003f05270 */
[----:B------:R-:W-:-:S05]  /*0250*/  IMAD.HI.U32 R2, R5, c[0x0][0x364], R4 ;  /* 0x0000d90005027a27 */ /* 0x000fca00078e0004 */
[----:B------:R-:W-:-:S05]  /*0260*/  SHF.R.U32.HI R3, RZ, c[0x0][0x368], R2 ;  /* 0x0000da00ff037a19 */ /* 0x000fca0000011602 */
[----:B------:R-:W-:-:S04]  /*0270*/  IMAD.MOV R4, RZ, RZ, -R3 ;  /* 0x000000ffff047224 */ /* 0x000fc800078e0a03 */
[----:B------:R-:W-:-:S04]  /*0280*/  IMAD R4, R4, c[0x0][0x360], R5 ;  /* 0x0000d80004047a24 */ /* 0x000fc800078e0205 */
[----:B------:R-:W-:Y:S01]  /*0290*/  IMAD R21, R4, c[0x0][0x484], R21 ;  /* 0x0001210004157a24 */ /* 0x000fe200078e0215 */
        /* <DEDUP_REMOVED lines=25> */
[----:B------:R-:W-:Y:S01]  /*0430*/  HFMA2.MMA R4, -RZ, RZ, 0, 0 ;  /* 0x00000000ff047435 */ /* 0x000fe200000001ff */
[----:B------:R-:W-:-:S09]  /*0440*/  ISETP.NE.AND P0, PT, R0, 0x8, PT ;  /* 0x000000080000780c */ /* 0x000fd20003f05270 */
        /* <DEDUP_REMOVED lines=126> */
[----:B------:R-:W-:Y:S01]  /*0c30*/  ISETP.NE.AND P0, PT, R0, 0x18, PT ;  /* 0x000000180000780c */ /* 0x000fe20003f05270 */
[----:B------:R-:W-:-:S04]  /*0c40*/  IMAD.MOV.U32 R4, RZ, RZ, RZ ;  /* 0x000000ffff047224 */ /* 0x000fc800078e00ff */
[----:B------:R-:W-:-:S05]  /*0c50*/  IMAD.HI.U32 R2, R5, c[0x0][0x454], R4 ;  /* 0x0001150005027a27 */ /* 0x000fca00078e0004 */
[----:B------:R-:W-:-:S03]  /*0c60*/  SHF.R.U32.HI R3, RZ, c[0x0][0x458], R2 ;  /* 0x00011600ff037a19 */ /* 0x000fc60000011602 */
[----:B------:R-:W-:Y:S02]  /*0c70*/  @P0 MOV R2, RZ ;  /* 0x000000ff00020202 */ /* 0x000fe40000000f00 */
[----:B------:R-:W-:-:S03]  /*0c80*/  IMAD.MOV R4, RZ, RZ, -R3 ;  /* 0x000000ffff047224 */ /* 0x000fc600078e0a03 */
[----:B------:R-:W-:-:S04]  /*0c90*/  @P0 IMAD.HI.U32 R0, R3, c[0x0][0x460], R2 ;  /* 0x0001180003000a27 */ /* 0x000fc800078e0002 */
[----:B------:R-:W-:Y:S01]  /*0ca0*/  IMAD R4, R4, c[0x0][0x450], R5 ;  /* 0x0001140004047a24 */ /* 0x000fe200078e0205 */
[----:B------:R-:W-:-:S03]  /*0cb0*/  @P0 SHF.R.U32.HI R0, RZ, c[0x0][0x464], R0 ;  /* 0x00011900ff000a19 */ /* 0x000fc60000011600 */
[----:B------:R-:W-:Y:S02]  /*0cc0*/  IMAD R21, R4, c[0x0][0x524], R21 ;  /* 0x0001490004157a24 */ /* 0x000fe400078e0215 */
[----:B------:R-:W-:-:S04]  /*0cd0*/  @P0 IMAD.MOV R2, RZ, RZ, -R0 ;  /* 0x000000ffff020224 */ /* 0x000fc800078e0a00 */
[----:B------:R-:W-:-:S04]  /*0ce0*/  @P0 IMAD R2, R2, c[0x0][0x45c], R3 ;  /* 0x0001170002020a24 */ /* 0x000fc800078e0203 */
[----:B------:R-:W-:Y:S02]  /*0cf0*/  @P0 IMAD R21, R2, c[0x0][0x52c], R21 ;  /* 0x00014b0002150a24 */ /* 0x000fe400078e0215 */
.L_x_0:
[----:B------:R-:W1:Y:S01]  /*0d00*/  S2R R20, SR_TID.Y ;  /* 0x0000000000147919 */ /* 0x000e620000002200 */
[C---:B0-----:R-:W-:Y:S01]  /*0d10*/  IMAD R3, R23.reuse, c[0x0][0x17c], RZ ;  /* 0x00005f0017037a24 */ /* 0x041fe200078e02ff */
[----:B------:R-:W-:Y:S01]  /*0d20*/  ULDC.64 UR36, c[0x0][0x118] ;  /* 0x0000460000247ab9 */ /* 0x000fe20000000a00 */
[----:B------:R-:W-:Y:S01]  /*0d30*/  IMAD R5, R23, c[0x0][0x188], RZ ;  /* 0x0000620017057a24 */ /* 0x000fe200078e02ff */
[----:B------:R-:W0:Y:S01]  /*0d40*/  S2R R0, SR_CTAID.Y ;  /* 0x0000000000007919 */ /* 0x000e220000002600 */
[----:B------:R-:W-:Y:S03]  /*0d50*/  BSSY B0, `(.L_x_1) ;  /* 0x00008a3000007945 */ /* 0x000fe60003800000 */
[----:B------:R-:W2:Y:S01]  /*0d60*/  S2R R16, SR_CTAID.X ;  /* 0x0000000000107919 */ /* 0x000ea20000002500 */
[C---:B-1----:R-:W-:Y:S02]  /*0d70*/  IMAD R3, R20.reuse, c[0x0][0x180], R3 ;  /* 0x0000600014037a24 */ /* 0x042fe400078e0203 */
[----:B------:R-:W-:-:S02]  /*0d80*/  IMAD R5, R20, c[0x0][0x18c], R5 ;  /* 0x0000630014057a24 */ /* 0x000fc400078e0205 */
[----:B0-----:R-:W-:Y:S02]  /*0d90*/  IMAD R18, R0, c[0x0][0x184], R3 ;  /* 0x0000610000127a24 */ /* 0x001fe400078e0203 */
[----:B--2---:R-:W-:-:S03]  /*0da0*/  IMAD R17, R16, c[0x0][0x174], R5 ;  /* 0x00005d0010117a24 */ /* 0x004fc600078e0205 */
[----:B------:R-:W-:-:S04]  /*0db0*/  ISETP.GE.U32.AND P0, PT, R18, c[0x0][0x168], PT ;  /* 0x00005a0012007a0c */ /* 0x000fc80003f06070 */
[----:B------:R-:W-:-:S13]  /*0dc0*/  ISETP.GE.U32.OR P0, PT, R17, c[0x0][0x16c], P0 ;  /* 0x00005b0011007a0c */ /* 0x000fda0000706470 */
[----:B------:R-:W-:Y:S05]  /*0dd0*/  @P0 BRA `(.L_x_2) ;  /* 0x000089a000000947 */ /* 0x000fea0003800000 */
[----:B------:R-:W-:Y:S01]  /*0de0*/  ULDC.U8 UR4, c[0x0][0x19c] ;  /* 0x0000670000047ab9 */ /* 0x000fe20000000000 */
[----:B------:R-:W-:Y:S01]  /*0df0*/  HFMA2.MMA R10, -RZ, RZ, 0, 0 ;  /* 0x00000000ff0a7435 */ /* 0x000fe200000001ff */
[----:B------:R-:W-:-:S13]  /*0e00*/  ISETP.NE.AND P0, PT, RZ, UR4, PT ;  /* 0x00000004ff007c0c */ /* 0x000fda000bf05270 */
[----:B------:R-:W-:Y:S05]  /*0e10*/  @!P0 BRA `(.L_x_3) ;  /* 0x000007c000008947 */ /* 0x000fea0003800000 */
[----:B------:R-:W0:Y:S01]  /*0e20*/  LDC.U8 R9, c[0x0][0x161] ;  /* 0x00005840ff097b82 */ /* 0x000e220000000000 */
[----:B------:R-:W-:Y:S01]  /*0e30*/  IADD3 R2, R21, c[0x0][0x530], RZ ;  /* 0x00014c0015027a10 */ /* 0x000fe20007ffe0ff */
[----:B------:R-:W-:Y:S01]  /*0e40*/  BSSY B1, `(.L_x_4) ;  /* 0x0000028000017945 */ /* 0x000fe20003800000 */
[----:B------:R-:W-:Y:S02]  /*0e50*/  IMAD.MOV.U32 R5, RZ, RZ, c[0x0][0x168] ;  /* 0x00005a00ff057624 */ /* 0x000fe400078e00ff */
[----:B------:R-:W-:Y:S02]  /*0e60*/  LOP3.LUT P0, R8, R2, 0x3, RZ, 0xc0, !PT ;  /* 0x0000000302087812 */ /* 0x000fe4000780c0ff */
[----:B0-----:R-:W-:-:S11]  /*0e70*/  PRMT R4, R9, 0x7610, R4 ;  /* 0x0000761009047816 */ /* 0x001fd60000000004 */
[----:B------:R-:W-:Y:S05]  /*0e80*/  @!P0 BRA `(.L_x_5) ;  /* 0x0000023000008947 */ /* 0x000fea0003800000 */
[C---:B------:R-:W-:Y:S01]  /*0e90*/  ISETP.GE.U32.AND P0, PT, R23.reuse, R8, PT ;  /* 0x000000081700720c */ /* 0x040fe20003f06070 */
[----:B------:R-:W-:Y:S01]  /*0ea0*/  IMAD.MOV R6, RZ, RZ, -R8 ;  /* 0x000000ffff067224 */ /* 0x000fe200078e0a08 */
[----:B------:R-:W-:Y:S02]  /*0eb0*/  BSSY B2, `(.L_x_6) ;  /* 0x000001c000027945 */ /* 0x000fe40003800000 */
[----:B------:R-:W-:Y:S02]  /*0ec0*/  ISETP.GT.U32.OR P0, PT, R23, 0x3, !P0 ;  /* 0x000000031700780c */ /* 0x000fe40004704470 */
[----:B------:R-:W-:-:S11]  /*0ed0*/  SHF.R.S32.HI R7, RZ, 0x1f, R6 ;  /* 0x0000001fff077819 */ /* 0x000fd60000011406 */
[----:B------:R-:W-:Y:S05]  /*0ee0*/  @P0 BRA `(.L_x_7) ;  /* 0x0000018000000947 */ /* 0x000fea0003800000 */
[----:B------:R-:W-:Y:S01]  /*0ef0*/  ISETP.NE.AND P0, PT, RZ, c[0x0][0x180], PT ;  /* 0x00006000ff007a0c */ /* 0x000fe20003f05270 */
[----:B------:R-:W-:Y:S01]  /*0f00*/  BSSY B3, `(.L_x_8) ;  /* 0x0000009000037945 */ /* 0x000fe20003800000 */
[----:B------:R-:W-:Y:S02]  /*0f10*/  ISETP.NE.AND P1, PT, R20, RZ, PT ;  /* 0x000000ff1400720c */ /* 0x000fe40003f25270 */
[----:B------:R-:W-:-:S11]  /*0f20*/  PRMT R2, RZ, 0x7610, R2 ;  /* 0x00007610ff027816 */ /* 0x000fd60000000002 */
[----:B------:R-:W-:Y:S05]  /*0f30*/  @P0 BRA P1, `(.L_x_9) ;  /* 0x0000005000000947 */ /* 0x000fea0000800000 */
[----:B------:R-:W-:Y:S02]  /*0f40*/  ISETP.NE.AND P0, PT, RZ, c[0x0][0x184], PT ;  /* 0x00006100ff007a0c */ /* 0x000fe40003f05270 */
[----:B------:R-:W-:-:S11]  /*0f50*/  MOV R2, 0x1 ;  /* 0x0000000100027802 */ /* 0x000fd60000000f00 */
[----:B------:R-:W-:-:S04]  /*0f60*/  @P0 ISETP.NE.AND P1, PT, R0, RZ, PT ;  /* 0x000000ff0000020c */ /* 0x000fc80003f25270 */
[----:B------:R-:W-:-:S04]  /*0f70*/  @P0 SEL R3, RZ, 0x1, P1 ;  /* 0x00000001ff030807 */ /* 0x000fc80000800000 */
[----:B------:R-:W-:Y:S02]  /*0f80*/  @P0 PRMT R2, R3, 0x7610, R2 ;  /* 0x0000761003020816 */ /* 0x000fe40000000002 */
.L_x_9:
[----:B------:R-:W-:Y:S05]  /*0f90*/  BSYNC B3 ;  /* 0x0000000000037941 */ /* 0x000fea0003800000 */
.L_x_8:
[----:B------:R-:W-:-:S04]  /*0fa0*/  PRMT R2, R2, 0x9910, RZ ;  /* 0x0000991002027816 */ /* 0x000fc800000000ff */
[----:B------:R-:W-:-:S13]  /*0fb0*/  ISETP.NE.AND P0, PT, R2, RZ, PT ;  /* 0x000000ff0200720c */ /* 0x000fda0003f05270 */
[----:B------:R-:W-:Y:S05]  /*0fc0*/  @!P0 BRA `(.L_x_7) ;  /* 0x000000a000008947 */ /* 0x000fea0003800000 */
[----:B------:R-:W-:-:S04]  /*0fd0*/  IADD3 R2, P0, P1, R6, R21, R23 ;  /* 0x0000001506027210 */ /* 0x000fc8000791e017 */
[----:B------:R-:W-:Y:S02]  /*0fe0*/  IADD3 R2, P2, R2, c[0x0][0x530], RZ ;  /* 0x00014c0002027a10 */ /* 0x000fe40007f5e0ff */
[----:B------:R-:W-:-:S04]  /*0ff0*/  IADD3.X R3, R7, R10, RZ, P0, P1 ;  /* 0x0000000a07037210 */ /* 0x000fc800007e24ff */
[----:B------:R-:W-:-:S05]  /*1000*/  IADD3.X R3, R3, c[0x0][0x534], RZ, P2, !PT ;  /* 0x00014d0003037a10 */ /* 0x000fca00017fe4ff */
[----:B------:R-:W2:Y:S01]  /*1010*/  LDG.E.U8 R2, [R2.64] ;  /* 0x0000002402027981 */ /* 0x000ea2000c1e1100 */
[----:B------:R-:W-:Y:S02]  /*1020*/  PRMT R5, R4, 0x9910, RZ ;  /* 0x0000991004057816 */ /* 0x000fe400000000ff */
[----:B--2---:R-:W-:-:S04]  /*1030*/  ISETP.NE.AND P0, PT, R2, RZ, PT ;  /* 0x000000ff0200720c */ /* 0x004fc80003f05270 */
[----:B------:R-:W-:-:S04]  /*1040*/  SEL R4, RZ, 0x1, !P0 ;  /* 0x00000001ff047807 */ /* 0x000fc80004000000 */
[----:B------:R-:W-:-:S04]  /*1050*/  ISETP.NE.AND P0, PT, R5, R4, PT ;  /* 0x000000040500720c */ /* 0x000fc80003f05270 */
[----:B------:R-:W-:-:S04]  /*1060*/  SEL R4, RZ, 0x1, !P0 ;  /* 0x00000001ff047807 */ /* 0x000fc80004000000 */
.L_x_7:
[----:B------:R-:W-:Y:S05]  /*1070*/  BSYNC B2 ;  /* 0x0000000000027941 */ /* 0x000fea0003800000 */
.L_x_6:
[----:B------:R-:W-:Y:S02]  /*1080*/  IADD3 R21, P0, P1, R21, 0x4, R6 ;  /* 0x0000000415157810 */ /* 0x000fe4000791e006 */
[----:B------:R-:W-:Y:S02]  /*1090*/  IADD3 R5, R8, c[0x0][0x168], RZ ;  /* 0x00005a0008057a10 */ /* 0x000fe40007ffe0ff */
[----:B------:R-:W-:Y:S02]  /*10a0*/  IADD3.X R10, R10, RZ, R7, P0, P1 ;  /* 0x000000ff0a0a7210 */ /* 0x000fe400007e2407 */
[----:B------:R-:W-:Y:S02]  /*10b0*/  IADD3 R5, R5, -0x4, RZ ;  /* 0xfffffffc05057810 */ /* 0x000fe40007ffe0ff */
.L_x_5:
[----:B------:R-:W-:Y:S05]  /*10c0*/  BSYNC B1 ;  /* 0x0000000000017941 */ /* 0x000fea0003800000 */
.L_x_4:
[----:B------:R-:W-:Y:S01]  /*10d0*/  LEA R2, R18, 0x3, 0x2 ;  /* 0x0000000312027811 */ /* 0x000fe200078e10ff */
[----:B------:R-:W-:Y:S01]  /*10e0*/  BSSY B1, `(.L_x_10) ;  /* 0x000002a000017945 */ /* 0x000fe20003800000 */
[----:B------:R-:W-:Y:S02]  /*10f0*/  ISETP.NE.AND P0, PT, RZ, c[0x0][0x180], PT ;  /* 0x00006000ff007a0c */ /* 0x000fe40003f05270 */
[----:B------:R-:W-:-:S02]  /*1100*/  ISETP.GE.U32.AND P2, PT, R2, R5, PT ;  /* 0x000000050200720c */ /* 0x000fc40003f46070 */
[----:B------:R-:W-:Y:S02]  /*1110*/  IADD3 R2, P3, R21, c[0x0][0x530], RZ ;  /* 0x00014c0015027a10 */ /* 0x000fe40007f7e0ff */
[----:B------:R-:W-:Y:S02]  /*1120*/  ISETP.NE.AND P1, PT, R20, RZ, PT ;  /* 0x000000ff1400720c */ /* 0x000fe40003f25270 */
[C---:B------:R-:W-:Y:S02]  /*1130*/  PRMT R6, R9.reuse, 0x7610, R6 ;  /* 0x0000761009067816 */ /* 0x040fe40000000006 */
[----:B------:R-:W-:Y:S02]  /*1140*/  PRMT R8, R9, 0x7610, R8 ;  /* 0x0000761009087816 */ /* 0x000fe40000000008 */
[----:B------:R-:W-:-:S03]  /*1150*/  IADD3.X R3, R10, c[0x0][0x534], RZ, P3, !PT ;  /* 0x00014d000a037a10 */ /* 0x000fc60001ffe4ff */
[----:B------:R-:W-:Y:S05]  /*1160*/  @P2 BRA `(.L_x_11) ;  /* 0x0000021000002947 */ /* 0x000fea0003800000 */
[----:B------:R-:W-:Y:S01]  /*1170*/  IMAD.MOV.U32 R7, RZ, RZ, R18 ;  /* 0x000000ffff077224 */ /* 0x000fe200078e0012 */
[C---:B------:R-:W-:Y:S02]  /*1180*/  PRMT R8, R6.reuse, 0x7610, R8 ;  /* 0x0000761006087816 */ /* 0x040fe40000000008 */
[----:B------:R-:W-:Y:S02]  /*1190*/  PRMT R9, R6, 0x7610, R9 ;  /* 0x0000761006097816 */ /* 0x000fe40000000009 */
.L_x_12:
[----:B------:R-:W-:-:S06]  /*11a0*/  IMAD.WIDE.U32 R10, R7, 0x4, R2 ;  /* 0x00000004070a7825 */ /* 0x000fcc00078e0002 */
[----:B------:R0:W2:Y:S01]  /*11b0*/  LDG.E R10, [R10.64] ;  /* 0x000000240a0a7981 */ /* 0x0000a2000c1e1900 */
[----:B------:R-:W-:-:S04]  /*11c0*/  IADD3 R7, R7, c[0x0][0x170], RZ ;  /* 0x00005c0007077a10 */ /* 0x000fc80007ffe0ff */
[----:B------:R-:W-:-:S04]  /*11d0*/  LEA R14, R7, 0x3, 0x2 ;  /* 0x00000003070e7811 */ /* 0x000fc800078e10ff */
[----:B------:R-:W-:Y:S02]  /*11e0*/  ISETP.GE.U32.AND P2, PT, R14, R5, PT ;  /* 0x000000050e00720c */ /* 0x000fe40003f46070 */
[----:B0-----:R-:W-:Y:S02]  /*11f0*/  LOP3.LUT R11, R4, 0xff, RZ, 0xc0, !PT ;  /* 0x000000ff040b7812 */ /* 0x001fe400078ec0ff */
[C---:B--2---:R-:W-:Y:S02]  /*1200*/  PRMT R12, R10.reuse, 0x7770, RZ ;  /* 0x000077700a0c7816 */ /* 0x044fe400000000ff */
[C---:B------:R-:W-:Y:S02]  /*1210*/  PRMT R13, R10.reuse, 0x7771, RZ ;  /* 0x000077710a0d7816 */ /* 0x040fe400000000ff */
[C---:B------:R-:W-:Y:S02]  /*1220*/  PRMT R14, R10.reuse, 0x7772, RZ ;  /* 0x000077720a0e7816 */ /* 0x040fe400000000ff */
[----:B------:R-:W-:-:S02]  /*1230*/  PRMT R15, R10, 0x7773, RZ ;  /* 0x000077730a0f7816 */ /* 0x000fc400000000ff */
[----:B------:R-:W-:Y:S02]  /*1240*/  ISETP.NE.AND P3, PT, R12, RZ, PT ;  /* 0x000000ff0c00720c */ /* 0x000fe40003f65270 */
[----:B------:R-:W-:Y:S02]  /*1250*/  ISETP.NE.AND P4, PT, R13, RZ, PT ;  /* 0x000000ff0d00720c */ /* 0x000fe40003f85270 */
[----:B------:R-:W-:Y:S02]  /*1260*/  ISETP.NE.AND P5, PT, R14, RZ, PT ;  /* 0x000000ff0e00720c */ /* 0x000fe40003fa5270 */
[----:B------:R-:W-:Y:S02]  /*1270*/  ISETP.NE.AND P6, PT, R15, RZ, PT ;  /* 0x000000ff0f00720c */ /* 0x000fe40003fc5270 */
[----:B------:R-:W-:Y:S02]  /*1280*/  LOP3.LUT R13, R9, 0xff, RZ, 0xc0, !PT ;  /* 0x000000ff090d7812 */ /* 0x000fe400078ec0ff */
[----:B------:R-:W-:-:S02]  /*1290*/  LOP3.LUT R15, R8, 0xff, RZ, 0xc0, !PT ;  /* 0x000000ff080f7812 */ /* 0x000fc400078ec0ff */
[----:B------:R-:W-:Y:S02]  /*12a0*/  LOP3.LUT R10, R6, 0xff, RZ, 0xc0, !PT ;  /* 0x000000ff060a7812 */ /* 0x000fe400078ec0ff */
[----:B------:R-:W-:Y:S02]  /*12b0*/  SEL R4, RZ, 0x1, !P3 ;  /* 0x00000001ff047807 */ /* 0x000fe40005800000 */
[----:B------:R-:W-:Y:S02]  /*12c0*/  SEL R6, RZ, 0x1, !P4 ;  /* 0x00000001ff067807 */ /* 0x000fe40006000000 */
[----:B------:R-:W-:Y:S02]  /*12d0*/  SEL R8, RZ, 0x1, !P5 ;  /* 0x00000001ff087807 */ /* 0x000fe40006800000 */
[----:B------:R-:W-:Y:S02]  /*12e0*/  SEL R9, RZ, 0x1, !P6 ;  /* 0x00000001ff097807 */ /* 0x000fe40007000000 */
[----:B------:R-:W-:-:S02]  /*12f0*/  ISETP.NE.AND P3, PT, R11, R4, PT ;  /* 0x000000040b00720c */ /* 0x000fc40003f65270 */
[----:B------:R-:W-:Y:S02]  /*1300*/  ISETP.NE.AND P4, PT, R13, R6, PT ;  /* 0x000000060d00720c */ /* 0x000fe40003f85270 */
[----:B------:R-:W-:Y:S02]  /*1310*/  ISETP.NE.AND P5, PT, R15, R8, PT ;  /* 0x000000080f00720c */ /* 0x000fe40003fa5270 */
[----:B------:R-:W-:Y:S02]  /*1320*/  ISETP.NE.AND P6, PT, R10, R9, PT ;  /* 0x000000090a00720c */ /* 0x000fe40003fc5270 */
[----:B------:R-:W-:Y:S02]  /*1330*/  SEL R4, RZ, 0x1, !P3 ;  /* 0x00000001ff047807 */ /* 0x000fe40005800000 */
[----:B------:R-:W-:Y:S02]  /*1340*/  SEL R9, RZ, 0x1, !P4 ;  /* 0x00000001ff097807 */ /* 0x000fe40006000000 */
[----:B------:R-:W-:-:S02]  /*1350*/  SEL R8, RZ, 0x1, !P5 ;  /* 0x00000001ff087807 */ /* 0x000fc40006800000 */
[----:B------:R-:W-:Y:S01]  /*1360*/  SEL R6, RZ, 0x1, !P6 ;  /* 0x00000001ff067807 */ /* 0x000fe20007000000 */
[----:B------:R-:W-:Y:S05]  /*1370*/  @!P2 BRA `(.L_x_12) ;  /* 0xfffffe200000a947 */ /* 0x000fea000383ffff */
.L_x_11:
[----:B------:R-:W-:Y:S05]  /*1380*/  BSYNC B1 ;  /* 0x0000000000017941 */ /* 0x000fea0003800000 */
.L_x_10:
[----:B------:R-:W-:Y:S01]  /*1390*/  BSSY B1, `(.L_x_13) ;  /* 0x0000008000017945 */ /* 0x000fe20003800000 */
[----:B------:R-:W-:Y:S01]  /*13a0*/  PRMT R7, RZ, 0x7610, R7 ;  /* 0x00007610ff077816 */ /* 0x000fe20000000007 */
[----:B------:R-:W-:Y:S05]  /*13b0*/  @P0 BRA P1, `(.L_x_14) ;  /* 0x0000005000000947 */ /* 0x000fea0000800000 */
[----:B------:R-:W-:Y:S01]  /*13c0*/  ISETP.NE.AND P0, PT, RZ, c[0x0][0x184], PT ;  /* 0x00006100ff007a0c */ /* 0x000fe20003f05270 */
[----:B------:R-:W-:-:S12]  /*13d0*/  IMAD.MOV.U32 R7, RZ, RZ, 0x1 ;  /* 0x00000001ff077424 */ /* 0x000fd800078e00ff */
[----:B------:R-:W-:-:S04]  /*13e0*/  @P0 ISETP.NE.AND P1, PT, R0, RZ, PT ;  /* 0x000000ff0000020c */ /* 0x000fc80003f25270 */
[----:B------:R-:W-:-:S04]  /*13f0*/  @P0 SEL R0, RZ, 0x1, P1 ;  /* 0x00000001ff000807 */ /* 0x000fc80000800000 */
[----:B------:R-:W-:Y:S02]  /*1400*/  @P0 PRMT R7, R0, 0x7610, R7 ;  /* 0x0000761000070816 */ /* 0x000fe40000000007 */
.L_x_14:
[----:B------:R-:W-:Y:S05]  /*1410*/  BSYNC B1 ;  /* 0x0000000000017941 */ /* 0x000fea0003800000 */
.L_x_13:
[----:B------:R-:W-:Y:S01]  /*1420*/  PRMT R0, R7, 0x9910, RZ ;  /* 0x0000991007007816 */ /* 0x000fe200000000ff */
[----:B------:R-:W-:Y:S03]  /*1430*/  BSSY B1, `(.L_x_15) ;  /* 0x000000f000017945 */ /* 0x000fe60003800000 */
[----:B------:R-:W-:-:S13]  /*1440*/  ISETP.NE.AND P0, PT, R0, RZ, PT ;  /* 0x000000ff0000720c */ /* 0x000fda0003f05270 */
[----:B------:R-:W-:Y:S05]  /*1450*/  @!P0 BRA `(.L_x_16) ;  /* 0x000000c000008947 */ /* 0x000fea0003800000 */
[----:B------:R-:W-:-:S04]  /*1460*/  LOP3.LUT R0, R5, 0xfffffffc, RZ, 0xc0, !PT ;  /* 0xfffffffc05007812 */ /* 0x000fc800078ec0ff */
[----:B------:R-:W-:-:S04]  /*1470*/  IADD3 R7, R0, R23, RZ ;  /* 0x0000001700077210 */ /* 0x000fc80007ffe0ff */
[----:B------:R-:W-:-:S13]  /*1480*/  ISETP.GE.U32.AND P0, PT, R7, R5, PT ;  /* 0x000000050700720c */ /* 0x000fda0003f06070 */
[----:B------:R-:W-:Y:S05]  /*1490*/  @P0 BRA `(.L_x_16) ;  /* 0x0000008000000947 */ /* 0x000fea0003800000 */
[----:B------:R-:W-:-:S04]  /*14a0*/  IADD3 R2, P0, R7, R2, RZ ;  /* 0x0000000207027210 */ /* 0x000fc80007f1e0ff */
[----:B------:R-:W-:-:S05]  /*14b0*/  LEA.HI.X.SX32 R3, R7, R3, 0x1, P0 ;  /* 0x0000000307037211 */ /* 0x000fca00000f0eff */
[----:B------:R-:W2:Y:S01]  /*14c0*/  LDG.E.U8 R2, [R2.64] ;  /* 0x0000002402027981 */ /* 0x000ea2000c1e1100 */
[----:B------:R-:W-:Y:S02]  /*14d0*/  LOP3.LUT R5, R4, 0xff, RZ, 0xc0, !PT ;  /* 0x000000ff04057812 */ /* 0x000fe400078ec0ff */
[----:B--2---:R-:W-:-:S04]  /*14e0*/  ISETP.NE.AND P0, PT, R2, RZ, PT ;  /* 0x000000ff0200720c */ /* 0x004fc80003f05270 */
[----:B------:R-:W-:-:S04]  /*14f0*/  SEL R0, RZ, 0x1, !P0 ;  /* 0x00000001ff007807 */ /* 0x000fc80004000000 */
[----:B------:R-:W-:-:S04]  /*1500*/  ISETP.NE.AND P0, PT, R5, R0, PT ;  /* 0x000000000500720c */ /* 0x000fc80003f05270 */
[----:B------:R-:W-:-:S04]  /*1510*/  SEL R4, RZ, 0x1, !P0 ;  /* 0x00000001ff047807 */ /* 0x000fc80004000000 */
.L_x_16:
[----:B------:R-:W-:Y:S05]  /*1520*/  BSYNC B1 ;  /* 0x0000000000017941 */ /* 0x000fea0003800000 */
.L_x_15:
[----:B------:R-:W-:Y:S02]  /*1530*/  LOP3.LUT R9, R9, 0xff, RZ, 0xc0, !PT ;  /* 0x000000ff09097812 */ /* 0x000fe400078ec0ff */
[----:B------:R-:W-:Y:S02]  /*1540*/  LOP3.LUT R4, R4, 0xff, RZ, 0xc0, !PT ;  /* 0x000000ff04047812 */ /* 0x000fe400078ec0ff */
[----:B------:R-:W-:Y:S02]  /*1550*/  LOP3.LUT R3, R8, 0xff, RZ, 0xc0, !PT ;  /* 0x000000ff08037812 */ /* 0x000fe400078ec0ff */
[----:B------:R-:W-:-:S04]  /*1560*/  ISETP.NE.AND P0, PT, R4, R9, PT ;  /* 0x000000090400720c */ /* 0x000fc80003f05270 */
[----:B------:R-:W-:-:S04]  /*1570*/  SEL R0, RZ, 0x1, !P0 ;  /* 0x00000001ff007807 */ /* 0x000fc80004000000 */
[----:B------:R-:W-:Y:S02]  /*1580*/  ISETP.NE.AND P0, PT, R3, R0, PT ;  /* 0x000000000300720c */ /* 0x000fe40003f05270 */
[----:B------:R-:W-:Y:S02]  /*1590*/  LOP3.LUT R3, R6, 0xff, RZ, 0xc0, !PT ;  /* 0x000000ff06037812 */ /* 0x000fe400078ec0ff */
[----:B------:R-:W-:-:S04]  /*15a0*/  SEL R0, RZ, 0x1, !P0 ;  /* 0x00000001ff007807 */ /* 0x000fc80004000000 */
[----:B------:R-:W-:-:S04]  /*15b0*/  ISETP.NE.AND P0, PT, R3, R0, PT ;  /* 0x000000000300720c */ /* 0x000fc80003f05270 */
[----:B------:R-:W-:Y:S01]  /*15c0*/  SEL R19, RZ, 0x1, !P0 ;  /* 0x00000001ff137807 */ /* 0x000fe20004000000 */
[----:B------:R-:W-:Y:S05]  /*15d0*/  BRA `(.L_x_2) ;  /* 0x000081a000007947 */ /* 0x000fea0003800000 */
.L_x_3:
[----:B------:R-:W-:-:S05]  /*15e0*/  IMAD.MOV.U32 R0, RZ, RZ, 0x1 ;  /* 0x00000001ff007424 */ /* 0x000fca00078e00ff */
[C---:B------:R-:W-:Y:S02]  /*15f0*/  ISETP.NE.AND P0, PT, R0.reuse, c[0x0][0x1a4], PT ;  /* 0x0000690000007a0c */ /* 0x040fe40003f05270 */
[----:B------:R-:W-:-:S13]  /*1600*/  ISETP.EQ.AND P1, PT, R0, c[0x0][0x2d4], PT ;  /* 0x0000b50000007a0c */ /* 0x000fda0003f22270 */
[----:B------:R-:W-:Y:S05]  /*1610*/  @!P0 BRA P1, `(.L_x_17) ;  /* 0x0000797000008947 */ /* 0x000fea0000800000 */
[----:B------:R-:W-:Y:S01]  /*1620*/  ULDC.U8 UR4, c[0x0][0x161] ;  /* 0x0000584000047ab9 */ /* 0x000fe20000000000 */
[----:B------:R-:W-:Y:S01]  /*1630*/  IMAD.MOV.U32 R8, RZ, RZ, c[0x0][0x170] ;  /* 0x00005c00ff087624 */ /* 0x000fe200078e00ff */
[----:B------:R-:W-:Y:S01]  /*1640*/  MOV R9, UR4 ;  /* 0x0000000400097c02 */ /* 0x000fe20008000f00 */
[--C-:B------:R-:W-:Y:S02]  /*1650*/  IMAD.MOV.U32 R11, RZ, RZ, R18.reuse ;  /* 0x000000ffff0b7224 */ /* 0x100fe400078e0012 */
[----:B------:R-:W-:Y:S01]  /*1660*/  IMAD R0, R8, 0x3, R18 ;  /* 0x0000000308007824 */ /* 0x000fe200078e0212 */
[----:B------:R-:W-:Y:S05]  /*1670*/  @!P0 BRA `(.L_x_18) ;  /* 0x000070d000008947 */ /* 0x000fea0003800000 */
[----:B------:R-:W-:Y:S01]  /*1680*/  ISETP.GE.U32.AND P0, PT, R0, c[0x0][0x168], PT ;  /* 0x00005a0000007a0c */ /* 0x000fe20003f06070 */
[----:B------:R-:W-:Y:S01]  /*1690*/  BSSY B1, `(.L_x_19) ;  /* 0x00003a1000017945 */ /* 0x000fe20003800000 */
[C---:B------:R-:W-:Y:S02]  /*16a0*/  PRMT R8, R9.reuse, 0x7610, R8 ;  /* 0x0000761009087816 */ /* 0x040fe40000000008 */
[----:B------:R-:W-:-:S02]  /*16b0*/  PRMT R7, R9, 0x7610, R7 ;  /* 0x0000761009077816 */ /* 0x000fc40000000007 */
[----:B------:R-:W-:-:S07]  /*16c0*/  PRMT R6, R9, 0x7610, R6 ;  /* 0x0000761009067816 */ /* 0x000fce0000000006 */
[----:B------:R-:W-:Y:S05]  /*16d0*/  @P0 BRA `(.L_x_20) ;  /* 0x000039c000000947 */ /* 0x000fea0003800000 */
[----:B------:R-:W-:Y:S01]  /*16e0*/  BSSY B2, `(.L_x_20) ;  /* 0x000039b000027945 */ /* 0x000fe20003800000 */
[----:B------:R-:W-:Y:S02]  /*16f0*/  ISETP.NE.AND P0, PT, RZ, c[0x0][0x1a4], PT ;  /* 0x00006900ff007a0c */ /* 0x000fe40003f05270 */
[C---:B------:R-:W-:Y:S02]  /*1700*/  PRMT R8, R9.reuse, 0x7610, R8 ;  /* 0x0000761009087816 */ /* 0x040fe40000000008 */
[C---:B------:R-:W-:Y:S02]  /*1710*/  PRMT R7, R9.reuse, 0x7610, R7 ;  /* 0x0000761009077816 */ /* 0x040fe40000000007 */
[----:B------:R-:W-:-:S05]  /*1720*/  PRMT R6, R9, 0x7610, R6 ;  /* 0x0000761009067816 */ /* 0x000fca0000000006 */
.L_x_26:
[----:B------:R-:W-:Y:S01]  /*1730*/  HFMA2.MMA R2, -RZ, RZ, 0, 0 ;  /* 0x00000000ff027435 */ /* 0x000fe200000001ff */
[----:B------:R-:W-:Y:S01]  /*1740*/  IMAD.MOV.U32 R0, RZ, RZ, RZ ;  /* 0x000000ffff007224 */ /* 0x000fe200078e00ff */
[----:B------:R-:W-:Y:S08]  /*1750*/  @!P0 BRA `(.L_x_21) ;  /* 0x00000d1000008947 */ /* 0x000ff00003800000 */
[----:B------:R-:W-:Y:S02]  /*1760*/  IMAD.MOV.U32 R2, RZ, RZ, RZ ;  /* 0x000000ffff027224 */ /* 0x000fe400078e00ff */
[----:B------:R-:W-:-:S02]  /*1770*/  IMAD.MOV.U32 R3, RZ, RZ, R11 ;  /* 0x000000ffff037224 */ /* 0x000fc400078e000b */
[----:B------:R-:W-:Y:S02]  /*1780*/  IMAD.MOV.U32 R12, RZ, RZ, c[0x0][0x1a4] ;  /* 0x00006900ff0c7624 */ /* 0x000fe400078e00ff */
[----:B------:R-:W-:-:S03]  /*1790*/  IMAD.HI.U32 R2, R11, c[0x0][0x1ac], R2 ;  /* 0x00006b000b027a27 */ /* 0x000fc600078e0002 */
[----:B------:R-:W-:Y:S02]  /*17a0*/  ISETP.NE.AND P1, PT, R12, 0x2, PT ;  /* 0x000000020c00780c */ /* 0x000fe40003f25270 */
[----:B------:R-:W-:Y:S02]  /*17b0*/  SHF.R.U32.HI R3, RZ, c[0x0][0x1b0], R2 ;  /* 0x00006c00ff037a19 */ /* 0x000fe40000011602 */
[----:B------:R-:W-:-:S03]  /*17c0*/  MOV R2, RZ ;  /* 0x000000ff00027202 */ /* 0x000fc60000000f00 */
[--C-:B------:R-:W-:Y:S02]  /*17d0*/  IMAD.MOV R4, RZ, RZ, -R3.reuse ;  /* 0x000000ffff047224 */ /* 0x100fe400078e0a03 */
[----:B------:R-:W-:-:S05]  /*17e0*/  IMAD.HI.U32 R2, R3, c[0x0][0x1b8], R2 ;  /* 0x00006e0003027a27 */ /* 0x000fca00078e0002 */
[----:B------:R-:W-:Y:S01]  /*17f0*/  SHF.R.U32.HI R13, RZ, c[0x0][0x1bc], R2 ;  /* 0x00006f00ff0d7a19 */ /* 0x000fe20000011602 */
[----:B------:R-:W-:-:S03]  /*1800*/  IMAD R2, R4, c[0x0][0x1a8], R11 ;  /* 0x00006a0004027a24 */ /* 0x000fc600078e020b */
[----:B------:R-:W-:Y:S01]  /*1810*/  IADD3 R5, -R13, RZ, RZ ;  /* 0x000000ff0d057210 */ /* 0x000fe20007ffe1ff */
[----:B------:R-:W-:-:S04]  /*1820*/  IMAD R2, R2, c[0x0][0x2d4], RZ ;  /* 0x0000b50002027a24 */ /* 0x000fc800078e02ff */
[----:B------:R-:W-:-:S04]  /*1830*/  IMAD R3, R5, c[0x0][0x1b4], R3 ;  /* 0x00006d0005037a24 */ /* 0x000fc800078e0203 */
[----:B------:R-:W-:Y:S01]  /*1840*/  IMAD R2, R3, c[0x0][0x2d8], R2 ;  /* 0x0000b60003027a24 */ /* 0x000fe200078e0202 */
[----:B------:R-:W-:Y:S05]  /*1850*/  @!P1 BRA `(.L_x_21) ;  /* 0x00000c1000009947 */ /* 0x000fea0003800000 */
[----:B------:R-:W-:Y:S01]  /*1860*/  IMAD.MOV.U32 R4, RZ, RZ, RZ ;  /* 0x000000ffff047224 */ /* 0x000fe200078e00ff */
[----:B------:R-:W-:Y:S01]  /*1870*/  ISETP.NE.AND P1, PT, R12, 0x3, PT ;  /* 0x000000030c00780c */ /* 0x000fe20003f25270 */
[----:B------:R-:W-:-:S04]  /*1880*/  IMAD.MOV.U32 R5, RZ, RZ, R13 ;  /* 0x000000ffff057224 */ /* 0x000fc800078e000d */
        /* <DEDUP_REMOVED lines=14> */
[----:B------:R-:W-:Y:S01]  /*1970*/  MOV R4, RZ ;  /* 0x000000ff00047202 */ /* 0x000fe20000000f00 */
[----:B------:R-:W-:Y:S01]  /*1980*/  IMAD.MOV.U32 R5, RZ, RZ, R13 ;  /* 0x000000ffff057224 */ /* 0x000fe200078e000d */
        /* <DEDUP_REMOVED lines=15> */
[----:B------:R-:W-:Y:S01]  /*1a80*/  MOV R5, R13 ;  /* 0x0000000d00057202 */ /* 0x000fe20000000f00 */
        /* <DEDUP_REMOVED lines=145> */
[----:B------:R-:W-:Y:S01]  /*23a0*/  ISETP.NE.AND P1, PT, R12, 0x18, PT ;  /* 0x000000180c00780c */ /* 0x000fe20003f25270 */
[----:B------:R-:W-:-:S08]  /*23b0*/  IMAD.MOV.U32 R5, RZ, RZ, R15 ;  /* 0x000000ffff057224 */ /* 0x000fd000078e000f */
[----:B------:R-:W-:-:S05]  /*23c0*/  IMAD.HI.U32 R4, R15, c[0x0][0x2c0], R4 ;  /* 0x0000b0000f047a27 */ /* 0x000fca00078e0004 */
[----:B------:R-:W-:Y:S01]  /*23d0*/  SHF.R.U32.HI R5, RZ, c[0x0][0x2c4], R4 ;  /* 0x0000b100ff057a19 */ /* 0x000fe20000011604 */
[----:B------:R-:W-:-:S03]  /*23e0*/  @P1 IMAD.MOV.U32 R4, RZ, RZ, RZ ;  /* 0x000000ffff041224 */ /* 0x000fc600078e00ff */
[C---:B------:R-:W-:Y:S01]  /*23f0*/  IADD3 R12, -R5.reuse, RZ, RZ ;  /* 0x000000ff050c7210 */ /* 0x040fe20007ffe1ff */
[----:B------:R-:W-:-:S05]  /*2400*/  @P1 IMAD.HI.U32 R3, R5, c[0x0][0x2cc], R4 ;  /* 0x0000b30005031a27 */ /* 0x000fca00078e0004 */
[----:B------:R-:W-:Y:S01]  /*2410*/  @P1 SHF.R.U32.HI R4, RZ, c[0x0][0x2d0], R3 ;  /* 0x0000b400ff041a19 */ /* 0x000fe20000011603 */
[----:B------:R-:W-:-:S04]  /*2420*/  IMAD R3, R12, c[0x0][0x2bc], R15 ;  /* 0x0000af000c037a24 */ /* 0x000fc800078e020f */
[----:B------:R-:W-:Y:S02]  /*2430*/  @P1 IMAD.MOV R4, RZ, RZ, -R4 ;  /* 0x000000ffff041224 */ /* 0x000fe400078e0a04 */
[----:B------:R-:W-:Y:S02]  /*2440*/  IMAD R2, R3, c[0x0][0x330], R2 ;  /* 0x0000cc0003027a24 */ /* 0x000fe400078e0202 */
[----:B------:R-:W-:-:S04]  /*2450*/  @P1 IMAD R5, R4, c[0x0][0x2c8], R5 ;  /* 0x0000b20004051a24 */ /* 0x000fc800078e0205 */
[----:B------:R-:W-:-:S05]  /*2460*/  @P1 IMAD R2, R5, c[0x0][0x334], R2 ;  /* 0x0000cd0005021a24 */ /* 0x000fca00078e0202 */
.L_x_21:
[----:B------:R-:W-:-:S04]  /*2470*/  IADD3 R2, P1, P2, R2, c[0x0][0x530], R21 ;  /* 0x00014c0002027a10 */ /* 0x000fc80007a3e015 */
[----:B------:R-:W-:-:S05]  /*2480*/  IADD3.X R3, RZ, c[0x0][0x534], R10, P1, P2 ;  /* 0x00014d00ff037a10 */ /* 0x000fca0000fe440a */
[----:B------:R-:W2:Y:S01]  /*2490*/  LDG.E.U8 R2, [R2.64] ;  /* 0x0000002402027981 */ /* 0x000ea2000c1e1100 */
[----:B------:R-:W-:Y:S02]  /*24a0*/  IADD3 R11, R11, c[0x0][0x170], RZ ;  /* 0x00005c000b0b7a10 */ /* 0x000fe40007ffe0ff */
[----:B--2---:R-:W-:-:S04]  /*24b0*/  ISETP.NE.AND P1, PT, R2, RZ, PT ;  /* 0x000000ff0200720c */ /* 0x004fc80003f25270 */
[----:B------:R-:W-:Y:S01]  /*24c0*/  SEL R5, RZ, 0x1, !P1 ;  /* 0x00000001ff057807 */ /* 0x000fe20004800000 */
[----:B------:R-:W-:Y:S05]  /*24d0*/  @!P0 BRA `(.L_x_22) ;  /* 0x00000db000008947 */ /* 0x000fea0003800000 */
[----:B------:R-:W-:Y:S01]  /*24e0*/  MOV R3, R11 ;  /* 0x0000000b00037202 */ /* 0x000fe20000000f00 */
[----:B------:R-:W-:Y:S01]  /*24f0*/  IMAD.MOV.U32 R2, RZ, RZ, RZ ;  /* 0x000000ffff027224 */ /* 0x000fe200078e00ff */
[----:B------:R-:W-:-:S03]  /*2500*/  MOV R4, c[0x0][0x1a4] ;  /* 0x0000690000047a02 */ /* 0x000fc60000000f00 */
[----:B------:R-:W-:Y:S01]  /*2510*/  IMAD.HI.U32 R2, R11, c[0x0][0x1ac], R2 ;  /* 0x00006b000b027a27 */ /* 0x000fe200078e0002 */
[----:B------:R-:W-:-:S04]  /*2520*/  ISETP.NE.AND P1, PT, R4, 0x2, PT ;  /* 0x000000020400780c */ /* 0x000fc80003f25270 */
[----:B------:R-:W-:Y:S01]  /*2530*/  SHF.R.U32.HI R3, RZ, c[0x0][0x1b0], R2 ;  /* 0x00006c00ff037a19 */ /* 0x000fe20000011602 */
[----:B------:R-:W-:-:S04]  /*2540*/  IMAD.MOV.U32 R2, RZ, RZ, RZ ;  /* 0x000000ffff027224 */ /* 0x000fc800078e00ff */
[----:B------:R-:W-:-:S04]  /*2550*/  IMAD.HI.U32 R0, R3, c[0x0][0x1b8], R2 ;  /* 0x00006e0003007a27 */ /* 0x000fc800078e0002 */
[----:B------:R-:W-:Y:S01]  /*2560*/  IMAD.MOV R2, RZ, RZ, -R3 ;  /* 0x000000ffff027224 */ /* 0x000fe200078e0a03 */
[----:B------:R-:W-:-:S03]  /*2570*/  SHF.R.U32.HI R12, RZ, c[0x0][0x1bc], R0 ;  /* 0x00006f00ff0c7a19 */ /* 0x000fc60000011600 */
[----:B------:R-:W-:Y:S02]  /*2580*/  IMAD R0, R2, c[0x0][0x1a8], R11 ;  /* 0x00006a0002007a24 */ /* 0x000fe400078e020b */
[----:B------:R-:W-:Y:S02]  /*2590*/  IMAD.MOV R2, RZ, RZ, -R12 ;  /* 0x000000ffff027224 */ /* 0x000fe400078e0a0c */
[----:B------:R-:W-:Y:S02]  /*25a0*/  IMAD R0, R0, c[0x0][0x2d4], RZ ;  /* 0x0000b50000007a24 */ /* 0x000fe400078e02ff */
        /* <DEDUP_REMOVED lines=193> */
[----:B------:R-:W-:Y:S01]  /*31c0*/  IMAD.MOV.U32 R2, RZ, RZ, RZ ;  /* 0x000000ffff027224 */ /* 0x000fe200078e00ff */
[----:B------:R-:W-:-:S05]  /*31d0*/  MOV R3, R14 ;  /* 0x0000000e00037202 */ /* 0x000fca0000000f00 */
[----:B------:R-:W-:-:S05]  /*31e0*/  IMAD.HI.U32 R2, R14, c[0x0][0x2c0], R2 ;  /* 0x0000b0000e027a27 */ /* 0x000fca00078e0002 */
[----:B------:R-:W-:Y:S01]  /*31f0*/  SHF.R.U32.HI R3, RZ, c[0x0][0x2c4], R2 ;  /* 0x0000b100ff037a19 */ /* 0x000fe20000011602 */
[----:B------:R-:W-:-:S04]  /*3200*/  @P1 IMAD.MOV.U32 R2, RZ, RZ, RZ ;  /* 0x000000ffff021224 */ /* 0x000fc800078e00ff */
[----:B------:R-:W-:-:S04]  /*3210*/  @P1 IMAD.HI.U32 R2, R3, c[0x0][0x2cc], R2 ;  /* 0x0000b30003021a27 */ /* 0x000fc800078e0002 */
[----:B------:R-:W-:Y:S01]  /*3220*/  IMAD.MOV R13, RZ, RZ, -R3 ;  /* 0x000000ffff0d7224 */ /* 0x000fe200078e0a03 */
[----:B------:R-:W-:-:S03]  /*3230*/  @P1 SHF.R.U32.HI R2, RZ, c[0x0][0x2d0], R2 ;  /* 0x0000b400ff021a19 */ /* 0x000fc60000011602 */
[----:B------:R-:W-:Y:S01]  /*3240*/  IMAD R13, R13, c[0x0][0x2bc], R14 ;  /* 0x0000af000d0d7a24 */ /* 0x000fe200078e020e */
[----:B------:R-:W-:-:S03]  /*3250*/  @P1 IADD3 R2, -R2, RZ, RZ ;  /* 0x000000ff02021210 */ /* 0x000fc60007ffe1ff */
[----:B------:R-:W-:Y:S02]  /*3260*/  IMAD R0, R13, c[0x0][0x330], R0 ;  /* 0x0000cc000d007a24 */ /* 0x000fe400078e0200 */
[----:B------:R-:W-:-:S04]  /*3270*/  @P1 IMAD R3, R2, c[0x0][0x2c8], R3 ;  /* 0x0000b20002031a24 */ /* 0x000fc800078e0203 */
[----:B------:R-:W-:-:S05]  /*3280*/  @P1 IMAD R0, R3, c[0x0][0x334], R0 ;  /* 0x0000cd0003001a24 */ /* 0x000fca00078e0200 */
.L_x_22:
[----:B------:R-:W-:-:S04]  /*3290*/  IADD3 R2, P1, P2, R0, c[0x0][0x530], R21 ;  /* 0x00014c0000027a10 */ /* 0x000fc80007a3e015 */
[----:B------:R-:W-:-:S05]  /*32a0*/  IADD3.X R3, RZ, c[0x0][0x534], R10, P1, P2 ;  /* 0x00014d00ff037a10 */ /* 0x000fca0000fe440a */
[----:B------:R-:W2:Y:S01]  /*32b0*/  LDG.E.U8 R2, [R2.64] ;  /* 0x0000002402027981 */ /* 0x000ea2000c1e1100 */
[----:B------:R-:W-:Y:S01]  /*32c0*/  IADD3 R11, R11, c[0x0][0x170], RZ ;  /* 0x00005c000b0b7a10 */ /* 0x000fe20007ffe0ff */
[----:B------:R-:W-:Y:S02]  /*32d0*/  IMAD.MOV.U32 R14, RZ, RZ, RZ ;  /* 0x000000ffff0e7224 */ /* 0x000fe400078e00ff */
[----:B------:R-:W-:Y:S01]  /*32e0*/  IMAD.MOV.U32 R12, RZ, RZ, RZ ;  /* 0x000000ffff0c7224 */ /* 0x000fe200078e00ff */
[----:B--2---:R-:W-:-:S04]  /*32f0*/  ISETP.NE.AND P1, PT, R2, RZ, PT ;  /* 0x000000ff0200720c */ /* 0x004fc80003f25270 */
[----:B------:R-:W-:Y:S01]  /*3300*/  SEL R4, RZ, 0x1, !P1 ;  /* 0x00000001ff047807 */ /* 0x000fe20004800000 */
[----:B------:R-:W-:Y:S05]  /*3310*/  @!P0 BRA `(.L_x_23) ;  /* 0x00000db000008947 */ /* 0x000fea0003800000 */
[----:B------:R-:W-:Y:S01]  /*3320*/  HFMA2.MMA R2, -RZ, RZ, 0, 0 ;  /* 0x00000000ff027435 */ /* 0x000fe200000001ff */
[----:B------:R-:W-:-:S09]  /*3330*/  IMAD.MOV.U32 R3, RZ, RZ, R11 ;  /* 0x000000ffff037224 */ /* 0x000fd200078e000b */
[----:B------:R-:W-:-:S05]  /*3340*/  IMAD.HI.U32 R2, R11, c[0x0][0x1ac], R2 ;  /* 0x00006b000b027a27 */ /* 0x000fca00078e0002 */
[----:B------:R-:W-:Y:S01]  /*3350*/  SHF.R.U32.HI R3, RZ, c[0x0][0x1b0], R2 ;  /* 0x00006c00ff037a19 */ /* 0x000fe20000011602 */
[----:B------:R-:W-:-:S04]  /*3360*/  IMAD.MOV.U32 R2, RZ, RZ, RZ ;  /* 0x000000ffff027224 */ /* 0x000fc800078e00ff */
[C---:B------:R-:W-:Y:S01]  /*3370*/  IMAD.HI.U32 R0, R3.reuse, c[0x0][0x1b8], R2 ;  /* 0x00006e0003007a27 */ /* 0x040fe200078e0002 */
[----:B------:R-:W-:-:S04]  /*3380*/  IADD3 R2, -R3, RZ, RZ ;  /* 0x000000ff03027210 */ /* 0x000fc80007ffe1ff */
[----:B------:R-:W-:Y:S01]  /*3390*/  SHF.R.U32.HI R15, RZ, c[0x0][0x1bc], R0 ;  /* 0x00006f00ff0f7a19 */ /* 0x000fe20000011600 */
[----:B------:R-:W-:Y:S02]  /*33a0*/  IMAD.MOV.U32 R0, RZ, RZ, c[0x0][0x1a4] ;  /* 0x00006900ff007624 */ /* 0x000fe400078e00ff */
[----:B------:R-:W-:Y:S02]  /*33b0*/  IMAD R2, R2, c[0x0][0x1a8], R11 ;  /* 0x00006a0002027a24 */ /* 0x000fe400078e020b */
[----:B------:R-:W-:Y:S01]  /*33c0*/  IMAD.MOV R13, RZ, RZ, -R15 ;  /* 0x000000ffff0d7224 */ /* 0x000fe200078e0a0f */
[----:B------:R-:W-:Y:S01]  /*33d0*/  ISETP.NE.AND P1, PT, R0, 0x2, PT ;  /* 0x000000020000780c */ /* 0x000fe20003f25270 */
[----:B------:R-:W-:Y:S02]  /*33e0*/  IMAD R2, R2, c[0x0][0x2d4], RZ ;  /* 0x0000b50002027a24 */ /* 0x000fe400078e02ff */
[----:B------:R-:W-:-:S04]  /*33f0*/  IMAD R3, R13, c[0x0][0x1b4], R3 ;  /* 0x00006d000d037a24 */ /* 0x000fc800078e0203 */
[----:B------:R-:W-:-:S06]  /*3400*/  IMAD R12, R3, c[0x0][0x2d8], R2 ;  /* 0x0000b600030c7a24 */ /* 0x000fcc00078e0202 */
        /* <DEDUP_REMOVED lines=20> */
[----:B------:R-:W-:Y:S01]  /*3550*/  IMAD.MOV.U32 R3, RZ, RZ, R15 ;  /* 0x000000ffff037224 */ /* 0x000fe200078e000f */
[----:B------:R-:W-:-:S08]  /*3560*/  ISETP.NE.AND P1, PT, R0, 0x5, PT ;  /* 0x000000050000780c */ /* 0x000fd00003f25270 */
        /* <DEDUP_REMOVED lines=168> */
[----:B------:R-:W-:Y:S01]  /*3ff0*/  ISETP.NE.AND P1, PT, R0, 0x18, PT ;  /* 0x000000180000780c */ /* 0x000fe20003f25270 */
[----:B------:R-:W-:Y:S01]  /*4000*/  IMAD.MOV.U32 R3, RZ, RZ, R18 ;  /* 0x000000ffff037224 */ /* 0x000fe200078e0012 */
[----:B------:R-:W-:-:S05]  /*4010*/  MOV R2, RZ ;  /* 0x000000ff00027202 */ /* 0x000fca0000000f00 */
[----:B------:R-:W-:-:S05]  /*4020*/  IMAD.HI.U32 R2, R18, c[0x0][0x2c0], R2 ;  /* 0x0000b00012027a27 */ /* 0x000fca00078e0002 */
[----:B------:R-:W-:Y:S01]  /*4030*/  SHF.R.U32.HI R3, RZ, c[0x0][0x2c4], R2 ;  /* 0x0000b100ff037a19 */ /* 0x000fe20000011602 */
[----:B------:R-:W-:-:S03]  /*4040*/  @P1 IMAD.MOV.U32 R2, RZ, RZ, RZ ;  /* 0x000000ffff021224 */ /* 0x000fc600078e00ff */
[C---:B------:R-:W-:Y:S01]  /*4050*/  IADD3 R13, -R3.reuse, RZ, RZ ;  /* 0x000000ff030d7210 */ /* 0x040fe20007ffe1ff */
[----:B------:R-:W-:-:S04]  /*4060*/  @P1 IMAD.HI.U32 R0, R3, c[0x0][0x2cc], R2 ;  /* 0x0000b30003001a27 */ /* 0x000fc800078e0002 */
[----:B------:R-:W-:Y:S01]  /*4070*/  IMAD R13, R13, c[0x0][0x2bc], R18 ;  /* 0x0000af000d0d7a24 */ /* 0x000fe200078e0212 */
[----:B------:R-:W-:-:S03]  /*4080*/  @P1 SHF.R.U32.HI R0, RZ, c[0x0][0x2d0], R0 ;  /* 0x0000b400ff001a19 */ /* 0x000fc60000011600 */
[----:B------:R-:W-:Y:S02]  /*4090*/  IMAD R12, R13, c[0x0][0x330], R12 ;  /* 0x0000cc000d0c7a24 */ /* 0x000fe400078e020c */
[----:B------:R-:W-:-:S04]  /*40a0*/  @P1 IMAD.MOV R2, RZ, RZ, -R0 ;  /* 0x000000ffff021224 */ /* 0x000fc800078e0a00 */
[----:B------:R-:W-:-:S04]  /*40b0*/  @P1 IMAD R3, R2, c[0x0][0x2c8], R3 ;  /* 0x0000b20002031a24 */ /* 0x000fc800078e0203 */
[----:B------:R-:W-:-:S05]  /*40c0*/  @P1 IMAD R12, R3, c[0x0][0x334], R12 ;  /* 0x0000cd00030c1a24 */ /* 0x000fca00078e020c */
.L_x_23:
        /* <DEDUP_REMOVED lines=226> */
.L_x_24:
[----:B------:R-:W-:-:S04]  /*4ef0*/  IADD3 R14, P1, P2, R14, c[0x0][0x530], R21 ;  /* 0x00014c000e0e7a10 */ /* 0x000fc80007a3e015 */
[----:B------:R-:W-:-:S05]  /*4f00*/  IADD3.X R15, RZ, c[0x0][0x534], R10, P1, P2 ;  /* 0x00014d00ff0f7a10 */ /* 0x000fca0000fe440a */
[----:B------:R-:W2:Y:S01]  /*4f10*/  LDG.E.U8 R14, [R14.64] ;  /* 0x000000240e0e7981 */ /* 0x000ea2000c1e1100 */
[----:B------:R-:W-:Y:S02]  /*4f20*/  PRMT R2, R5, 0x9910, RZ ;  /* 0x0000991005027816 */ /* 0x000fe400000000ff */
[----:B------:R-:W-:Y:S02]  /*4f30*/  LOP3.LUT R9, R9, 0xff, RZ, 0xc0, !PT ;  /* 0x000000ff09097812 */ /* 0x000fe400078ec0ff */
[----:B------:R-:W-:Y:S02]  /*4f40*/  IADD3 R11, R11, c[0x0][0x170], RZ ;  /* 0x00005c000b0b7a10 */ /* 0x000fe40007ffe0ff */
[----:B------:R-:W-:Y:S01]  /*4f50*/  ISETP.NE.AND P2, PT, R9, R2, PT ;  /* 0x000000020900720c */ /* 0x000fe20003f45270 */
[----:B------:R-:W-:Y:S01]  /*4f60*/  IMAD.MOV.U32 R2, RZ, RZ, c[0x0][0x170] ;  /* 0x00005c00ff027624 */ /* 0x000fe200078e00ff */
[----:B------:R-:W-:Y:S02]  /*4f70*/  PRMT R9, R4, 0x9910, RZ ;  /* 0x0000991004097816 */ /* 0x000fe400000000ff */
[----:B------:R-:W-:Y:S01]  /*4f80*/  PRMT R12, R0, 0x9910, RZ ;  /* 0x00009910000c7816 */ /* 0x000fe200000000ff */
[----:B------:R-:W-:Y:S01]  /*4f90*/  IMAD R2, R2, 0x3, R11 ;  /* 0x0000000302027824 */ /* 0x000fe200078e020b */
[----:B------:R-:W-:-:S02]  /*4fa0*/  LOP3.LUT R8, R8, 0xff, RZ, 0xc0, !PT ;  /* 0x000000ff08087812 */ /* 0x000fc400078ec0ff */
[----:B------:R-:W-:Y:S02]  /*4fb0*/  LOP3.LUT R7, R7, 0xff, RZ, 0xc0, !PT ;  /* 0x000000ff07077812 */ /* 0x000fe400078ec0ff */
[----:B------:R-:W-:Y:S02]  /*4fc0*/  ISETP.GE.U32.AND P5, PT, R2, c[0x0][0x168], PT ;  /* 0x00005a0002007a0c */ /* 0x000fe40003fa6070 */
[----:B------:R-:W-:Y:S02]  /*4fd0*/  LOP3.LUT R6, R6, 0xff, RZ, 0xc0, !PT ;  /* 0x000000ff06067812 */ /* 0x000fe400078ec0ff */
[----:B------:R-:W-:-:S04]  /*4fe0*/  ISETP.NE.AND P3, PT, R7, R12, PT ;  /* 0x0000000c0700720c */ /* 0x000fc80003f65270 */
[----:B------:R-:W-:Y:S02]  /*4ff0*/  SEL R7, RZ, 0x1, !P3 ;  /* 0x00000001ff077807 */ /* 0x000fe40005800000 */
[----:B--2---:R-:W-:-:S04]  /*5000*/  ISETP.NE.AND P1, PT, R14, RZ, PT ;  /* 0x000000ff0e00720c */ /* 0x004fc80003f25270 */
[----:B------:R-:W-:Y:S02]  /*5010*/  SEL R3, RZ, 0x1, !P1 ;  /* 0x00000001ff037807 */ /* 0x000fe40004800000 */
[----:B------:R-:W-:Y:S02]  /*5020*/  ISETP.NE.AND P1, PT, R8, R9, PT ;  /* 0x000000090800720c */ /* 0x000fe40003f25270 */
[----:B------:R-:W-:Y:S02]  /*5030*/  ISETP.NE.AND P4, PT, R6, R3, PT ;  /* 0x000000030600720c */ /* 0x000fe40003f85270 */
[----:B------:R-:W-:Y:S02]  /*5040*/  SEL R9, RZ, 0x1, !P2 ;  /* 0x00000001ff097807 */ /* 0x000fe40005000000 */
[----:B------:R-:W-:Y:S02]  /*5050*/  SEL R8, RZ, 0x1, !P1 ;  /* 0x00000001ff087807 */ /* 0x000fe40004800000 */
[----:B------:R-:W-:Y:S01]  /*5060*/  SEL R6, RZ, 0x1, !P4 ;  /* 0x00000001ff067807 */ /* 0x000fe20006000000 */
[----:B------:R-:W-:Y:S01]  /*5070*/  @P5 CALL.REL.NOINC `(.L_x_25) ;  /* 0x0000001000005944 */ /* 0x000fe20003c00000 */
[----:B------:R-:W-:Y:S05]  /*5080*/  BRA `(.L_x_26) ;  /* 0xffffc6a000007947 */ /* 0x000fea000383ffff */
.L_x_25:
[----:B------:R-:W-:Y:S05]  /*5090*/  BSYNC B2 ;  /* 0x0000000000027941 */ /* 0x000fea0003800000 */
.L_x_20:
[----:B------:R-:W-:Y:S05]  /*50a0*/  BSYNC B1 ;  /* 0x0000000000017941 */ /* 0x000fea0003800000 */
.L_x_19:
[----:B------:R-:W-:Y:S01]  /*50b0*/  ISETP.GE.U32.AND P0, PT, R11, c[0x0][0x168], PT ;  /* 0x00005a000b007a0c */ /* 0x000fe20003f06070 */
[----:B------:R-:W-:-:S12]  /*50c0*/  BSSY B1, `(.L_x_27) ;  /* 0x0000341000017945 */ /* 0x000fd80003800000 */
[----:B------:R-:W-:Y:S05]  /*50d0*/  @P0 BRA `(.L_x_28) ;  /* 0x000033f000000947 */ /* 0x000fea0003800000 */
[----:B------:R-:W-:Y:S01]  /*50e0*/  ISETP.NE.AND P1, PT, RZ, c[0x0][0x1a4], PT ;  /* 0x00006900ff007a0c */ /* 0x000fe20003f25270 */
[----:B------:R-:W-:-:S12]  /*50f0*/  IMAD.MOV.U32 R18, RZ, RZ, RZ ;  /* 0x000000ffff127224 */ /* 0x000fd800078e00ff */
[----:B------:R-:W-:Y:S05]  /*5100*/  @!P1 BRA `(.L_x_29) ;  /* 0x00000c7000009947 */ /* 0x000fea0003800000 */
[----:B------:R-:W-:Y:S01]  /*5110*/  HFMA2.MMA R12, -RZ, RZ, 0, 0 ;  /* 0x00000000ff0c7435 */ /* 0x000fe200000001ff */
[----:B------:R-:W-:Y:S02]  /*5120*/  IMAD.MOV.U32 R13, RZ, RZ, R11 ;  /* 0x000000ffff0d7224 */ /* 0x000fe400078e000b */
[----:B------:R-:W-:-:S05]  /*5130*/  IMAD.MOV.U32 R2, RZ, RZ, c[0x0][0x1a4] ;  /* 0x00006900ff027624 */ /* 0x000fca00078e00ff */
[----:B------:R-:W-:Y:S02]  /*5140*/  ISETP.NE.AND P2, PT, R2, 0x1, PT ;  /* 0x000000010200780c */ /* 0x000fe40003f45270 */
[----:B------:R-:W-:-:S05]  /*5150*/  IMAD.HI.U32 R12, R11, c[0x0][0x1ac], R12 ;  /* 0x00006b000b0c7a27 */ /* 0x000fca00078e000c */
[----:B------:R-:W-:-:S04]  /*5160*/  SHF.R.U32.HI R13, RZ, c[0x0][0x1b0], R12 ;  /* 0x00006c00ff0d7a19 */ /* 0x000fc8000001160c */
[----:B------:R-:W-:-:S05]  /*5170*/  IADD3 R18, -R13, RZ, RZ ;  /* 0x000000ff0d127210 */ /* 0x000fca0007ffe1ff */
[----:B------:R-:W-:-:S04]  /*5180*/  IMAD R18, R18, c[0x0][0x1a8], R11 ;  /* 0x00006a0012127a24 */ /* 0x000fc800078e020b */
[----:B------:R-:W-:Y:S01]  /*5190*/  IMAD R18, R18, c[0x0][0x2d4], RZ ;  /* 0x0000b50012127a24 */ /* 0x000fe200078e02ff */
        /* <DEDUP_REMOVED lines=190> */
.L_x_29:
[----:B------:R-:W-:-:S04]  /*5d80*/  IADD3 R18, P2, P3, R18, c[0x0][0x530], R21 ;  /* 0x00014c0012127a10 */ /* 0x000fc80007b5e015 */
[----:B------:R-:W-:-:S05]  /*5d90*/  IADD3.X R19, RZ, c[0x0][0x534], R10, P2, P3 ;  /* 0x00014d00ff137a10 */ /* 0x000fca00017e640a */
[----:B------:R-:W2:Y:S01]  /*5da0*/  LDG.E.U8 R18, [R18.64] ;  /* 0x0000002412127981 */ /* 0x000ea2000c1e1100 */
[----:B------:R-:W-:-:S04]  /*5db0*/  IADD3 R15, R11, c[0x0][0x170], RZ ;  /* 0x00005c000b0f7a10 */ /* 0x000fc80007ffe0ff */
[----:B------:R-:W-:Y:S02]  /*5dc0*/  ISETP.GE.U32.AND P3, PT, R15, c[0x0][0x168], PT ;  /* 0x00005a000f007a0c */ /* 0x000fe40003f66070 */
[----:B--2---:R-:W-:-:S04]  /*5dd0*/  ISETP.NE.AND P2, PT, R18, RZ, PT ;  /* 0x000000ff1200720c */ /* 0x004fc80003f45270 */
[----:B------:R-:W-:-:S07]  /*5de0*/  SEL R5, RZ, 0x1, !P2 ;  /* 0x00000001ff057807 */ /* 0x000fce0005000000 */
[----:B------:R-:W-:Y:S05]  /*5df0*/  @P3 BRA `(.L_x_28) ;  /* 0x000026d000003947 */ /* 0x000fea0003800000 */
[----:B------:R-:W-:Y:S01]  /*5e00*/  IMAD.MOV.U32 R4, RZ, RZ, RZ ;  /* 0x000000ffff047224 */ /* 0x000fe200078e00ff */
[----:B------:R-:W-:Y:S05]  /*5e10*/  @!P1 BRA `(.L_x_30) ;  /* 0x00000c6000009947 */ /* 0x000fea0003800000 */
[----:B------:R-:W-:Y:S01]  /*5e20*/  IMAD.MOV.U32 R14, RZ, RZ, RZ ;  /* 0x000000ffff0e7224 */ /* 0x000fe200078e00ff */
[----:B------:R-:W-:-:S03]  /*5e30*/  MOV R2, c[0x0][0x1a4] ;  /* 0x0000690000027a02 */ /* 0x000fc60000000f00 */
[----:B------:R-:W-:Y:S01]  /*5e40*/  IMAD.HI.U32 R12, R15, c[0x0][0x1ac], R14 ;  /* 0x00006b000f0c7a27 */ /* 0x000fe200078e000e */
[----:B------:R-:W-:-:S04]  /*5e50*/  ISETP.NE.AND P2, PT, R2, 0x1, PT ;  /* 0x000000010200780c */ /* 0x000fc80003f45270 */
[----:B------:R-:W-:-:S05]  /*5e60*/  SHF.R.U32.HI R13, RZ, c[0x0][0x1b0], R12 ;  /* 0x00006c00ff0d7a19 */ /* 0x000fca000001160c */
[----:B------:R-:W-:-:S04]  /*5e70*/  IMAD.MOV R19, RZ, RZ, -R13 ;  /* 0x000000ffff137224 */ /* 0x000fc800078e0a0d */
[----:B------:R-:W-:-:S04]  /*5e80*/  IMAD R4, R19, c[0x0][0x1a8], R15 ;  /* 0x00006a0013047a24 */ /* 0x000fc800078e020f */
[----:B------:R-:W-:Y:S01]  /*5e90*/  IMAD R4, R4, c[0x0][0x2d4], RZ ;  /* 0x0000b50004047a24 */ /* 0x000fe200078e02ff */
        /* <DEDUP_REMOVED lines=177> */
[----:B------:R-:W-:Y:S01]  /*69b0*/  ISETP.NE.AND P2, PT, R2, 0x18, PT ;  /* 0x000000180200780c */ /* 0x000fe20003f45270 */
[----:B------:R-:W-:-:S04]  /*69c0*/  IMAD.MOV.U32 R12, RZ, RZ, RZ ;  /* 0x000000ffff0c7224 */ /* 0x000fc800078e00ff */
[----:B------:R-:W-:-:S05]  /*69d0*/  IMAD.HI.U32 R18, R13, c[0x0][0x2c0], R12 ;  /* 0x0000b0000d127a27 */ /* 0x000fca00078e000c */
[----:B------:R-:W-:-:S03]  /*69e0*/  SHF.R.U32.HI R19, RZ, c[0x0][0x2c4], R18 ;  /* 0x0000b100ff137a19 */ /* 0x000fc60000011612 */
[----:B------:R-:W-:Y:S01]  /*69f0*/  @P2 IMAD.MOV.U32 R18, RZ, RZ, RZ ;  /* 0x000000ffff122224 */ /* 0x000fe200078e00ff */
[----:B------:R-:W-:-:S03]  /*6a00*/  IADD3 R12, -R19, RZ, RZ ;  /* 0x000000ff130c7210 */ /* 0x000fc60007ffe1ff */
[----:B------:R-:W-:-:S04]  /*6a10*/  @P2 IMAD.HI.U32 R2, R19, c[0x0][0x2cc], R18 ;  /* 0x0000b30013022a27 */ /* 0x000fc800078e0012 */
[----:B------:R-:W-:Y:S01]  /*6a20*/  IMAD R13, R12, c[0x0][0x2bc], R13 ;  /* 0x0000af000c0d7a24 */ /* 0x000fe200078e020d */
[----:B------:R-:W-:-:S03]  /*6a30*/  @P2 SHF.R.U32.HI R2, RZ, c[0x0][0x2d0], R2 ;  /* 0x0000b400ff022a19 */ /* 0x000fc60000011602 */
[----:B------:R-:W-:Y:S02]  /*6a40*/  IMAD R4, R13, c[0x0][0x330], R4 ;  /* 0x0000cc000d047a24 */ /* 0x000fe400078e0204 */
[----:B------:R-:W-:-:S04]  /*6a50*/  @P2 IMAD.MOV R18, RZ, RZ, -R2 ;  /* 0x000000ffff122224 */ /* 0x000fc800078e0a02 */
[----:B------:R-:W-:-:S04]  /*6a60*/  @P2 IMAD R19, R18, c[0x0][0x2c8], R19 ;  /* 0x0000b20012132a24 */ /* 0x000fc800078e0213 */
[----:B------:R-:W-:-:S05]  /*6a70*/  @P2 IMAD R4, R19, c[0x0][0x334], R4 ;  /* 0x0000cd0013042a24 */ /* 0x000fca00078e0204 */
.L_x_30:
        /* <DEDUP_REMOVED lines=10> */
[----:B------:R-:W-:Y:S01]  /*6b20*/  MOV R14, RZ ;  /* 0x000000ff000e7202 */ /* 0x000fe20000000f00 */
[----:B------:R-:W-:-:S04]  /*6b30*/  IMAD.MOV.U32 R0, RZ, RZ, c[0x0][0x1a4] ;  /* 0x00006900ff007624 */ /* 0x000fc800078e00ff */
[----:B------:R-:W-:Y:S01]  /*6b40*/  IMAD.HI.U32 R12, R15, c[0x0][0x1ac], R14 ;  /* 0x00006b000f0c7a27 */ /* 0x000fe200078e000e */
[----:B------:R-:W-:-:S04]  /*6b50*/  ISETP.NE.AND P2, PT, R0, 0x1, PT ;  /* 0x000000010000780c */ /* 0x000fc80003f45270 */
[----:B------:R-:W-:-:S05]  /*6b60*/  SHF.R.U32.HI R13, RZ, c[0x0][0x1b0], R12 ;  /* 0x00006c00ff0d7a19 */ /* 0x000fca000001160c */
[----:B------:R-:W-:-:S04]  /*6b70*/  IMAD.MOV R19, RZ, RZ, -R13 ;  /* 0x000000ffff137224 */ /* 0x000fc800078e0a0d */
[----:B------:R-:W-:-:S04]  /*6b80*/  IMAD R2, R19, c[0x0][0x1a8], R15 ;  /* 0x00006a0013027a24 */ /* 0x000fc800078e020f */
[----:B------:R-:W-:Y:S01]  /*6b90*/  IMAD R2, R2, c[0x0][0x2d4], RZ ;  /* 0x0000b50002027a24 */ /* 0x000fe200078e02ff */
        /* <DEDUP_REMOVED lines=189> */
[----:B------:R-:W-:-:S05]  /*7770*/  @P2 IMAD R2, R19, c[0x0][0x334], R2 ;  /* 0x0000cd0013022a24 */ /* 0x000fca00078e0202 */
.L_x_31:
        /* <DEDUP_REMOVED lines=8> */
[----:B------:R-:W-:Y:S01]  /*7800*/  HFMA2.MMA R18, -RZ, RZ, 0, 0 ;  /* 0x00000000ff127435 */ /* 0x000fe200000001ff */
[----:B------:R-:W-:Y:S09]  /*7810*/  @!P1 BRA `(.L_x_32) ;  /* 0x00000c6000009947 */ /* 0x000ff20003800000 */
[----:B------:R-:W-:-:S04]  /*7820*/  IMAD.MOV.U32 R14, RZ, RZ, RZ ;  /* 0x000000ffff0e7224 */ /* 0x000fc800078e00ff */
[----:B------:R-:W-:-:S04]  /*7830*/  IMAD.HI.U32 R2, R15, c[0x0][0x1ac], R14 ;  /* 0x00006b000f027a27 */ /* 0x000fc800078e000e */
[----:B------:R-:W-:Y:S01]  /*7840*/  IMAD.MOV.U32 R14, RZ, RZ, c[0x0][0x1a4] ;  /* 0x00006900ff0e7624 */ /* 0x000fe200078e00ff */
[----:B------:R-:W-:-:S04]  /*7850*/  SHF.R.U32.HI R3, RZ, c[0x0][0x1b0], R2 ;  /* 0x00006c00ff037a19 */ /* 0x000fc80000011602 */
[----:B------:R-:W-:Y:S02]  /*7860*/  ISETP.NE.AND P1, PT, R14, 0x1, PT ;  /* 0x000000010e00780c */ /* 0x000fe40003f25270 */
[----:B------:R-:W-:-:S05]  /*7870*/  IADD3 R13, -R3, RZ, RZ ;  /* 0x000000ff030d7210 */ /* 0x000fca0007ffe1ff */
[----:B------:R-:W-:-:S04]  /*7880*/  IMAD R15, R13, c[0x0][0x1a8], R15 ;  /* 0x00006a000d0f7a24 */ /* 0x000fc800078e020f */
[----:B------:R-:W-:Y:S02]  /*7890*/  IMAD R18, R15, c[0x0][0x2d4], RZ ;  /* 0x0000b5000f127a24 */ /* 0x000fe400078e02ff */
        /* <DEDUP_REMOVED lines=190> */
.L_x_32:
[----:B------:R-:W-:-:S04]  /*8480*/  IADD3 R18, P1, P2, R18, c[0x0][0x530], R21 ;  /* 0x00014c0012127a10 */ /* 0x000fc80007a3e015 */
[----:B------:R-:W-:-:S05]  /*8490*/  IADD3.X R19, RZ, c[0x0][0x534], R10, P1, P2 ;  /* 0x00014d00ff137a10 */ /* 0x000fca0000fe440a */
[----:B------:R-:W2:Y:S02]  /*84a0*/  LDG.E.U8 R18, [R18.64] ;  /* 0x0000002412127981 */ /* 0x000ea4000c1e1100 */
[----:B--2---:R-:W-:-:S04]  /*84b0*/  ISETP.NE.AND P1, PT, R18, RZ, PT ;  /* 0x000000ff1200720c */ /* 0x004fc80003f25270 */
[----:B------:R-:W-:-:S04]  /*84c0*/  SEL R3, RZ, 0x1, !P1 ;  /* 0x00000001ff037807 */ /* 0x000fc80004800000 */
.L_x_28:
[----:B------:R-:W-:Y:S05]  /*84d0*/  BSYNC B1 ;  /* 0x0000000000017941 */ /* 0x000fea0003800000 */
.L_x_27:
[----:B------:R-:W-:Y:S01]  /*84e0*/  BSSY B1, `(.L_x_33) ;  /* 0x000001b000017945 */ /* 0x000fe20003800000 */
[----:B------:R-:W-:Y:S05]  /*84f0*/  @P0 BRA `(.L_x_34) ;  /* 0x0000019000000947 */ /* 0x000fea0003800000 */
[----:B------:R-:W-:Y:S02]  /*8500*/  IADD3 R11, R11, c[0x0][0x170], RZ ;  /* 0x00005c000b0b7a10 */ /* 0x000fe40007ffe0ff */
[----:B------:R-:W-:Y:S02]  /*8510*/  LOP3.LUT R5, R5, 0xff, RZ, 0xc0, !PT ;  /* 0x000000ff05057812 */ /* 0x000fe400078ec0ff */
[----:B------:R-:W-:Y:S02]  /*8520*/  ISETP.GE.U32.AND P1, PT, R11, c[0x0][0x168], PT ;  /* 0x00005a000b007a0c */ /* 0x000fe40003f26070 */
[----:B------:R-:W-:-:S04]  /*8530*/  LOP3.LUT R2, R9, 0xff, RZ, 0xc0, !PT ;  /* 0x000000ff09027812 */ /* 0x000fc800078ec0ff */
[----:B------:R-:W-:-:S04]  /*8540*/  ISETP.NE.AND P0, PT, R2, R5, PT ;  /* 0x000000050200720c */ /* 0x000fc80003f05270 */
[----:B------:R-:W-:-:S03]  /*8550*/  SEL R9, RZ, 0x1, !P0 ;  /* 0x00000001ff097807 */ /* 0x000fc60004000000 */
        /* <DEDUP_REMOVED lines=14> */
[----:B------:R-:W-:Y:S02]  /*8640*/  @!P2 LOP3.LUT R3, R3, 0xff, RZ, 0xc0, !PT ;  /* 0x000000ff0303a812 */ /* 0x000fe400078ec0ff */
[----:B------:R-:W-:-:S04]  /*8650*/  @!P2 LOP3.LUT R2, R6, 0xff, RZ, 0xc0, !PT ;  /* 0x000000ff0602a812 */ /* 0x000fc800078ec0ff */
[----:B------:R-:W-:-:S04]  /*8660*/  @!P2 ISETP.NE.AND P1, PT, R2, R3, PT ;  /* 0x000000030200a20c */ /* 0x000fc80003f25270 */
[----:B------:R-:W-:-:S04]  /*8670*/  @!P2 SEL R0, RZ, 0x1, !P1 ;  /* 0x00000001ff00a807 */ /* 0x000fc80004800000 */
[----:B------:R-:W-:Y:S02]  /*8680*/  @!P2 PRMT R6, R0, 0x7610, R6 ;  /* 0x000076100006a816 */ /* 0x000fe40000000006 */
.L_x_34:
[----:B------:R-:W-:Y:S05]  /*8690*/  BSYNC B1 ;  /* 0x0000000000017941 */ /* 0x000fea0003800000 */
.L_x_33:
[----:B------:R-:W-:Y:S02]  /*86a0*/  LOP3.LUT R8, R8, 0xff, RZ, 0xc0, !PT ;  /* 0x000000ff08087812 */ /* 0x000fe400078ec0ff */
[----:B------:R-:W-:Y:S02]  /*86b0*/  LOP3.LUT R9, R9, 0xff, RZ, 0xc0, !PT ;  /* 0x000000ff09097812 */ /* 0x000fe400078ec0ff */
[----:B------:R-:W-:Y:S02]  /*86c0*/  LOP3.LUT R7, R7, 0xff, RZ, 0xc0, !PT ;  /* 0x000000ff07077812 */ /* 0x000fe400078ec0ff */
[----:B------:R-:W-:Y:S02]  /*86d0*/  ISETP.NE.AND P0, PT, R9, R8, PT ;  /* 0x000000080900720c */ /* 0x000fe40003f05270 */
[----:B------:R-:W-:Y:S02]  /*86e0*/  LOP3.LUT R3, R6, 0xff, RZ, 0xc0, !PT ;  /* 0x000000ff06037812 */ /* 0x000fe400078ec0ff */
[----:B------:R-:W-:-:S04]  /*86f0*/  SEL R0, RZ, 0x1, !P0 ;  /* 0x00000001ff007807 */ /* 0x000fc80004000000 */
[----:B------:R-:W-:-:S04]  /*8700*/  ISETP.NE.AND P0, PT, R7, R0, PT ;  /* 0x000000000700720c */ /* 0x000fc80003f05270 */
[----:B------:R-:W-:-:S04]  /*8710*/  SEL R0, RZ, 0x1, !P0 ;  /* 0x00000001ff007807 */ /* 0x000fc80004000000 */
[----:B------:R-:W-:-:S04]  /*8720*/  ISETP.NE.AND P0, PT, R3, R0, PT ;  /* 0x000000000300720c */ /* 0x000fc80003f05270 */
[----:B------:R-:W-:Y:S01]  /*8730*/  SEL R19, RZ, 0x1, !P0 ;  /* 0x00000001ff137807 */ /* 0x000fe20004000000 */
[----:B------:R-:W-:Y:S05]  /*8740*/  BRA `(.L_x_2) ;  /* 0x0000103000007947 */ /* 0x000fea0003800000 */
.L_x_18:
[----:B------:R-:W-:Y:S01]  /*8750*/  ISETP.GE.U32.AND P0, PT, R0, c[0x0][0x168], PT ;  /* 0x00005a0000007a0c */ /* 0x000fe20003f06070 */
[----:B------:R-:W-:Y:S01]  /*8760*/  BSSY B1, `(.L_x_35) ;  /* 0x0000036000017945 */ /* 0x000fe20003800000 */
[C---:B------:R-:W-:Y:S02]  /*8770*/  PRMT R0, R9.reuse, 0x7610, R0 ;  /* 0x0000761009007816 */ /* 0x040fe40000000000 */
[C---:B------:R-:W-:Y:S02]  /*8780*/  PRMT R4, R9.reuse, 0x7610, R4 ;  /* 0x0000761009047816 */ /* 0x040fe40000000004 */
[----:B------:R-:W-:-:S07]  /*8790*/  PRMT R5, R9, 0x7610, R5 ;  /* 0x0000761009057816 */ /* 0x000fce0000000005 */
[----:B------:R-:W-:Y:S05]  /*87a0*/  @P0 BRA `(.L_x_36) ;  /* 0x0000031000000947 */ /* 0x000fea0003800000 */
[----:B------:R-:W-:Y:S01]  /*87b0*/  BSSY B2, `(.L_x_37) ;  /* 0x000002f000027945 */ /* 0x000fe20003800000 */
[C---:B------:R-:W-:Y:S02]  /*87c0*/  PRMT R0, R9.reuse, 0x7610, R0 ;  /* 0x0000761009007816 */ /* 0x040fe40000000000 */
[C---:B------:R-:W-:Y:S02]  /*87d0*/  PRMT R4, R9.reuse, 0x7610, R4 ;  /* 0x0000761009047816 */ /* 0x040fe40000000004 */
[----:B------:R-:W-:Y:S02]  /*87e0*/  PRMT R5, R9, 0x7610, R5 ;  /* 0x0000761009057816 */ /* 0x000fe40000000005 */
.L_x_38:
[C---:B------:R-:W-:Y:S01]  /*87f0*/  IADD3 R2, R11.reuse, c[0x0][0x170], RZ ;  /* 0x00005c000b027a10 */ /* 0x040fe20007ffe0ff */
[----:B------:R-:W-:-:S03]  /*8800*/  IMAD R14, R11, c[0x0][0x2d4], RZ ;  /* 0x0000b5000b0e7a24 */ /* 0x000fc600078e02ff */
[C---:B------:R-:W-:Y:S01]  /*8810*/  IADD3 R3, R2.reuse, c[0x0][0x170], RZ ;  /* 0x00005c0002037a10 */ /* 0x040fe20007ffe0ff */
[----:B------:R-:W-:Y:S01]  /*8820*/  IMAD R2, R2, c[0x0][0x2d4], RZ ;  /* 0x0000b50002027a24 */ /* 0x000fe200078e02ff */
[--C-:B------:R-:W-:Y:S02]  /*8830*/  IADD3 R14, P0, P1, R14, c[0x0][0x530], R21.reuse ;  /* 0x00014c000e0e7a10 */ /* 0x100fe4000791e015 */
[C---:B------:R-:W-:Y:S01]  /*8840*/  IADD3 R11, R3.reuse, c[0x0][0x170], RZ ;  /* 0x00005c00030b7a10 */ /* 0x040fe20007ffe0ff */
[----:B------:R-:W-:Y:S01]  /*8850*/  IMAD R6, R3, c[0x0][0x2d4], RZ ;  /* 0x0000b50003067a24 */ /* 0x000fe200078e02ff */
[----:B------:R-:W-:Y:S02]  /*8860*/  IADD3 R12, P2, P3, R2, c[0x0][0x530], R21 ;  /* 0x00014c00020c7a10 */ /* 0x000fe40007b5e015 */
[--C-:B------:R-:W-:Y:S01]  /*8870*/  IADD3.X R15, RZ, c[0x0][0x534], R10.reuse, P0, P1 ;  /* 0x00014d00ff0f7a10 */ /* 0x100fe200007e240a */
[----:B------:R-:W-:Y:S01]  /*8880*/  IMAD R2, R11, c[0x0][0x2d4], RZ ;  /* 0x0000b5000b027a24 */ /* 0x000fe200078e02ff */
[----:B------:R-:W-:-:S02]  /*8890*/  IADD3.X R13, RZ, c[0x0][0x534], R10, P2, P3 ;  /* 0x00014d00ff0d7a10 */ /* 0x000fc400017e640a */
[--C-:B------:R-:W-:Y:S01]  /*88a0*/  IADD3 R6, P0, P1, R6, c[0x0][0x530], R21.reuse ;  /* 0x00014c0006067a10 */ /* 0x100fe2000791e015 */
[----:B------:R-:W2:Y:S01]  /*88b0*/  LDG.E.U8 R14, [R14.64] ;  /* 0x000000240e0e7981 */ /* 0x000ea2000c1e1100 */
[----:B------:R-:W-:Y:S02]  /*88c0*/  IADD3 R2, P2, P3, R2, c[0x0][0x530], R21 ;  /* 0x00014c0002027a10 */ /* 0x000fe40007b5e015 */
[--C-:B------:R-:W-:Y:S01]  /*88d0*/  IADD3.X R7, RZ, c[0x0][0x534], R10.reuse, P0, P1 ;  /* 0x00014d00ff077a10 */ /* 0x100fe200007e240a */
[----:B------:R0:W3:Y:S01]  /*88e0*/  LDG.E.U8 R12, [R12.64] ;  /* 0x000000240c0c7981 */ /* 0x0000e2000c1e1100 */
[----:B------:R-:W-:-:S03]  /*88f0*/  IADD3.X R3, RZ, c[0x0][0x534], R10, P2, P3 ;  /* 0x00014d00ff037a10 */ /* 0x000fc600017e640a */
[----:B------:R-:W4:Y:S04]  /*8900*/  LDG.E.U8 R6, [R6.64] ;  /* 0x0000002406067981 */ /* 0x000f28000c1e1100 */
[----:B------:R-:W5:Y:S01]  /*8910*/  LDG.E.U8 R2, [R2.64] ;  /* 0x0000002402027981 */ /* 0x000f62000c1e1100 */
[----:B------:R-:W-:-:S05]  /*8920*/  IADD3 R11, R11, c[0x0][0x170], RZ ;  /* 0x00005c000b0b7a10 */ /* 0x000fca0007ffe0ff */
[----:B------:R-:W-:-:S05]  /*8930*/  IMAD R18, R8, 0x3, R11 ;  /* 0x0000000308127824 */ /* 0x000fca00078e020b */
[----:B------:R-:W-:Y:S02]  /*8940*/  ISETP.GE.U32.AND P0, PT, R18, c[0x0][0x168], PT ;  /* 0x00005a0012007a0c */ /* 0x000fe40003f06070 */
[----:B------:R-:W-:Y:S02]  /*8950*/  LOP3.LUT R18, R9, 0xff, RZ, 0xc0, !PT ;  /* 0x000000ff09127812 */ /* 0x000fe400078ec0ff */
[----:B------:R-:W-:Y:S02]  /*8960*/  LOP3.LUT R9, R0, 0xff, RZ, 0xc0, !PT ;  /* 0x000000ff00097812 */ /* 0x000fe400078ec0ff */
[----:B0-----:R-:W-:Y:S02]  /*8970*/  LOP3.LUT R13, R4, 0xff, RZ, 0xc0, !PT ;  /* 0x000000ff040d7812 */ /* 0x001fe400078ec0ff */
[----:B------:R-:W-:Y:S02]  /*8980*/  LOP3.LUT R5, R5, 0xff, RZ, 0xc0, !PT ;  /* 0x000000ff05057812 */ /* 0x000fe400078ec0ff */
[----:B--2---:R-:W-:-:S02]  /*8990*/  ISETP.NE.AND P1, PT, R14, RZ, PT ;  /* 0x000000ff0e00720c */ /* 0x004fc40003f25270 */
[----:B---3--:R-:W-:Y:S02]  /*89a0*/  ISETP.NE.AND P2, PT, R12, RZ, PT ;  /* 0x000000ff0c00720c */ /* 0x008fe40003f45270 */
[----:B----4-:R-:W-:Y:S02]  /*89b0*/  ISETP.NE.AND P3, PT, R6, RZ, PT ;  /* 0x000000ff0600720c */ /* 0x010fe40003f65270 */
[----:B-----5:R-:W-:Y:S02]  /*89c0*/  ISETP.NE.AND P4, PT, R2, RZ, PT ;  /* 0x000000ff0200720c */ /* 0x020fe40003f85270 */
[----:B------:R-:W-:Y:S02]  /*89d0*/  SEL R7, RZ, 0x1, !P1 ;  /* 0x00000001ff077807 */ /* 0x000fe40004800000 */
[----:B------:R-:W-:Y:S02]  /*89e0*/  SEL R2, RZ, 0x1, !P2 ;  /* 0x00000001ff027807 */ /* 0x000fe40005000000 */
[----:B------:R-:W-:-:S02]  /*89f0*/  SEL R14, RZ, 0x1, !P3 ;  /* 0x00000001ff0e7807 */ /* 0x000fc40005800000 */
[----:B------:R-:W-:Y:S02]  /*8a00*/  SEL R6, RZ, 0x1, !P4 ;  /* 0x00000001ff067807 */ /* 0x000fe40006000000 */
[----:B------:R-:W-:Y:S02]  /*8a10*/  ISETP.NE.AND P1, PT, R18, R7, PT ;  /* 0x000000071200720c */ /* 0x000fe40003f25270 */
[----:B------:R-:W-:Y:S02]  /*8a20*/  ISETP.NE.AND P2, PT, R9, R2, PT ;  /* 0x000000020900720c */ /* 0x000fe40003f45270 */
[----:B------:R-:W-:Y:S02]  /*8a30*/  ISETP.NE.AND P3, PT, R13, R14, PT ;  /* 0x0000000e0d00720c */ /* 0x000fe40003f65270 */
[----:B------:R-:W-:Y:S02]  /*8a40*/  ISETP.NE.AND P4, PT, R5, R6, PT ;  /* 0x000000060500720c */ /* 0x000fe40003f85270 */
[----:B------:R-:W-:-:S02]  /*8a50*/  SEL R9, RZ, 0x1, !P1 ;  /* 0x00000001ff097807 */ /* 0x000fc40004800000 */
[----:B------:R-:W-:Y:S02]  /*8a60*/  SEL R0, RZ, 0x1, !P2 ;  /* 0x00000001ff007807 */ /* 0x000fe40005000000 */
[----:B------:R-:W-:Y:S02]  /*8a70*/  SEL R4, RZ, 0x1, !P3 ;  /* 0x00000001ff047807 */ /* 0x000fe40005800000 */
[----:B------:R-:W-:Y:S01]  /*8a80*/  SEL R5, RZ, 0x1, !P4 ;  /* 0x00000001ff057807 */ /* 0x000fe20006000000 */
[----:B------:R-:W-:Y:S05]  /*8a90*/  @!P0 BRA `(.L_x_38) ;  /* 0xfffffd5000008947 */ /* 0x000fea000383ffff */
[----:B------:R-:W-:Y:S05]  /*8aa0*/  BSYNC B2 ;  /* 0x0000000000027941 */ /* 0x000fea0003800000 */
.L_x_37:
[----:B------:R-:W-:Y:S02]  /*8ab0*/  PRMT R8, R2, 0x7610, R8 ;  /* 0x0000761002087816 */ /* 0x000fe40000000008 */
.L_x_36:
[----:B------:R-:W-:Y:S05]  /*8ac0*/  BSYNC B1 ;  /* 0x0000000000017941 */ /* 0x000fea0003800000 */
.L_x_35:
[----:B------:R-:W-:Y:S01]  /*8ad0*/  ISETP.GE.U32.AND P0, PT, R11, c[0x0][0x168], PT ;  /* 0x00005a000b007a0c */ /* 0x000fe20003f06070 */
[----:B------:R-:W-:-:S12]  /*8ae0*/  BSSY B1, `(.L_x_39) ;  /* 0x0000023000017945 */ /* 0x000fd80003800000 */
[----:B------:R-:W-:Y:S05]  /*8af0*/  @P0 BRA `(.L_x_40) ;  /* 0x0000021000000947 */ /* 0x000fea0003800000 */
[----:B------:R-:W-:-:S05]  /*8b00*/  IMAD R2, R11, c[0x0][0x2d4], RZ ;  /* 0x0000b5000b027a24 */ /* 0x000fca00078e02ff */
        /* <DEDUP_REMOVED lines=17> */
[C---:B------:R-:W-:Y:S01]  /*8c20*/  IADD3 R3, R12.reuse, c[0x0][0x170], RZ ;  /* 0x00005c000c037a10 */ /* 0x040fe20007ffe0ff */
[----:B------:R-:W-:-:S03]  /*8c30*/  IMAD R2, R12, c[0x0][0x2d4], RZ ;  /* 0x0000b5000c027a24 */ /* 0x000fc600078e02ff */
[----:B------:R-:W-:Y:S02]  /*8c40*/  ISETP.GE.U32.AND P1, PT, R3, c[0x0][0x168], PT ;  /* 0x00005a0003007a0c */ /* 0x000fe40003f26070 */
[----:B------:R-:W-:-:S11]  /*8c50*/  IADD3 R2, P2, P3, R2, c[0x0][0x530], R21 ;  /* 0x00014c0002027a10 */ /* 0x000fd60007b5e015 */
[----:B------:R-:W-:Y:S01]  /*8c60*/  @!P1 IMAD R12, R3, c[0x0][0x2d4], RZ ;  /* 0x0000b500030c9a24 */ /* 0x000fe200078e02ff */
[----:B------:R-:W-:-:S04]  /*8c70*/  IADD3.X R3, RZ, c[0x0][0x534], R10, P2, P3 ;  /* 0x00014d00ff037a10 */ /* 0x000fc800017e640a */
[----:B------:R-:W-:Y:S01]  /*8c80*/  @!P1 IADD3 R12, P4, P5, R12, c[0x0][0x530], R21 ;  /* 0x00014c000c0c9a10 */ /* 0x000fe20007d9e015 */
[----:B------:R-:W2:Y:S03]  /*8c90*/  LDG.E.U8 R2, [R2.64] ;  /* 0x0000002402027981 */ /* 0x000ea6000c1e1100 */
[----:B------:R-:W-:-:S05]  /*8ca0*/  @!P1 IADD3.X R13, RZ, c[0x0][0x534], R10, P4, P5 ;  /* 0x00014d00ff0d9a10 */ /* 0x000fca00027ea40a */
[----:B------:R-:W3:Y:S01]  /*8cb0*/  @!P1 LDG.E.U8 R12, [R12.64] ;  /* 0x000000240c0c9981 */ /* 0x000ee2000c1e1100 */
[----:B--2---:R-:W-:Y:S02]  /*8cc0*/  ISETP.NE.AND P2, PT, R2, RZ, PT ;  /* 0x000000ff0200720c */ /* 0x004fe40003f45270 */
[----:B---3--:R-:W-:-:S04]  /*8cd0*/  @!P1 ISETP.NE.AND P3, PT, R12, RZ, PT ;  /* 0x000000ff0c00920c */ /* 0x008fc80003f65270 */
[----:B------:R-:W-:Y:S02]  /*8ce0*/  @!P1 SEL R10, RZ, 0x1, !P3 ;  /* 0x00000001ff0a9807 */ /* 0x000fe40005800000 */
[----:B------:R-:W-:Y:S02]  /*8cf0*/  SEL R14, RZ, 0x1, !P2 ;  /* 0x00000001ff0e7807 */ /* 0x000fe40005000000 */
[----:B------:R-:W-:Y:S02]  /*8d00*/  @!P1 PRMT R6, R10, 0x7610, R6 ;  /* 0x000076100a069816 */ /* 0x000fe40000000006 */
.L_x_40:
[----:B------:R-:W-:Y:S05]  /*8d10*/  BSYNC B1 ;  /* 0x0000000000017941 */ /* 0x000fea0003800000 */
.L_x_39:
        /* <DEDUP_REMOVED lines=27> */
.L_x_42:
[----:B------:R-:W-:Y:S05]  /*8ed0*/  BSYNC B1 ;  /* 0x0000000000017941 */ /* 0x000fea0003800000 */
.L_x_41:
        /* <DEDUP_REMOVED lines=11> */
.L_x_17:
[----:B------:R-:W-:Y:S01]  /*8f90*/  IMAD.MOV.U32 R7, RZ, RZ, c[0x0][0x170] ;  /* 0x00005c00ff077624 */ /* 0x000fe200078e00ff */
[----:B------:R-:W-:Y:S01]  /*8fa0*/  ULDC.U8 UR4, c[0x0][0x161] ;  /* 0x0000584000047ab9 */ /* 0x000fe20000000000 */
[----:B------:R-:W-:Y:S01]  /*8fb0*/  BSSY B1, `(.L_x_43) ;  /* 0x0000035000017945 */ /* 0x000fe20003800000 */
[----:B------:R-:W-:Y:S01]  /*8fc0*/  IMAD.U32 R0, RZ, RZ, UR4 ;  /* 0x00000004ff007e24 */ /* 0x000fe2000f8e00ff */
[----:B------:R-:W-:Y:S01]  /*8fd0*/  MOV R4, UR4 ;  /* 0x0000000400047c02 */ /* 0x000fe20008000f00 */
[----:B------:R-:W-:Y:S02]  /*8fe0*/  IMAD R2, R7, 0x3, R18 ;  /* 0x0000000307027824 */ /* 0x000fe400078e0212 */
[----:B------:R-:W-:Y:S02]  /*8ff0*/  IMAD.U32 R5, RZ, RZ, UR4 ;  /* 0x00000004ff057e24 */ /* 0x000fe4000f8e00ff */
[----:B------:R-:W-:Y:S01]  /*9000*/  IMAD.U32 R6, RZ, RZ, UR4 ;  /* 0x00000004ff067e24 */ /* 0x000fe2000f8e00ff */
[----:B------:R-:W-:-:S13]  /*9010*/  ISETP.GE.U32.AND P0, PT, R2, c[0x0][0x168], PT ;  /* 0x00005a0002007a0c */ /* 0x000fda0003f06070 */
[----:B------:R-:W-:Y:S05]  /*9020*/  @P0 BRA `(.L_x_44) ;  /* 0x000002d000000947 */ /* 0x000fea0003800000 */
[----:B------:R-:W-:Y:S01]  /*9030*/  BSSY B2, `(.L_x_45) ;  /* 0x000002b000027945 */ /* 0x000fe20003800000 */
[C---:B------:R-:W-:Y:S02]  /*9040*/  PRMT R4, R0.reuse, 0x7610, R4 ;  /* 0x0000761000047816 */ /* 0x040fe40000000004 */
[C---:B------:R-:W-:Y:S02]  /*9050*/  PRMT R5, R0.reuse, 0x7610, R5 ;  /* 0x0000761000057816 */ /* 0x040fe40000000005 */
[----:B------:R-:W-:Y:S02]  /*9060*/  PRMT R6, R0, 0x7610, R6 ;  /* 0x0000761000067816 */ /* 0x000fe40000000006 */
.L_x_46:
[C---:B------:R-:W-:Y:S02]  /*9070*/  IADD3 R12, R18.reuse, c[0x0][0x170], RZ ;  /* 0x00005c00120c7a10 */ /* 0x040fe40007ffe0ff */
[--C-:B------:R-:W-:Y:S02]  /*9080*/  IADD3 R14, P0, P1, R18, c[0x0][0x530], R21.reuse ;  /* 0x00014c00120e7a10 */ /* 0x100fe4000791e015 */
[C---:B------:R-:W-:Y:S02]  /*9090*/  IADD3 R8, R12.reuse, c[0x0][0x170], RZ ;  /* 0x00005c000c087a10 */ /* 0x040fe40007ffe0ff */
[----:B------:R-:W-:-:S02]  /*90a0*/  IADD3 R12, P2, P3, R12, c[0x0][0x530], R21 ;  /* 0x00014c000c0c7a10 */ /* 0x000fc40007b5e015 */
[C---:B------:R-:W-:Y:S02]  /*90b0*/  IADD3 R18, R8.reuse, c[0x0][0x170], RZ ;  /* 0x00005c0008127a10 */ /* 0x040fe40007ffe0ff */
[--C-:B------:R-:W-:Y:S02]  /*90c0*/  IADD3.X R15, RZ, c[0x0][0x534], R10.reuse, P0, P1 ;  /* 0x00014d00ff0f7a10 */ /* 0x100fe400007e240a */
[--C-:B------:R-:W-:Y:S02]  /*90d0*/  IADD3.X R13, RZ, c[0x0][0x534], R10.reuse, P2, P3 ;  /* 0x00014d00ff0d7a10 */ /* 0x100fe400017e640a */
[--C-:B------:R-:W-:Y:S01]  /*90e0*/  IADD3 R8, P0, P1, R8, c[0x0][0x530], R21.reuse ;  /* 0x00014c0008087a10 */ /* 0x100fe2000791e015 */
[----:B------:R0:W2:Y:S01]  /*90f0*/  LDG.E.U8 R14, [R14.64] ;  /* 0x000000240e0e7981 */ /* 0x0000a2000c1e1100 */
[----:B------:R-:W-:Y:S02]  /*9100*/  IADD3 R2, P2, P3, R18, c[0x0][0x530], R21 ;  /* 0x00014c0012027a10 */ /* 0x000fe40007b5e015 */
[--C-:B------:R-:W-:Y:S01]  /*9110*/  IADD3.X R9, RZ, c[0x0][0x534], R10.reuse, P0, P1 ;  /* 0x00014d00ff097a10 */ /* 0x100fe200007e240a */
[----:B------:R-:W3:Y:S01]  /*9120*/  LDG.E.U8 R12, [R12.64] ;  /* 0x000000240c0c7981 */ /* 0x000ee2000c1e1100 */
[----:B------:R-:W-:-:S03]  /*9130*/  IADD3.X R3, RZ, c[0x0][0x534], R10, P2, P3 ;  /* 0x00014d00ff037a10 */ /* 0x000fc600017e640a */
[----:B------:R-:W4:Y:S04]  /*9140*/  LDG.E.U8 R8, [R8.64] ;  /* 0x0000002408087981 */ /* 0x000f28000c1e1100 */
[----:B------:R1:W5:Y:S01]  /*9150*/  LDG.E.U8 R2, [R2.64] ;  /* 0x0000002402027981 */ /* 0x000362000c1e1100 */
[----:B------:R-:W-:-:S05]  /*9160*/  IADD3 R18, R18, c[0x0][0x170], RZ ;  /* 0x00005c0012127a10 */ /* 0x000fca0007ffe0ff */
[----:B------:R-:W-:-:S05]  /*9170*/  IMAD R11, R7, 0x3, R18 ;  /* 0x00000003070b7824 */ /* 0x000fca00078e0212 */
[----:B------:R-:W-:Y:S02]  /*9180*/  ISETP.GE.U32.AND P0, PT, R11, c[0x0][0x168], PT ;  /* 0x00005a000b007a0c */ /* 0x000fe40003f06070 */
[----:B0-----:R-:W-:Y:S02]  /*9190*/  LOP3.LUT R15, R4, 0xff, RZ, 0xc0, !PT ;  /* 0x000000ff040f7812 */ /* 0x001fe400078ec0ff */
[----:B------:R-:W-:Y:S02]  /*91a0*/  LOP3.LUT R0, R0, 0xff, RZ, 0xc0, !PT ;  /* 0x000000ff00007812 */ /* 0x000fe400078ec0ff */
[----:B------:R-:W-:Y:S02]  /*91b0*/  LOP3.LUT R4, R5, 0xff, RZ, 0xc0, !PT ;  /* 0x000000ff05047812 */ /* 0x000fe400078ec0ff */
[----:B-1----:R-:W-:Y:S02]  /*91c0*/  LOP3.LUT R3, R6, 0xff, RZ, 0xc0, !PT ;  /* 0x000000ff06037812 */ /* 0x002fe400078ec0ff */
        /* <DEDUP_REMOVED lines=18> */
.L_x_45:
[----:B------:R-:W-:Y:S02]  /*92f0*/  PRMT R7, R2, 0x7610, R7 ;  /* 0x0000761002077816 */ /* 0x000fe40000000007 */
.L_x_44:
[----:B------:R-:W-:Y:S05]  /*9300*/  BSYNC B1 ;  /* 0x0000000000017941 */ /* 0x000fea0003800000 */
.L_x_43:
[----:B------:R-:W-:Y:S01]  /*9310*/  ISETP.GE.U32.AND P0, PT, R18, c[0x0][0x168], PT ;  /* 0x00005a0012007a0c */ /* 0x000fe20003f06070 */
[----:B------:R-:W-:-:S12]  /*9320*/  BSSY B1, `(.L_x_47) ;  /* 0x000001f000017945 */ /* 0x000fd80003800000 */
[----:B------:R-:W-:Y:S05]  /*9330*/  @P0 BRA `(.L_x_48) ;  /* 0x000001d000000947 */ /* 0x000fea0003800000 */
        /* <DEDUP_REMOVED lines=16> */
[C---:B------:R-:W-:Y:S02]  /*9440*/  IADD3 R14, R8.reuse, c[0x0][0x170], RZ ;  /* 0x00005c00080e7a10 */ /* 0x040fe40007ffe0ff */
[----:B------:R-:W-:Y:S02]  /*9450*/  IADD3 R2, P2, P3, R8, c[0x0][0x530], R21 ;  /* 0x00014c0008027a10 */ /* 0x000fe40007b5e015 */
[----:B------:R-:W-:Y:S02]  /*9460*/  ISETP.GE.U32.AND P1, PT, R14, c[0x0][0x168], PT ;  /* 0x00005a000e007a0c */ /* 0x000fe40003f26070 */
[----:B------:R-:W-:-:S05]  /*9470*/  IADD3.X R3, RZ, c[0x0][0x534], R10, P2, P3 ;  /* 0x00014d00ff037a10 */ /* 0x000fca00017e640a */
[----:B------:R-:W2:Y:S06]  /*9480*/  LDG.E.U8 R2, [R2.64] ;  /* 0x0000002402027981 */ /* 0x000eac000c1e1100 */
[----:B------:R-:W-:-:S04]  /*9490*/  @!P1 IADD3 R8, P4, P5, R14, c[0x0][0x530], R21 ;  /* 0x00014c000e089a10 */ /* 0x000fc80007d9e015 */
[----:B------:R-:W-:-:S05]  /*94a0*/  @!P1 IADD3.X R9, RZ, c[0x0][0x534], R10, P4, P5 ;  /* 0x00014d00ff099a10 */ /* 0x000fca00027ea40a */
[----:B------:R-:W3:Y:S01]  /*94b0*/  @!P1 LDG.E.U8 R8, [R8.64] ;  /* 0x0000002408089981 */ /* 0x000ee2000c1e1100 */
[----:B--2---:R-:W-:-:S04]  /*94c0*/  ISETP.NE.AND P2, PT, R2, RZ, PT ;  /* 0x000000ff0200720c */ /* 0x004fc80003f45270 */
[----:B------:R-:W-:Y:S02]  /*94d0*/  SEL R13, RZ, 0x1, !P2 ;  /* 0x00000001ff0d7807 */ /* 0x000fe40005000000 */
[----:B---3--:R-:W-:-:S04]  /*94e0*/  @!P1 ISETP.NE.AND P3, PT, R8, RZ, PT ;  /* 0x000000ff0800920c */ /* 0x008fc80003f65270 */
[----:B------:R-:W-:-:S04]  /*94f0*/  @!P1 SEL R10, RZ, 0x1, !P3 ;  /* 0x00000001ff0a9807 */ /* 0x000fc80005800000 */
[----:B------:R-:W-:Y:S02]  /*9500*/  @!P1 PRMT R7, R10, 0x7610, R7 ;  /* 0x000076100a079816 */ /* 0x000fe40000000007 */
.L_x_48:
[----:B------:R-:W-:Y:S05]  /*9510*/  BSYNC B1 ;  /* 0x0000000000017941 */ /* 0x000fea0003800000 */
.L_x_47:
        /* <DEDUP_REMOVED lines=27> */
.L_x_50:
[----:B------:R-:W-:Y:S05]  /*96d0*/  BSYNC B1 ;  /* 0x0000000000017941 */ /* 0x000fea0003800000 */
.L_x_49:
        /* <DEDUP_REMOVED lines=9> */
[----:B------:R-:W-:-:S04]  /*9770*/  SEL R19, RZ, 0x1, !P0 ;  /* 0x00000001ff137807 */ /* 0x000fc80004000000 */
.L_x_2:
[----:B------:R-:W-:Y:S05]  /*9780*/  BSYNC B0 ;  /* 0x0000000000007941 */ /* 0x000fea0003800000 */
.L_x_1:
[----:B------:R-:W-:-:S13]  /*9790*/  ISETP.NE.AND P0, PT, RZ, c[0x0][0x180], PT ;  /* 0x00006000ff007a0c */ /* 0x000fda0003f05270 */
[----:B------:R-:W-:Y:S05]  /*97a0*/  @!P0 BRA `(.L_x_51) ;  /* 0x0000015000008947 */ /* 0x000fea0003800000 */
[----:B------:R-:W-:Y:S01]  /*97b0*/  IMAD R0, R20, c[0x0][0x0], R23 ;  /* 0x0000000014007a24 */ /* 0x000fe200078e0217 */
[----:B------:R-:W-:Y:S02]  /*97c0*/  ULDC UR4, c[0x0][0x4] ;  /* 0x0000010000047ab9 */ /* 0x000fe40000000800 */
[----:B------:R-:W-:Y:S02]  /*97d0*/  USHF.R.U32.HI UR4, URZ, 0x1, UR4 ;  /* 0x000000013f047899 */ /* 0x000fe40008011604 */
[----:B------:R0:W-:Y:S04]  /*97e0*/  STS.U8 [R0+0x10], R19 ;  /* 0x0000101300007388 */ /* 0x0001e80000000000 */
[----:B------:R-:W-:-:S13]  /*97f0*/  ISETP.NE.AND P0, PT, RZ, UR4, PT ;  /* 0x00000004ff007c0c */ /* 0x000fda000bf05270 */
[----:B------:R-:W-:Y:S05]  /*9800*/  @!P0 BRA `(.L_x_51) ;  /* 0x000000f000008947 */ /* 0x000fea0003800000 */
[----:B0-----:R-:W-:-:S05]  /*9810*/  MOV R3, UR4 ;  /* 0x0000000400037c02 */ /* 0x001fca0008000f00 */
.L_x_52:
[----:B------:R-:W-:Y:S01]  /*9820*/  IMAD.IADD R2, R20, 0x1, R3 ;  /* 0x0000000114027824 */ /* 0x000fe200078e0203 */
[----:B------:R-:W-:Y:S04]  /*9830*/  BAR.SYNC.DEFER_BLOCKING 0x0 ;  /* 0x0000000000007b1d */ /* 0x000fe80000010000 */
[----:B------:R-:W-:-:S04]  /*9840*/  ISETP.GE.U32.AND P0, PT, R2, c[0x0][0x4], PT ;  /* 0x0000010002007a0c */ /* 0x000fc80003f06070 */
[----:B------:R-:W-:-:S13]  /*9850*/  ISETP.GE.U32.OR P0, PT, R20, R3, P0 ;  /* 0x000000031400720c */ /* 0x000fda0000706470 */
[----:B------:R-:W-:Y:S01]  /*9860*/  @!P0 IMAD R2, R2, c[0x0][0x0], R23 ;  /* 0x0000000002028a24 */ /* 0x000fe200078e0217 */
[----:B------:R-:W-:-:S05]  /*9870*/  @!P0 LOP3.LUT R5, R19, 0xff, RZ, 0xc0, !PT ;  /* 0x000000ff13058812 */ /* 0x000fca00078ec0ff */
[----:B------:R-:W0:Y:S02]  /*9880*/  @!P0 LDS.U8 R2, [R2+0x10] ;  /* 0x0000100002028984 */ /* 0x000e240000000000 */
[----:B0-----:R-:W-:-:S04]  /*9890*/  @!P0 ISETP.NE.AND P1, PT, R5, R2, PT ;  /* 0x000000020500820c */ /* 0x001fc80003f25270 */
[----:B------:R-:W-:Y:S02]  /*98a0*/  @!P0 SEL R5, RZ, 0x1, !P1 ;  /* 0x00000001ff058807 */ /* 0x000fe40004800000 */
[----:B------:R-:W-:Y:S02]  /*98b0*/  ISETP.GT.AND P1, PT, R3, 0x1, PT ;  /* 0x000000010300780c */ /* 0x000fe40003f24270 */
[----:B------:R-:W-:Y:S01]  /*98c0*/  SHF.R.S32.HI R3, RZ, 0x1, R3 ;  /* 0x00000001ff037819 */ /* 0x000fe20000011403 */
[----:B------:R0:W-:Y:S01]  /*98d0*/  @!P0 STS.U8 [R0+0x10], R5 ;  /* 0x0000100500008388 */ /* 0x0001e20000000000 */
[----:B------:R-:W-:-:S09]  /*98e0*/  @!P0 PRMT R19, R5, 0x7610, R19 ;  /* 0x0000761005138816 */ /* 0x000fd20000000013 */
[----:B0-----:R-:W-:Y:S05]  /*98f0*/  @P1 BRA `(.L_x_52) ;  /* 0xffffff2000001947 */ /* 0x001fea000383ffff */
.L_x_51:
[----:B0-----:R-:W-:-:S13]  /*9900*/  ISETP.NE.AND P0, PT, RZ, c[0x0][0x17c], PT ;  /* 0x00005f00ff007a0c */ /* 0x001fda0003f05270 */
[----:B------:R-:W-:Y:S05]  /*9910*/  @!P0 BRA `(.L_x_53) ;  /* 0x0000029000008947 */ /* 0x000fea0003800000 */
[----:B------:R-:W-:Y:S01]  /*9920*/  IMAD.MOV.U32 R2, RZ, RZ, c[0x0][0x0] ;  /* 0x00000000ff027624 */ /* 0x000fe200078e00ff */
[----:B------:R-:W-:-:S04]  /*9930*/  MOV R0, c[0x0][0x0] ;  /* 0x0000000000007a02 */ /* 0x000fc80000000f00 */
[----:B------:R-:W-:-:S13]  /*9940*/  ISETP.GT.AND P0, PT, R2, 0x20, PT ;  /* 0x000000200200780c */ /* 0x000fda0003f04270 */
[----:B------:R-:W-:Y:S05]  /*9950*/  @!P0 BRA `(.L_x_54) ;  /* 0x0000016000008947 */ /* 0x000fea0003800000 */
[----:B------:R-:W-:Y:S01]  /*9960*/  IMAD R5, R20, c[0x0][0x0], R23 ;  /* 0x0000000014057a24 */ /* 0x000fe200078e0217 */
[----:B------:R-:W-:-:S04]  /*9970*/  LEA.HI R0, R2, c[0x0][0x0], RZ, 0x1 ;  /* 0x0000000002007a11 */ /* 0x000fc800078f08ff */
[----:B------:R0:W-:Y:S01]  /*9980*/  STS.U8 [R5+0x10], R19 ;  /* 0x0000101305007388 */ /* 0x0001e20000000000 */
[----:B------:R-:W-:Y:S01]  /*9990*/  SHF.R.S32.HI R2, RZ, 0x1, R0 ;  /* 0x00000001ff027819 */ /* 0x000fe20000011400 */
[----:B------:R-:W-:-:S03]  /*99a0*/  IMAD.MOV.U32 R0, RZ, RZ, 0x20 ;  /* 0x00000020ff007424 */ /* 0x000fc600078e00ff */
[----:B------:R-:W-:-:S13]  /*99b0*/  ISETP.GE.AND P0, PT, R2, 0x20, PT ;  /* 0x000000200200780c */ /* 0x000fda0003f06270 */
[----:B0-----:R-:W-:Y:S05]  /*99c0*/  @!P0 BRA `(.L_x_54) ;  /* 0x000000f000008947 */ /* 0x001fea0003800000 */
.L_x_55:
[----:B------:R-:W-:Y:S01]  /*99d0*/  IMAD.IADD R0, R23, 0x1, R2 ;  /* 0x0000000117007824 */ /* 0x000fe200078e0202 */
[----:B------:R-:W-:Y:S04]  /*99e0*/  BAR.SYNC.DEFER_BLOCKING 0x0 ;  /* 0x0000000000007b1d */ /* 0x000fe80000010000 */
[----:B------:R-:W-:-:S04]  /*99f0*/  ISETP.GE.U32.AND P0, PT, R0, c[0x0][0x0], PT ;  /* 0x0000000000007a0c */ /* 0x000fc80003f06070 */
[----:B------:R-:W-:-:S13]  /*9a00*/  ISETP.GE.U32.OR P0, PT, R23, R2, P0 ;  /* 0x000000021700720c */ /* 0x000fda0000706470 */
[----:B------:R-:W-:Y:S02]  /*9a10*/  @!P0 IADD3 R3, R5, R2, RZ ;  /* 0x0000000205038210 */ /* 0x000fe40007ffe0ff */
[----:B------:R-:W-:Y:S02]  /*9a20*/  @!P0 LOP3.LUT R7, R19, 0xff, RZ, 0xc0, !PT ;  /* 0x000000ff13078812 */ /* 0x000fe400078ec0ff */
[----:B------:R-:W-:Y:S01]  /*9a30*/  SHF.R.S32.HI R2, RZ, 0x1, R2 ;  /* 0x00000001ff027819 */ /* 0x000fe20000011402 */
[----:B------:R-:W0:Y:S02]  /*9a40*/  @!P0 LDS.U8 R0, [R3+0x10] ;  /* 0x0000100003008984 */ /* 0x000e240000000000 */
[----:B0-----:R-:W-:-:S04]  /*9a50*/  @!P0 ISETP.NE.AND P1, PT, R7, R0, PT ;  /* 0x000000000700820c */ /* 0x001fc80003f25270 */
[----:B------:R-:W-:Y:S02]  /*9a60*/  @!P0 SEL R0, RZ, 0x1, !P1 ;  /* 0x00000001ff008807 */ /* 0x000fe40004800000 */
[----:B------:R-:W-:Y:S02]  /*9a70*/  ISETP.GE.AND P1, PT, R2, 0x20, PT ;  /* 0x000000200200780c */ /* 0x000fe40003f26270 */
[----:B------:R-:W-:Y:S01]  /*9a80*/  @!P0 PRMT R19, R0, 0x7610, R19 ;  /* 0x0000761000138816 */ /* 0x000fe20000000013 */
[----:B------:R0:W-:Y:S10]  /*9a90*/  @!P0 STS.U8 [R5+0x10], R0 ;  /* 0x0000100005008388 */ /* 0x0001f40000000000 */
[----:B0-----:R-:W-:Y:S05]  /*9aa0*/  @P1 BRA `(.L_x_55) ;  /* 0xffffff2000001947 */ /* 0x001fea000383ffff */
[----:B------:R-:W-:-:S04]  /*9ab0*/  IMAD.MOV.U32 R0, RZ, RZ, 0x20 ;  /* 0x00000020ff007424 */ /* 0x000fc800078e00ff */
.L_x_54:
[----:B------:R-:W-:Y:S01]  /*9ac0*/  BAR.SYNC.DEFER_BLOCKING 0x0 ;  /* 0x0000000000007b1d */ /* 0x000fe20000010000 */
[----:B------:R-:W-:-:S13]  /*9ad0*/  ISETP.GE.AND P0, PT, R0, 0x2, PT ;  /* 0x000000020000780c */ /* 0x000fda0003f06270 */
[----:B------:R-:W-:Y:S05]  /*9ae0*/  @!P0 BRA `(.L_x_53) ;  /* 0x000000c000008947 */ /* 0x000fea0003800000 */
[----:B------:R-:W-:Y:S02]  /*9af0*/  IMAD.MOV.U32 R3, RZ, RZ, 0x1 ;  /* 0x00000001ff037424 */ /* 0x000fe400078e00ff */
.L_x_56:
[C---:B------:R-:W-:Y:S02]  /*9b00*/  LOP3.LUT R2, R19.reuse, 0xffff, RZ, 0xc0, !PT ;  /* 0x0000ffff13027812 */ /* 0x040fe400078ec0ff */
[----:B------:R-:W-:Y:S02]  /*9b10*/  LOP3.LUT R19, R19, 0xff, RZ, 0xc0, !PT ;  /* 0x000000ff13137812 */ /* 0x000fe400078ec0ff */
[----:B------:R-:W-:-:S06]  /*9b20*/  PRMT R2, R2, 0x8880, RZ ;  /* 0x0000888002027816 */ /* 0x000fcc00000000ff */
[----:B------:R0:W1:Y:S02]  /*9b30*/  SHFL.DOWN PT, R2, R2, R3, 0x1f ;  /* 0x08001f0302027589 */ /* 0x00006400000e0000 */
[----:B0-----:R-:W-:-:S04]  /*9b40*/  SHF.L.U32 R3, R3, 0x1, RZ ;  /* 0x0000000103037819 */ /* 0x001fc800000006ff */
[----:B------:R-:W-:Y:S02]  /*9b50*/  ISETP.GE.AND P1, PT, R3, R0, PT ;  /* 0x000000000300720c */ /* 0x000fe40003f26270 */
[----:B-1----:R-:W-:-:S04]  /*9b60*/  ISETP.NE.AND P0, PT, R2, RZ, PT ;  /* 0x000000ff0200720c */ /* 0x002fc80003f05270 */
[----:B------:R-:W-:-:S04]  /*9b70*/  SEL R4, RZ, 0x1, !P0 ;  /* 0x00000001ff047807 */ /* 0x000fc80004000000 */
[----:B------:R-:W-:-:S04]  /*9b80*/  ISETP.NE.AND P0, PT, R19, R4, PT ;  /* 0x000000041300720c */ /* 0x000fc80003f05270 */
[----:B------:R-:W-:Y:S01]  /*9b90*/  SEL R19, RZ, 0x1, !P0 ;  /* 0x00000001ff137807 */ /* 0x000fe20004000000 */
[----:B------:R-:W-:Y:S05]  /*9ba0*/  @!P1 BRA `(.L_x_56) ;  /* 0xffffff5000009947 */ /* 0x000fea000383ffff */
.L_x_53:
[----:B------:R-:W-:Y:S01]  /*9bb0*/  ISETP.NE.AND P1, PT, RZ, c[0x0][0x338], PT ;  /* 0x0000ce00ff007a0c */ /* 0x000fe20003f25270 */
[----:B------:R-:W-:-:S12]  /*9bc0*/  IMAD.MOV.U32 R18, RZ, RZ, RZ ;  /* 0x000000ffff127224 */ /* 0x000fd800078e00ff */
[----:B------:R-:W-:Y:S05]  /*9bd0*/  @!P1 BRA `(.L_x_57) ;  /* 0x00000c7000009947 */ /* 0x000fea0003800000 */
[----:B------:R-:W-:Y:S01]  /*9be0*/  HFMA2.MMA R0, -RZ, RZ, 0, 5.9604644775390625e-08 ;  /* 0x00000001ff007435 */ /* 0x000fe200000001ff */
[----:B------:R-:W-:-:S04]  /*9bf0*/  IMAD.MOV.U32 R16, RZ, RZ, RZ ;  /* 0x000000ffff107224 */ /* 0x000fc800078e00ff */
[----:B------:R-:W-:-:S05]  /*9c00*/  IMAD.HI.U32 R2, R17, c[0x0][0x340], R16 ;  /* 0x0000d00011027a27 */ /* 0x000fca00078e0010 */
[----:B------:R-:W-:Y:S02]  /*9c10*/  ISETP.NE.AND P0, PT, R0, c[0x0][0x338], PT ;  /* 0x0000ce0000007a0c */ /* 0x000fe40003f05270 */
[----:B------:R-:W-:-:S05]  /*9c20*/  SHF.R.U32.HI R3, RZ, c[0x0][0x344], R2 ;  /* 0x0000d100ff037a19 */ /* 0x000fca0000011602 */
[----:B------:R-:W-:-:S04]  /*9c30*/  IMAD.MOV R5, RZ, RZ, -R3 ;  /* 0x000000ffff057224 */ /* 0x000fc800078e0a03 */
[----:B------:R-:W-:-:S04]  /*9c40*/  IMAD R5, R5, c[0x0][0x33c], R17 ;  /* 0x0000cf0005057a24 */ /* 0x000fc800078e0211 */
[----:B------:R-:W-:Y:S01]  /*9c50*/  IMAD R18, R5, c[0x0][0x468], RZ ;  /* 0x00011a0005127a24 */ /* 0x000fe200078e02ff */
        /* <DEDUP_REMOVED lines=191> */
.L_x_57:
[----:B------:R-:W-:Y:S01]  /*a850*/  ISETP.NE.U32.AND P0, PT, RZ, c[0x0][0x548], PT ;  /* 0x00015200ff007a0c */ /* 0x000fe20003f05070 */
[----:B------:R-:W-:Y:S01]  /*a860*/  CS2R R2, SRZ ;  /* 0x0000000000027805 */ /* 0x000fe2000001ff00 */
[----:B------:R-:W-:Y:S02]  /*a870*/  ISETP.NE.AND P4, PT, RZ, c[0x0][0x184], PT ;  /* 0x00006100ff007a0c */ /* 0x000fe40003f85270 */
[----:B------:R-:W-:Y:S02]  /*a880*/  ISETP.NE.AND.EX P0, PT, RZ, c[0x0][0x54c], PT, P0 ;  /* 0x00015300ff007a0c */ /* 0x000fe40003f05300 */
[----:B------:R-:W-:Y:S02]  /*a890*/  IADD3 R4, P2, R18, c[0x0][0x538], RZ ;  /* 0x00014e0012047a10 */ /* 0x000fe40007f5e0ff */
[----:B------:R-:W-:-:S03]  /*a8a0*/  MOV R10, RZ ;  /* 0x000000ff000a7202 */ /* 0x000fc60000000f00 */
[----:B------:R-:W-:-:S06]  /*a8b0*/  IMAD.X R5, RZ, RZ, c[0x0][0x53c], P2 ;  /* 0x00014f00ff057624 */ /* 0x000fcc00010e06ff */
[----:B------:R-:W-:-:S04]  /*a8c0*/  @P0 SHF.R.U64 R0, R18, 0x3, RZ ;  /* 0x0000000312000819 */ /* 0x000fc800000012ff */
[----:B------:R-:W-:-:S05]  /*a8d0*/  @P0 IADD3 R2, P3, R0, c[0x0][0x548], RZ ;  /* 0x0001520000020a10 */ /* 0x000fca0007f7e0ff */
[----:B------:R-:W-:-:S05]  /*a8e0*/  @P0 IMAD.X R3, RZ, RZ, c[0x0][0x54c], P3 ;  /* 0x00015300ff030624 */ /* 0x000fca00018e06ff */
[----:B------:R-:W-:Y:S01]  /*a8f0*/  @P0 MOV R10, R3 ;  /* 0x00000003000a0202 */ /* 0x000fe20000000f00 */
[----:B------:R-:W-:Y:S05]  /*a900*/  @!P4 BRA `(.L_x_58) ;  /* 0x00001d400000c947 */ /* 0x000fea0003800000 */
[----:B------:R-:W0:Y:S01]  /*a910*/  S2R R0, SR_CTAID.X ;  /* 0x0000000000007919 */ /* 0x000e220000002500 */
[----:B------:R-:W-:Y:S02]  /*a920*/  IMAD R5, R23, c[0x0][0x188], RZ ;  /* 0x0000620017057a24 */ /* 0x000fe400078e02ff */
[----:B------:R-:W-:Y:S02]  /*a930*/  IMAD.MOV.U32 R16, RZ, RZ, RZ ;  /* 0x000000ffff107224 */ /* 0x000fe400078e00ff */
[----:B------:R-:W-:-:S04]  /*a940*/  IMAD R5, R20, c[0x0][0x18c], R5 ;  /* 0x0000630014057a24 */ /* 0x000fc800078e0205 */
[----:B0-----:R-:W-:Y:S01]  /*a950*/  IMAD R5, R0, c[0x0][0x174], R5 ;  /* 0x00005d0000057a24 */ /* 0x001fe200078e0205 */
        /* <DEDUP_REMOVED lines=198> */
[----:B------:R-:W-:Y:S02]  /*b5c0*/  @P0 IMAD R16, R9, c[0x0][0x528], R16 ;  /* 0x00014a0009100a24 */ /* 0x000fe400078e0210 */
.L_x_59:
[----:B------:R-:W-:Y:S01]  /*b5d0*/  ISETP.NE.AND P0, PT, RZ, c[0x0][0x17c], PT ;  /* 0x00005f00ff007a0c */ /* 0x000fe20003f05270 */
[----:B------:R-:W-:Y:S01]  /*b5e0*/  BSSY B0, `(.L_x_60) ;  /* 0x000000a000007945 */ /* 0x000fe20003800000 */
[----:B------:R-:W-:Y:S02]  /*b5f0*/  PRMT R4, RZ, 0x7610, R4 ;  /* 0x00007610ff047816 */ /* 0x000fe40000000004 */
[----:B------:R-:W-:-:S04]  /*b600*/  ISETP.NE.AND P0, PT, R23, RZ, P0 ;  /* 0x000000ff1700720c */ /* 0x000fc80000705270 */
[----:B------:R-:W-:-:S13]  /*b610*/  ISETP.GE.OR P0, PT, R5, c[0x0][0x16c], P0 ;  /* 0x00005b0005007a0c */ /* 0x000fda0000706670 */
[----:B------:R-:W-:Y:S05]  /*b620*/  @P0 BRA `(.L_x_61) ;  /* 0x0000005000000947 */ /* 0x000fea0003800000 */
[----:B------:R-:W-:Y:S01]  /*b630*/  ISETP.NE.AND P1, PT, RZ, c[0x0][0x180], PT ;  /* 0x00006000ff007a0c */ /* 0x000fe20003f25270 */
[----:B------:R-:W-:-:S12]  /*b640*/  IMAD.MOV.U32 R4, RZ, RZ, 0x1 ;  /* 0x00000001ff047424 */ /* 0x000fd800078e00ff */
[----:B------:R-:W-:-:S04]  /*b650*/  @P1 ISETP.NE.AND P0, PT, R20, RZ, PT ;  /* 0x000000ff1400120c */ /* 0x000fc80003f05270 */
[----:B------:R-:W-:-:S04]  /*b660*/  @P1 SEL R5, RZ, 0x1, P0 ;  /* 0x00000001ff051807 */ /* 0x000fc80000000000 */
[----:B------:R-:W-:Y:S02]  /*b670*/  @P1 PRMT R4, R5, 0x7610, R4 ;  /* 0x0000761005041816 */ /* 0x000fe40000000004 */
.L_x_61:
[----:B------:R-:W-:Y:S05]  /*b680*/  BSYNC B0 ;  /* 0x0000000000007941 */ /* 0x000fea0003800000 */
.L_x_60:
[----:B------:R-:W-:Y:S01]  /*b690*/  PRMT R4, R4, 0x9910, RZ ;  /* 0x0000991004047816 */ /* 0x000fe200000000ff */
[----:B------:R-:W-:Y:S01]  /*b6a0*/  BSSY B0, `(.L_x_62) ;  /* 0x000000b000007945 */ /* 0x000fe20003800000 */
[----:B------:R-:W-:Y:S02]  /*b6b0*/  LOP3.LUT P0, RZ, R23, R20, RZ, 0xfc, !PT ;  /* 0x0000001417ff7212 */ /* 0x000fe4000780fcff */
[----:B------:R-:W-:-:S13]  /*b6c0*/  ISETP.NE.AND P1, PT, R4, RZ, PT ;  /* 0x000000ff0400720c */ /* 0x000fda0003f25270 */
[----:B------:R-:W-:Y:S05]  /*b6d0*/  @!P1 BRA `(.L_x_63) ;  /* 0x0000007000009947 */ /* 0x000fea0003800000 */
[----:B------:R-:W0:Y:S01]  /*b6e0*/  S2R R5, SR_CTAID.Y ;  /* 0x0000000000057919 */ /* 0x000e220000002600 */
[----:B------:R-:W-:Y:S01]  /*b6f0*/  ISETP.NE.AND P2, PT, RZ, c[0x0][0x17c], PT ;  /* 0x00005f00ff007a0c */ /* 0x000fe20003f45270 */
[----:B0-----:R-:W-:-:S12]  /*b700*/  IMAD R4, R0, c[0x0][0x10], R5 ;  /* 0x0000040000047a24 */ /* 0x001fd800078e0205 */
[----:B------:R-:W-:-:S05]  /*b710*/  @!P2 IMAD R4, R4, c[0x0][0x0], R23 ;  /* 0x000000000404aa24 */ /* 0x000fca00078e0217 */
[----:B------:R-:W-:-:S04]  /*b720*/  IADD3 R4, P2, R4, c[0x0][0x550], RZ ;  /* 0x0001540004047a10 */ /* 0x000fc80007f5e0ff */
[----:B------:R-:W-:-:S05]  /*b730*/  IADD3.X R5, RZ, c[0x0][0x554], RZ, P2, !PT ;  /* 0x00015500ff057a10 */ /* 0x000fca00017fe4ff */
[----:B------:R0:W-:Y:S04]  /*b740*/  STG.E.U8 [R4.64], R19 ;  /* 0x0000001304007986 */ /* 0x0001e8000c101124 */
.L_x_63:
[----:B------:R-:W-:Y:S05]  /*b750*/  BSYNC B0 ;  /* 0x0000000000007941 */ /* 0x000fea0003800000 */
.L_x_62:
[----:B------:R-:W-:Y:S01]  /*b760*/  @!PT LDS RZ, [RZ] ;  /* 0x00000000fffff984 */ /* 0x000fe20000000800 */
[----:B------:R-:W-:Y:S01]  /*b770*/  @!PT LDS RZ, [RZ] ;  /* 0x00000000fffff984 */ /* 0x000fe20000000800 */
[----:B------:R-:W-:Y:S01]  /*b780*/  @!PT LDS RZ, [RZ] ;  /* 0x00000000fffff984 */ /* 0x000fe20000000800 */
[----:B------:R-:W-:Y:S01]  /*b790*/  @!PT LDS RZ, [RZ] ;  /* 0x00000000fffff984 */ /* 0x000fe20000000800 */
[----:B------:R-:W-:Y:S06]  /*b7a0*/  MEMBAR.SC.GPU ;  /* 0x0000000000007992 */ /* 0x000fec0000002000 */
[----:B------:R-:W-:-:S00]  /*b7b0*/  ERRBAR ;  /* 0x00000000000079ab */ /* 0x000fc00000000000 */
[----:B------:R-:W-:-:S05]  /*b7c0*/  CCTL.IVALL ;  /* 0x00000000ff00798f */ /* 0x000fca0002000000 */
[----:B------:R-:W-:Y:S01]  /*b7d0*/  BSSY B0, `(.L_x_64) ;  /* 0x0000017000007945 */ /* 0x000fe20003800000 */
[----:B------:R-:W-:Y:S06]  /*b7e0*/  BAR.SYNC.DEFER_BLOCKING 0x0 ;  /* 0x0000000000007b1d */ /* 0x000fec0000010000 */
[----:B------:R-:W-:Y:S06]  /*b7f0*/  BAR.SYNC.DEFER_BLOCKING 0x0 ;  /* 0x0000000000007b1d */ /* 0x000fec0000010000 */
[----:B------:R-:W-:Y:S05]  /*b800*/  @P0 BRA `(.L_x_65) ;  /* 0x0000013000000947 */ /* 0x000fea0003800000 */
[----:B0-----:R-:W0:Y:S01]  /*b810*/  S2R R5, SR_LANEID ;  /* 0x0000000000057919 */ /* 0x001e220000000000 */
[----:B------:R-:W-:-:S02]  /*b820*/  VOTEU.ANY UR4, UPT, PT ;  /* 0x0000000000047886 */ /* 0x000fc400038e0100 */
[----:B------:R-:W0:Y:S08]  /*b830*/  FLO.U32 R8, UR4 ;  /* 0x0000000400087d00 */ /* 0x000e3000080e0000 */
[----:B------:R-:W1:Y:S01]  /*b840*/  POPC R7, UR4 ;  /* 0x0000000400077d09 */ /* 0x000e620008000000 */
[----:B0-----:R-:W-:Y:S01]  /*b850*/  ISETP.EQ.U32.AND P0, PT, R8, R5, PT ;  /* 0x000000050800720c */ /* 0x001fe20003f02070 */
[----:B------:R-:W-:-:S04]  /*b860*/  IMAD.MOV.U32 R5, RZ, RZ, 0x4 ;  /* 0x00000004ff057424 */ /* 0x000fc800078e00ff */
[----:B------:R-:W-:-:S08]  /*b870*/  IMAD.WIDE.U32 R4, R0, R5, c[0x0][0x558] ;  /* 0x0001560000047625 */ /* 0x000fd000078e0005 */
[----:B-1----:R-:W2:Y:S01]  /*b880*/  @P0 ATOMG.E.ADD.STRONG.GPU PT, R5, [R4.64], R7 ;  /* 0x00000007040509a8 */ /* 0x002ea200081ee1e4 */
[----:B------:R-:W-:-:S03]  /*b890*/  ULDC UR5, c[0x0][0x10] ;  /* 0x0000040000057ab9 */ /* 0x000fc60000000800 */
[----:B------:R-:W0:Y:S02]  /*b8a0*/  S2R R9, SR_LTMASK ;  /* 0x0000000000097919 */ /* 0x000e240000003900 */
[----:B0-----:R-:W-:Y:S01]  /*b8b0*/  LOP3.LUT R9, R9, UR4, RZ, 0xc0, !PT ;  /* 0x0000000409097c12 */ /* 0x001fe2000f8ec0ff */
[----:B------:R-:W-:Y:S02]  /*b8c0*/  UMOV UR4, 0x1 ;  /* 0x0000000100047882 */ /* 0x000fe40000000000 */
[----:B------:R-:W-:-:S03]  /*b8d0*/  UIADD3 UR4, -UR4, UR5, URZ ;  /* 0x0000000504047290 */ /* 0x000fc6000fffe13f */
[----:B------:R-:W0:Y:S01]  /*b8e0*/  POPC R9, R9 ;  /* 0x0000000900097309 */ /* 0x000e220000000000 */
[----:B--2---:R-:W0:Y:S02]  /*b8f0*/  SHFL.IDX PT, R6, R5, R8, 0x1f ;  /* 0x00001f0805067589 */ /* 0x004e2400000e0000 */
[----:B0-----:R-:W-:-:S05]  /*b900*/  IMAD.IADD R6, R6, 0x1, R9 ;  /* 0x0000000106067824 */ /* 0x001fca00078e0209 */
[----:B------:R-:W-:-:S04]  /*b910*/  ISETP.NE.AND P0, PT, R6, UR4, PT ;  /* 0x0000000406007c0c */ /* 0x000fc8000bf05270 */
[----:B------:R-:W-:-:S05]  /*b920*/  SEL R6, RZ, 0x1, P0 ;  /* 0x00000001ff067807 */ /* 0x000fca0000000000 */
[----:B------:R0:W-:Y:S04]  /*b930*/  STS.U8 [RZ], R6 ;  /* 0x00000006ff007388 */ /* 0x0001e80000000000 */
.L_x_65:
[----:B------:R-:W-:Y:S05]  /*b940*/  BSYNC B0 ;  /* 0x0000000000007941 */ /* 0x000fea0003800000 */
.L_x_64:
[----:B------:R-:W-:Y:S06]  /*b950*/  BAR.SYNC.DEFER_BLOCKING 0x0 ;  /* 0x0000000000007b1d */ /* 0x000fec0000010000 */
[----:B0-----:R-:W0:Y:S02]  /*b960*/  LDS.U8 R4, [RZ] ;  /* 0x00000000ff047984 */ /* 0x001e240000000000 */
[----:B0-----:R-:W-:Y:S02]  /*b970*/  ISETP.NE.AND P0, PT, R4, RZ, PT ;  /* 0x000000ff0400720c */ /* 0x001fe40003f05270 */
[----:B------:R-:W-:-:S04]  /*b980*/  IADD3 R4, P2, R16, c[0x0][0x538], RZ ;  /* 0x00014e0010047a10 */ /* 0x000fc80007f5e0ff */
[----:B------:R-:W-:-:S07]  /*b990*/  IADD3.X R5, RZ, c[0x0][0x53c], RZ, P2, !PT ;  /* 0x00014f00ff057a10 */ /* 0x000fce00017fe4ff */
[----:B------:R-:W-:Y:S05]  /*b9a0*/  @!P0 EXIT ;  /* 0x000000000000894d */ /* 0x000fea0003800000 */
[----:B------:R-:W-:Y:S01]  /*b9b0*/  @!PT LDS RZ, [RZ] ;  /* 0x00000000fffff984 */ /* 0x000fe20000000800 */
[----:B------:R-:W-:Y:S01]  /*b9c0*/  @!PT LDS RZ, [RZ] ;  /* 0x00000000fffff984 */ /* 0x000fe20000000800 */
[----:B------:R-:W-:Y:S01]  /*b9d0*/  @!PT LDS RZ, [RZ] ;  /* 0x00000000fffff984 */ /* 0x000fe20000000800 */
[----:B------:R-:W-:Y:S01]  /*b9e0*/  @!PT LDS RZ, [RZ] ;  /* 0x00000000fffff984 */ /* 0x000fe20000000800 */
[----:B------:R-:W-:Y:S06]  /*b9f0*/  MEMBAR.SC.GPU ;  /* 0x0000000000007992 */ /* 0x000fec0000002000 */
[----:B------:R-:W-:Y:S01]  /*ba00*/  ISETP.NE.AND P0, PT, RZ, c[0x0][0x17c], PT ;  /* 0x00005f00ff007a0c */ /* 0x000fe20003f05270 */
[----:B------:R-:W-:Y:S01]  /*ba10*/  ULDC.U8 UR4, c[0x0][0x161] ;  /* 0x0000584000047ab9 */ /* 0x000fe20000000000 */
[----:B------:R-:W-:Y:S01]  /*ba20*/  BSSY B0, `(.L_x_66) ;  /* 0x0000024000007945 */ /* 0x000fe20003800000 */
[----:B------:R-:W-:Y:S01]  /*ba30*/  IMAD.U32 R17, RZ, RZ, UR4 ;  /* 0x00000004ff117e24 */ /* 0x000fe2000f8e00ff */
[----:B------:R-:W-:-:S00]  /*ba40*/  ERRBAR ;  /* 0x00000000000079ab */ /* 0x000fc00000000000 */
[----:B------:R-:W-:-:S08]  /*ba50*/  CCTL.IVALL ;  /* 0x00000000ff00798f */ /* 0x000fd00002000000 */
[----:B------:R-:W-:Y:S05]  /*ba60*/  @!P0 BRA `(.L_x_67) ;  /* 0x0000011000008947 */ /* 0x000fea0003800000 */
[----:B------:R-:W-:Y:S01]  /*ba70*/  IMAD R9, R20, c[0x0][0x0], R23 ;  /* 0x0000000014097a24 */ /* 0x000fe200078e0217 */
[----:B------:R-:W-:Y:S04]  /*ba80*/  BSSY B1, `(.L_x_68) ;  /* 0x000000e000017945 */ /* 0x000fe80003800000 */
[----:B------:R-:W-:-:S13]  /*ba90*/  ISETP.GE.U32.AND P0, PT, R9, c[0x0][0x178], PT ;  /* 0x00005e0009007a0c */ /* 0x000fda0003f06070 */
[----:B------:R-:W-:Y:S05]  /*baa0*/  @P0 BRA `(.L_x_69) ;  /* 0x000000b000000947 */ /* 0x000fea0003800000 */
.L_x_70:
[----:B------:R-:W-:-:S05]  /*bab0*/  IMAD R6, R0, c[0x0][0x10], R9 ;  /* 0x0000040000067a24 */ /* 0x000fca00078e0209 */
[----:B------:R-:W-:-:S05]  /*bac0*/  IADD3 R6, P0, R6, c[0x0][0x550], RZ ;  /* 0x0001540006067a10 */ /* 0x000fca0007f1e0ff */
[----:B------:R-:W-:-:S05]  /*bad0*/  IMAD.X R7, RZ, RZ, c[0x0][0x554], P0 ;  /* 0x00015500ff077624 */ /* 0x000fca00000e06ff */
[----:B------:R-:W2:Y:S01]  /*bae0*/  LDG.E.U8 R6, [R6.64] ;  /* 0x0000002406067981 */ /* 0x000ea2000c1e1100 */
[----:B------:R-:W-:Y:S02]  /*baf0*/  MOV R8, c[0x0][0x0] ;  /* 0x0000000000087a02 */ /* 0x000fe40000000f00 */
[----:B------:R-:W-:-:S03]  /*bb00*/  LOP3.LUT R17, R17, 0xff, RZ, 0xc0, !PT ;  /* 0x000000ff11117812 */ /* 0x000fc600078ec0ff */
[----:B------:R-:W-:-:S05]  /*bb10*/  IMAD R9, R8, c[0x0][0x4], R9 ;  /* 0x0000010008097a24 */ /* 0x000fca00078e0209 */
[----:B------:R-:W-:Y:S02]  /*bb20*/  ISETP.GE.U32.AND P2, PT, R9, c[0x0][0x178], PT ;  /* 0x00005e0009007a0c */ /* 0x000fe40003f46070 */
[----:B--2---:R-:W-:-:S04]  /*bb30*/  ISETP.NE.AND P0, PT, R17, R6, PT ;  /* 0x000000061100720c */ /* 0x004fc80003f05270 */
[----:B------:R-:W-:-:S07]  /*bb40*/  SEL R17, RZ, 0x1, !P0 ;  /* 0x00000001ff117807 */ /* 0x000fce0004000000 */
[----:B------:R-:W-:Y:S05]  /*bb50*/  @!P2 BRA `(.L_x_70) ;  /* 0xffffff500000a947 */ /* 0x000fea000383ffff */
.L_x_69:
[----:B------:R-:W-:Y:S05]  /*bb60*/  BSYNC B1 ;  /* 0x0000000000017941 */ /* 0x000fea0003800000 */
.L_x_68:
[----:B------:R-:W-:Y:S05]  /*bb70*/  BRA `(.L_x_71) ;  /* 0x000000e000007947 */ /* 0x000fea0003800000 */
.L_x_67:
[----:B------:R-:W-:-:S13]  /*bb80*/  ISETP.GE.U32.AND P0, PT, R20, c[0x0][0x178], PT ;  /* 0x00005e0014007a0c */ /* 0x000fda0003f06070 */
[----:B------:R-:W-:Y:S05]  /*bb90*/  @P0 BRA `(.L_x_71) ;  /* 0x000000c000000947 */ /* 0x000fea0003800000 */
[----:B------:R-:W-:-:S04]  /*bba0*/  IMAD.MOV.U32 R9, RZ, RZ, R20 ;  /* 0x000000ffff097224 */ /* 0x000fc800078e0014 */
.L_x_72:
[----:B------:R-:W-:-:S04]  /*bbb0*/  IMAD R6, R0, c[0x0][0x10], R9 ;  /* 0x0000040000067a24 */ /* 0x000fc800078e0209 */
[----:B------:R-:W-:-:S05]  /*bbc0*/  IMAD R6, R6, c[0x0][0x0], R23 ;  /* 0x0000000006067a24 */ /* 0x000fca00078e0217 */
[----:B------:R-:W-:-:S05]  /*bbd0*/  IADD3 R6, P0, R6, c[0x0][0x550], RZ ;  /* 0x0001540006067a10 */ /* 0x000fca0007f1e0ff */
[----:B------:R-:W-:-:S05]  /*bbe0*/  IMAD.X R7, RZ, RZ, c[0x0][0x554], P0 ;  /* 0x00015500ff077624 */ /* 0x000fca00000e06ff */
[----:B------:R-:W2:Y:S01]  /*bbf0*/  LDG.E.U8 R6, [R6.64] ;  /* 0x0000002406067981 */ /* 0x000ea2000c1e1100 */
[----:B------:R-:W-:Y:S02]  /*bc00*/  IADD3 R9, R9, c[0x0][0x4], RZ ;  /* 0x0000010009097a10 */ /* 0x000fe40007ffe0ff */
[----:B------:R-:W-:Y:S02]  /*bc10*/  LOP3.LUT R17, R17, 0xff, RZ, 0xc0, !PT ;  /* 0x000000ff11117812 */ /* 0x000fe400078ec0ff */
[----:B------:R-:W-:Y:S02]  /*bc20*/  ISETP.GE.U32.AND P2, PT, R9, c[0x0][0x178], PT ;  /* 0x00005e0009007a0c */ /* 0x000fe40003f46070 */
[----:B--2---:R-:W-:-:S04]  /*bc30*/  ISETP.NE.AND P0, PT, R17, R6, PT ;  /* 0x000000061100720c */ /* 0x004fc80003f05270 */
[----:B------:R-:W-:-:S07]  /*bc40*/  SEL R17, RZ, 0x1, !P0 ;  /* 0x00000001ff117807 */ /* 0x000fce0004000000 */
[----:B------:R-:W-:Y:S05]  /*bc50*/  @!P2 BRA `(.L_x_72) ;  /* 0xffffff500000a947 */ /* 0x000fea000383ffff */
.L_x_71:
[----:B------:R-:W-:Y:S05]  /*bc60*/  BSYNC B0 ;  /* 0x0000000000007941 */ /* 0x000fea0003800000 */
.L_x_66:
[----:B------:R-:W-:Y:S01]  /*bc70*/  IMAD R11, R20, c[0x0][0x0], R23 ;  /* 0x00000000140b7a24 */ /* 0x000fe200078e0217 */
[----:B------:R-:W-:Y:S01]  /*bc80*/  ULDC UR4, c[0x0][0x4] ;  /* 0x0000010000047ab9 */ /* 0x000fe20000000800 */
[----:B------:R-:W-:Y:S01]  /*bc90*/  ISETP.NE.AND P3, PT, RZ, c[0x0][0x17c], PT ;  /* 0x00005f00ff007a0c */ /* 0x000fe20003f65270 */
[----:B------:R-:W-:Y:S02]  /*bca0*/  USHF.R.U32.HI UR4, URZ, 0x1, UR4 ;  /* 0x000000013f047899 */ /* 0x000fe40008011604 */
[----:B------:R0:W-:Y:S04]  /*bcb0*/  STS.U8 [R11+0x10], R17 ;  /* 0x000010110b007388 */ /* 0x0001e80000000000 */
[----:B------:R-:W-:-:S13]  /*bcc0*/  ISETP.NE.AND P0, PT, RZ, UR4, PT ;  /* 0x00000004ff007c0c */ /* 0x000fda000bf05270 */
[----:B------:R-:W-:Y:S05]  /*bcd0*/  @!P0 BRA `(.L_x_73) ;  /* 0x000000f000008947 */ /* 0x000fea0003800000 */
[----:B0-----:R-:W-:-:S05]  /*bce0*/  MOV R7, UR4 ;  /* 0x0000000400077c02 */ /* 0x001fca0008000f00 */
.L_x_74:
        /* <DEDUP_REMOVED lines=14> */
.L_x_73:
[----:B0-----:R-:W-:Y:S05]  /*bdd0*/  @!P3 BRA `(.L_x_75) ;  /* 0x000002900000b947 */ /* 0x001fea0003800000 */
[----:B------:R-:W-:Y:S01]  /*bde0*/  IMAD.MOV.U32 R6, RZ, RZ, c[0x0][0x0] ;  /* 0x00000000ff067624 */ /* 0x000fe200078e00ff */
[----:B------:R-:W-:-:S04]  /*bdf0*/  MOV R0, c[0x0][0x0] ;  /* 0x0000000000007a02 */ /* 0x000fc80000000f00 */
[----:B------:R-:W-:-:S13]  /*be00*/  ISETP.GT.AND P0, PT, R6, 0x20, PT ;  /* 0x000000200600780c */ /* 0x000fda0003f04270 */
[----:B------:R-:W-:Y:S05]  /*be10*/  @!P0 BRA `(.L_x_76) ;  /* 0x0000016000008947 */ /* 0x000fea0003800000 */
[----:B------:R-:W-:Y:S01]  /*be20*/  LEA.HI R6, R6, c[0x0][0x0], RZ, 0x1 ;  /* 0x0000000006067a11 */ /* 0x000fe200078f08ff */
[----:B------:R0:W-:Y:S01]  /*be30*/  STS.U8 [R11+0x10], R17 ;  /* 0x000010110b007388 */ /* 0x0001e20000000000 */
[----:B------:R-:W-:Y:S02]  /*be40*/  IMAD.MOV.U32 R0, RZ, RZ, 0x20 ;  /* 0x00000020ff007424 */ /* 0x000fe400078e00ff */
[----:B------:R-:W-:-:S04]  /*be50*/  SHF.R.S32.HI R6, RZ, 0x1, R6 ;  /* 0x00000001ff067819 */ /* 0x000fc80000011406 */
[----:B------:R-:W-:-:S13]  /*be60*/  ISETP.GE.AND P0, PT, R6, 0x20, PT ;  /* 0x000000200600780c */ /* 0x000fda0003f06270 */
[----:B------:R-:W-:Y:S05]  /*be70*/  @!P0 BRA `(.L_x_76) ;  /* 0x0000010000008947 */ /* 0x000fea0003800000 */
[----:B0-----:R-:W-:-:S05]  /*be80*/  IMAD.MOV.U32 R0, RZ, RZ, R6 ;  /* 0x000000ffff007224 */ /* 0x001fca00078e0006 */
.L_x_77:
[----:B------:R-:W-:Y:S01]  /*be90*/  IADD3 R6, R23, R0, RZ ;  /* 0x0000000017067210 */ /* 0x000fe20007ffe0ff */
[----:B------:R-:W-:Y:S03]  /*bea0*/  BAR.SYNC.DEFER_BLOCKING 0x0 ;  /* 0x0000000000007b1d */ /* 0x000fe60000010000 */
[----:B------:R-:W-:-:S04]  /*beb0*/  ISETP.GE.U32.AND P0, PT, R6, c[0x0][0x0], PT ;  /* 0x0000000006007a0c */ /* 0x000fc80003f06070 */
[----:B------:R-:W-:-:S13]  /*bec0*/  ISETP.GE.U32.OR P0, PT, R23, R0, P0 ;  /* 0x000000001700720c */ /* 0x000fda0000706470 */
[--C-:B------:R-:W-:Y:S01]  /*bed0*/  @!P0 IMAD.IADD R7, R11, 0x1, R0.reuse ;  /* 0x000000010b078824 */ /* 0x100fe200078e0200 */
[----:B------:R-:W-:Y:S02]  /*bee0*/  @!P0 LOP3.LUT R9, R17, 0xff, RZ, 0xc0, !PT ;  /* 0x000000ff11098812 */ /* 0x000fe400078ec0ff */
[----:B------:R-:W-:Y:S02]  /*bef0*/  SHF.R.S32.HI R0, RZ, 0x1, R0 ;  /* 0x00000001ff007819 */ /* 0x000fe40000011400 */
        /* <DEDUP_REMOVED lines=8> */
.L_x_76:
[----:B0-----:R-:W-:Y:S01]  /*bf80*/  BAR.SYNC.DEFER_BLOCKING 0x0 ;  /* 0x0000000000007b1d */ /* 0x001fe20000010000 */
[----:B------:R-:W-:-:S13]  /*bf90*/  ISETP.GE.AND P0, PT, R0, 0x2, PT ;  /* 0x000000020000780c */ /* 0x000fda0003f06270 */
[----:B------:R-:W-:Y:S05]  /*bfa0*/  @!P0 BRA `(.L_x_75) ;  /* 0x000000c000008947 */ /* 0x000fea0003800000 */
[----:B------:R-:W-:Y:S02]  /*bfb0*/  HFMA2.MMA R7, -RZ, RZ, 0, 5.9604644775390625e-08 ;  /* 0x00000001ff077435 */ /* 0x000fe400000001ff */
.L_x_78:
[C---:B------:R-:W-:Y:S02]  /*bfc0*/  LOP3.LUT R6, R17.reuse, 0xffff, RZ, 0xc0, !PT ;  /* 0x0000ffff11067812 */ /* 0x040fe400078ec0ff */
[----:B------:R-:W-:Y:S02]  /*bfd0*/  LOP3.LUT R17, R17, 0xff, RZ, 0xc0, !PT ;  /* 0x000000ff11117812 */ /* 0x000fe400078ec0ff */
[----:B------:R-:W-:-:S06]  /*bfe0*/  PRMT R6, R6, 0x8880, RZ ;  /* 0x0000888006067816 */ /* 0x000fcc00000000ff */
[----:B------:R0:W1:Y:S02]  /*bff0*/  SHFL.DOWN PT, R6, R6, R7, 0x1f ;  /* 0x08001f0706067589 */ /* 0x00006400000e0000 */
[----:B0-----:R-:W-:-:S05]  /*c000*/  IMAD.SHL.U32 R7, R7, 0x2, RZ ;  /* 0x0000000207077824 */ /* 0x001fca00078e00ff */
[----:B------:R-:W-:Y:S02]  /*c010*/  ISETP.GE.AND P2, PT, R7, R0, PT ;  /* 0x000000000700720c */ /* 0x000fe40003f46270 */
[----:B-1----:R-:W-:-:S04]  /*c020*/  ISETP.NE.AND P0, PT, R6, RZ, PT ;  /* 0x000000ff0600720c */ /* 0x002fc80003f05270 */
[----:B------:R-:W-:-:S04]  /*c030*/  SEL R8, RZ, 0x1, !P0 ;  /* 0x00000001ff087807 */ /* 0x000fc80004000000 */
[----:B------:R-:W-:-:S04]  /*c040*/  ISETP.NE.AND P0, PT, R17, R8, PT ;  /* 0x000000081100720c */ /* 0x000fc80003f05270 */
[----:B------:R-:W-:Y:S01]  /*c050*/  SEL R17, RZ, 0x1, !P0 ;  /* 0x00000001ff117807 */ /* 0x000fe20004000000 */
[----:B------:R-:W-:Y:S05]  /*c060*/  @!P2 BRA `(.L_x_78) ;  /* 0xffffff500000a947 */ /* 0x000fea000383ffff */
.L_x_75:
[----:B------:R-:W-:Y:S05]  /*c070*/  @!P1 EXIT ;  /* 0x000000000000994d */ /* 0x000fea0003800000 */
[----:B------:R-:W-:Y:S01]  /*c080*/  ISETP.NE.U32.AND P0, PT, R2, RZ, PT ;  /* 0x000000ff0200720c */ /* 0x000fe20003f05070 */
[----:B------:R-:W-:-:S03]  /*c090*/  ULDC.U8 UR38, c[0x0][0x568] ;  /* 0x00015a0000267ab9 */ /* 0x000fc60000000000 */
[----:B------:R-:W-:-:S13]  /*c0a0*/  ISETP.NE.AND.EX P0, PT, R10, RZ, PT, P0 ;  /* 0x000000ff0a00720c */ /* 0x000fda0003f05300 */
[----:B------:R-:W-:Y:S05]  /*c0b0*/  @!P0 BRA `(.L_x_79) ;  /* 0x0000029000008947 */ /* 0x000fea0003800000 */
[----:B------:R-:W-:Y:S01]  /*c0c0*/  ISETP.NE.AND P0, PT, RZ, UR38, PT ;  /* 0x00000026ff007c0c */ /* 0x000fe2000bf05270 */
[----:B------:R-:W-:Y:S02]  /*c0d0*/  ULDC.U8 UR4, c[0x0][0x569] ;  /* 0x00015a4000047ab9 */ /* 0x000fe40000000000 */
[----:B------:R-:W-:-:S10]  /*c0e0*/  ISETP.NE.AND P1, PT, RZ, UR4, PT ;  /* 0x00000004ff007c0c */ /* 0x000fd4000bf25270 */
[----:B------:R-:W-:Y:S05]  /*c0f0*/  @!P0 BRA `(.L_x_80) ;  /* 0x0000004000008947 */ /* 0x000fea0003800000 */
[----:B------:R-:W2:Y:S01]  /*c100*/  LDG.E.U8 R0, [R2.64] ;  /* 0x0000002402007981 */ /* 0x000ea2000c1e1100 */
[----:B------:R-:W-:-:S04]  /*c110*/  LOP3.LUT R17, R17, 0xff, RZ, 0xc0, !PT ;  /* 0x000000ff11117812 */ /* 0x000fc800078ec0ff */
[----:B--2---:R-:W-:-:S04]  /*c120*/  ISETP.NE.AND P0, PT, R0, R17, PT ;  /* 0x000000110000720c */ /* 0x004fc80003f05270 */
[----:B------:R-:W-:-:S04]  /*c130*/  SEL R17, RZ, 0x1, !P0 ;  /* 0x00000001ff117807 */ /* 0x000fc80004000000 */
.L_x_80:
[----:B------:R-:W-:Y:S05]  /*c140*/  @!P1 BRA `(.L_x_81) ;  /* 0x000001e000009947 */ /* 0x000fea0003800000 */
[----:B------:R-:W-:-:S05]  /*c150*/  IMAD.MOV.U32 R0, RZ, RZ, 0x1 ;  /* 0x00000001ff007424 */ /* 0x000fca00078e00ff */
[----:B------:R-:W-:-:S13]  /*c160*/  ISETP.NE.AND P0, PT, R0, c[0x0][0x56c], PT ;  /* 0x00015b0000007a0c */ /* 0x000fda0003f05270 */
[----:B------:R-:W-:Y:S05]  /*c170*/  @!P0 BRA `(.L_x_82) ;  /* 0x0000013000008947 */ /* 0x000fea0003800000 */
[----:B------:R-:W-:Y:S01]  /*c180*/  MOV R2, 0x0 ;  /* 0x0000000000027802 */ /* 0x000fe20000000f00 */
[----:B------:R-:W-:Y:S01]  /*c190*/  IMAD.MOV.U32 R5, RZ, RZ, c[0x4][0x7cc] ;  /* 0x0101f300ff057624 */ /* 0x000fe200078e00ff */
[----:B------:R-:W-:Y:S01]  /*c1a0*/  MOV R4, c[0x4][0x7c8] ;  /* 0x0101f20000047a02 */ /* 0x000fe20000000f00 */
[----:B------:R-:W-:Y:S01]  /*c1b0*/  IMAD.MOV.U32 R6, RZ, RZ, c[0x4][0x7b8] ;  /* 0x0101ee00ff067624 */ /* 0x000fe200078e00ff */
[----:B------:R-:W-:Y:S01]  /*c1c0*/  MOV R7, c[0x4][0x7bc] ;  /* 0x0101ef0000077a02 */ /* 0x000fe20000000f00 */
[----:B------:R-:W-:Y:S01]  /*c1d0*/  IMAD.MOV.U32 R8, RZ, RZ, 0x2ef ;  /* 0x000002efff087424 */ /* 0x000fe200078e00ff */
[----:B------:R-:W0:Y:S01]  /*c1e0*/  LDC.64 R2, c[0x4][R2] ;  /* 0x0100000002027b82 */ /* 0x000e220000000a00 */
[----:B------:R-:W-:Y:S01]  /*c1f0*/  IMAD.MOV.U32 R10, RZ, RZ, c[0x4][0x6a8] ;  /* 0x0101aa00ff0a7624 */ /* 0x000fe200078e00ff */
[----:B------:R-:W-:Y:S01]  /*c200*/  MOV R11, c[0x4][0x6ac] ;  /* 0x0101ab00000b7a02 */ /* 0x000fe20000000f00 */
[----:B------:R-:W-:Y:S02]  /*c210*/  IMAD.MOV.U32 R12, RZ, RZ, 0x1 ;  /* 0x00000001ff0c7424 */ /* 0x000fe400078e00ff */
[----:B------:R-:W-:-:S03]  /*c220*/  IMAD.MOV.U32 R13, RZ, RZ, RZ ;  /* 0x000000ffff0d7224 */ /* 0x000fc600078e00ff */
[----:B------:R-:W-:Y:S01]  /*c230*/  LEPC R14 ;  /* 0x00000000000e734e */ /* 0x000fe20000000000 */
[----:B------:R-:W-:-:S02]  /*c240*/  MOV R9, 0xc2b0 ;  /* 0x0000c2b000097802 */ /* 0x000fc40000000f00 */
[----:B------:R-:W-:Y:S02]  /*c250*/  MOV R20, 0xc230 ;  /* 0x0000c23000147802 */ /* 0x000fe40000000f00 */
[----:B------:R-:W-:Y:S02]  /*c260*/  MOV R21, 0x0 ;  /* 0x0000000000157802 */ /* 0x000fe40000000f00 */
[----:B------:R-:W-:Y:S02]  /*c270*/  MOV R0, 0x0 ;  /* 0x0000000000007802 */ /* 0x000fe40000000f00 */
[----:B------:R-:W-:-:S04]  /*c280*/  IADD3 R20, P0, P1, -R20, R9, R14 ;  /* 0x0000000914147210 */ /* 0x000fc8000791e10e */
[----:B------:R-:W-:-:S04]  /*c290*/  IADD3.X R21, ~R0, R21, R15, P0, P1 ;  /* 0x0000001500157210 */ /* 0x000fc800007e250f */
[----:B0-----:R-:W-:Y:S05]  /*c2a0*/  CALL.ABS.NOINC R2 ;  /* 0x0000000002007343 */ /* 0x001fea0003c00000 */
.L_x_82:
[----:B------:R-:W-:Y:S02]  /*c2b0*/  LOP3.LUT R17, R17, 0xffff, RZ, 0xc0, !PT ;  /* 0x0000ffff11117812 */ /* 0x000fe400078ec0ff */
[----:B------:R-:W-:Y:S02]  /*c2c0*/  IADD3 R16, P0, R16, c[0x0][0x538], RZ ;  /* 0x00014e0010107a10 */ /* 0x000fe40007f1e0ff */
[----:B------:R-:W-:-:S04]  /*c2d0*/  PRMT R17, R17, 0x8880, RZ ;  /* 0x0000888011117816 */ /* 0x000fc800000000ff */
[----:B------:R-:W-:Y:S01]  /*c2e0*/  MOV R2, R17 ;  /* 0x0000001100027202 */ /* 0x000fe20000000f00 */
[----:B------:R-:W-:-:S03]  /*c2f0*/  IMAD.X R17, RZ, RZ, c[0x0][0x53c], P0 ;  /* 0x00014f00ff117624 */ /* 0x000fc600000e06ff */
[----:B------:R-:W-:-:S05]  /*c300*/  SHF.R.S32.HI R3, RZ, 0x1f, R2 ;  /* 0x0000001fff037819 */ /* 0x000fca0000011402 */
[----:B------:R-:W-:Y:S01]  /*c310*/  STG.E.64 [R16.64], R2 ;  /* 0x0000000210007986 */ /* 0x000fe2000c101b24 */
[----:B------:R-:W-:Y:S05]  /*c320*/  EXIT ;  /* 0x000000000000794d */ /* 0x000fea0003800000 */
.L_x_81:
[----:B------:R-:W-:Y:S01]  /*c330*/  STG.E.U8 [R2.64], R17 ;  /* 0x0000001102007986 */ /* 0x000fe2000c101124 */
[----:B------:R-:W-:Y:S05]  /*c340*/  EXIT ;  /* 0x000000000000794d */ /* 0x000fea0003800000 */
.L_x_79:
[----:B------:R-:W-:Y:S01]  /*c350*/  ISETP.NE.AND P0, PT, RZ, UR38, PT ;  /* 0x00000026ff007c0c */ /* 0x000fe2000bf05270 */
[----:B------:R-:W-:Y:S02]  /*c360*/  ULDC.U8 UR4, c[0x0][0x569] ;  /* 0x00015a4000047ab9 */ /* 0x000fe40000000000 */
[----:B------:R-:W-:-:S10]  /*c370*/  ISETP.NE.AND P1, PT, RZ, UR4, PT ;  /* 0x00000004ff007c0c */ /* 0x000fd4000bf25270 */
[----:B------:R-:W-:Y:S05]  /*c380*/  @!P0 BRA `(.L_x_83) ;  /* 0x0000007000008947 */ /* 0x000fea0003800000 */
[----:B------:R-:W2:Y:S01]  /*c390*/  LDG.E.64 R2, [R4.64] ;  /* 0x0000002404027981 */ /* 0x000ea2000c1e1b00 */
[----:B------:R-:W-:Y:S02]  /*c3a0*/  LOP3.LUT R17, R17, 0xff, RZ, 0xc0, !PT ;  /* 0x000000ff11117812 */ /* 0x000fe400078ec0ff */
[----:B--2---:R-:W-:-:S04]  /*c3b0*/  ISETP.NE.U32.AND P0, PT, R2, RZ, PT ;  /* 0x000000ff0200720c */ /* 0x004fc80003f05070 */
[----:B------:R-:W-:-:S04]  /*c3c0*/  ISETP.NE.AND.EX P0, PT, R3, RZ, PT, P0 ;  /* 0x000000ff0300720c */ /* 0x000fc80003f05300 */
[----:B------:R-:W-:-:S04]  /*c3d0*/  SEL R0, RZ, 0x1, !P0 ;  /* 0x00000001ff007807 */ /* 0x000fc80004000000 */
[----:B------:R-:W-:-:S04]  /*c3e0*/  ISETP.NE.AND P0, PT, R17, R0, PT ;  /* 0x000000001100720c */ /* 0x000fc80003f05270 */
[----:B------:R-:W-:-:S04]  /*c3f0*/  SEL R17, RZ, 0x1, !P0 ;  /* 0x00000001ff117807 */ /* 0x000fc80004000000 */
.L_x_83:
        /* <DEDUP_REMOVED lines=23> */
.L_x_85:
        /* <DEDUP_REMOVED lines=8> */
.L_x_84:
[----:B------:R-:W-:-:S04]  /*c5f0*/  LOP3.LUT R17, R17, 0xffff, RZ, 0xc0, !PT ;  /* 0x0000ffff11117812 */ /* 0x000fc800078ec0ff */
[----:B------:R-:W-:-:S05]  /*c600*/  PRMT R17, R17, 0x8880, RZ ;  /* 0x0000888011117816 */ /* 0x000fca00000000ff */
[----:B------:R-:W-:-:S05]  /*c610*/  IMAD.MOV.U32 R2, RZ, RZ, R17 ;  /* 0x000000ffff027224 */ /* 0x000fca00078e0011 */
[----:B------:R-:W-:-:S05]  /*c620*/  SHF.R.S32.HI R3, RZ, 0x1f, R2 ;  /* 0x0000001fff037819 */ /* 0x000fca0000011402 */
[----:B------:R-:W-:Y:S01]  /*c630*/  STG.E.64 [R4.64], R2 ;  /* 0x0000000204007986 */ /* 0x000fe2000c101b24 */
[----:B------:R-:W-:Y:S05]  /*c640*/  EXIT ;  /* 0x000000000000794d */ /* 0x000fea0003800000 */
.L_x_58:
[----:B------:R-:W-:-:S13]  /*c650*/  ISETP.GE.AND P0, PT, R17, c[0x0][0x16c], PT ;  /* 0x00005b0011007a0c */ /* 0x000fda0003f06270 */
[----:B------:R-:W-:Y:S05]  /*c660*/  @P0 EXIT ;  /* 0x000000000000094d */ /* 0x000fea0003800000 */
[----:B------:R-:W-:Y:S02]  /*c670*/  ISETP.NE.AND P1, PT, R23, RZ, PT ;  /* 0x000000ff1700720c */ /* 0x000fe40003f25270 */
[----:B------:R-:W-:-:S13]  /*c680*/  ISETP.NE.AND P0, PT, RZ, c[0x0][0x17c], PT ;  /* 0x00005f00ff007a0c */ /* 0x000fda0003f05270 */
[----:B------:R-:W-:Y:S05]  /*c690*/  @P0 EXIT P1 ;  /* 0x000000000000094d */ /* 0x000fea0000800000 */
[----:B------:R-:W-:Y:S02]  /*c6a0*/  ISETP.NE.AND P1, PT, R20, RZ, PT ;  /* 0x000000ff1400720c */ /* 0x000fe40003f25270 */
[----:B------:R-:W-:-:S13]  /*c6b0*/  ISETP.NE.AND P0, PT, RZ, c[0x0][0x180], PT ;  /* 0x00006000ff007a0c */ /* 0x000fda0003f05270 */
[----:B------:R-:W-:Y:S05]  /*c6c0*/  @P0 EXIT P1 ;  /* 0x000000000000094d */ /* 0x000fea0000800000 */
        /* <DEDUP_REMOVED lines=12> */
.L_x_87:
[----:B------:R-:W-:Y:S05]  /*c790*/  @!P1 BRA `(.L_x_88) ;  /* 0x000001e000009947 */ /* 0x000fea0003800000 */
[----:B------:R-:W-:-:S10]  /*c7a0*/  HFMA2.MMA R0, -RZ, RZ, 0, 5.9604644775390625e-08 ;  /* 0x00000001ff007435 */ /* 0x000fd400000001ff */
[----:B------:R-:W-:-:S13]  /*c7b0*/  ISETP.NE.AND P0, PT, R0, c[0x0][0x56c], PT ;  /* 0x00015b0000007a0c */ /* 0x000fda0003f05270 */
[----:B------:R-:W-:Y:S05]  /*c7c0*/  @!P0 BRA `(.L_x_89) ;  /* 0x0000013000008947 */ /* 0x000fea0003800000 */
[----:B------:R-:W-:Y:S01]  /*c7d0*/  MOV R2, 0x0 ;  /* 0x0000000000027802 */ /* 0x000fe20000000f00 */
[----:B------:R-:W-:Y:S01]  /*c7e0*/  IMAD.MOV.U32 R4, RZ, RZ, c[0x4][0x7c8] ;  /* 0x0101f200ff047624 */ /* 0x000fe200078e00ff */
[----:B------:R-:W-:Y:S01]  /*c7f0*/  MOV R6, c[0x4][0x7b8] ;  /* 0x0101ee0000067a02 */ /* 0x000fe20000000f00 */
[----:B------:R-:W-:Y:S01]  /*c800*/  IMAD.MOV.U32 R5, RZ, RZ, c[0x4][0x7cc] ;  /* 0x0101f300ff057624 */ /* 0x000fe200078e00ff */
[----:B------:R-:W-:Y:S01]  /*c810*/  MOV R10, c[0x4][0x6a8] ;  /* 0x0101aa00000a7a02 */ /* 0x000fe20000000f00 */
[----:B------:R-:W-:Y:S01]  /*c820*/  IMAD.MOV.U32 R7, RZ, RZ, c[0x4][0x7bc] ;  /* 0x0101ef00ff077624 */ /* 0x000fe200078e00ff */
[----:B------:R-:W0:Y:S01]  /*c830*/  LDC.64 R2, c[0x4][R2] ;  /* 0x0100000002027b82 */ /* 0x000e220000000a00 */
[----:B------:R-:W-:Y:S01]  /*c840*/  IMAD.MOV.U32 R8, RZ, RZ, 0x2ef ;  /* 0x000002efff087424 */ /* 0x000fe200078e00ff */
[----:B------:R-:W-:Y:S01]  /*c850*/  MOV R13, RZ ;  /* 0x000000ff000d7202 */ /* 0x000fe20000000f00 */
[----:B------:R-:W-:Y:S02]  /*c860*/  IMAD.MOV.U32 R11, RZ, RZ, c[0x4][0x6ac] ;  /* 0x0101ab00ff0b7624 */ /* 0x000fe400078e00ff */
[----:B------:R-:W-:-:S03]  /*c870*/  IMAD.MOV.U32 R12, RZ, RZ, 0x1 ;  /* 0x00000001ff0c7424 */ /* 0x000fc600078e00ff */
        /* <DEDUP_REMOVED lines=8> */
.L_x_89:
[----:B------:R-:W-:Y:S02]  /*c900*/  LOP3.LUT R19, R19, 0xffff, RZ, 0xc0, !PT ;  /* 0x0000ffff13137812 */ /* 0x000fe400078ec0ff */
[----:B------:R-:W-:Y:S02]  /*c910*/  IADD3 R18, P0, R18, c[0x0][0x538], RZ ;  /* 0x00014e0012127a10 */ /* 0x000fe40007f1e0ff */
[----:B------:R-:W-:-:S05]  /*c920*/  PRMT R19, R19, 0x8880, RZ ;  /* 0x0000888013137816 */ /* 0x000fca00000000ff */
[----:B------:R-:W-:Y:S01]  /*c930*/  IMAD.MOV.U32 R2, RZ, RZ, R19 ;  /* 0x000000ffff027224 */ /* 0x000fe200078e0013 */
[----:B------:R-:W-:-:S04]  /*c940*/  IADD3.X R19, RZ, c[0x0][0x53c], RZ, P0, !PT ;  /* 0x00014f00ff137a10 */ /* 0x000fc800007fe4ff */
[----:B------:R-:W-:-:S05]  /*c950*/  SHF.R.S32.HI R3, RZ, 0x1f, R2 ;  /* 0x0000001fff037819 */ /* 0x000fca0000011402 */
[----:B------:R-:W-:Y:S01]  /*c960*/  STG.E.64 [R18.64], R2 ;  /* 0x0000000212007986 */ /* 0x000fe2000c101b24 */
[----:B------:R-:W-:Y:S05]  /*c970*/  EXIT ;  /* 0x000000000000794d */ /* 0x000fea0003800000 */
.L_x_88:
[----:B------:R-:W-:Y:S01]  /*c980*/  STG.E.U8 [R2.64], R19 ;  /* 0x0000001302007986 */ /* 0x000fe2000c101124 */
[----:B------:R-:W-:Y:S05]  /*c990*/  EXIT ;  /* 0x000000000000794d */ /* 0x000fea0003800000 */
.L_x_86:
[----:B------:R-:W-:-:S13]  /*c9a0*/  ISETP.NE.AND P0, PT, RZ, UR38, PT ;  /* 0x00000026ff007c0c */ /* 0x000fda000bf05270 */
[----:B------:R-:W-:Y:S05]  /*c9b0*/  @!P0 BRA `(.L_x_90) ;  /* 0x0000007000008947 */ /* 0x000fea0003800000 */
[----:B------:R-:W2:Y:S01]  /*c9c0*/  LDG.E.64 R2, [R4.64] ;  /* 0x0000002404027981 */ /* 0x000ea2000c1e1b00 */
[----:B------:R-:W-:Y:S02]  /*c9d0*/  LOP3.LUT R19, R19, 0xff, RZ, 0xc0, !PT ;  /* 0x000000ff13137812 */ /* 0x000fe400078ec0ff */
[----:B--2---:R-:W-:-:S04]  /*c9e0*/  ISETP.NE.U32.AND P0, PT, R2, RZ, PT ;  /* 0x000000ff0200720c */ /* 0x004fc80003f05070 */
[----:B------:R-:W-:-:S04]  /*c9f0*/  ISETP.NE.AND.EX P0, PT, R3, RZ, PT, P0 ;  /* 0x000000ff0300720c */ /* 0x000fc80003f05300 */
[----:B------:R-:W-:-:S04]  /*ca00*/  SEL R0, RZ, 0x1, !P0 ;  /* 0x00000001ff007807 */ /* 0x000fc80004000000 */
[----:B------:R-:W-:-:S04]  /*ca10*/  ISETP.NE.AND P0, PT, R19, R0, PT ;  /* 0x000000001300720c */ /* 0x000fc80003f05270 */
[----:B------:R-:W-:-:S03]  /*ca20*/  SEL R19, RZ, 0x1, !P0 ;  /* 0x00000001ff137807 */ /* 0x000fc60004000000 */
.L_x_90:
[----:B------:R-:W-:Y:S01]  /*ca30*/  ULDC.U8 UR4, c[0x0][0x569] ;  /* 0x00015a4000047ab9 */ /* 0x000fe20000000000 */
[----:B------:R-:W-:Y:S02]  /*ca40*/  LOP3.LUT R19, R19, 0xffff, RZ, 0xc0, !PT ;  /* 0x0000ffff13137812 */ /* 0x000fe400078ec0ff */
[----:B------:R-:W-:Y:S02]  /*ca50*/  ISETP.NE.AND P0, PT, RZ, UR4, PT ;  /* 0x00000004ff007c0c */ /* 0x000fe4000bf05270 */
[----:B------:R-:W-:-:S05]  /*ca60*/  PRMT R19, R19, 0x8880, RZ ;  /* 0x0000888013137816 */ /* 0x000fca00000000ff */
[----:B------:R-:W-:-:S05]  /*ca70*/  IMAD.MOV.U32 R16, RZ, RZ, R19 ;  /* 0x000000ffff107224 */ /* 0x000fca00078e0013 */
[----:B------:R-:W-:Y:S01]  /*ca80*/  SHF.R.S32.HI R17, RZ, 0x1f, R16 ;  /* 0x0000001fff117819 */ /* 0x000fe20000011410 */
        /* <DEDUP_REMOVED lines=11> */
[----:B------:R-:W-:Y:S01]  /*cb40*/  MOV R10, c[0x4][0x6a8] ;  /* 0x0101aa00000a7a02 */ /* 0x000fe20000000f00 */
[----:B------:R-:W-:Y:S01]  /*cb50*/  IMAD.MOV.U32 R11, RZ, RZ, c[0x4][0x6ac] ;  /* 0x0101ab00ff0b7624 */ /* 0x000fe200078e00ff */
[----:B------:R-:W-:Y:S01]  /*cb60*/  MOV R12, 0x1 ;  /* 0x00000001000c7802 */ /* 0x000fe20000000f00 */
[----:B------:R-:W-:-:S04]  /*cb70*/  IMAD.MOV.U32 R13, RZ, RZ, RZ ;  /* 0x000000ffff0d7224 */ /* 0x000fc800078e00ff */
        /* <DEDUP_REMOVED lines=8> */
.L_x_92:
[----:B------:R-:W-:-:S04]  /*cc00*/  IADD3 R18, P0, R18, c[0x0][0x538], RZ ;  /* 0x00014e0012127a10 */ /* 0x000fc80007f1e0ff */
[----:B------:R-:W-:-:S05]  /*cc10*/  IADD3.X R19, RZ, c[0x0][0x53c], RZ, P0, !PT ;  /* 0x00014f00ff137a10 */ /* 0x000fca00007fe4ff */
[----:B------:R-:W-:Y:S01]  /*cc20*/  STG.E.64 [R18.64], R16 ;  /* 0x0000001012007986 */ /* 0x000fe2000c101b24 */
[----:B------:R-:W-:Y:S05]  /*cc30*/  EXIT ;  /* 0x000000000000794d */ /* 0x000fea0003800000 */
.L_x_91:
[----:B------:R-:W-:Y:S01]  /*cc40*/  STG.E.64 [R4.64], R16 ;  /* 0x0000001004007986 */ /* 0x000fe2000c101b24 */
[----:B------:R-:W-:Y:S05]  /*cc50*/  EXIT ;  /* 0x000000000000794d */ /* 0x000fea0003800000 */
.L_x_93:
[----:B------:R-:W-:-:S00]  /*cc60*/  BRA `(.L_x_93) ;  /* 0xfffffff000007947 */ /* 0x000fc0000383ffff */
[----:B------:R-:W-:-:S00]  /*cc70*/  NOP ;  /* 0x0000000000007918 */ /* 0x000fc00000000000 */
        /* <DEDUP_REMOVED lines=8> */
.L_x_9867:


//--------------------- .text._ZN2at6native13reduce_kernelILi256ELi2ENS0_8ReduceOpIbNS0_14func_wrapper_tImZNS0_15xor_sum_functorIbvEclERNS_14TensorIteratorEEUlbbE_EEjmLi4ELi4EEEEEvT1_ --------------------------
	.section	.text._ZN2at6native13reduce_kernelILi256ELi2ENS0_8ReduceOpIbNS0_14func_wrapper_tImZNS0_15xor_sum_functorIbvEclERNS_14TensorIteratorEEUlbbE_EEjmLi4ELi4EEEEEvT1_,"ax",@progbits
	.sectioninfo	@"SHI_REGISTERS=34"
	.align	128
        .global         _ZN2at6native13reduce_kernelILi256ELi2ENS0_8ReduceOpIbNS0_14func_wrapper_tImZNS0_15xor_sum_functorIbvEclERNS_14TensorIteratorEEUlbbE_EEjmLi4ELi4EEEEEvT1_
        .type           _ZN2at6native13reduce_kernelILi256ELi2ENS0_8ReduceOpIbNS0_14func_wrapper_tImZNS0_15xor_sum_functorIbvEclERNS_14TensorIteratorEEUlbbE_EEjmLi4ELi4EEEEEvT1_,@function
        .size           _ZN2at6native13reduce_kernelILi256ELi2ENS0_8ReduceOpIbNS0_14func_wrapper_tImZNS0_15xor_sum_functorIbvEclERNS_14TensorIteratorEEUlbbE_EEjmLi4ELi4EEEEEvT1_,(.L_x_9868 - _ZN2at6native13reduce_kernelILi256ELi2ENS0_8ReduceOpIbNS0_14func_wrapper_tImZNS0_15xor_sum_functorIbvEclERNS_14TensorIteratorEEUlbbE_EEjmLi4ELi4EEEEEvT1_)
        .other          _ZN2at6native13reduce_kernelILi256ELi2ENS0_8ReduceOpIbNS0_14func_wrapper_tImZNS0_15xor_sum_functorIbvEclERNS_14TensorIteratorEEUlbbE_EEjmLi4ELi4EEEEEvT1_,@"STO_CUDA_ENTRY STV_DEFAULT"
_ZN2at6native13reduce_kernelILi256ELi2ENS0_8ReduceOpIbNS0_14func_wrapper_tImZNS0_15xor_sum_functorIbvEclERNS_14TensorIteratorEEUlbbE_EEjmLi4ELi4EEEEEvT1_:
.text._ZN2at6native13reduce_kernelILi256ELi2ENS0_8ReduceOpIbNS0_14func_wrapper_tImZNS0_15xor_sum_functorIbvEclERNS_14TensorIteratorEEUlbbE_EEjmLi4ELi4EEEEEvT1_:
[----:B------:R-:W-:Y:S02]  /*0000*/  IMAD.MOV.U32 R1, RZ, RZ, c[0x0][0x28] ;  /* 0x00000a00ff017624 */ /* 0x000fe400078e00ff */
[----:B------:R-:W0:Y:S01]  /*0010*/  S2R R23, SR_TID.X ;  /* 0x0000000000177919 */ /* 0x000e220000002100 */
[----:B------:R-:W-:Y:S01]  /*0020*/  ISETP.NE.AND P0, PT, RZ, c[0x0][0x338], PT ;  /* 0x0000ce00ff007a0c */ /* 0x000fe20003f05270 */
[----:B------:R-:W-:-:S12]  /*0030*/  IMAD.MOV.U32 R16, RZ, RZ, RZ ;  /* 0x000000ffff107224 */ /* 0x000fd800078e00ff */
[----:B------:R-:W-:Y:S05]  /*0040*/  @!P0 BRA `(.L_x_94) ;  /* 0x00000cc000008947 */ /* 0x000fea0003800000 */
[----:B------:R-:W1:Y:S01]  /*0050*/  S2R R3, SR_TID.Y ;  /* 0x0000000000037919 */ /* 0x000e620000002200 */
[----:B0-----:R-:W-:Y:S02]  /*0060*/  IMAD R0, R23, c[0x0][0x188], RZ ;  /* 0x0000620017007a24 */ /* 0x001fe400078e02ff */
[----:B------:R-:W-:Y:S01]  /*0070*/  IMAD.MOV.U32 R2, RZ, RZ, RZ ;  /* 0x000000ffff027224 */ /* 0x000fe200078e00ff */
[----:B------:R-:W0:Y:S01]  /*0080*/  S2R R5, SR_CTAID.X ;  /* 0x0000000000057919 */ /* 0x000e220000002500 */
[----:B-1----:R-:W-:-:S04]  /*0090*/  IMAD R0, R3, c[0x0][0x18c], R0 ;  /* 0x0000630003007a24 */ /* 0x002fc800078e0200 */
[----:B0-----:R-:W-:-:S04]  /*00a0*/  IMAD R0, R5, c[0x0][0x174], R0 ;  /* 0x00005d0005007a24 */ /* 0x001fc800078e0200 */
[----:B------:R-:W-:Y:S02]  /*00b0*/  IMAD.SHL.U32 R3, R0, 0x2, RZ ;  /* 0x0000000200037824 */ /* 0x000fe400078e00ff */
[----:B------:R-:W-:Y:S02]  /*00c0*/  IMAD.MOV.U32 R0, RZ, RZ, c[0x0][0x338] ;  /* 0x0000ce00ff007624 */ /* 0x000fe400078e00ff */
[----:B------:R-:W-:-:S03]  /*00d0*/  IMAD.HI.U32 R4, R3, c[0x0][0x340], R2 ;  /* 0x0000d00003047a27 */ /* 0x000fc600078e0002 */
[----:B------:R-:W-:Y:S02]  /*00e0*/  ISETP.NE.AND P0, PT, R0, 0x1, PT ;  /* 0x000000010000780c */ /* 0x000fe40003f05270 */
        /* <DEDUP_REMOVED lines=185> */
[----:B------:R-:W-:Y:S02]  /*0c80*/  @P0 IMAD.MOV.U32 R2, RZ, RZ, RZ ;  /* 0x000000ffff020224 */ /* 0x000fe400078e00ff */
[--C-:B------:R-:W-:Y:S02]  /*0c90*/  IMAD.MOV R4, RZ, RZ, -R3.reuse ;  /* 0x000000ffff047224 */ /* 0x100fe400078e0a03 */
[----:B------:R-:W-:-:S04]  /*0ca0*/  @P0 IMAD.HI.U32 R0, R3, c[0x0][0x460], R2 ;  /* 0x0001180003000a27 */ /* 0x000fc800078e0002 */
[----:B------:R-:W-:Y:S01]  /*0cb0*/  IMAD R5, R4, c[0x0][0x450], R5 ;  /* 0x0001140004057a24 */ /* 0x000fe200078e0205 */
[----:B------:R-:W-:-:S03]  /*0cc0*/  @P0 SHF.R.U32.HI R0, RZ, c[0x0][0x464], R0 ;  /* 0x00011900ff000a19 */ /* 0x000fc60000011600 */
[----:B------:R-:W-:Y:S01]  /*0cd0*/  IMAD R16, R5, c[0x0][0x524], R16 ;  /* 0x0001490005107a24 */ /* 0x000fe200078e0210 */
[----:B------:R-:W-:-:S05]  /*0ce0*/  @P0 IADD3 R2, -R0, RZ, RZ ;  /* 0x000000ff00020210 */ /* 0x000fca0007ffe1ff */
[----:B------:R-:W-:-:S04]  /*0cf0*/  @P0 IMAD R3, R2, c[0x0][0x45c], R3 ;  /* 0x0001170002030a24 */ /* 0x000fc800078e0203 */
[----:B------:R-:W-:Y:S02]  /*0d00*/  @P0 IMAD R16, R3, c[0x0][0x52c], R16 ;  /* 0x00014b0003100a24 */ /* 0x000fe400078e0210 */
.L_x_94:
[----:B------:R-:W1:Y:S01]  /*0d10*/  S2R R2, SR_TID.Y ;  /* 0x0000000000027919 */ /* 0x000e620000002200 */
[C---:B0-----:R-:W-:Y:S01]  /*0d20*/  IMAD R5, R23.reuse, c[0x0][0x188], RZ ;  /* 0x0000620017057a24 */ /* 0x041fe200078e02ff */
[----:B------:R-:W-:Y:S01]  /*0d30*/  ULDC.64 UR36, c[0x0][0x118] ;  /* 0x0000460000247ab9 */ /* 0x000fe20000000a00 */
[----:B------:R-:W-:Y:S01]  /*0d40*/  IMAD R3, R23, c[0x0][0x17c], RZ ;  /* 0x00005f0017037a24 */ /* 0x000fe200078e02ff */
[----:B------:R-:W0:Y:S01]  /*0d50*/  S2R R0, SR_CTAID.X ;  /* 0x0000000000007919 */ /* 0x000e220000002500 */
[----:B------:R-:W-:Y:S03]  /*0d60*/  BSSY B6, `(.L_x_95) ;  /* 0x00009b1000067945 */ /* 0x000fe60003800000 */
[----:B------:R-:W2:Y:S01]  /*0d70*/  S2R R22, SR_CTAID.Y ;  /* 0x0000000000167919 */ /* 0x000ea20000002600 */
[C---:B-1----:R-:W-:Y:S02]  /*0d80*/  IMAD R5, R2.reuse, c[0x0][0x18c], R5 ;  /* 0x0000630002057a24 */ /* 0x042fe400078e0205 */
[----:B------:R-:W-:-:S02]  /*0d90*/  IMAD R3, R2, c[0x0][0x180], R3 ;  /* 0x0000600002037a24 */ /* 0x000fc400078e0203 */
[----:B0-----:R-:W-:Y:S02]  /*0da0*/  IMAD R0, R0, c[0x0][0x174], R5 ;  /* 0x00005d0000007a24 */ /* 0x001fe400078e0205 */
[----:B--2---:R-:W-:Y:S02]  /*0db0*/  IMAD R6, R22, c[0x0][0x184], R3 ;  /* 0x0000610016067a24 */ /* 0x004fe400078e0203 */
[----:B------:R-:W-:-:S03]  /*0dc0*/  IMAD.SHL.U32 R17, R0, 0x2, RZ ;  /* 0x0000000200117824 */ /* 0x000fc600078e00ff */
[----:B------:R-:W-:-:S04]  /*0dd0*/  ISETP.GE.U32.AND P0, PT, R6, c[0x0][0x168], PT ;  /* 0x00005a0006007a0c */ /* 0x000fc80003f06070 */
[----:B------:R-:W-:-:S13]  /*0de0*/  ISETP.GE.U32.OR P0, PT, R17, c[0x0][0x16c], P0 ;  /* 0x00005b0011007a0c */ /* 0x000fda0000706470 */
[----:B------:R-:W-:Y:S05]  /*0df0*/  @P0 BRA `(.L_x_96) ;  /* 0x00009a7000000947 */ /* 0x000fea0003800000 */
[----:B------:R-:W-:Y:S01]  /*0e00*/  ULDC.U8 UR4, c[0x0][0x19c] ;  /* 0x0000670000047ab9 */ /* 0x000fe20000000000 */
[----:B------:R-:W-:Y:S02]  /*0e10*/  IADD3 R18, P1, R16, c[0x0][0x530], RZ ;  /* 0x00014c0010127a10 */ /* 0x000fe40007f3e0ff */
[----:B------:R-:W-:-:S03]  /*0e20*/  ISETP.NE.AND P0, PT, RZ, UR4, PT ;  /* 0x00000004ff007c0c */ /* 0x000fc6000bf05270 */
[----:B------:R-:W-:-:S10]  /*0e30*/  IMAD.X R19, RZ, RZ, c[0x0][0x534], P1 ;  /* 0x00014d00ff137624 */ /* 0x000fd400008e06ff */
[----:B------:R-:W-:Y:S05]  /*0e40*/  @!P0 BRA `(.L_x_97) ;  /* 0x0000093000008947 */ /* 0x000fea0003800000 */
[----:B------:R-:W-:Y:S01]  /*0e50*/  MOV R14, 0x0 ;  /* 0x00000000000e7802 */ /* 0x000fe20000000f00 */
[----:B------:R-:W-:Y:S01]  /*0e60*/  IMAD.MOV.U32 R4, RZ, RZ, c[0x4][0x7b0] ;  /* 0x0101ec00ff047624 */ /* 0x000fe200078e00ff */
[----:B------:R-:W-:Y:S01]  /*0e70*/  MOV R7, c[0x4][0x7bc] ;  /* 0x0101ef0000077a02 */ /* 0x000fe20000000f00 */
[----:B------:R-:W-:Y:S02]  /*0e80*/  IMAD.MOV.U32 R5, RZ, RZ, c[0x4][0x7b4] ;  /* 0x0101ed00ff057624 */ /* 0x000fe400078e00ff */
[----:B------:R-:W-:Y:S01]  /*0e90*/  IMAD.MOV.U32 R6, RZ, RZ, c[0x4][0x7b8] ;  /* 0x0101ee00ff067624 */ /* 0x000fe200078e00ff */
[----:B------:R-:W0:Y:S01]  /*0ea0*/  LDC.64 R14, c[0x4][R14] ;  /* 0x010000000e0e7b82 */ /* 0x000e220000000a00 */
[----:B------:R-:W-:Y:S02]  /*0eb0*/  IMAD.MOV.U32 R8, RZ, RZ, 0x1e3 ;  /* 0x000001e3ff087424 */ /* 0x000fe400078e00ff */
[----:B------:R-:W-:Y:S02]  /*0ec0*/  IMAD.MOV.U32 R10, RZ, RZ, c[0x4][0x6b8] ;  /* 0x0101ae00ff0a7624 */ /* 0x000fe400078e00ff */
[----:B------:R-:W-:-:S02]  /*0ed0*/  IMAD.MOV.U32 R11, RZ, RZ, c[0x4][0x6bc] ;  /* 0x0101af00ff0b7624 */ /* 0x000fc400078e00ff */
[----:B------:R-:W-:Y:S02]  /*0ee0*/  IMAD.MOV.U32 R12, RZ, RZ, 0x1 ;  /* 0x00000001ff0c7424 */ /* 0x000fe400078e00ff */
[----:B------:R-:W-:Y:S02]  /*0ef0*/  IMAD.MOV.U32 R13, RZ, RZ, RZ ;  /* 0x000000ffff0d7224 */ /* 0x000fe400078e00ff */
[----:B------:R-:W-:Y:S01]  /*0f00*/  LEPC R20 ;  /* 0x000000000014734e */ /* 0x000fe20000000000 */
[----:B------:R-:W-:Y:S02]  /*0f10*/  MOV R3, 0xf80 ;  /* 0x00000f8000037802 */ /* 0x000fe40000000f00 */
[----:B------:R-:W-:Y:S02]  /*0f20*/  MOV R0, 0xf00 ;  /* 0x00000f0000007802 */ /* 0x000fe40000000f00 */
[----:B------:R-:W-:Y:S02]  /*0f30*/  MOV R9, 0x0 ;  /* 0x0000000000097802 */ /* 0x000fe40000000f00 */
[----:B------:R-:W-:Y:S02]  /*0f40*/  MOV R24, 0x0 ;  /* 0x0000000000187802 */ /* 0x000fe40000000f00 */
[----:B------:R-:W-:-:S04]  /*0f50*/  IADD3 R20, P0, P1, -R0, R3, R20 ;  /* 0x0000000300147210 */ /* 0x000fc8000791e114 */
[----:B------:R-:W-:-:S04]  /*0f60*/  IADD3.X R21, ~R24, R9, R21, P0, P1 ;  /* 0x0000000918157210 */ /* 0x000fc800007e2515 */
[----:B0-----:R-:W-:Y:S05]  /*0f70*/  CALL.ABS.NOINC R14 ;  /* 0x000000000e007343 */ /* 0x001fea0003c00000 */
[----:B------:R-:W0:Y:S01]  /*0f80*/  LDC.U8 R7, c[0x0][0x161] ;  /* 0x00005840ff077b82 */ /* 0x000e220000000000 */
[----:B------:R-:W-:Y:S01]  /*0f90*/  IADD3 R6, R16, c[0x0][0x530], RZ ;  /* 0x00014c0010067a10 */ /* 0x000fe20007ffe0ff */
[----:B------:R-:W-:Y:S01]  /*0fa0*/  BSSY B0, `(.L_x_98) ;  /* 0x000002a000007945 */ /* 0x000fe20003800000 */
[----:B------:R-:W-:Y:S02]  /*0fb0*/  MOV R3, c[0x0][0x168] ;  /* 0x00005a0000037a02 */ /* 0x000fe40000000f00 */
        /* <DEDUP_REMOVED lines=14> */
[----:B------:R-:W-:Y:S01]  /*10a0*/  ISETP.NE.AND P0, PT, RZ, c[0x0][0x184], PT ;  /* 0x00006100ff007a0c */ /* 0x000fe20003f05270 */
[----:B------:R-:W-:-:S12]  /*10b0*/  IMAD.MOV.U32 R3, RZ, RZ, 0x1 ;  /* 0x00000001ff037424 */ /* 0x000fd800078e00ff */
[----:B------:R-:W-:-:S04]  /*10c0*/  @P0 ISETP.NE.AND P1, PT, R22, RZ, PT ;  /* 0x000000ff1600020c */ /* 0x000fc80003f25270 */
[----:B------:R-:W-:-:S04]  /*10d0*/  @P0 SEL R4, RZ, 0x1, P1 ;  /* 0x00000001ff040807 */ /* 0x000fc80000800000 */
[----:B------:R-:W-:Y:S02]  /*10e0*/  @P0 PRMT R3, R4, 0x7610, R3 ;  /* 0x0000761004030816 */ /* 0x000fe40000000003 */
.L_x_103:
[----:B------:R-:W-:Y:S05]  /*10f0*/  BSYNC B2 ;  /* 0x0000000000027941 */ /* 0x000fea0003800000 */
.L_x_102:
[----:B------:R-:W-:-:S04]  /*1100*/  PRMT R3, R3, 0x9910, RZ ;  /* 0x0000991003037816 */ /* 0x000fc800000000ff */
[----:B------:R-:W-:-:S13]  /*1110*/  ISETP.NE.AND P0, PT, R3, RZ, PT ;  /* 0x000000ff0300720c */ /* 0x000fda0003f05270 */
[----:B------:R-:W-:Y:S05]  /*1120*/  @!P0 BRA `(.L_x_101) ;  /* 0x000000a000008947 */ /* 0x000fea0003800000 */
[----:B------:R-:W-:-:S04]  /*1130*/  IADD3 R4, P0, P1, R9, R16, R23 ;  /* 0x0000001009047210 */ /* 0x000fc8000791e017 */
[----:B------:R-:W-:Y:S02]  /*1140*/  IADD3 R4, P2, R4, c[0x0][0x530], RZ ;  /* 0x00014c0004047a10 */ /* 0x000fe40007f5e0ff */
[----:B------:R-:W-:-:S04]  /*1150*/  IADD3.X R3, R19, RZ, RZ, P0, P1 ;  /* 0x000000ff13037210 */ /* 0x000fc800007e24ff */
[----:B------:R-:W-:-:S05]  /*1160*/  IADD3.X R5, R3, c[0x0][0x534], RZ, P2, !PT ;  /* 0x00014d0003057a10 */ /* 0x000fca00017fe4ff */
[----:B------:R-:W2:Y:S01]  /*1170*/  LDG.E.U8 R4, [R4.64] ;  /* 0x0000002404047981 */ /* 0x000ea2000c1e1100 */
[----:B------:R-:W-:Y:S02]  /*1180*/  PRMT R3, R0, 0x9910, RZ ;  /* 0x0000991000037816 */ /* 0x000fe400000000ff */
[----:B--2---:R-:W-:-:S04]  /*1190*/  ISETP.NE.AND P0, PT, R4, RZ, PT ;  /* 0x000000ff0400720c */ /* 0x004fc80003f05270 */
[----:B------:R-:W-:-:S04]  /*11a0*/  SEL R0, RZ, 0x1, !P0 ;  /* 0x00000001ff007807 */ /* 0x000fc80004000000 */
[----:B------:R-:W-:-:S04]  /*11b0*/  ISETP.NE.AND P0, PT, R3, R0, PT ;  /* 0x000000000300720c */ /* 0x000fc80003f05270 */
[----:B------:R-:W-:-:S04]  /*11c0*/  SEL R0, RZ, 0x1, !P0 ;  /* 0x00000001ff007807 */ /* 0x000fc80004000000 */
.L_x_101:
[----:B------:R-:W-:Y:S05]  /*11d0*/  BSYNC B1 ;  /* 0x0000000000017941 */ /* 0x000fea0003800000 */
.L_x_100:
[----:B------:R-:W-:Y:S02]  /*11e0*/  IADD3 R18, P0, P1, R16, c[0x0][0x530], R9 ;  /* 0x00014c0010127a10 */ /* 0x000fe4000791e009 */
[----:B------:R-:W-:Y:S02]  /*11f0*/  IADD3 R3, R6, c[0x0][0x168], RZ ;  /* 0x00005a0006037a10 */ /* 0x000fe40007ffe0ff */
[----:B------:R-:W-:Y:S02]  /*1200*/  IADD3 R18, P2, R18, 0x4, RZ ;  /* 0x0000000412127810 */ /* 0x000fe40007f5e0ff */
[----:B------:R-:W-:Y:S02]  /*1210*/  IADD3.X R19, RZ, c[0x0][0x534], R19, P0, P1 ;  /* 0x00014d00ff137a10 */ /* 0x000fe400007e2413 */
[----:B------:R-:W-:-:S03]  /*1220*/  IADD3 R3, R3, -0x4, RZ ;  /* 0xfffffffc03037810 */ /* 0x000fc60007ffe0ff */
[----:B------:R-:W-:Y:S02]  /*1230*/  IMAD.X R19, RZ, RZ, R19, P2 ;  /* 0x000000ffff137224 */ /* 0x000fe400010e0613 */
.L_x_99:
[----:B------:R-:W-:Y:S05]  /*1240*/  BSYNC B0 ;  /* 0x0000000000007941 */ /* 0x000fea0003800000 */
.L_x_98:
[----:B------:R-:W-:Y:S01]  /*1250*/  IMAD R5, R23, c[0x0][0x17c], RZ ;  /* 0x00005f0017057a24 */ /* 0x000fe200078e02ff */
[----:B------:R-:W-:Y:S01]  /*1260*/  BSSY B0, `(.L_x_104) ;  /* 0x000002b000007945 */ /* 0x000fe20003800000 */
[----:B------:R-:W-:Y:S02]  /*1270*/  ISETP.NE.AND P0, PT, RZ, c[0x0][0x180], PT ;  /* 0x00006000ff007a0c */ /* 0x000fe40003f05270 */
[C---:B------:R-:W-:Y:S01]  /*1280*/  IMAD R5, R2.reuse, c[0x0][0x180], R5 ;  /* 0x0000600002057a24 */ /* 0x040fe200078e0205 */
[----:B------:R-:W-:Y:S02]  /*1290*/  ISETP.NE.AND P1, PT, R2, RZ, PT ;  /* 0x000000ff0200720c */ /* 0x000fe40003f25270 */
[C---:B------:R-:W-:Y:S01]  /*12a0*/  PRMT R6, R7.reuse, 0x7610, R6 ;  /* 0x0000761007067816 */ /* 0x040fe20000000006 */
[--C-:B------:R-:W-:Y:S01]  /*12b0*/  IMAD R8, R22, c[0x0][0x184], R5.reuse ;  /* 0x0000610016087a24 */ /* 0x100fe200078e0205 */
[----:B------:R-:W-:-:S04]  /*12c0*/  PRMT R5, R7, 0x7610, R5 ;  /* 0x0000761007057816 */ /* 0x000fc80000000005 */
[----:B------:R-:W-:-:S04]  /*12d0*/  LEA R4, R8, 0x3, 0x2 ;  /* 0x0000000308047811 */ /* 0x000fc800078e10ff */
[----:B------:R-:W-:-:S13]  /*12e0*/  ISETP.GE.U32.AND P2, PT, R4, R3, PT ;  /* 0x000000030400720c */ /* 0x000fda0003f46070 */
[----:B------:R-:W-:Y:S05]  /*12f0*/  @P2 BRA `(.L_x_105) ;  /* 0x0000021000002947 */ /* 0x000fea0003800000 */
[----:B------:R-:W-:Y:S01]  /*1300*/  IMAD.MOV.U32 R4, RZ, RZ, R8 ;  /* 0x000000ffff047224 */ /* 0x000fe200078e0008 */
[C---:B------:R-:W-:Y:S02]  /*1310*/  PRMT R6, R5.reuse, 0x7610, R6 ;  /* 0x0000761005067816 */ /* 0x040fe40000000006 */
[----:B------:R-:W-:Y:S02]  /*1320*/  PRMT R7, R5, 0x7610, R7 ;  /* 0x0000761005077816 */ /* 0x000fe40000000007 */
.L_x_106:
        /* <DEDUP_REMOVED lines=30> */
.L_x_105:
[----:B------:R-:W-:Y:S05]  /*1510*/  BSYNC B0 ;  /* 0x0000000000007941 */ /* 0x000fea0003800000 */
.L_x_104:
        /* <DEDUP_REMOVED lines=8> */
.L_x_108:
[----:B------:R-:W-:Y:S05]  /*15a0*/  BSYNC B0 ;  /* 0x0000000000007941 */ /* 0x000fea0003800000 */
.L_x_107:
        /* <DEDUP_REMOVED lines=16> */
.L_x_110:
[----:B------:R-:W-:Y:S05]  /*16b0*/  BSYNC B0 ;  /* 0x0000000000007941 */ /* 0x000fea0003800000 */
.L_x_109:
[----:B------:R-:W-:Y:S02]  /*16c0*/  LOP3.LUT R7, R7, 0xff, RZ, 0xc0, !PT ;  /* 0x000000ff07077812 */ /* 0x000fe400078ec0ff */
[----:B------:R-:W-:Y:S02]  /*16d0*/  LOP3.LUT R0, R0, 0xff, RZ, 0xc0, !PT ;  /* 0x000000ff00007812 */ /* 0x000fe400078ec0ff */
[----:B------:R-:W-:Y:S02]  /*16e0*/  LOP3.LUT R3, R6, 0xff, RZ, 0xc0, !PT ;  /* 0x000000ff06037812 */ /* 0x000fe400078ec0ff */
[----:B------:R-:W-:Y:S02]  /*16f0*/  ISETP.NE.AND P0, PT, R0, R7, PT ;  /* 0x000000070000720c */ /* 0x000fe40003f05270 */
[----:B------:R-:W-:Y:S02]  /*1700*/  LOP3.LUT R5, R5, 0xff, RZ, 0xc0, !PT ;  /* 0x000000ff05057812 */ /* 0x000fe400078ec0ff */
[----:B------:R-:W-:-:S02]  /*1710*/  SEL R0, RZ, 0x1, !P0 ;  /* 0x00000001ff007807 */ /* 0x000fc40004000000 */
[----:B------:R-:W-:Y:S02]  /*1720*/  PRMT R25, RZ, 0x7610, R25 ;  /* 0x00007610ff197816 */ /* 0x000fe40000000019 */
[----:B------:R-:W-:-:S04]  /*1730*/  ISETP.NE.AND P0, PT, R3, R0, PT ;  /* 0x000000000300720c */ /* 0x000fc80003f05270 */
[----:B------:R-:W-:-:S04]  /*1740*/  SEL R0, RZ, 0x1, !P0 ;  /* 0x00000001ff007807 */ /* 0x000fc80004000000 */
[----:B------:R-:W-:-:S04]  /*1750*/  ISETP.NE.AND P0, PT, R5, R0, PT ;  /* 0x000000000500720c */ /* 0x000fc80003f05270 */
[----:B------:R-:W-:Y:S01]  /*1760*/  SEL R22, RZ, 0x1, !P0 ;  /* 0x00000001ff167807 */ /* 0x000fe20004000000 */
[----:B------:R-:W-:Y:S05]  /*1770*/  BRA `(.L_x_96) ;  /* 0x000090f000007947 */ /* 0x000fea0003800000 */
.L_x_97:
[----:B------:R-:W-:-:S05]  /*1780*/  IMAD.MOV.U32 R0, RZ, RZ, 0x1 ;  /* 0x00000001ff007424 */ /* 0x000fca00078e00ff */
[C---:B------:R-:W-:Y:S02]  /*1790*/  ISETP.NE.AND P0, PT, R0.reuse, c[0x0][0x1a4], PT ;  /* 0x0000690000007a0c */ /* 0x040fe40003f05270 */
[----:B------:R-:W-:-:S13]  /*17a0*/  ISETP.EQ.AND P1, PT, R0, c[0x0][0x2d4], PT ;  /* 0x0000b50000007a0c */ /* 0x000fda0003f22270 */
[----:B------:R-:W-:Y:S05]  /*17b0*/  @!P0 BRA P1, `(.L_x_111) ;  /* 0x0000833000008947 */ /* 0x000fea0000800000 */
[----:B------:R-:W-:Y:S01]  /*17c0*/  ULDC.U8 UR4, c[0x0][0x161] ;  /* 0x0000584000047ab9 */ /* 0x000fe20000000000 */
[----:B------:R-:W-:Y:S02]  /*17d0*/  IMAD.MOV.U32 R22, RZ, RZ, c[0x0][0x170] ;  /* 0x00005c00ff167624 */ /* 0x000fe400078e00ff */
[----:B------:R-:W-:Y:S02]  /*17e0*/  IMAD.U32 R24, RZ, RZ, UR4 ;  /* 0x00000004ff187e24 */ /* 0x000fe4000f8e00ff */
[--C-:B------:R-:W-:Y:S02]  /*17f0*/  IMAD.MOV.U32 R25, RZ, RZ, R6.reuse ;  /* 0x000000ffff197224 */ /* 0x100fe400078e0006 */
[----:B------:R-:W-:Y:S01]  /*1800*/  IMAD R0, R22, 0x3, R6 ;  /* 0x0000000316007824 */ /* 0x000fe200078e0206 */
[----:B------:R-:W-:Y:S05]  /*1810*/  @!P0 BRA `(.L_x_112) ;  /* 0x0000750000008947 */ /* 0x000fea0003800000 */
[----:B------:R-:W-:Y:S01]  /*1820*/  ISETP.GE.U32.AND P0, PT, R0, c[0x0][0x168], PT ;  /* 0x00005a0000007a0c */ /* 0x000fe20003f06070 */
[----:B------:R-:W-:Y:S01]  /*1830*/  BSSY B0, `(.L_x_113) ;  /* 0x00003b5000007945 */ /* 0x000fe20003800000 */
[----:B------:R-:W-:-:S02]  /*1840*/  PRMT R22, R24, 0x7610, R22 ;  /* 0x0000761018167816 */ /* 0x000fc40000000016 */
[C---:B------:R-:W-:Y:S02]  /*1850*/  PRMT R21, R24.reuse, 0x7610, R21 ;  /* 0x0000761018157816 */ /* 0x040fe40000000015 */
[C---:B------:R-:W-:Y:S02]  /*1860*/  PRMT R20, R24.reuse, 0x7610, R20 ;  /* 0x0000761018147816 */ /* 0x040fe40000000014 */
[C---:B------:R-:W-:Y:S02]  /*1870*/  PRMT R15, R24.reuse, 0x7610, R15 ;  /* 0x00007610180f7816 */ /* 0x040fe4000000000f */
[C---:B------:R-:W-:Y:S02]  /*1880*/  PRMT R14, R24.reuse, 0x7610, R14 ;  /* 0x00007610180e7816 */ /* 0x040fe4000000000e */
[C---:B------:R-:W-:Y:S02]  /*1890*/  PRMT R9, R24.reuse, 0x7610, R9 ;  /* 0x0000761018097816 */ /* 0x040fe40000000009 */
[----:B------:R-:W-:Y:S01]  /*18a0*/  PRMT R8, R24, 0x7610, R8 ;  /* 0x0000761018087816 */ /* 0x000fe20000000008 */
[----:B------:R-:W-:Y:S05]  /*18b0*/  @P0 BRA `(.L_x_114) ;  /* 0x00003ac000000947 */ /* 0x000fea0003800000 */
[----:B------:R-:W-:Y:S01]  /*18c0*/  BSSY B1, `(.L_x_115) ;  /* 0x00003a8000017945 */ /* 0x000fe20003800000 */
[----:B------:R-:W-:-:S02]  /*18d0*/  ISETP.NE.AND P0, PT, RZ, c[0x0][0x1a4], PT ;  /* 0x00006900ff007a0c */ /* 0x000fc40003f05270 */
[C---:B------:R-:W-:Y:S02]  /*18e0*/  PRMT R22, R24.reuse, 0x7610, R22 ;  /* 0x0000761018167816 */ /* 0x040fe40000000016 */
[C---:B------:R-:W-:Y:S02]  /*18f0*/  PRMT R21, R24.reuse, 0x7610, R21 ;  /* 0x0000761018157816 */ /* 0x040fe40000000015 */
[C---:B------:R-:W-:Y:S02]  /*1900*/  PRMT R20, R24.reuse, 0x7610, R20 ;  /* 0x0000761018147816 */ /* 0x040fe40000000014 */
[C---:B------:R-:W-:Y:S02]  /*1910*/  PRMT R15, R24.reuse, 0x7610, R15 ;  /* 0x00007610180f7816 */ /* 0x040fe4000000000f */
[C---:B------:R-:W-:Y:S02]  /*1920*/  PRMT R14, R24.reuse, 0x7610, R14 ;  /* 0x00007610180e7816 */ /* 0x040fe4000000000e */
[----:B------:R-:W-:-:S02]  /*1930*/  PRMT R9, R24, 0x7610, R9 ;  /* 0x0000761018097816 */ /* 0x000fc40000000009 */
[----:B------:R-:W-:Y:S02]  /*1940*/  PRMT R8, R24, 0x7610, R8 ;  /* 0x0000761018087816 */ /* 0x000fe40000000008 */
.L_x_121:
[----:B------:R-:W-:Y:S01]  /*1950*/  HFMA2.MMA R6, -RZ, RZ, 0, 0 ;  /* 0x00000000ff067435 */ /* 0x000fe200000001ff */
[----:B------:R-:W-:Y:S01]  /*1960*/  IMAD.MOV.U32 R3, RZ, RZ, RZ ;  /* 0x000000ffff037224 */ /* 0x000fe200078e00ff */
[----:B------:R-:W-:Y:S05]  /*1970*/  @!P0 BRA `(.L_x_116) ;  /* 0x00000d1000008947 */ /* 0x000fea0003800000 */
[----:B------:R-:W-:Y:S02]  /*1980*/  IMAD.MOV.U32 R4, RZ, RZ, RZ ;  /* 0x000000ffff047224 */ /* 0x000fe400078e00ff */
[----:B------:R-:W-:Y:S02]  /*1990*/  IMAD.MOV.U32 R5, RZ, RZ, R25 ;  /* 0x000000ffff057224 */ /* 0x000fe400078e0019 */
[----:B------:R-:W-:Y:S02]  /*19a0*/  IMAD.MOV.U32 R0, RZ, RZ, c[0x0][0x1a4] ;  /* 0x00006900ff007624 */ /* 0x000fe400078e00ff */
[----:B------:R-:W-:-:S03]  /*19b0*/  IMAD.HI.U32 R4, R25, c[0x0][0x1ac], R4 ;  /* 0x00006b0019047a27 */ /* 0x000fc600078e0004 */
[----:B------:R-:W-:Y:S02]  /*19c0*/  ISETP.NE.AND P1, PT, R0, 0x2, PT ;  /* 0x000000020000780c */ /* 0x000fe40003f25270 */
[----:B------:R-:W-:Y:S01]  /*19d0*/  SHF.R.U32.HI R5, RZ, c[0x0][0x1b0], R4 ;  /* 0x00006c00ff057a19 */ /* 0x000fe20000011604 */
[----:B------:R-:W-:-:S04]  /*19e0*/  IMAD.MOV.U32 R4, RZ, RZ, RZ ;  /* 0x000000ffff047224 */ /* 0x000fc800078e00ff */
[C---:B------:R-:W-:Y:S01]  /*19f0*/  IMAD.HI.U32 R7, R5.reuse, c[0x0][0x1b8], R4 ;  /* 0x00006e0005077a27 */ /* 0x040fe200078e0004 */
[----:B------:R-:W-:-:S04]  /*1a00*/  IADD3 R4, -R5, RZ, RZ ;  /* 0x000000ff05047210 */ /* 0x000fc80007ffe1ff */
[----:B------:R-:W-:Y:S01]  /*1a10*/  SHF.R.U32.HI R7, RZ, c[0x0][0x1bc], R7 ;  /* 0x00006f00ff077a19 */ /* 0x000fe20000011607 */
[----:B------:R-:W-:-:S04]  /*1a20*/  IMAD R3, R4, c[0x0][0x1a8], R25 ;  /* 0x00006a0004037a24 */ /* 0x000fc800078e0219 */
[----:B------:R-:W-:Y:S02]  /*1a30*/  IMAD.MOV R4, RZ, RZ, -R7 ;  /* 0x000000ffff047224 */ /* 0x000fe400078e0a07 */
[----:B------:R-:W-:Y:S02]  /*1a40*/  IMAD R3, R3, c[0x0][0x2d4], RZ ;  /* 0x0000b50003037a24 */ /* 0x000fe400078e02ff */
        /* <DEDUP_REMOVED lines=182> */
[----:B------:R-:W-:Y:S01]  /*25b0*/  ISETP.NE.AND P1, PT, R0, 0x18, PT ;  /* 0x000000180000780c */ /* 0x000fe20003f25270 */
[----:B------:R-:W-:Y:S02]  /*25c0*/  IMAD.MOV.U32 R4, RZ, RZ, RZ ;  /* 0x000000ffff047224 */ /* 0x000fe400078e00ff */
[----:B------:R-:W-:-:S04]  /*25d0*/  IMAD.MOV.U32 R5, RZ, RZ, R7 ;  /* 0x000000ffff057224 */ /* 0x000fc800078e0007 */
        /* <DEDUP_REMOVED lines=11> */
.L_x_116:
[----:B------:R-:W-:-:S04]  /*2690*/  LOP3.LUT R3, R3, 0xfffffffe, RZ, 0xc0, !PT ;  /* 0xfffffffe03037812 */ /* 0x000fc800078ec0ff */
[----:B------:R-:W-:-:S05]  /*26a0*/  IADD3 R4, P1, R3, R18, RZ ;  /* 0x0000001203047210 */ /* 0x000fca0007f3e0ff */
[----:B------:R-:W-:-:S05]  /*26b0*/  IMAD.X R5, RZ, RZ, R19, P1 ;  /* 0x000000ffff057224 */ /* 0x000fca00008e0613 */
[----:B------:R-:W2:Y:S01]  /*26c0*/  LDG.E.U16 R4, [R4.64] ;  /* 0x0000002404047981 */ /* 0x000ea2000c1e1500 */
[----:B------:R-:W-:Y:S02]  /*26d0*/  IADD3 R25, R25, c[0x0][0x170], RZ ;  /* 0x00005c0019197a10 */ /* 0x000fe40007ffe0ff */
[C---:B--2---:R-:W-:Y:S02]  /*26e0*/  PRMT R0, R4.reuse, 0x7770, RZ ;  /* 0x0000777004007816 */ /* 0x044fe400000000ff */
[----:B------:R-:W-:Y:S01]  /*26f0*/  PRMT R3, R4, 0x7771, RZ ;  /* 0x0000777104037816 */ /* 0x000fe200000000ff */
[----:B------:R-:W-:Y:S05]  /*2700*/  @!P0 BRA `(.L_x_117) ;  /* 0x00000db000008947 */ /* 0x000fea0003800000 */
[----:B------:R-:W-:Y:S02]  /*2710*/  IMAD.MOV.U32 R4, RZ, RZ, RZ ;  /* 0x000000ffff047224 */ /* 0x000fe400078e00ff */
[----:B------:R-:W-:Y:S02]  /*2720*/  IMAD.MOV.U32 R5, RZ, RZ, R25 ;  /* 0x000000ffff057224 */ /* 0x000fe400078e0019 */
[----:B------:R-:W-:-:S02]  /*2730*/  IMAD.MOV.U32 R7, RZ, RZ, c[0x0][0x1a4] ;  /* 0x00006900ff077624 */ /* 0x000fc400078e00ff */
        /* <DEDUP_REMOVED lines=216> */
.L_x_117:
[----:B------:R-:W-:-:S04]  /*34c0*/  LOP3.LUT R5, R6, 0xfffffffe, RZ, 0xc0, !PT ;  /* 0xfffffffe06057812 */ /* 0x000fc800078ec0ff */
[----:B------:R-:W-:-:S05]  /*34d0*/  IADD3 R4, P1, R5, R18, RZ ;  /* 0x0000001205047210 */ /* 0x000fca0007f3e0ff */
[----:B------:R-:W-:-:S05]  /*34e0*/  IMAD.X R5, RZ, RZ, R19, P1 ;  /* 0x000000ffff057224 */ /* 0x000fca00008e0613 */
[----:B------:R-:W2:Y:S01]  /*34f0*/  LDG.E.U16 R4, [R4.64] ;  /* 0x0000002404047981 */ /* 0x000ea2000c1e1500 */
[----:B------:R-:W-:Y:S01]  /*3500*/  IADD3 R25, R25, c[0x0][0x170], RZ ;  /* 0x00005c0019197a10 */ /* 0x000fe20007ffe0ff */
[----:B------:R-:W-:Y:S02]  /*3510*/  IMAD.MOV.U32 R13, RZ, RZ, RZ ;  /* 0x000000ffff0d7224 */ /* 0x000fe400078e00ff */
[----:B------:R-:W-:Y:S01]  /*3520*/  IMAD.MOV.U32 R11, RZ, RZ, RZ ;  /* 0x000000ffff0b7224 */ /* 0x000fe200078e00ff */
[C---:B--2---:R-:W-:Y:S02]  /*3530*/  PRMT R6, R4.reuse, 0x7770, RZ ;  /* 0x0000777004067816 */ /* 0x044fe400000000ff */
[----:B------:R-:W-:Y:S01]  /*3540*/  PRMT R7, R4, 0x7771, RZ ;  /* 0x0000777104077816 */ /* 0x000fe200000000ff */
[----:B------:R-:W-:Y:S05]  /*3550*/  @!P0 BRA `(.L_x_118) ;  /* 0x00000d1000008947 */ /* 0x000fea0003800000 */
[----:B------:R-:W-:Y:S01]  /*3560*/  MOV R5, R25 ;  /* 0x0000001900057202 */ /* 0x000fe20000000f00 */
[----:B------:R-:W-:Y:S02]  /*3570*/  IMAD.MOV.U32 R4, RZ, RZ, RZ ;  /* 0x000000ffff047224 */ /* 0x000fe400078e00ff */
[----:B------:R-:W-:-:S02]  /*3580*/  IMAD.MOV.U32 R10, RZ, RZ, c[0x0][0x1a4] ;  /* 0x00006900ff0a7624 */ /* 0x000fc400078e00ff */
[----:B------:R-:W-:-:S03]  /*3590*/  IMAD.HI.U32 R4, R25, c[0x0][0x1ac], R4 ;  /* 0x00006b0019047a27 */ /* 0x000fc600078e0004 */
[----:B------:R-:W-:Y:S02]  /*35a0*/  ISETP.NE.AND P1, PT, R10, 0x2, PT ;  /* 0x000000020a00780c */ /* 0x000fe40003f25270 */
        /* <DEDUP_REMOVED lines=191> */
[----:B------:R-:W-:Y:S02]  /*41a0*/  IMAD.MOV.U32 R4, RZ, RZ, RZ ;  /* 0x000000ffff047224 */ /* 0x000fe400078e00ff */
[----:B------:R-:W-:-:S04]  /*41b0*/  IMAD.MOV.U32 R5, RZ, RZ, R27 ;  /* 0x000000ffff057224 */ /* 0x000fc800078e001b */
[----:B------:R-:W-:-:S05]  /*41c0*/  IMAD.HI.U32 R4, R27, c[0x0][0x2c0], R4 ;  /* 0x0000b0001b047a27 */ /* 0x000fca00078e0004 */
[----:B------:R-:W-:Y:S02]  /*41d0*/  SHF.R.U32.HI R5, RZ, c[0x0][0x2c4], R4 ;  /* 0x0000b100ff057a19 */ /* 0x000fe40000011604 */
[----:B------:R-:W-:-:S03]  /*41e0*/  @P1 MOV R4, RZ ;  /* 0x000000ff00041202 */ /* 0x000fc60000000f00 */
[--C-:B------:R-:W-:Y:S02]  /*41f0*/  IMAD.MOV R12, RZ, RZ, -R5.reuse ;  /* 0x000000ffff0c7224 */ /* 0x100fe400078e0a05 */
[----:B------:R-:W-:-:S05]  /*4200*/  @P1 IMAD.HI.U32 R4, R5, c[0x0][0x2cc], R4 ;  /* 0x0000b30005041a27 */ /* 0x000fca00078e0004 */
[----:B------:R-:W-:Y:S01]  /*4210*/  @P1 SHF.R.U32.HI R10, RZ, c[0x0][0x2d0], R4 ;  /* 0x0000b400ff0a1a19 */ /* 0x000fe20000011604 */
[----:B------:R-:W-:-:S04]  /*4220*/  IMAD R4, R12, c[0x0][0x2bc], R27 ;  /* 0x0000af000c047a24 */ /* 0x000fc800078e021b */
[----:B------:R-:W-:Y:S02]  /*4230*/  @P1 IMAD.MOV R27, RZ, RZ, -R10 ;  /* 0x000000ffff1b1224 */ /* 0x000fe400078e0a0a */
[----:B------:R-:W-:Y:S02]  /*4240*/  IMAD R11, R4, c[0x0][0x330], R11 ;  /* 0x0000cc00040b7a24 */ /* 0x000fe400078e020b */
[----:B------:R-:W-:-:S04]  /*4250*/  @P1 IMAD R4, R27, c[0x0][0x2c8], R5 ;  /* 0x0000b2001b041a24 */ /* 0x000fc800078e0205 */
[----:B------:R-:W-:-:S05]  /*4260*/  @P1 IMAD R11, R4, c[0x0][0x334], R11 ;  /* 0x0000cd00040b1a24 */ /* 0x000fca00078e020b */
.L_x_118:
        /* <DEDUP_REMOVED lines=8> */
[----:B------:R-:W-:Y:S01]  /*42f0*/  MOV R5, R25 ;  /* 0x0000001900057202 */ /* 0x000fe20000000f00 */
[----:B------:R-:W-:Y:S02]  /*4300*/  IMAD.MOV.U32 R4, RZ, RZ, RZ ;  /* 0x000000ffff047224 */ /* 0x000fe400078e00ff */
[----:B------:R-:W-:Y:S02]  /*4310*/  IMAD.MOV.U32 R12, RZ, RZ, c[0x0][0x1a4] ;  /* 0x00006900ff0c7624 */ /* 0x000fe400078e00ff */
        /* <DEDUP_REMOVED lines=206> */
.L_x_119:
[----:B------:R-:W-:-:S04]  /*5000*/  LOP3.LUT R5, R13, 0xfffffffe, RZ, 0xc0, !PT ;  /* 0xfffffffe0d057812 */ /* 0x000fc800078ec0ff */
[----:B------:R-:W-:-:S05]  /*5010*/  IADD3 R4, P1, R5, R18, RZ ;  /* 0x0000001205047210 */ /* 0x000fca0007f3e0ff */
[----:B------:R-:W-:-:S05]  /*5020*/  IMAD.X R5, RZ, RZ, R19, P1 ;  /* 0x000000ffff057224 */ /* 0x000fca00008e0613 */
[----:B------:R0:W2:Y:S01]  /*5030*/  LDG.E.U16 R4, [R4.64] ;  /* 0x0000002404047981 */ /* 0x0000a2000c1e1500 */
[----:B------:R-:W-:Y:S02]  /*5040*/  ISETP.NE.AND P3, PT, R0, RZ, PT ;  /* 0x000000ff0000720c */ /* 0x000fe40003f65270 */
[----:B------:R-:W-:Y:S01]  /*5050*/  ISETP.NE.AND P1, PT, R6, RZ, PT ;  /* 0x000000ff0600720c */ /* 0x000fe20003f25270 */
[----:B------:R-:W-:Y:S01]  /*5060*/  IMAD.MOV.U32 R6, RZ, RZ, c[0x0][0x170] ;  /* 0x00005c00ff067624 */ /* 0x000fe200078e00ff */
[----:B------:R-:W-:Y:S02]  /*5070*/  ISETP.NE.AND P4, PT, R3, RZ, PT ;  /* 0x000000ff0300720c */ /* 0x000fe40003f85270 */
[----:B------:R-:W-:Y:S02]  /*5080*/  SEL R26, RZ, 0x1, !P3 ;  /* 0x00000001ff1a7807 */ /* 0x000fe40005800000 */
[----:B------:R-:W-:Y:S02]  /*5090*/  ISETP.NE.AND P3, PT, R10, RZ, PT ;  /* 0x000000ff0a00720c */ /* 0x000fe40003f65270 */
[----:B0-----:R-:W-:-:S02]  /*50a0*/  LOP3.LUT R5, R14, 0xff, RZ, 0xc0, !PT ;  /* 0x000000ff0e057812 */ /* 0x001fc400078ec0ff */
[----:B------:R-:W-:Y:S02]  /*50b0*/  SEL R10, RZ, 0x1, !P1 ;  /* 0x00000001ff0a7807 */ /* 0x000fe40004800000 */
[----:B------:R-:W-:Y:S02]  /*50c0*/  LOP3.LUT R0, R9, 0xff, RZ, 0xc0, !PT ;  /* 0x000000ff09007812 */ /* 0x000fe400078ec0ff */
[----:B------:R-:W-:Y:S02]  /*50d0*/  SEL R3, RZ, 0x1, !P4 ;  /* 0x00000001ff037807 */ /* 0x000fe40006000000 */
[----:B------:R-:W-:Y:S02]  /*50e0*/  ISETP.NE.AND P1, PT, R5, R10, PT ;  /* 0x0000000a0500720c */ /* 0x000fe40003f25270 */
[----:B------:R-:W-:Y:S02]  /*50f0*/  ISETP.NE.AND P5, PT, R0, R3, PT ;  /* 0x000000030000720c */ /* 0x000fe40003fa5270 */
[----:B------:R-:W-:-:S02]  /*5100*/  IADD3 R25, R25, c[0x0][0x170], RZ ;  /* 0x00005c0019197a10 */ /* 0x000fc40007ffe0ff */
[----:B------:R-:W-:Y:S02]  /*5110*/  ISETP.NE.AND P2, PT, R7, RZ, PT ;  /* 0x000000ff0700720c */ /* 0x000fe40003f45270 */
[----:B------:R-:W-:Y:S02]  /*5120*/  SEL R9, RZ, 0x1, !P5 ;  /* 0x00000001ff097807 */ /* 0x000fe40006800000 */
[----:B------:R-:W-:Y:S02]  /*5130*/  LOP3.LUT R7, R8, 0xff, RZ, 0xc0, !PT ;  /* 0x000000ff08077812 */ /* 0x000fe400078ec0ff */
[----:B------:R-:W-:Y:S02]  /*5140*/  ISETP.NE.AND P4, PT, R11, RZ, PT ;  /* 0x000000ff0b00720c */ /* 0x000fe40003f85270 */
[----:B------:R-:W-:Y:S02]  /*5150*/  ISETP.NE.AND P6, PT, R7, R26, PT ;  /* 0x0000001a0700720c */ /* 0x000fe40003fc5270 */
[----:B------:R-:W-:-:S02]  /*5160*/  LOP3.LUT R15, R15, 0xff, RZ, 0xc0, !PT ;  /* 0x000000ff0f0f7812 */ /* 0x000fc400078ec0ff */
[----:B------:R-:W-:Y:S02]  /*5170*/  SEL R8, RZ, 0x1, !P6 ;  /* 0x00000001ff087807 */ /* 0x000fe40007000000 */
[----:B------:R-:W-:Y:S02]  /*5180*/  LOP3.LUT R20, R20, 0xff, RZ, 0xc0, !PT ;  /* 0x000000ff14147812 */ /* 0x000fe400078ec0ff */
[----:B------:R-:W-:Y:S02]  /*5190*/  LOP3.LUT R21, R21, 0xff, RZ, 0xc0, !PT ;  /* 0x000000ff15157812 */ /* 0x000fe400078ec0ff */
[----:B------:R-:W-:Y:S02]  /*51a0*/  SEL R0, RZ, 0x1, !P2 ;  /* 0x00000001ff007807 */ /* 0x000fe40005000000 */
[----:B------:R-:W-:Y:S02]  /*51b0*/  SEL R13, RZ, 0x1, !P3 ;  /* 0x00000001ff0d7807 */ /* 0x000fe40005800000 */
[----:B------:R-:W-:-:S02]  /*51c0*/  SEL R12, RZ, 0x1, !P4 ;  /* 0x00000001ff0c7807 */ /* 0x000fc40006000000 */
[----:B------:R-:W-:Y:S02]  /*51d0*/  LOP3.LUT R22, R22, 0xff, RZ, 0xc0, !PT ;  /* 0x000000ff16167812 */ /* 0x000fe400078ec0ff */
[----:B------:R-:W-:Y:S02]  /*51e0*/  SEL R14, RZ, 0x1, !P1 ;  /* 0x00000001ff0e7807 */ /* 0x000fe40004800000 */
[----:B------:R-:W-:Y:S02]  /*51f0*/  ISETP.NE.AND P2, PT, R15, R0, PT ;  /* 0x000000000f00720c */ /* 0x000fe40003f45270 */
[----:B------:R-:W-:Y:S02]  /*5200*/  ISETP.NE.AND P3, PT, R20, R13, PT ;  /* 0x0000000d1400720c */ /* 0x000fe40003f65270 */
[----:B------:R-:W-:Y:S02]  /*5210*/  ISETP.NE.AND P4, PT, R21, R12, PT ;  /* 0x0000000c1500720c */ /* 0x000fe40003f85270 */
[----:B------:R-:W-:-:S02]  /*5220*/  SEL R15, RZ, 0x1, !P2 ;  /* 0x00000001ff0f7807 */ /* 0x000fc40005000000 */
[----:B------:R-:W-:Y:S02]  /*5230*/  SEL R20, RZ, 0x1, !P3 ;  /* 0x00000001ff147807 */ /* 0x000fe40005800000 */
[----:B------:R-:W-:Y:S02]  /*5240*/  SEL R21, RZ, 0x1, !P4 ;  /* 0x00000001ff157807 */ /* 0x000fe40006000000 */
[C---:B--2---:R-:W-:Y:S02]  /*5250*/  PRMT R5, R4.reuse, 0x7770, RZ ;  /* 0x0000777004057816 */ /* 0x044fe400000000ff */
[----:B------:R-:W-:Y:S02]  /*5260*/  PRMT R4, R4, 0x7771, RZ ;  /* 0x0000777104047816 */ /* 0x000fe400000000ff */
[----:B------:R-:W-:Y:S02]  /*5270*/  ISETP.NE.AND P6, PT, R5, RZ, PT ;  /* 0x000000ff0500720c */ /* 0x000fe40003fc5270 */
[----:B------:R-:W-:Y:S01]  /*5280*/  ISETP.NE.AND P5, PT, R4, RZ, PT ;  /* 0x000000ff0400720c */ /* 0x000fe20003fa5270 */
[----:B------:R-:W-:Y:S01]  /*5290*/  IMAD R4, R6, 0x3, R25 ;  /* 0x0000000306047824 */ /* 0x000fe200078e0219 */
[----:B------:R-:W-:-:S02]  /*52a0*/  LOP3.LUT R5, R24, 0xff, RZ, 0xc0, !PT ;  /* 0x000000ff18057812 */ /* 0x000fc400078ec0ff */
[----:B------:R-:W-:Y:S02]  /*52b0*/  SEL R6, RZ, 0x1, !P5 ;  /* 0x00000001ff067807 */ /* 0x000fe40006800000 */
[----:B------:R-:W-:Y:S02]  /*52c0*/  ISETP.GE.U32.AND P5, PT, R4, c[0x0][0x168], PT ;  /* 0x00005a0004007a0c */ /* 0x000fe40003fa6070 */
[----:B------:R-:W-:Y:S02]  /*52d0*/  SEL R7, RZ, 0x1, !P6 ;  /* 0x00000001ff077807 */ /* 0x000fe40007000000 */
[----:B------:R-:W-:Y:S02]  /*52e0*/  ISETP.NE.AND P6, PT, R5, R6, PT ;  /* 0x000000060500720c */ /* 0x000fe40003fc5270 */
[----:B------:R-:W-:Y:S02]  /*52f0*/  ISETP.NE.AND P1, PT, R22, R7, PT ;  /* 0x000000071600720c */ /* 0x000fe40003f25270 */
[----:B------:R-:W-:-:S02]  /*5300*/  SEL R24, RZ, 0x1, !P6 ;  /* 0x00000001ff187807 */ /* 0x000fc40007000000 */
[----:B------:R-:W-:-:S03]  /*5310*/  SEL R22, RZ, 0x1, !P1 ;  /* 0x00000001ff167807 */ /* 0x000fc60004800000 */
[----:B------:R-:W-:Y:S01]  /*5320*/  @P5 CALL.REL.NOINC `(.L_x_120) ;  /* 0x0000001000005944 */ /* 0x000fe20003c00000 */
[----:B------:R-:W-:Y:S05]  /*5330*/  BRA `(.L_x_121) ;  /* 0xffffc61000007947 */ /* 0x000fea000383ffff */
.L_x_120:
[----:B------:R-:W-:Y:S05]  /*5340*/  BSYNC B1 ;  /* 0x0000000000017941 */ /* 0x000fea0003800000 */
.L_x_115:
[----:B------:R-:W-:Y:S02]  /*5350*/  PRMT R4, R3, 0x7610, R4 ;  /* 0x0000761003047816 */ /* 0x000fe40000000004 */
[----:B------:R-:W-:Y:S02]  /*5360*/  PRMT R5, R26, 0x7610, R5 ;  /* 0x000076101a057816 */ /* 0x000fe40000000005 */
[----:B------:R-:W-:Y:S02]  /*5370*/  PRMT R3, R10, 0x7610, R3 ;  /* 0x000076100a037816 */ /* 0x000fe40000000003 */
.L_x_114:
[----:B------:R-:W-:Y:S05]  /*5380*/  BSYNC B0 ;  /* 0x0000000000007941 */ /* 0x000fea0003800000 */
.L_x_113:
[----:B------:R-:W-:Y:S01]  /*5390*/  ISETP.GE.U32.AND P0, PT, R25, c[0x0][0x168], PT ;  /* 0x00005a0019007a0c */ /* 0x000fe20003f06070 */
[----:B------:R-:W-:-:S12]  /*53a0*/  BSSY B0, `(.L_x_122) ;  /* 0x0000355000007945 */ /* 0x000fd80003800000 */
[----:B------:R-:W-:Y:S05]  /*53b0*/  @P0 BRA `(.L_x_123) ;  /* 0x0000353000000947 */ /* 0x000fea0003800000 */
[----:B------:R-:W-:Y:S02]  /*53c0*/  ISETP.NE.AND P1, PT, RZ, c[0x0][0x1a4], PT ;  /* 0x00006900ff007a0c */ /* 0x000fe40003f25270 */
[----:B------:R-:W-:-:S11]  /*53d0*/  MOV R27, RZ ;  /* 0x000000ff001b7202 */ /* 0x000fd60000000f00 */
[----:B------:R-:W-:Y:S05]  /*53e0*/  @!P1 BRA `(.L_x_124) ;  /* 0x00000c7000009947 */ /* 0x000fea0003800000 */
[----:B------:R-:W-:Y:S02]  /*53f0*/  IMAD.MOV.U32 R4, RZ, RZ, RZ ;  /* 0x000000ffff047224 */ /* 0x000fe400078e00ff */
[----:B------:R-:W-:Y:S02]  /*5400*/  IMAD.MOV.U32 R5, RZ, RZ, R25 ;  /* 0x000000ffff057224 */ /* 0x000fe400078e0019 */
        /* <DEDUP_REMOVED lines=190> */
[----:B------:R-:W-:-:S05]  /*5ff0*/  @P2 IMAD.HI.U32 R4, R11, c[0x0][0x2cc], R10 ;  /* 0x0000b3000b042a27 */ /* 0x000fca00078e000a */
[----:B------:R-:W-:Y:S01]  /*6000*/  @P2 SHF.R.U32.HI R10, RZ, c[0x0][0x2d0], R4 ;  /* 0x0000b400ff0a2a19 */ /* 0x000fe20000011604 */
[----:B------:R-:W-:-:S04]  /*6010*/  IMAD R4, R29, c[0x0][0x2bc], R5 ;  /* 0x0000af001d047a24 */ /* 0x000fc800078e0205 */
[----:B------:R-:W-:Y:S02]  /*6020*/  @P2 IMAD.MOV R10, RZ, RZ, -R10 ;  /* 0x000000ffff0a2224 */ /* 0x000fe400078e0a0a */
[----:B------:R-:W-:Y:S02]  /*6030*/  IMAD R27, R4, c[0x0][0x330], R27 ;  /* 0x0000cc00041b7a24 */ /* 0x000fe400078e021b */
[----:B------:R-:W-:-:S04]  /*6040*/  @P2 IMAD R10, R10, c[0x0][0x2c8], R11 ;  /* 0x0000b2000a0a2a24 */ /* 0x000fc800078e020b */
[----:B------:R-:W-:-:S05]  /*6050*/  @P2 IMAD R27, R10, c[0x0][0x334], R27 ;  /* 0x0000cd000a1b2a24 */ /* 0x000fca00078e021b */
.L_x_124:
[----:B------:R-:W-:-:S04]  /*6060*/  LOP3.LUT R11, R27, 0xfffffffe, RZ, 0xc0, !PT ;  /* 0xfffffffe1b0b7812 */ /* 0x000fc800078ec0ff */
[----:B------:R-:W-:-:S05]  /*6070*/  IADD3 R10, P2, R11, R18, RZ ;  /* 0x000000120b0a7210 */ /* 0x000fca0007f5e0ff */
[----:B------:R-:W-:-:S05]  /*6080*/  IMAD.X R11, RZ, RZ, R19, P2 ;  /* 0x000000ffff0b7224 */ /* 0x000fca00010e0613 */
[----:B------:R-:W2:Y:S01]  /*6090*/  LDG.E.U16 R10, [R10.64] ;  /* 0x000000240a0a7981 */ /* 0x000ea2000c1e1500 */
[----:B------:R-:W-:-:S04]  /*60a0*/  IADD3 R29, R25, c[0x0][0x170], RZ ;  /* 0x00005c00191d7a10 */ /* 0x000fc80007ffe0ff */
[----:B------:R-:W-:Y:S02]  /*60b0*/  ISETP.GE.U32.AND P4, PT, R29, c[0x0][0x168], PT ;  /* 0x00005a001d007a0c */ /* 0x000fe40003f86070 */
[C---:B--2---:R-:W-:Y:S02]  /*60c0*/  PRMT R4, R10.reuse, 0x7770, RZ ;  /* 0x000077700a047816 */ /* 0x044fe400000000ff */
[----:B------:R-:W-:Y:S02]  /*60d0*/  PRMT R5, R10, 0x7771, RZ ;  /* 0x000077710a057816 */ /* 0x000fe400000000ff */
[----:B------:R-:W-:Y:S02]  /*60e0*/  ISETP.NE.AND P2, PT, R4, RZ, PT ;  /* 0x000000ff0400720c */ /* 0x000fe40003f45270 */
[----:B------:R-:W-:Y:S02]  /*60f0*/  ISETP.NE.AND P3, PT, R5, RZ, PT ;  /* 0x000000ff0500720c */ /* 0x000fe40003f65270 */
[----:B------:R-:W-:-:S02]  /*6100*/  SEL R5, RZ, 0x1, !P2 ;  /* 0x00000001ff057807 */ /* 0x000fc40005000000 */
[----:B------:R-:W-:Y:S01]  /*6110*/  SEL R4, RZ, 0x1, !P3 ;  /* 0x00000001ff047807 */ /* 0x000fe20005800000 */
[----:B------:R-:W-:Y:S05]  /*6120*/  @P4 BRA `(.L_x_123) ;  /* 0x000027c000004947 */ /* 0x000fea0003800000 */
[----:B------:R-:W-:Y:S01]  /*6130*/  IMAD.MOV.U32 R0, RZ, RZ, RZ ;  /* 0x000000ffff007224 */ /* 0x000fe200078e00ff */
[----:B------:R-:W-:Y:S05]  /*6140*/  @!P1 BRA `(.L_x_125) ;  /* 0x00000c6000009947 */ /* 0x000fea0003800000 */
[----:B------:R-:W-:Y:S01]  /*6150*/  HFMA2.MMA R28, -RZ, RZ, 0, 0 ;  /* 0x00000000ff1c7435 */ /* 0x000fe200000001ff */
[----:B------:R-:W-:-:S05]  /*6160*/  IMAD.MOV.U32 R3, RZ, RZ, c[0x0][0x1a4] ;  /* 0x00006900ff037624 */ /* 0x000fca00078e00ff */
[----:B------:R-:W-:-:S04]  /*6170*/  ISETP.NE.AND P2, PT, R3, 0x1, PT ;  /* 0x000000010300780c */ /* 0x000fc80003f45270 */
[----:B------:R-:W-:-:S05]  /*6180*/  IMAD.HI.U32 R26, R29, c[0x0][0x1ac], R28 ;  /* 0x00006b001d1a7a27 */ /* 0x000fca00078e001c */
        /* <DEDUP_REMOVED lines=194> */
.L_x_125:
        /* <DEDUP_REMOVED lines=15> */
[----:B------:R-:W-:Y:S02]  /*6ea0*/  IMAD.MOV.U32 R28, RZ, RZ, RZ ;  /* 0x000000ffff1c7224 */ /* 0x000fe400078e00ff */
        /* <DEDUP_REMOVED lines=185> */
[----:B------:R-:W-:-:S10]  /*7a40*/  HFMA2.MMA R10, -RZ, RZ, 0, 0 ;  /* 0x00000000ff0a7435 */ /* 0x000fd400000001ff */
[----:B------:R-:W-:-:S05]  /*7a50*/  IMAD.HI.U32 R12, R11, c[0x0][0x2c0], R10 ;  /* 0x0000b0000b0c7a27 */ /* 0x000fca00078e000a */
[----:B------:R-:W-:Y:S01]  /*7a60*/  SHF.R.U32.HI R13, RZ, c[0x0][0x2c4], R12 ;  /* 0x0000b100ff0d7a19 */ /* 0x000fe2000001160c */
[----:B------:R-:W-:-:S04]  /*7a70*/  @P2 IMAD.MOV.U32 R12, RZ, RZ, RZ ;  /* 0x000000ffff0c2224 */ /* 0x000fc800078e00ff */
[----:B------:R-:W-:-:S04]  /*7a80*/  @P2 IMAD.HI.U32 R10, R13, c[0x0][0x2cc], R12 ;  /* 0x0000b3000d0a2a27 */ /* 0x000fc800078e000c */
[----:B------:R-:W-:Y:S01]  /*7a90*/  IMAD.MOV R27, RZ, RZ, -R13 ;  /* 0x000000ffff1b7224 */ /* 0x000fe200078e0a0d */
[----:B------:R-:W-:-:S03]  /*7aa0*/  @P2 SHF.R.U32.HI R10, RZ, c[0x0][0x2d0], R10 ;  /* 0x0000b400ff0a2a19 */ /* 0x000fc6000001160a */
[----:B------:R-:W-:Y:S02]  /*7ab0*/  IMAD R27, R27, c[0x0][0x2bc], R11 ;  /* 0x0000af001b1b7a24 */ /* 0x000fe400078e020b */
[----:B------:R-:W-:Y:S02]  /*7ac0*/  @P2 IMAD.MOV R11, RZ, RZ, -R10 ;  /* 0x000000ffff0b2224 */ /* 0x000fe400078e0a0a */
[----:B------:R-:W-:Y:S02]  /*7ad0*/  IMAD R26, R27, c[0x0][0x330], R26 ;  /* 0x0000cc001b1a7a24 */ /* 0x000fe400078e021a */
[----:B------:R-:W-:-:S04]  /*7ae0*/  @P2 IMAD R13, R11, c[0x0][0x2c8], R13 ;  /* 0x0000b2000b0d2a24 */ /* 0x000fc800078e020d */
[----:B------:R-:W-:-:S05]  /*7af0*/  @P2 IMAD R26, R13, c[0x0][0x334], R26 ;  /* 0x0000cd000d1a2a24 */ /* 0x000fca00078e021a */
.L_x_126:
        /* <DEDUP_REMOVED lines=13> */
[----:B------:R-:W-:Y:S01]  /*7bd0*/  MOV R27, RZ ;  /* 0x000000ff001b7202 */ /* 0x000fe20000000f00 */
[----:B------:R-:W-:Y:S05]  /*7be0*/  @!P1 BRA `(.L_x_127) ;  /* 0x00000c6000009947 */ /* 0x000fea0003800000 */
[----:B------:R-:W-:Y:S02]  /*7bf0*/  IMAD.MOV.U32 R28, RZ, RZ, RZ ;  /* 0x000000ffff1c7224 */ /* 0x000fe400078e00ff */
        /* <DEDUP_REMOVED lines=190> */
[----:B------:R-:W-:-:S05]  /*87e0*/  @P1 IMAD.HI.U32 R6, R11, c[0x0][0x2cc], R10 ;  /* 0x0000b3000b061a27 */ /* 0x000fca00078e000a */
[----:B------:R-:W-:Y:S01]  /*87f0*/  @P1 SHF.R.U32.HI R10, RZ, c[0x0][0x2d0], R6 ;  /* 0x0000b400ff0a1a19 */ /* 0x000fe20000011606 */
[----:B------:R-:W-:-:S04]  /*8800*/  IMAD R6, R29, c[0x0][0x2bc], R7 ;  /* 0x0000af001d067a24 */ /* 0x000fc800078e0207 */
[----:B------:R-:W-:Y:S02]  /*8810*/  @P1 IMAD.MOV R10, RZ, RZ, -R10 ;  /* 0x000000ffff0a1224 */ /* 0x000fe400078e0a0a */
[----:B------:R-:W-:Y:S02]  /*8820*/  IMAD R27, R6, c[0x0][0x330], R27 ;  /* 0x0000cc00061b7a24 */ /* 0x000fe400078e021b */
[----:B------:R-:W-:-:S04]  /*8830*/  @P1 IMAD R10, R10, c[0x0][0x2c8], R11 ;  /* 0x0000b2000a0a1a24 */ /* 0x000fc800078e020b */
[----:B------:R-:W-:-:S05]  /*8840*/  @P1 IMAD R27, R10, c[0x0][0x334], R27 ;  /* 0x0000cd000a1b1a24 */ /* 0x000fca00078e021b */
.L_x_127:
[----:B------:R-:W-:-:S04]  /*8850*/  LOP3.LUT R27, R27, 0xfffffffe, RZ, 0xc0, !PT ;  /* 0xfffffffe1b1b7812 */ /* 0x000fc800078ec0ff */
[----:B------:R-:W-:-:S05]  /*8860*/  IADD3 R18, P1, R27, R18, RZ ;  /* 0x000000121b127210 */ /* 0x000fca0007f3e0ff */
[----:B------:R-:W-:-:S05]  /*8870*/  IMAD.X R19, RZ, RZ, R19, P1 ;  /* 0x000000ffff137224 */ /* 0x000fca00008e0613 */
[----:B------:R-:W2:Y:S02]  /*8880*/  LDG.E.U16 R18, [R18.64] ;  /* 0x0000002412127981 */ /* 0x000ea4000c1e1500 */
[C---:B--2---:R-:W-:Y:S02]  /*8890*/  PRMT R6, R18.reuse, 0x7770, RZ ;  /* 0x0000777012067816 */ /* 0x044fe400000000ff */
[----:B------:R-:W-:Y:S02]  /*88a0*/  PRMT R7, R18, 0x7771, RZ ;  /* 0x0000777112077816 */ /* 0x000fe400000000ff */
[----:B------:R-:W-:Y:S02]  /*88b0*/  ISETP.NE.AND P1, PT, R6, RZ, PT ;  /* 0x000000ff0600720c */ /* 0x000fe40003f25270 */
[----:B------:R-:W-:Y:S02]  /*88c0*/  ISETP.NE.AND P2, PT, R7, RZ, PT ;  /* 0x000000ff0700720c */ /* 0x000fe40003f45270 */
[----:B------:R-:W-:-:S02]  /*88d0*/  SEL R7, RZ, 0x1, !P1 ;  /* 0x00000001ff077807 */ /* 0x000fc40004800000 */
[----:B------:R-:W-:-:S04]  /*88e0*/  SEL R6, RZ, 0x1, !P2 ;  /* 0x00000001ff067807 */ /* 0x000fc80005000000 */
.L_x_123:
[----:B------:R-:W-:Y:S05]  /*88f0*/  BSYNC B0 ;  /* 0x0000000000007941 */ /* 0x000fea0003800000 */
.L_x_122:
[----:B------:R-:W-:Y:S01]  /*8900*/  BSSY B0, `(.L_x_128) ;  /* 0x000002c000007945 */ /* 0x000fe20003800000 */
[----:B------:R-:W-:Y:S05]  /*8910*/  @P0 BRA `(.L_x_129) ;  /* 0x000002a000000947 */ /* 0x000fea0003800000 */
[----:B------:R-:W-:Y:S02]  /*8920*/  IADD3 R25, R25, c[0x0][0x170], RZ ;  /* 0x00005c0019197a10 */ /* 0x000fe40007ffe0ff */
[----:B------:R-:W-:Y:S02]  /*8930*/  LOP3.LUT R5, R5, 0xff, RZ, 0xc0, !PT ;  /* 0x000000ff05057812 */ /* 0x000fe400078ec0ff */
[----:B------:R-:W-:Y:S02]  /*8940*/  ISETP.GE.U32.AND P2, PT, R25, c[0x0][0x168], PT ;  /* 0x00005a0019007a0c */ /* 0x000fe40003f46070 */
[----:B------:R-:W-:Y:S02]  /*8950*/  LOP3.LUT R8, R8, 0xff, RZ, 0xc0, !PT ;  /* 0x000000ff08087812 */ /* 0x000fe400078ec0ff */
[----:B------:R-:W-:Y:S02]  /*8960*/  LOP3.LUT R4, R4, 0xff, RZ, 0xc0, !PT ;  /* 0x000000ff04047812 */ /* 0x000fe400078ec0ff */
[----:B------:R-:W-:-:S02]  /*8970*/  LOP3.LUT R9, R9, 0xff, RZ, 0xc0, !PT ;  /* 0x000000ff09097812 */ /* 0x000fc400078ec0ff */
[----:B------:R-:W-:Y:S02]  /*8980*/  ISETP.NE.AND P0, PT, R8, R5, PT ;  /* 0x000000050800720c */ /* 0x000fe40003f05270 */
[----:B------:R-:W-:Y:S02]  /*8990*/  ISETP.NE.AND P1, PT, R9, R4, PT ;  /* 0x000000040900720c */ /* 0x000fe40003f25270 */
[----:B------:R-:W-:Y:S02]  /*89a0*/  SEL R8, RZ, 0x1, !P0 ;  /* 0x00000001ff087807 */ /* 0x000fe40004000000 */
[----:B------:R-:W-:Y:S01]  /*89b0*/  SEL R9, RZ, 0x1, !P1 ;  /* 0x00000001ff097807 */ /* 0x000fe20004800000 */
[----:B------:R-:W-:Y:S05]  /*89c0*/  @P2 BRA `(.L_x_129) ;  /* 0x000001f000002947 */ /* 0x000fea0003800000 */
[----:B------:R-:W-:Y:S02]  /*89d0*/  IADD3 R4, R25, c[0x0][0x170], RZ ;  /* 0x00005c0019047a10 */ /* 0x000fe40007ffe0ff */
[----:B------:R-:W-:Y:S02]  /*89e0*/  LOP3.LUT R3, R3, 0xff, RZ, 0xc0, !PT ;  /* 0x000000ff03037812 */ /* 0x000fe400078ec0ff */
[----:B------:R-:W-:-:S02]  /*89f0*/  ISETP.GE.U32.AND P2, PT, R4, c[0x0][0x168], PT ;  /* 0x00005a0004007a0c */ /* 0x000fc40003f46070 */
[----:B------:R-:W-:Y:S02]  /*8a00*/  LOP3.LUT R14, R14, 0xff, RZ, 0xc0, !PT ;  /* 0x000000ff0e0e7812 */ /* 0x000fe400078ec0ff */
[----:B------:R-:W-:Y:S02]  /*8a10*/  LOP3.LUT R0, R0, 0xff, RZ, 0xc0, !PT ;  /* 0x000000ff00007812 */ /* 0x000fe400078ec0ff */
[----:B------:R-:W-:Y:S02]  /*8a20*/  LOP3.LUT R15, R15, 0xff, RZ, 0xc0, !PT ;  /* 0x000000ff0f0f7812 */ /* 0x000fe400078ec0ff */
[----:B------:R-:W-:Y:S02]  /*8a30*/  ISETP.NE.AND P0, PT, R14, R3, PT ;  /* 0x000000030e00720c */ /* 0x000fe40003f05270 */
[----:B------:R-:W-:Y:S02]  /*8a40*/  ISETP.NE.AND P1, PT, R15, R0, PT ;  /* 0x000000000f00720c */ /* 0x000fe40003f25270 */
[----:B------:R-:W-:-:S02]  /*8a50*/  SEL R14, RZ, 0x1, !P0 ;  /* 0x00000001ff0e7807 */ /* 0x000fc40004000000 */
[----:B------:R-:W-:Y:S01]  /*8a60*/  SEL R15, RZ, 0x1, !P1 ;  /* 0x00000001ff0f7807 */ /* 0x000fe20004800000 */
        /* <DEDUP_REMOVED lines=10> */
[----:B------:R-:W-:Y:S02]  /*8b10*/  @!P4 LOP3.LUT R7, R7, 0xff, RZ, 0xc0, !PT ;  /* 0x000000ff0707c812 */ /* 0x000fe400078ec0ff */
[----:B------:R-:W-:Y:S02]  /*8b20*/  @!P4 LOP3.LUT R6, R6, 0xff, RZ, 0xc0, !PT ;  /* 0x000000ff0606c812 */ /* 0x000fe400078ec0ff */
[----:B------:R-:W-:-:S02]  /*8b30*/  @!P4 LOP3.LUT R0, R22, 0xff, RZ, 0xc0, !PT ;  /* 0x000000ff1600c812 */ /* 0x000fc400078ec0ff */
[----:B------:R-:W-:Y:S02]  /*8b40*/  @!P4 LOP3.LUT R3, R24, 0xff, RZ, 0xc0, !PT ;  /* 0x000000ff1803c812 */ /* 0x000fe400078ec0ff */
[----:B------:R-:W-:Y:S02]  /*8b50*/  @!P4 ISETP.NE.AND P2, PT, R0, R7, PT ;  /* 0x000000070000c20c */ /* 0x000fe40003f45270 */
[----:B------:R-:W-:Y:S02]  /*8b60*/  @!P4 ISETP.NE.AND P3, PT, R3, R6, PT ;  /* 0x000000060300c20c */ /* 0x000fe40003f65270 */
[----:B------:R-:W-:Y:S02]  /*8b70*/  @!P4 SEL R0, RZ, 0x1, !P2 ;  /* 0x00000001ff00c807 */ /* 0x000fe40005000000 */
[----:B------:R-:W-:Y:S02]  /*8b80*/  @!P4 SEL R3, RZ, 0x1, !P3 ;  /* 0x00000001ff03c807 */ /* 0x000fe40005800000 */
[----:B------:R-:W-:-:S02]  /*8b90*/  SEL R21, RZ, 0x1, !P1 ;  /* 0x00000001ff157807 */ /* 0x000fc40004800000 */
[----:B------:R-:W-:Y:S02]  /*8ba0*/  @!P4 PRMT R22, R0, 0x7610, R22 ;  /* 0x000076100016c816 */ /* 0x000fe40000000016 */
[----:B------:R-:W-:Y:S02]  /*8bb0*/  @!P4 PRMT R24, R3, 0x7610, R24 ;  /* 0x000076100318c816 */ /* 0x000fe40000000018 */
.L_x_129:
[----:B------:R-:W-:Y:S05]  /*8bc0*/  BSYNC B0 ;  /* 0x0000000000007941 */ /* 0x000fea0003800000 */
.L_x_128:
[----:B------:R-:W-:Y:S02]  /*8bd0*/  LOP3.LUT R14, R14, 0xff, RZ, 0xc0, !PT ;  /* 0x000000ff0e0e7812 */ /* 0x000fe400078ec0ff */
[----:B------:R-:W-:Y:S02]  /*8be0*/  LOP3.LUT R15, R15, 0xff, RZ, 0xc0, !PT ;  /* 0x000000ff0f0f7812 */ /* 0x000fe400078ec0ff */
[----:B------:R-:W-:Y:S02]  /*8bf0*/  LOP3.LUT R0, R9, 0xff, RZ, 0xc0, !PT ;  /* 0x000000ff09007812 */ /* 0x000fe400078ec0ff */
[----:B------:R-:W-:Y:S02]  /*8c00*/  LOP3.LUT R3, R8, 0xff, RZ, 0xc0, !PT ;  /* 0x000000ff08037812 */ /* 0x000fe400078ec0ff */
[----:B------:R-:W-:-:S02]  /*8c10*/  ISETP.NE.AND P1, PT, R0, R15, PT ;  /* 0x0000000f0000720c */ /* 0x000fc40003f25270 */
[----:B------:R-:W-:Y:S02]  /*8c20*/  ISETP.NE.AND P0, PT, R3, R14, PT ;  /* 0x0000000e0300720c */ /* 0x000fe40003f05270 */
[----:B------:R-:W-:Y:S02]  /*8c30*/  LOP3.LUT R5, R20, 0xff, RZ, 0xc0, !PT ;  /* 0x000000ff14057812 */ /* 0x000fe400078ec0ff */
[----:B------:R-:W-:Y:S02]  /*8c40*/  LOP3.LUT R4, R21, 0xff, RZ, 0xc0, !PT ;  /* 0x000000ff15047812 */ /* 0x000fe400078ec0ff */
[----:B------:R-:W-:Y:S02]  /*8c50*/  SEL R3, RZ, 0x1, !P1 ;  /* 0x00000001ff037807 */ /* 0x000fe40004800000 */
[----:B------:R-:W-:Y:S02]  /*8c60*/  SEL R0, RZ, 0x1, !P0 ;  /* 0x00000001ff007807 */ /* 0x000fe40004000000 */
        /* <DEDUP_REMOVED lines=8> */
[----:B------:R-:W-:Y:S02]  /*8cf0*/  SEL R25, RZ, 0x1, !P1 ;  /* 0x00000001ff197807 */ /* 0x000fe40004800000 */
[----:B------:R-:W-:Y:S01]  /*8d00*/  SEL R22, RZ, 0x1, !P0 ;  /* 0x00000001ff167807 */ /* 0x000fe20004000000 */
[----:B------:R-:W-:Y:S05]  /*8d10*/  BRA `(.L_x_96) ;  /* 0x00001b5000007947 */ /* 0x000fea0003800000 */
.L_x_112:
[----:B------:R-:W-:Y:S01]  /*8d20*/  ISETP.GE.U32.AND P0, PT, R0, c[0x0][0x168], PT ;  /* 0x00005a0000007a0c */ /* 0x000fe20003f06070 */
[----:B------:R-:W-:Y:S01]  /*8d30*/  BSSY B0, `(.L_x_130) ;  /* 0x000005f000007945 */ /* 0x000fe20003800000 */
[C---:B------:R-:W-:Y:S02]  /*8d40*/  PRMT R3, R24.reuse, 0x7610, R3 ;  /* 0x0000761018037816 */ /* 0x040fe40000000003 */
[C---:B------:R-:W-:Y:S02]  /*8d50*/  PRMT R8, R24.reuse, 0x7610, R8 ;  /* 0x0000761018087816 */ /* 0x040fe40000000008 */
[----:B------:R-:W-:-:S02]  /*8d60*/  PRMT R9, R24, 0x7610, R9 ;  /* 0x0000761018097816 */ /* 0x000fc40000000009 */
[C---:B------:R-:W-:Y:S02]  /*8d70*/  PRMT R11, R24.reuse, 0x7610, R11 ;  /* 0x00007610180b7816 */ /* 0x040fe4000000000b */
[C---:B------:R-:W-:Y:S02]  /*8d80*/  PRMT R10, R24.reuse, 0x7610, R10 ;  /* 0x00007610180a7816 */ /* 0x040fe4000000000a */
[C---:B------:R-:W-:Y:S02]  /*8d90*/  PRMT R12, R24.reuse, 0x7610, R12 ;  /* 0x00007610180c7816 */ /* 0x040fe4000000000c */
[----:B------:R-:W-:Y:S01]  /*8da0*/  PRMT R0, R24, 0x7610, R0 ;  /* 0x0000761018007816 */ /* 0x000fe20000000000 */
[----:B------:R-:W-:Y:S05]  /*8db0*/  @P0 BRA `(.L_x_131) ;  /* 0x0000056000000947 */ /* 0x000fea0003800000 */
[----:B------:R-:W-:Y:S01]  /*8dc0*/  BSSY B1, `(.L_x_132) ;  /* 0x0000053000017945 */ /* 0x000fe20003800000 */
[C---:B------:R-:W-:Y:S02]  /*8dd0*/  PRMT R3, R24.reuse, 0x7610, R3 ;  /* 0x0000761018037816 */ /* 0x040fe40000000003 */
[----:B------:R-:W-:-:S02]  /*8de0*/  PRMT R8, R24, 0x7610, R8 ;  /* 0x0000761018087816 */ /* 0x000fc40000000008 */
[C---:B------:R-:W-:Y:S02]  /*8df0*/  PRMT R9, R24.reuse, 0x7610, R9 ;  /* 0x0000761018097816 */ /* 0x040fe40000000009 */
[C---:B------:R-:W-:Y:S02]  /*8e00*/  PRMT R11, R24.reuse, 0x7610, R11 ;  /* 0x00007610180b7816 */ /* 0x040fe4000000000b */
[C---:B------:R-:W-:Y:S02]  /*8e10*/  PRMT R10, R24.reuse, 0x7610, R10 ;  /* 0x00007610180a7816 */ /* 0x040fe4000000000a */
[C---:B------:R-:W-:Y:S02]  /*8e20*/  PRMT R12, R24.reuse, 0x7610, R12 ;  /* 0x00007610180c7816 */ /* 0x040fe4000000000c */
[----:B------:R-:W-:Y:S02]  /*8e30*/  PRMT R0, R24, 0x7610, R0 ;  /* 0x0000761018007816 */ /* 0x000fe40000000000 */
.L_x_133:
[C---:B------:R-:W-:Y:S01]  /*8e40*/  IMAD R4, R25.reuse, c[0x0][0x2d4], RZ ;  /* 0x0000b50019047a24 */ /* 0x040fe200078e02ff */
[----:B------:R-:W-:-:S04]  /*8e50*/  IADD3 R25, R25, c[0x0][0x170], RZ ;  /* 0x00005c0019197a10 */ /* 0x000fc80007ffe0ff */
[----:B------:R-:W-:Y:S01]  /*8e60*/  LOP3.LUT R5, R4, 0xfffffffe, RZ, 0xc0, !PT ;  /* 0xfffffffe04057812 */ /* 0x000fe200078ec0ff */
[C---:B------:R-:W-:Y:S01]  /*8e70*/  IMAD R6, R25.reuse, c[0x0][0x2d4], RZ ;  /* 0x0000b50019067a24 */ /* 0x040fe200078e02ff */
[----:B------:R-:W-:Y:S02]  /*8e80*/  IADD3 R25, R25, c[0x0][0x170], RZ ;  /* 0x00005c0019197a10 */ /* 0x000fe40007ffe0ff */
[-C--:B------:R-:W-:Y:S02]  /*8e90*/  IADD3 R4, P0, R5, R18.reuse, RZ ;  /* 0x0000001205047210 */ /* 0x080fe40007f1e0ff */
[----:B------:R-:W-:Y:S01]  /*8ea0*/  LOP3.LUT R7, R6, 0xfffffffe, RZ, 0xc0, !PT ;  /* 0xfffffffe06077812 */ /* 0x000fe200078ec0ff */
[----:B------:R-:W-:Y:S02]  /*8eb0*/  IMAD R13, R25, c[0x0][0x2d4], RZ ;  /* 0x0000b500190d7a24 */ /* 0x000fe400078e02ff */
[----:B------:R-:W-:Y:S01]  /*8ec0*/  IMAD.X R5, RZ, RZ, R19, P0 ;  /* 0x000000ffff057224 */ /* 0x000fe200000e0613 */
[----:B------:R-:W-:-:S02]  /*8ed0*/  IADD3 R6, P0, R7, R18, RZ ;  /* 0x0000001207067210 */ /* 0x000fc40007f1e0ff */
[----:B------:R-:W-:Y:S02]  /*8ee0*/  LOP3.LUT R13, R13, 0xfffffffe, RZ, 0xc0, !PT ;  /* 0xfffffffe0d0d7812 */ /* 0x000fe400078ec0ff */
[----:B------:R-:W-:Y:S01]  /*8ef0*/  IADD3 R25, R25, c[0x0][0x170], RZ ;  /* 0x00005c0019197a10 */ /* 0x000fe20007ffe0ff */
[----:B------:R-:W-:Y:S01]  /*8f00*/  IMAD.X R7, RZ, RZ, R19, P0 ;  /* 0x000000ffff077224 */ /* 0x000fe200000e0613 */
[----:B------:R-:W-:Y:S01]  /*8f10*/  IADD3 R14, P0, R13, R18, RZ ;  /* 0x000000120d0e7210 */ /* 0x000fe20007f1e0ff */
[----:B------:R-:W2:Y:S02]  /*8f20*/  LDG.E.U16 R4, [R4.64] ;  /* 0x0000002404047981 */ /* 0x000ea4000c1e1500 */
[----:B------:R-:W-:Y:S02]  /*8f30*/  IMAD R13, R25, c[0x0][0x2d4], RZ ;  /* 0x0000b500190d7a24 */ /* 0x000fe400078e02ff */
[----:B------:R-:W3:Y:S01]  /*8f40*/  LDG.E.U16 R6, [R6.64] ;  /* 0x0000002406067981 */ /* 0x000ee2000c1e1500 */
[----:B------:R-:W-:-:S02]  /*8f50*/  IADD3.X R15, RZ, R19, RZ, P0, !PT ;  /* 0x00000013ff0f7210 */ /* 0x000fc400007fe4ff */
[----:B------:R-:W-:-:S03]  /*8f60*/  LOP3.LUT R13, R13, 0xfffffffe, RZ, 0xc0, !PT ;  /* 0xfffffffe0d0d7812 */ /* 0x000fc600078ec0ff */
[----:B------:R-:W4:Y:S01]  /*8f70*/  LDG.E.U16 R14, [R14.64] ;  /* 0x000000240e0e7981 */ /* 0x000f22000c1e1500 */
[----:B------:R-:W-:-:S05]  /*8f80*/  IADD3 R20, P0, R13, R18, RZ ;  /* 0x000000120d147210 */ /* 0x000fca0007f1e0ff */
[----:B------:R-:W-:-:S05]  /*8f90*/  IMAD.X R21, RZ, RZ, R19, P0 ;  /* 0x000000ffff157224 */ /* 0x000fca00000e0613 */
[----:B------:R-:W5:Y:S01]  /*8fa0*/  LDG.E.U16 R20, [R20.64] ;  /* 0x0000002414147981 */ /* 0x000f62000c1e1500 */
[----:B------:R-:W-:Y:S02]  /*8fb0*/  IADD3 R25, R25, c[0x0][0x170], RZ ;  /* 0x00005c0019197a10 */ /* 0x000fe40007ffe0ff */
[----:B------:R-:W-:Y:S02]  /*8fc0*/  LOP3.LUT R26, R0, 0xff, RZ, 0xc0, !PT ;  /* 0x000000ff001a7812 */ /* 0x000fe400078ec0ff */
[----:B------:R-:W-:Y:S02]  /*8fd0*/  LOP3.LUT R12, R12, 0xff, RZ, 0xc0, !PT ;  /* 0x000000ff0c0c7812 */ /* 0x000fe400078ec0ff */
[----:B------:R-:W-:Y:S02]  /*8fe0*/  LOP3.LUT R8, R8, 0xff, RZ, 0xc0, !PT ;  /* 0x000000ff08087812 */ /* 0x000fe400078ec0ff */
[----:B------:R-:W-:Y:S02]  /*8ff0*/  LOP3.LUT R3, R3, 0xff, RZ, 0xc0, !PT ;  /* 0x000000ff03037812 */ /* 0x000fe400078ec0ff */
[----:B--2---:R-:W-:-:S02]  /*9000*/  PRMT R5, R4, 0x7770, RZ ;  /* 0x0000777004057816 */ /* 0x004fc400000000ff */
[----:B------:R-:W-:Y:S02]  /*9010*/  PRMT R4, R4, 0x7771, RZ ;  /* 0x0000777104047816 */ /* 0x000fe400000000ff */
[----:B---3--:R-:W-:Y:S02]  /*9020*/  PRMT R0, R6, 0x7770, RZ ;  /* 0x0000777006007816 */ /* 0x008fe400000000ff */
[----:B------:R-:W-:Y:S01]  /*9030*/  ISETP.NE.AND P0, PT, R5, RZ, PT ;  /* 0x000000ff0500720c */ /* 0x000fe20003f05270 */
[----:B------:R-:W-:Y:S01]  /*9040*/  IMAD R5, R22, 0x3, R25 ;  /* 0x0000000316057824 */ /* 0x000fe200078e0219 */
[----:B------:R-:W-:Y:S02]  /*9050*/  ISETP.NE.AND P2, PT, R0, RZ, PT ;  /* 0x000000ff0000720c */ /* 0x000fe40003f45270 */
[----:B------:R-:W-:Y:S02]  /*9060*/  PRMT R6, R6, 0x7771, RZ ;  /* 0x0000777106067816 */ /* 0x000fe400000000ff */
[----:B------:R-:W-:-:S02]  /*9070*/  ISETP.NE.AND P1, PT, R4, RZ, PT ;  /* 0x000000ff0400720c */ /* 0x000fc40003f25270 */
[----:B------:R-:W-:Y:S02]  /*9080*/  SEL R7, RZ, 0x1, !P0 ;  /* 0x00000001ff077807 */ /* 0x000fe40004000000 */
[----:B------:R-:W-:Y:S02]  /*9090*/  SEL R4, RZ, 0x1, !P2 ;  /* 0x00000001ff047807 */ /* 0x000fe40005000000 */
[----:B----4-:R-:W-:Y:S02]  /*90a0*/  PRMT R0, R14, 0x7770, RZ ;  /* 0x000077700e007816 */ /* 0x010fe400000000ff */
[----:B------:R-:W-:Y:S02]  /*90b0*/  ISETP.GE.U32.AND P0, PT, R5, c[0x0][0x168], PT ;  /* 0x00005a0005007a0c */ /* 0x000fe40003f06070 */
[----:B------:R-:W-:Y:S02]  /*90c0*/  ISETP.NE.AND P2, PT, R6, RZ, PT ;  /* 0x000000ff0600720c */ /* 0x000fe40003f45270 */
[----:B------:R-:W-:-:S02]  /*90d0*/  LOP3.LUT R5, R10, 0xff, RZ, 0xc0, !PT ;  /* 0x000000ff0a057812 */ /* 0x000fc400078ec0ff */
[----:B------:R-:W-:Y:S02]  /*90e0*/  ISETP.NE.AND P4, PT, R0, RZ, PT ;  /* 0x000000ff0000720c */ /* 0x000fe40003f85270 */
[----:B------:R-:W-:Y:S02]  /*90f0*/  PRMT R14, R14, 0x7771, RZ ;  /* 0x000077710e0e7816 */ /* 0x000fe400000000ff */
[----:B------:R-:W-:Y:S02]  /*9100*/  SEL R13, RZ, 0x1, !P1 ;  /* 0x00000001ff0d7807 */ /* 0x000fe40004800000 */
[----:B------:R-:W-:Y:S02]  /*9110*/  LOP3.LUT R0, R11, 0xff, RZ, 0xc0, !PT ;  /* 0x000000ff0b007812 */ /* 0x000fe400078ec0ff */
[----:B------:R-:W-:Y:S02]  /*9120*/  SEL R15, RZ, 0x1, !P2 ;  /* 0x00000001ff0f7807 */ /* 0x000fe40005000000 */
[----:B------:R-:W-:-:S02]  /*9130*/  ISETP.NE.AND P6, PT, R26, R7, PT ;  /* 0x000000071a00720c */ /* 0x000fc40003fc5270 */
[----:B------:R-:W-:Y:S02]  /*9140*/  ISETP.NE.AND P1, PT, R5, R4, PT ;  /* 0x000000040500720c */ /* 0x000fe40003f25270 */
[----:B-----5:R-:W-:Y:S02]  /*9150*/  PRMT R5, R20, 0x7770, RZ ;  /* 0x0000777014057816 */ /* 0x020fe400000000ff */
[----:B------:R-:W-:Y:S02]  /*9160*/  ISETP.NE.AND P5, PT, R14, RZ, PT ;  /* 0x000000ff0e00720c */ /* 0x000fe40003fa5270 */
[----:B------:R-:W-:Y:S02]  /*9170*/  ISETP.NE.AND P2, PT, R0, R15, PT ;  /* 0x0000000f0000720c */ /* 0x000fe40003f45270 */
[----:B------:R-:W-:Y:S02]  /*9180*/  PRMT R20, R20, 0x7771, RZ ;  /* 0x0000777114147816 */ /* 0x000fe400000000ff */
[----:B------:R-:W-:-:S02]  /*9190*/  SEL R0, RZ, 0x1, !P6 ;  /* 0x00000001ff007807 */ /* 0x000fc40007000000 */
[----:B------:R-:W-:Y:S02]  /*91a0*/  ISETP.NE.AND P6, PT, R5, RZ, PT ;  /* 0x000000ff0500720c */ /* 0x000fe40003fc5270 */
[----:B------:R-:W-:Y:S02]  /*91b0*/  LOP3.LUT R6, R9, 0xff, RZ, 0xc0, !PT ;  /* 0x000000ff09067812 */ /* 0x000fe400078ec0ff */
[----:B------:R-:W-:Y:S02]  /*91c0*/  SEL R21, RZ, 0x1, !P4 ;  /* 0x00000001ff157807 */ /* 0x000fe40006000000 */
[----:B------:R-:W-:Y:S02]  /*91d0*/  SEL R5, RZ, 0x1, !P5 ;  /* 0x00000001ff057807 */ /* 0x000fe40006800000 */
[----:B------:R-:W-:Y:S02]  /*91e0*/  ISETP.NE.AND P5, PT, R20, RZ, PT ;  /* 0x000000ff1400720c */ /* 0x000fe40003fa5270 */
[----:B------:R-:W-:-:S02]  /*91f0*/  ISETP.NE.AND P3, PT, R12, R13, PT ;  /* 0x0000000d0c00720c */ /* 0x000fc40003f65270 */
[----:B------:R-:W-:Y:S02]  /*9200*/  ISETP.NE.AND P4, PT, R6, R21, PT ;  /* 0x000000150600720c */ /* 0x000fe40003f85270 */
[----:B------:R-:W-:Y:S02]  /*9210*/  LOP3.LUT R9, R24, 0xff, RZ, 0xc0, !PT ;  /* 0x000000ff18097812 */ /* 0x000fe400078ec0ff */
[----:B------:R-:W-:Y:S02]  /*9220*/  SEL R6, RZ, 0x1, !P6 ;  /* 0x00000001ff067807 */ /* 0x000fe40007000000 */
[----:B------:R-:W-:Y:S02]  /*9230*/  SEL R20, RZ, 0x1, !P5 ;  /* 0x00000001ff147807 */ /* 0x000fe40006800000 */
[----:B------:R-:W-:Y:S02]  /*9240*/  SEL R12, RZ, 0x1, !P3 ;  /* 0x00000001ff0c7807 */ /* 0x000fe40005800000 */
[----:B------:R-:W-:-:S02]  /*9250*/  ISETP.NE.AND P5, PT, R8, R5, PT ;  /* 0x000000050800720c */ /* 0x000fc40003fa5270 */
[----:B------:R-:W-:Y:S02]  /*9260*/  ISETP.NE.AND P3, PT, R3, R6, PT ;  /* 0x000000060300720c */ /* 0x000fe40003f65270 */
[----:B------:R-:W-:Y:S02]  /*9270*/  ISETP.NE.AND P6, PT, R9, R20, PT ;  /* 0x000000140900720c */ /* 0x000fe40003fc5270 */
[----:B------:R-:W-:Y:S02]  /*9280*/  SEL R10, RZ, 0x1, !P1 ;  /* 0x00000001ff0a7807 */ /* 0x000fe40004800000 */
[----:B------:R-:W-:Y:S02]  /*9290*/  SEL R11, RZ, 0x1, !P2 ;  /* 0x00000001ff0b7807 */ /* 0x000fe40005000000 */
[----:B------:R-:W-:Y:S02]  /*92a0*/  SEL R9, RZ, 0x1, !P4 ;  /* 0x00000001ff097807 */ /* 0x000fe40006000000 */
[----:B------:R-:W-:-:S02]  /*92b0*/  SEL R8, RZ, 0x1, !P5 ;  /* 0x00000001ff087807 */ /* 0x000fc40006800000 */
[----:B------:R-:W-:Y:S02]  /*92c0*/  SEL R3, RZ, 0x1, !P3 ;  /* 0x00000001ff037807 */ /* 0x000fe40005800000 */
[----:B------:R-:W-:Y:S01]  /*92d0*/  SEL R24, RZ, 0x1, !P6 ;  /* 0x00000001ff187807 */ /* 0x000fe20007000000 */
[----:B------:R-:W-:Y:S05]  /*92e0*/  @!P0 BRA `(.L_x_133) ;  /* 0xfffffb5000008947 */ /* 0x000fea000383ffff */
[----:B------:R-:W-:Y:S05]  /*92f0*/  BSYNC B1 ;  /* 0x0000000000017941 */ /* 0x000fea0003800000 */
.L_x_132:
[----:B------:R-:W-:Y:S02]  /*9300*/  PRMT R14, R4, 0x7610, R14 ;  /* 0x00007610040e7816 */ /* 0x000fe4000000000e */
[----:B------:R-:W-:Y:S02]  /*9310*/  PRMT R22, R5, 0x7610, R22 ;  /* 0x0000761005167816 */ /* 0x000fe40000000016 */
.L_x_131:
[----:B------:R-:W-:Y:S05]  /*9320*/  BSYNC B0 ;  /* 0x0000000000007941 */ /* 0x000fea0003800000 */
.L_x_130:
[----:B------:R-:W-:Y:S01]  /*9330*/  ISETP.GE.U32.AND P0, PT, R25, c[0x0][0x168], PT ;  /* 0x00005a0019007a0c */ /* 0x000fe20003f06070 */
[----:B------:R-:W-:-:S12]  /*9340*/  BSSY B0, `(.L_x_134) ;  /* 0x0000038000007945 */ /* 0x000fd80003800000 */
[----:B------:R-:W-:Y:S05]  /*9350*/  @P0 BRA `(.L_x_135) ;  /* 0x0000036000000947 */ /* 0x000fea0003800000 */
[----:B------:R-:W-:-:S05]  /*9360*/  IMAD R4, R25, c[0x0][0x2d4], RZ ;  /* 0x0000b50019047a24 */ /* 0x000fca00078e02ff */
        /* <DEDUP_REMOVED lines=27> */
[C---:B------:R-:W-:Y:S01]  /*9520*/  IADD3 R4, R26.reuse, c[0x0][0x170], RZ ;  /* 0x00005c001a047a10 */ /* 0x040fe20007ffe0ff */
[----:B------:R-:W-:-:S03]  /*9530*/  IMAD R26, R26, c[0x0][0x2d4], RZ ;  /* 0x0000b5001a1a7a24 */ /* 0x000fc600078e02ff */
[----:B------:R-:W-:Y:S02]  /*9540*/  ISETP.GE.U32.AND P1, PT, R4, c[0x0][0x168], PT ;  /* 0x00005a0004007a0c */ /* 0x000fe40003f26070 */
[----:B------:R-:W-:-:S11]  /*9550*/  LOP3.LUT R5, R26, 0xfffffffe, RZ, 0xc0, !PT ;  /* 0xfffffffe1a057812 */ /* 0x000fd600078ec0ff */
[----:B------:R-:W-:-:S05]  /*9560*/  @!P1 IMAD R4, R4, c[0x0][0x2d4], RZ ;  /* 0x0000b50004049a24 */ /* 0x000fca00078e02ff */
[----:B------:R-:W-:-:S04]  /*9570*/  @!P1 LOP3.LUT R21, R4, 0xfffffffe, RZ, 0xc0, !PT ;  /* 0xfffffffe04159812 */ /* 0x000fc800078ec0ff */
[-C--:B------:R-:W-:Y:S02]  /*9580*/  @!P1 IADD3 R4, P3, R21, R18.reuse, RZ ;  /* 0x0000001215049210 */ /* 0x080fe40007f7e0ff */
[----:B------:R-:W-:-:S03]  /*9590*/  IADD3 R18, P2, R5, R18, RZ ;  /* 0x0000001205127210 */ /* 0x000fc60007f5e0ff */
[----:B------:R-:W-:Y:S01]  /*95a0*/  @!P1 IMAD.X R5, RZ, RZ, R19, P3 ;  /* 0x000000ffff059224 */ /* 0x000fe200018e0613 */
[----:B------:R-:W-:-:S04]  /*95b0*/  IADD3.X R19, RZ, R19, RZ, P2, !PT ;  /* 0x00000013ff137210 */ /* 0x000fc800017fe4ff */
[----:B------:R-:W2:Y:S04]  /*95c0*/  @!P1 LDG.E.U16 R4, [R4.64] ;  /* 0x0000002404049981 */ /* 0x000ea8000c1e1500 */
[----:B------:R-:W3:Y:S01]  /*95d0*/  LDG.E.U16 R18, [R18.64] ;  /* 0x0000002412127981 */ /* 0x000ee2000c1e1500 */
[C---:B--2---:R-:W-:Y:S02]  /*95e0*/  @!P1 PRMT R26, R4.reuse, 0x7770, RZ ;  /* 0x00007770041a9816 */ /* 0x044fe400000000ff */
[----:B------:R-:W-:Y:S02]  /*95f0*/  @!P1 PRMT R27, R4, 0x7771, RZ ;  /* 0x00007771041b9816 */ /* 0x000fe400000000ff */
[C---:B---3--:R-:W-:Y:S02]  /*9600*/  PRMT R21, R18.reuse, 0x7770, RZ ;  /* 0x0000777012157816 */ /* 0x048fe400000000ff */
[----:B------:R-:W-:-:S02]  /*9610*/  PRMT R22, R18, 0x7771, RZ ;  /* 0x0000777112167816 */ /* 0x000fc400000000ff */
[----:B------:R-:W-:Y:S02]  /*9620*/  @!P1 ISETP.NE.AND P4, PT, R26, RZ, PT ;  /* 0x000000ff1a00920c */ /* 0x000fe40003f85270 */
[----:B------:R-:W-:Y:S02]  /*9630*/  @!P1 ISETP.NE.AND P5, PT, R27, RZ, PT ;  /* 0x000000ff1b00920c */ /* 0x000fe40003fa5270 */
[----:B------:R-:W-:Y:S02]  /*9640*/  ISETP.NE.AND P2, PT, R21, RZ, PT ;  /* 0x000000ff1500720c */ /* 0x000fe40003f45270 */
[----:B------:R-:W-:Y:S02]  /*9650*/  ISETP.NE.AND P3, PT, R22, RZ, PT ;  /* 0x000000ff1600720c */ /* 0x000fe40003f65270 */
[----:B------:R-:W-:Y:S02]  /*9660*/  @!P1 SEL R26, RZ, 0x1, !P4 ;  /* 0x00000001ff1a9807 */ /* 0x000fe40006000000 */
[----:B------:R-:W-:-:S02]  /*9670*/  @!P1 SEL R4, RZ, 0x1, !P5 ;  /* 0x00000001ff049807 */ /* 0x000fc40006800000 */
[----:B------:R-:W-:Y:S02]  /*9680*/  SEL R21, RZ, 0x1, !P2 ;  /* 0x00000001ff157807 */ /* 0x000fe40005000000 */
[----:B------:R-:W-:Y:S02]  /*9690*/  SEL R22, RZ, 0x1, !P3 ;  /* 0x00000001ff167807 */ /* 0x000fe40005800000 */
[----:B------:R-:W-:Y:S02]  /*96a0*/  @!P1 PRMT R6, R26, 0x7610, R6 ;  /* 0x000076101a069816 */ /* 0x000fe40000000006 */
[----:B------:R-:W-:Y:S02]  /*96b0*/  @!P1 PRMT R20, R4, 0x7610, R20 ;  /* 0x0000761004149816 */ /* 0x000fe40000000014 */
.L_x_135:
[----:B------:R-:W-:Y:S05]  /*96c0*/  BSYNC B0 ;  /* 0x0000000000007941 */ /* 0x000fea0003800000 */
.L_x_134:
[----:B------:R-:W-:Y:S01]  /*96d0*/  BSSY B0, `(.L_x_136) ;  /* 0x000002c000007945 */ /* 0x000fe20003800000 */
        /* <DEDUP_REMOVED lines=30> */
[----:B------:R-:W-:-:S03]  /*98c0*/  ISETP.NE.AND P1, PT, R5, R22, PT ;  /* 0x000000160500720c */ /* 0x000fc60003f25270 */
[----:B------:R-:W-:Y:S02]  /*98d0*/  @!P4 LOP3.LUT R6, R6, 0xff, RZ, 0xc0, !PT ;  /* 0x000000ff0606c812 */ /* 0x000fe400078ec0ff */
[----:B------:R-:W-:Y:S02]  /*98e0*/  @!P4 LOP3.LUT R20, R20, 0xff, RZ, 0xc0, !PT ;  /* 0x000000ff1414c812 */ /* 0x000fe400078ec0ff */
[----:B------:R-:W-:Y:S02]  /*98f0*/  @!P4 LOP3.LUT R7, R3, 0xff, RZ, 0xc0, !PT ;  /* 0x000000ff0307c812 */ /* 0x000fe400078ec0ff */
[----:B------:R-:W-:Y:S02]  /*9900*/  @!P4 LOP3.LUT R9, R24, 0xff, RZ, 0xc0, !PT ;  /* 0x000000ff1809c812 */ /* 0x000fe400078ec0ff */
[----:B------:R-:W-:Y:S02]  /*9910*/  @!P4 ISETP.NE.AND P2, PT, R7, R6, PT ;  /* 0x000000060700c20c */ /* 0x000fe40003f45270 */
[----:B------:R-:W-:-:S02]  /*9920*/  @!P4 ISETP.NE.AND P3, PT, R9, R20, PT ;  /* 0x000000140900c20c */ /* 0x000fc40003f65270 */
[----:B------:R-:W-:Y:S02]  /*9930*/  @!P4 SEL R4, RZ, 0x1, !P2 ;  /* 0x00000001ff04c807 */ /* 0x000fe40005000000 */
[----:B------:R-:W-:Y:S02]  /*9940*/  @!P4 SEL R5, RZ, 0x1, !P3 ;  /* 0x00000001ff05c807 */ /* 0x000fe40005800000 */
[----:B------:R-:W-:Y:S02]  /*9950*/  SEL R9, RZ, 0x1, !P0 ;  /* 0x00000001ff097807 */ /* 0x000fe40004000000 */
[----:B------:R-:W-:Y:S02]  /*9960*/  SEL R8, RZ, 0x1, !P1 ;  /* 0x00000001ff087807 */ /* 0x000fe40004800000 */
[----:B------:R-:W-:Y:S02]  /*9970*/  @!P4 PRMT R3, R4, 0x7610, R3 ;  /* 0x000076100403c816 */ /* 0x000fe40000000003 */
[----:B------:R-:W-:-:S02]  /*9980*/  @!P4 PRMT R24, R5, 0x7610, R24 ;  /* 0x000076100518c816 */ /* 0x000fc40000000018 */
.L_x_137:
[----:B------:R-:W-:Y:S05]  /*9990*/  BSYNC B0 ;  /* 0x0000000000007941 */ /* 0x000fea0003800000 */
.L_x_136:
[----:B------:R-:W-:Y:S02]  /*99a0*/  LOP3.LUT R10, R10, 0xff, RZ, 0xc0, !PT ;  /* 0x000000ff0a0a7812 */ /* 0x000fe400078ec0ff */
[----:B------:R-:W-:-:S02]  /*99b0*/  LOP3.LUT R11, R11, 0xff, RZ, 0xc0, !PT ;  /* 0x000000ff0b0b7812 */ /* 0x000fc400078ec0ff */
[----:B------:R-:W-:Y:S02]  /*99c0*/  LOP3.LUT R12, R12, 0xff, RZ, 0xc0, !PT ;  /* 0x000000ff0c0c7812 */ /* 0x000fe400078ec0ff */
[----:B------:R-:W-:Y:S02]  /*99d0*/  LOP3.LUT R5, R0, 0xff, RZ, 0xc0, !PT ;  /* 0x000000ff00057812 */ /* 0x000fe400078ec0ff */
[----:B------:R-:W-:Y:S02]  /*99e0*/  ISETP.NE.AND P1, PT, R12, R11, PT ;  /* 0x0000000b0c00720c */ /* 0x000fe40003f25270 */
[----:B------:R-:W-:Y:S02]  /*99f0*/  ISETP.NE.AND P0, PT, R5, R10, PT ;  /* 0x0000000a0500720c */ /* 0x000fe40003f05270 */
[----:B------:R-:W-:Y:S02]  /*9a00*/  LOP3.LUT R9, R9, 0xff, RZ, 0xc0, !PT ;  /* 0x000000ff09097812 */ /* 0x000fe400078ec0ff */
[----:B------:R-:W-:-:S02]  /*9a10*/  LOP3.LUT R5, R8, 0xff, RZ, 0xc0, !PT ;  /* 0x000000ff08057812 */ /* 0x000fc400078ec0ff */
[----:B------:R-:W-:Y:S02]  /*9a20*/  SEL R4, RZ, 0x1, !P1 ;  /* 0x00000001ff047807 */ /* 0x000fe40004800000 */
[----:B------:R-:W-:Y:S02]  /*9a30*/  SEL R0, RZ, 0x1, !P0 ;  /* 0x00000001ff007807 */ /* 0x000fe40004000000 */
        /* <DEDUP_REMOVED lines=8> */
[----:B------:R-:W-:Y:S02]  /*9ac0*/  SEL R25, RZ, 0x1, !P1 ;  /* 0x00000001ff197807 */ /* 0x000fe40004800000 */
[----:B------:R-:W-:Y:S01]  /*9ad0*/  SEL R22, RZ, 0x1, !P0 ;  /* 0x00000001ff167807 */ /* 0x000fe20004000000 */
[----:B------:R-:W-:Y:S05]  /*9ae0*/  BRA `(.L_x_96) ;  /* 0x00000d8000007947 */ /* 0x000fea0003800000 */
.L_x_111:
[----:B------:R-:W-:Y:S01]  /*9af0*/  IMAD.MOV.U32 R25, RZ, RZ, c[0x0][0x170] ;  /* 0x00005c00ff197624 */ /* 0x000fe200078e00ff */
[----:B------:R-:W-:Y:S01]  /*9b00*/  ULDC.U8 UR4, c[0x0][0x161] ;  /* 0x0000584000047ab9 */ /* 0x000fe20000000000 */
[----:B------:R-:W-:Y:S01]  /*9b10*/  BSSY B0, `(.L_x_138) ;  /* 0x000005e000007945 */ /* 0x000fe20003800000 */
[----:B------:R-:W-:Y:S01]  /*9b20*/  IMAD.U32 R13, RZ, RZ, UR4 ;  /* 0x00000004ff0d7e24 */ /* 0x000fe2000f8e00ff */
[----:B------:R-:W-:Y:S01]  /*9b30*/  MOV R11, UR4 ;  /* 0x00000004000b7c02 */ /* 0x000fe20008000f00 */
[----:B------:R-:W-:-:S02]  /*9b40*/  IMAD R0, R25, 0x3, R6 ;  /* 0x0000000319007824 */ /* 0x000fc400078e0206 */
[----:B------:R-:W-:Y:S02]  /*9b50*/  IMAD.U32 R3, RZ, RZ, UR4 ;  /* 0x00000004ff037e24 */ /* 0x000fe4000f8e00ff */
[----:B------:R-:W-:Y:S01]  /*9b60*/  IMAD.U32 R10, RZ, RZ, UR4 ;  /* 0x00000004ff0a7e24 */ /* 0x000fe2000f8e00ff */
[----:B------:R-:W-:Y:S01]  /*9b70*/  ISETP.GE.U32.AND P0, PT, R0, c[0x0][0x168], PT ;  /* 0x00005a0000007a0c */ /* 0x000fe20003f06070 */
[----:B------:R-:W-:Y:S02]  /*9b80*/  IMAD.U32 R14, RZ, RZ, UR4 ;  /* 0x00000004ff0e7e24 */ /* 0x000fe4000f8e00ff */
[----:B------:R-:W-:Y:S02]  /*9b90*/  IMAD.U32 R12, RZ, RZ, UR4 ;  /* 0x00000004ff0c7e24 */ /* 0x000fe4000f8e00ff */
[----:B------:R-:W-:Y:S02]  /*9ba0*/  IMAD.U32 R15, RZ, RZ, UR4 ;  /* 0x00000004ff0f7e24 */ /* 0x000fe4000f8e00ff */
[----:B------:R-:W-:-:S06]  /*9bb0*/  IMAD.U32 R0, RZ, RZ, UR4 ;  /* 0x00000004ff007e24 */ /* 0x000fcc000f8e00ff */
[----:B------:R-:W-:Y:S05]  /*9bc0*/  @P0 BRA `(.L_x_139) ;  /* 0x0000052000000947 */ /* 0x000fea0003800000 */
[----:B------:R-:W-:Y:S01]  /*9bd0*/  BSSY B1, `(.L_x_140) ;  /* 0x000004f000017945 */ /* 0x000fe20003800000 */
[C---:B------:R-:W-:Y:S02]  /*9be0*/  PRMT R3, R13.reuse, 0x7610, R3 ;  /* 0x000076100d037816 */ /* 0x040fe40000000003 */
[C---:B------:R-:W-:Y:S02]  /*9bf0*/  PRMT R10, R13.reuse, 0x7610, R10 ;  /* 0x000076100d0a7816 */ /* 0x040fe4000000000a */
[C---:B------:R-:W-:Y:S02]  /*9c00*/  PRMT R11, R13.reuse, 0x7610, R11 ;  /* 0x000076100d0b7816 */ /* 0x040fe4000000000b */
[C---:B------:R-:W-:Y:S02]  /*9c10*/  PRMT R14, R13.reuse, 0x7610, R14 ;  /* 0x000076100d0e7816 */ /* 0x040fe4000000000e */
[C---:B------:R-:W-:Y:S02]  /*9c20*/  PRMT R12, R13.reuse, 0x7610, R12 ;  /* 0x000076100d0c7816 */ /* 0x040fe4000000000c */
[----:B------:R-:W-:-:S02]  /*9c30*/  PRMT R15, R13, 0x7610, R15 ;  /* 0x000076100d0f7816 */ /* 0x000fc4000000000f */
[----:B------:R-:W-:Y:S02]  /*9c40*/  PRMT R0, R13, 0x7610, R0 ;  /* 0x000076100d007816 */ /* 0x000fe40000000000 */
.L_x_141:
[C---:B------:R-:W-:Y:S02]  /*9c50*/  LOP3.LUT R7, R6.reuse, 0xfffffffe, RZ, 0xc0, !PT ;  /* 0xfffffffe06077812 */ /* 0x040fe400078ec0ff */
[----:B------:R-:W-:Y:S02]  /*9c60*/  IADD3 R4, R6, c[0x0][0x170], RZ ;  /* 0x00005c0006047a10 */ /* 0x000fe40007ffe0ff */
[----:B------:R-:W-:Y:S02]  /*9c70*/  IADD3 R6, P0, R7, R18, RZ ;  /* 0x0000001207067210 */ /* 0x000fe40007f1e0ff */
[C---:B------:R-:W-:Y:S02]  /*9c80*/  LOP3.LUT R5, R4.reuse, 0xfffffffe, RZ, 0xc0, !PT ;  /* 0xfffffffe04057812 */ /* 0x040fe400078ec0ff */
[----:B------:R-:W-:Y:S02]  /*9c90*/  IADD3 R9, R4, c[0x0][0x170], RZ ;  /* 0x00005c0004097a10 */ /* 0x000fe40007ffe0ff */
[----:B------:R-:W-:-:S02]  /*9ca0*/  IADD3.X R7, RZ, R19, RZ, P0, !PT ;  /* 0x00000013ff077210 */ /* 0x000fc400007fe4ff */
[-C--:B------:R-:W-:Y:S02]  /*9cb0*/  IADD3 R4, P0, R5, R18.reuse, RZ ;  /* 0x0000001205047210 */ /* 0x080fe40007f1e0ff */
[C---:B------:R-:W-:Y:S01]  /*9cc0*/  LOP3.LUT R21, R9.reuse, 0xfffffffe, RZ, 0xc0, !PT ;  /* 0xfffffffe09157812 */ /* 0x040fe200078ec0ff */
[----:B------:R0:W2:Y:S01]  /*9cd0*/  LDG.E.U16 R22, [R6.64] ;  /* 0x0000002406167981 */ /* 0x0000a2000c1e1500 */
[----:B------:R-:W-:Y:S01]  /*9ce0*/  IADD3 R24, R9, c[0x0][0x170], RZ ;  /* 0x00005c0009187a10 */ /* 0x000fe20007ffe0ff */
[----:B------:R-:W-:Y:S01]  /*9cf0*/  IMAD.X R5, RZ, RZ, R19, P0 ;  /* 0x000000ffff057224 */ /* 0x000fe200000e0613 */
[----:B------:R-:W-:Y:S02]  /*9d00*/  IADD3 R8, P0, R21, R18, RZ ;  /* 0x0000001215087210 */ /* 0x000fe40007f1e0ff */
[----:B------:R-:W-:-:S03]  /*9d10*/  LOP3.LUT R21, R24, 0xfffffffe, RZ, 0xc0, !PT ;  /* 0xfffffffe18157812 */ /* 0x000fc600078ec0ff */
[----:B------:R-:W3:Y:S01]  /*9d20*/  LDG.E.U16 R5, [R4.64] ;  /* 0x0000002404057981 */ /* 0x000ee2000c1e1500 */
[----:B------:R-:W-:Y:S01]  /*9d30*/  IMAD.X R9, RZ, RZ, R19, P0 ;  /* 0x000000ffff097224 */ /* 0x000fe200000e0613 */
[----:B------:R-:W-:-:S04]  /*9d40*/  IADD3 R20, P0, R21, R18, RZ ;  /* 0x0000001215147210 */ /* 0x000fc80007f1e0ff */
[----:B------:R-:W4:Y:S01]  /*9d50*/  LDG.E.U16 R8, [R8.64] ;  /* 0x0000002408087981 */ /* 0x000f22000c1e1500 */
[----:B------:R-:W-:-:S05]  /*9d60*/  IMAD.X R21, RZ, RZ, R19, P0 ;  /* 0x000000ffff157224 */ /* 0x000fca00000e0613 */
[----:B0-----:R0:W5:Y:S01]  /*9d70*/  LDG.E.U16 R7, [R20.64] ;  /* 0x0000002414077981 */ /* 0x001162000c1e1500 */
[----:B------:R-:W-:Y:S02]  /*9d80*/  IADD3 R6, R24, c[0x0][0x170], RZ ;  /* 0x00005c0018067a10 */ /* 0x000fe40007ffe0ff */
[----:B------:R-:W-:Y:S02]  /*9d90*/  LOP3.LUT R27, R0, 0xff, RZ, 0xc0, !PT ;  /* 0x000000ff001b7812 */ /* 0x000fe400078ec0ff */
[----:B------:R-:W-:Y:S02]  /*9da0*/  LOP3.LUT R14, R14, 0xff, RZ, 0xc0, !PT ;  /* 0x000000ff0e0e7812 */ /* 0x000fe400078ec0ff */
[----:B------:R-:W-:Y:S02]  /*9db0*/  LOP3.LUT R11, R11, 0xff, RZ, 0xc0, !PT ;  /* 0x000000ff0b0b7812 */ /* 0x000fe400078ec0ff */
[----:B------:R-:W-:Y:S02]  /*9dc0*/  LOP3.LUT R10, R10, 0xff, RZ, 0xc0, !PT ;  /* 0x000000ff0a0a7812 */ /* 0x000fe400078ec0ff */
[----:B------:R-:W-:-:S02]  /*9dd0*/  LOP3.LUT R13, R13, 0xff, RZ, 0xc0, !PT ;  /* 0x000000ff0d0d7812 */ /* 0x000fc400078ec0ff */
[C---:B--2---:R-:W-:Y:S02]  /*9de0*/  PRMT R24, R22.reuse, 0x7770, RZ ;  /* 0x0000777016187816 */ /* 0x044fe400000000ff */
[----:B------:R-:W-:Y:S02]  /*9df0*/  PRMT R22, R22, 0x7771, RZ ;  /* 0x0000777116167816 */ /* 0x000fe400000000ff */
[----:B------:R-:W-:Y:S01]  /*9e00*/  ISETP.NE.AND P0, PT, R24, RZ, PT ;  /* 0x000000ff1800720c */ /* 0x000fe20003f05270 */
[----:B------:R-:W-:Y:S01]  /*9e10*/  IMAD R24, R25, 0x3, R6 ;  /* 0x0000000319187824 */ /* 0x000fe200078e0206 */
[----:B------:R-:W-:Y:S02]  /*9e20*/  ISETP.NE.AND P1, PT, R22, RZ, PT ;  /* 0x000000ff1600720c */ /* 0x000fe40003f25270 */
[----:B---3--:R-:W-:Y:S02]  /*9e30*/  PRMT R0, R5, 0x7770, RZ ;  /* 0x0000777005007816 */ /* 0x008fe400000000ff */
[----:B------:R-:W-:-:S02]  /*9e40*/  SEL R4, RZ, 0x1, !P0 ;  /* 0x00000001ff047807 */ /* 0x000fc40004000000 */
[----:B------:R-:W-:Y:S02]  /*9e50*/  ISETP.NE.AND P2, PT, R0, RZ, PT ;  /* 0x000000ff0000720c */ /* 0x000fe40003f45270 */
[----:B------:R-:W-:Y:S02]  /*9e60*/  LOP3.LUT R0, R15, 0xff, RZ, 0xc0, !PT ;  /* 0x000000ff0f007812 */ /* 0x000fe400078ec0ff */
[----:B------:R-:W-:Y:S02]  /*9e70*/  LOP3.LUT R15, R12, 0xff, RZ, 0xc0, !PT ;  /* 0x000000ff0c0f7812 */ /* 0x000fe400078ec0ff */
[----:B------:R-:W-:Y:S02]  /*9e80*/  PRMT R5, R5, 0x7771, RZ ;  /* 0x0000777105057816 */ /* 0x000fe400000000ff */
[C---:B----4-:R-:W-:Y:S02]  /*9e90*/  PRMT R12, R8.reuse, 0x7770, RZ ;  /* 0x00007770080c7816 */ /* 0x050fe400000000ff */
[----:B------:R-:W-:-:S02]  /*9ea0*/  PRMT R8, R8, 0x7771, RZ ;  /* 0x0000777108087816 */ /* 0x000fc400000000ff */
[----:B------:R-:W-:Y:S02]  /*9eb0*/  SEL R9, RZ, 0x1, !P1 ;  /* 0x00000001ff097807 */ /* 0x000fe40004800000 */
[----:B0-----:R-:W-:Y:S02]  /*9ec0*/  SEL R20, RZ, 0x1, !P2 ;  /* 0x00000001ff147807 */ /* 0x001fe40005000000 */
[----:B------:R-:W-:Y:S02]  /*9ed0*/  ISETP.NE.AND P6, PT, R27, R4, PT ;  /* 0x000000041b00720c */ /* 0x000fe40003fc5270 */
[----:B------:R-:W-:Y:S02]  /*9ee0*/  ISETP.NE.AND P2, PT, R5, RZ, PT ;  /* 0x000000ff0500720c */ /* 0x000fe40003f45270 */
[----:B-----5:R-:W-:Y:S02]  /*9ef0*/  PRMT R5, R7, 0x7770, RZ ;  /* 0x0000777007057816 */ /* 0x020fe400000000ff */
[----:B------:R-:W-:-:S02]  /*9f00*/  ISETP.NE.AND P5, PT, R8, RZ, PT ;  /* 0x000000ff0800720c */ /* 0x000fc40003fa5270 */
[----:B------:R-:W-:Y:S02]  /*9f10*/  ISETP.NE.AND P3, PT, R0, R9, PT ;  /* 0x000000090000720c */ /* 0x000fe40003f65270 */
[----:B------:R-:W-:Y:S02]  /*9f20*/  PRMT R7, R7, 0x7771, RZ ;  /* 0x0000777107077816 */ /* 0x000fe400000000ff */
[----:B------:R-:W-:Y:S02]  /*9f30*/  ISETP.GE.U32.AND P0, PT, R24, c[0x0][0x168], PT ;  /* 0x00005a0018007a0c */ /* 0x000fe40003f06070 */
[----:B------:R-:W-:Y:S02]  /*9f40*/  SEL R0, RZ, 0x1, !P6 ;  /* 0x00000001ff007807 */ /* 0x000fe40007000000 */
[----:B------:R-:W-:Y:S02]  /*9f50*/  ISETP.NE.AND P6, PT, R5, RZ, PT ;  /* 0x000000ff0500720c */ /* 0x000fe40003fc5270 */
[----:B------:R-:W-:-:S02]  /*9f60*/  SEL R5, RZ, 0x1, !P5 ;  /* 0x00000001ff057807 */ /* 0x000fc40006800000 */
[----:B------:R-:W-:Y:S02]  /*9f70*/  ISETP.NE.AND P4, PT, R12, RZ, PT ;  /* 0x000000ff0c00720c */ /* 0x000fe40003f85270 */
[----:B------:R-:W-:Y:S02]  /*9f80*/  ISETP.NE.AND P5, PT, R7, RZ, PT ;  /* 0x000000ff0700720c */ /* 0x000fe40003fa5270 */
[----:B------:R-:W-:Y:S02]  /*9f90*/  SEL R21, RZ, 0x1, !P2 ;  /* 0x00000001ff157807 */ /* 0x000fe40005000000 */
[----:B------:R-:W-:Y:S02]  /*9fa0*/  SEL R24, RZ, 0x1, !P4 ;  /* 0x00000001ff187807 */ /* 0x000fe40006000000 */
[----:B------:R-:W-:Y:S02]  /*9fb0*/  LOP3.LUT R8, R3, 0xff, RZ, 0xc0, !PT ;  /* 0x000000ff03087812 */ /* 0x000fe400078ec0ff */
[----:B------:R-:W-:-:S02]  /*9fc0*/  SEL R7, RZ, 0x1, !P6 ;  /* 0x00000001ff077807 */ /* 0x000fc40007000000 */
[----:B------:R-:W-:Y:S02]  /*9fd0*/  SEL R22, RZ, 0x1, !P5 ;  /* 0x00000001ff167807 */ /* 0x000fe40006800000 */
[----:B------:R-:W-:Y:S02]  /*9fe0*/  ISETP.NE.AND P1, PT, R15, R20, PT ;  /* 0x000000140f00720c */ /* 0x000fe40003f25270 */
[----:B------:R-:W-:Y:S02]  /*9ff0*/  SEL R15, RZ, 0x1, !P3 ;  /* 0x00000001ff0f7807 */ /* 0x000fe40005800000 */
[----:B------:R-:W-:Y:S02]  /*a000*/  ISETP.NE.AND P2, PT, R14, R21, PT ;  /* 0x000000150e00720c */ /* 0x000fe40003f45270 */
[----:B------:R-:W-:Y:S02]  /*a010*/  ISETP.NE.AND P4, PT, R11, R24, PT ;  /* 0x000000180b00720c */ /* 0x000fe40003f85270 */
        /* <DEDUP_REMOVED lines=11> */
.L_x_140:
[----:B------:R-:W-:Y:S02]  /*a0d0*/  PRMT R8, R4, 0x7610, R8 ;  /* 0x0000761004087816 */ /* 0x000fe40000000008 */
[----:B------:R-:W-:Y:S02]  /*a0e0*/  PRMT R25, R5, 0x7610, R25 ;  /* 0x0000761005197816 */ /* 0x000fe40000000019 */
.L_x_139:
[----:B------:R-:W-:Y:S05]  /*a0f0*/  BSYNC B0 ;  /* 0x0000000000007941 */ /* 0x000fea0003800000 */
.L_x_138:
[----:B------:R-:W-:Y:S01]  /*a100*/  ISETP.GE.U32.AND P0, PT, R6, c[0x0][0x168], PT ;  /* 0x00005a0006007a0c */ /* 0x000fe20003f06070 */
[----:B------:R-:W-:-:S12]  /*a110*/  BSSY B0, `(.L_x_142) ;  /* 0x0000034000007945 */ /* 0x000fd80003800000 */
[----:B------:R-:W-:Y:S05]  /*a120*/  @P0 BRA `(.L_x_143) ;  /* 0x0000032000000947 */ /* 0x000fea0003800000 */
        /* <DEDUP_REMOVED lines=13> */
[----:B------:R-:W-:-:S04]  /*a200*/  LOP3.LUT R5, R26, 0xfffffffe, RZ, 0xc0, !PT ;  /* 0xfffffffe1a057812 */ /* 0x000fc800078ec0ff */
[----:B------:R-:W-:-:S04]  /*a210*/  IADD3 R4, P1, R5, R18, RZ ;  /* 0x0000001205047210 */ /* 0x000fc80007f3e0ff */
[----:B------:R-:W-:-:S05]  /*a220*/  IADD3.X R5, RZ, R19, RZ, P1, !PT ;  /* 0x00000013ff057210 */ /* 0x000fca0000ffe4ff */
        /* <DEDUP_REMOVED lines=10> */
[C---:B------:R-:W-:Y:S02]  /*a2d0*/  IADD3 R25, R26.reuse, c[0x0][0x170], RZ ;  /* 0x00005c001a197a10 */ /* 0x040fe40007ffe0ff */
[----:B------:R-:W-:Y:S02]  /*a2e0*/  LOP3.LUT R5, R26, 0xfffffffe, RZ, 0xc0, !PT ;  /* 0xfffffffe1a057812 */ /* 0x000fe400078ec0ff */
[----:B------:R-:W-:-:S13]  /*a2f0*/  ISETP.GE.U32.AND P1, PT, R25, c[0x0][0x168], PT ;  /* 0x00005a0019007a0c */ /* 0x000fda0003f26070 */
[----:B------:R-:W-:-:S04]  /*a300*/  @!P1 LOP3.LUT R25, R25, 0xfffffffe, RZ, 0xc0, !PT ;  /* 0xfffffffe19199812 */ /* 0x000fc800078ec0ff */
[-C--:B------:R-:W-:Y:S02]  /*a310*/  @!P1 IADD3 R4, P3, R25, R18.reuse, RZ ;  /* 0x0000001219049210 */ /* 0x080fe40007f7e0ff */
[----:B------:R-:W-:-:S03]  /*a320*/  IADD3 R18, P2, R5, R18, RZ ;  /* 0x0000001205127210 */ /* 0x000fc60007f5e0ff */
[--C-:B------:R-:W-:Y:S02]  /*a330*/  @!P1 IMAD.X R5, RZ, RZ, R19.reuse, P3 ;  /* 0x000000ffff059224 */ /* 0x100fe400018e0613 */
[----:B------:R-:W-:-:S03]  /*a340*/  IMAD.X R19, RZ, RZ, R19, P2 ;  /* 0x000000ffff137224 */ /* 0x000fc600010e0613 */
        /* <DEDUP_REMOVED lines=16> */
.L_x_143:
[----:B------:R-:W-:Y:S05]  /*a450*/  BSYNC B0 ;  /* 0x0000000000007941 */ /* 0x000fea0003800000 */
.L_x_142:
        /* <DEDUP_REMOVED lines=42> */
[----:B------:R-:W-:Y:S02]  /*a700*/  @!P4 PRMT R3, R4, 0x7610, R3 ;  /* 0x000076100403c816 */ /* 0x000fe40000000003 */
[----:B------:R-:W-:Y:S02]  /*a710*/  @!P4 PRMT R13, R5, 0x7610, R13 ;  /* 0x00007610050dc816 */ /* 0x000fe4000000000d */
.L_x_145:
[----:B------:R-:W-:Y:S05]  /*a720*/  BSYNC B0 ;  /* 0x0000000000007941 */ /* 0x000fea0003800000 */
.L_x_144:
        /* <DEDUP_REMOVED lines=19> */
[----:B------:R-:W-:-:S04]  /*a860*/  SEL R22, RZ, 0x1, !P0 ;  /* 0x00000001ff167807 */ /* 0x000fc80004000000 */
.L_x_96:
[----:B------:R-:W-:Y:S05]  /*a870*/  BSYNC B6 ;  /* 0x0000000000067941 */ /* 0x000fea0003800000 */
.L_x_95:
[----:B------:R-:W-:-:S13]  /*a880*/  ISETP.NE.AND P0, PT, RZ, c[0x0][0x180], PT ;  /* 0x00006000ff007a0c */ /* 0x000fda0003f05270 */
[----:B------:R-:W-:Y:S05]  /*a890*/  @!P0 BRA `(.L_x_146) ;  /* 0x0000023000008947 */ /* 0x000fea0003800000 */
[----:B------:R-:W-:Y:S01]  /*a8a0*/  IMAD R0, R2, c[0x0][0x0], R23 ;  /* 0x0000000002007a24 */ /* 0x000fe200078e0217 */
[----:B------:R-:W-:Y:S01]  /*a8b0*/  PRMT R3, R25, 0x7604, R22 ;  /* 0x0000760419037816 */ /* 0x000fe20000000016 */
[----:B------:R-:W-:Y:S02]  /*a8c0*/  ULDC UR4, c[0x0][0x4] ;  /* 0x0000010000047ab9 */ /* 0x000fe40000000800 */
[C---:B------:R-:W-:Y:S01]  /*a8d0*/  IMAD.SHL.U32 R4, R0.reuse, 0x2, RZ ;  /* 0x0000000200047824 */ /* 0x040fe200078e00ff */
[----:B------:R-:W-:Y:S01]  /*a8e0*/  USHF.R.U32.HI UR4, URZ, 0x1, UR4 ;  /* 0x000000013f047899 */ /* 0x000fe20008011604 */
[----:B------:R-:W-:-:S03]  /*a8f0*/  LEA R0, R0, 0x10, 0x1 ;  /* 0x0000001000007811 */ /* 0x000fc600078e08ff */
[----:B------:R0:W-:Y:S02]  /*a900*/  STS.U16 [R4+0x10], R3 ;  /* 0x0000100304007388 */ /* 0x0001e40000000400 */
[----:B------:R-:W-:-:S13]  /*a910*/  ISETP.NE.AND P0, PT, RZ, UR4, PT ;  /* 0x00000004ff007c0c */ /* 0x000fda000bf05270 */
[----:B------:R-:W-:Y:S05]  /*a920*/  @!P0 BRA `(.L_x_146) ;  /* 0x000001a000008947 */ /* 0x000fea0003800000 */
[----:B0-----:R-:W-:-:S05]  /*a930*/  IMAD.U32 R3, RZ, RZ, UR4 ;  /* 0x00000004ff037e24 */ /* 0x001fca000f8e00ff */
.L_x_149:
[-C--:B------:R-:W-:Y:S01]  /*a940*/  IADD3 R6, R2, R3.reuse, RZ ;  /* 0x0000000302067210 */ /* 0x080fe20007ffe0ff */
[----:B------:R-:W-:Y:S01]  /*a950*/  WARPSYNC 0xffffffff ;  /* 0xffffffff00007948 */ /* 0x000fe20003800000 */
[----:B------:R-:W-:Y:S01]  /*a960*/  BAR.SYNC.DEFER_BLOCKING 0x0 ;  /* 0x0000000000007b1d */ /* 0x000fe20000010000 */
[----:B------:R-:W-:Y:S02]  /*a970*/  ISETP.GT.AND P2, PT, R3, 0x1, PT ;  /* 0x000000010300780c */ /* 0x000fe40003f44270 */
[----:B------:R-:W-:Y:S02]  /*a980*/  ISETP.GE.U32.AND P0, PT, R6, c[0x0][0x4], PT ;  /* 0x0000010006007a0c */ /* 0x000fe40003f06070 */
[----:B------:R-:W-:Y:S01]  /*a990*/  SHF.R.S32.HI R4, RZ, 0x1, R3 ;  /* 0x00000001ff047819 */ /* 0x000fe20000011403 */
[----:B------:R-:W-:Y:S01]  /*a9a0*/  BSSY B0, `(.L_x_147) ;  /* 0x0000010000007945 */ /* 0x000fe20003800000 */
[----:B------:R-:W-:-:S13]  /*a9b0*/  ISETP.GE.U32.OR P0, PT, R2, R3, P0 ;  /* 0x000000030200720c */ /* 0x000fda0000706470 */
[----:B------:R-:W-:Y:S05]  /*a9c0*/  @P0 BRA `(.L_x_148) ;  /* 0x000000d000000947 */ /* 0x000fea0003800000 */
[----:B------:R-:W-:Y:S01]  /*a9d0*/  IMAD R3, R6, c[0x0][0x0], R23 ;  /* 0x0000000006037a24 */ /* 0x000fe200078e0217 */
[----:B------:R-:W-:Y:S02]  /*a9e0*/  LOP3.LUT R22, R22, 0xff, RZ, 0xc0, !PT ;  /* 0x000000ff16167812 */ /* 0x000fe400078ec0ff */
[----:B------:R-:W-:Y:S01]  /*a9f0*/  LOP3.LUT R25, R25, 0xff, RZ, 0xc0, !PT ;  /* 0x000000ff19197812 */ /* 0x000fe200078ec0ff */
[----:B------:R-:W-:-:S05]  /*aa00*/  IMAD.SHL.U32 R5, R3, 0x2, RZ ;  /* 0x0000000203057824 */ /* 0x000fca00078e00ff */
[----:B------:R-:W0:Y:S02]  /*aa10*/  LDS.U16 R3, [R5+0x10] ;  /* 0x0000100005037984 */ /* 0x000e240000000400 */
[C---:B0-----:R-:W-:Y:S02]  /*aa20*/  PRMT R6, R3.reuse, 0x7771, RZ ;  /* 0x0000777103067816 */ /* 0x041fe400000000ff */
[----:B------:R-:W-:Y:S02]  /*aa30*/  LOP3.LUT R3, R3, 0xff, RZ, 0xc0, !PT ;  /* 0x000000ff03037812 */ /* 0x000fe400078ec0ff */
[----:B------:R-:W-:Y:S02]  /*aa40*/  ISETP.NE.AND P1, PT, R25, R6, PT ;  /* 0x000000061900720c */ /* 0x000fe40003f25270 */
[----:B------:R-:W-:Y:S02]  /*aa50*/  ISETP.NE.AND P0, PT, R22, R3, PT ;  /* 0x000000031600720c */ /* 0x000fe40003f05270 */
[----:B------:R-:W-:-:S02]  /*aa60*/  SEL R25, RZ, 0x1, !P1 ;  /* 0x00000001ff197807 */ /* 0x000fc40004800000 */
[----:B------:R-:W-:-:S04]  /*aa70*/  SEL R22, RZ, 0x1, !P0 ;  /* 0x00000001ff167807 */ /* 0x000fc80004000000 */
[----:B------:R-:W-:-:S05]  /*aa80*/  PRMT R3, R25, 0x7604, R22 ;  /* 0x0000760419037816 */ /* 0x000fca0000000016 */
[----:B------:R0:W-:Y:S02]  /*aa90*/  STS.U16 [R0], R3 ;  /* 0x0000000300007388 */ /* 0x0001e40000000400 */
.L_x_148:
[----:B------:R-:W-:Y:S05]  /*aaa0*/  BSYNC B0 ;  /* 0x0000000000007941 */ /* 0x000fea0003800000 */
.L_x_147:
[----:B0-----:R-:W-:Y:S01]  /*aab0*/  IMAD.MOV.U32 R3, RZ, RZ, R4 ;  /* 0x000000ffff037224 */ /* 0x001fe200078e0004 */
[----:B------:R-:W-:Y:S05]  /*aac0*/  @P2 BRA `(.L_x_149) ;  /* 0xfffffe7000002947 */ /* 0x000fea000383ffff */
.L_x_146:
[----:B0-----:R-:W-:-:S13]  /*aad0*/  ISETP.NE.AND P0, PT, RZ, c[0x0][0x17c], PT ;  /* 0x00005f00ff007a0c */ /* 0x001fda0003f05270 */
[----:B------:R-:W-:Y:S05]  /*aae0*/  @!P0 BRA `(.L_x_150) ;  /* 0x000003e000008947 */ /* 0x000fea0003800000 */
[----:B------:R-:W-:Y:S02]  /*aaf0*/  IMAD.MOV.U32 R3, RZ, RZ, c[0x0][0x0] ;  /* 0x00000000ff037624 */ /* 0x000fe400078e00ff */
[----:B------:R-:W-:-:S03]  /*ab00*/  IMAD.MOV.U32 R0, RZ, RZ, c[0x0][0x0] ;  /* 0x00000000ff007624 */ /* 0x000fc600078e00ff */
[----:B------:R-:W-:-:S13]  /*ab10*/  ISETP.GT.AND P0, PT, R3, 0x20, PT ;  /* 0x000000200300780c */ /* 0x000fda0003f04270 */
[----:B------:R-:W-:Y:S05]  /*ab20*/  @!P0 BRA `(.L_x_151) ;  /* 0x0000022000008947 */ /* 0x000fea0003800000 */
[----:B------:R-:W-:Y:S01]  /*ab30*/  IMAD R4, R2, c[0x0][0x0], R23 ;  /* 0x0000000002047a24 */ /* 0x000fe200078e0217 */
[----:B------:R-:W-:Y:S02]  /*ab40*/  PRMT R8, R25, 0x7604, R22 ;  /* 0x0000760419087816 */ /* 0x000fe40000000016 */
[----:B------:R-:W-:Y:S02]  /*ab50*/  LEA.HI R0, R3, c[0x0][0x0], RZ, 0x1 ;  /* 0x0000000003007a11 */ /* 0x000fe400078f08ff */
[C---:B------:R-:W-:Y:S02]  /*ab60*/  SHF.L.U32 R5, R4.reuse, 0x1, RZ ;  /* 0x0000000104057819 */ /* 0x040fe400000006ff */
[----:B------:R-:W-:Y:S01]  /*ab70*/  SHF.R.S32.HI R3, RZ, 0x1, R0 ;  /* 0x00000001ff037819 */ /* 0x000fe20000011400 */
[----:B------:R-:W-:Y:S01]  /*ab80*/  IMAD.MOV.U32 R0, RZ, RZ, 0x20 ;  /* 0x00000020ff007424 */ /* 0x000fe200078e00ff */
[----:B------:R-:W-:Y:S01]  /*ab90*/  LEA R6, R4, 0x10, 0x1 ;  /* 0x0000001004067811 */ /* 0x000fe200078e08ff */
[----:B------:R0:W-:Y:S01]  /*aba0*/  STS.U16 [R5+0x10], R8 ;  /* 0x0000100805007388 */ /* 0x0001e20000000400 */
[----:B------:R-:W-:-:S13]  /*abb0*/  ISETP.GE.AND P0, PT, R3, 0x20, PT ;  /* 0x000000200300780c */ /* 0x000fda0003f06270 */
[----:B0-----:R-:W-:Y:S05]  /*abc0*/  @!P0 BRA `(.L_x_151) ;  /* 0x0000018000008947 */ /* 0x001fea0003800000 */
.L_x_154:
[----:B------:R-:W-:Y:S01]  /*abd0*/  IMAD.IADD R0, R23, 0x1, R3 ;  /* 0x0000000117007824 */ /* 0x000fe200078e0203 */
[----:B------:R-:W-:Y:S01]  /*abe0*/  WARPSYNC 0xffffffff ;  /* 0xffffffff00007948 */ /* 0x000fe20003800000 */
[----:B------:R-:W-:Y:S03]  /*abf0*/  BAR.SYNC.DEFER_BLOCKING 0x0 ;  /* 0x0000000000007b1d */ /* 0x000fe60000010000 */
[----:B------:R-:W-:-:S03]  /*ac00*/  ISETP.GE.U32.AND P0, PT, R0, c[0x0][0x0], PT ;  /* 0x0000000000007a0c */ /* 0x000fc60003f06070 */
[----:B------:R-:W-:Y:S01]  /*ac10*/  BSSY B0, `(.L_x_152) ;  /* 0x000000f000007945 */ /* 0x000fe20003800000 */
[----:B------:R-:W-:-:S13]  /*ac20*/  ISETP.GE.U32.OR P0, PT, R23, R3, P0 ;  /* 0x000000031700720c */ /* 0x000fda0000706470 */
[----:B0-----:R-:W-:Y:S05]  /*ac30*/  @P0 BRA `(.L_x_153) ;  /* 0x000000c000000947 */ /* 0x001fea0003800000 */
[----:B------:R-:W-:Y:S01]  /*ac40*/  IMAD R0, R3, 0x2, R6 ;  /* 0x0000000203007824 */ /* 0x000fe200078e0206 */
[----:B------:R-:W-:Y:S02]  /*ac50*/  LOP3.LUT R7, R22, 0xff, RZ, 0xc0, !PT ;  /* 0x000000ff16077812 */ /* 0x000fe400078ec0ff */
[----:B------:R-:W-:-:S03]  /*ac60*/  LOP3.LUT R8, R25, 0xff, RZ, 0xc0, !PT ;  /* 0x000000ff19087812 */ /* 0x000fc600078ec0ff */
[----:B------:R-:W0:Y:S02]  /*ac70*/  LDS.U16 R0, [R0] ;  /* 0x0000000000007984 */ /* 0x000e240000000400 */
        /* <DEDUP_REMOVED lines=8> */
.L_x_153:
[----:B------:R-:W-:Y:S05]  /*ad00*/  BSYNC B0 ;  /* 0x0000000000007941 */ /* 0x000fea0003800000 */
.L_x_152:
[----:B------:R-:W-:-:S04]  /*ad10*/  SHF.R.S32.HI R3, RZ, 0x1, R3 ;  /* 0x00000001ff037819 */ /* 0x000fc80000011403 */
[----:B------:R-:W-:-:S13]  /*ad20*/  ISETP.GE.AND P0, PT, R3, 0x20, PT ;  /* 0x000000200300780c */ /* 0x000fda0003f06270 */
[----:B------:R-:W-:Y:S05]  /*ad30*/  @P0 BRA `(.L_x_154) ;  /* 0xfffffe9000000947 */ /* 0x000fea000383ffff */
[----:B------:R-:W-:-:S05]  /*ad40*/  IMAD.MOV.U32 R0, RZ, RZ, 0x20 ;  /* 0x00000020ff007424 */ /* 0x000fca00078e00ff */
.L_x_151:
[----:B------:R-:W-:Y:S01]  /*ad50*/  ISETP.GE.AND P0, PT, R0, 0x2, PT ;  /* 0x000000020000780c */ /* 0x000fe20003f06270 */
[----:B------:R-:W-:Y:S01]  /*ad60*/  WARPSYNC 0xffffffff ;  /* 0xffffffff00007948 */ /* 0x000fe20003800000 */
[----:B------:R-:W-:Y:S11]  /*ad70*/  BAR.SYNC.DEFER_BLOCKING 0x0 ;  /* 0x0000000000007b1d */ /* 0x000ff60000010000 */
[----:B------:R-:W-:Y:S05]  /*ad80*/  @!P0 BRA `(.L_x_150) ;  /* 0x0000014000008947 */ /* 0x000fea0003800000 */
[----:B------:R-:W-:Y:S02]  /*ad90*/  HFMA2.MMA R3, -RZ, RZ, 0, 5.9604644775390625e-08 ;  /* 0x00000001ff037435 */ /* 0x000fe400000001ff */
.L_x_155:
[----:B0-----:R-:W-:Y:S02]  /*ada0*/  LOP3.LUT R4, R22, 0xffff, RZ, 0xc0, !PT ;  /* 0x0000ffff16047812 */ /* 0x001fe400078ec0ff */
[----:B------:R-:W-:-:S02]  /*adb0*/  LOP3.LUT R5, R25, 0xffff, RZ, 0xc0, !PT ;  /* 0x0000ffff19057812 */ /* 0x000fc400078ec0ff */
[----:B------:R-:W-:Y:S02]  /*adc0*/  PRMT R4, R4, 0x8880, RZ ;  /* 0x0000888004047816 */ /* 0x000fe400000000ff */
[----:B------:R-:W-:Y:S02]  /*add0*/  PRMT R6, R5, 0x8880, RZ ;  /* 0x0000888005067816 */ /* 0x000fe400000000ff */
[----:B------:R-:W-:Y:S02]  /*ade0*/  LOP3.LUT R22, R22, 0xff, RZ, 0xc0, !PT ;  /* 0x000000ff16167812 */ /* 0x000fe400078ec0ff */
[----:B------:R-:W0:Y:S01]  /*adf0*/  SHFL.DOWN PT, R4, R4, R3, 0x1f ;  /* 0x08001f0304047589 */ /* 0x000e2200000e0000 */
[----:B------:R-:W-:-:S03]  /*ae00*/  LOP3.LUT R25, R25, 0xff, RZ, 0xc0, !PT ;  /* 0x000000ff19197812 */ /* 0x000fc600078ec0ff */
[----:B------:R1:W2:Y:S02]  /*ae10*/  SHFL.DOWN PT, R6, R6, R3, 0x1f ;  /* 0x08001f0306067589 */ /* 0x0002a400000e0000 */
[----:B-1----:R-:W-:-:S05]  /*ae20*/  IMAD.SHL.U32 R3, R3, 0x2, RZ ;  /* 0x0000000203037824 */ /* 0x002fca00078e00ff */
[----:B------:R-:W-:Y:S02]  /*ae30*/  ISETP.GE.AND P2, PT, R3, R0, PT ;  /* 0x000000000300720c */ /* 0x000fe40003f46270 */
[----:B0-----:R-:W-:Y:S02]  /*ae40*/  ISETP.NE.AND P0, PT, R4, RZ, PT ;  /* 0x000000ff0400720c */ /* 0x001fe40003f05270 */
[----:B--2---:R-:W-:Y:S02]  /*ae50*/  ISETP.NE.AND P1, PT, R6, RZ, PT ;  /* 0x000000ff0600720c */ /* 0x004fe40003f25270 */
[----:B------:R-:W-:Y:S02]  /*ae60*/  SEL R5, RZ, 0x1, !P0 ;  /* 0x00000001ff057807 */ /* 0x000fe40004000000 */
[----:B------:R-:W-:Y:S02]  /*ae70*/  SEL R8, RZ, 0x1, !P1 ;  /* 0x00000001ff087807 */ /* 0x000fe40004800000 */
[----:B------:R-:W-:-:S02]  /*ae80*/  ISETP.NE.AND P0, PT, R22, R5, PT ;  /* 0x000000051600720c */ /* 0x000fc40003f05270 */
[----:B------:R-:W-:Y:S02]  /*ae90*/  ISETP.NE.AND P1, PT, R25, R8, PT ;  /* 0x000000081900720c */ /* 0x000fe40003f25270 */
[----:B------:R-:W-:Y:S02]  /*aea0*/  SEL R22, RZ, 0x1, !P0 ;  /* 0x00000001ff167807 */ /* 0x000fe40004000000 */
[----:B------:R-:W-:Y:S01]  /*aeb0*/  SEL R25, RZ, 0x1, !P1 ;  /* 0x00000001ff197807 */ /* 0x000fe20004800000 */
[----:B------:R-:W-:Y:S05]  /*aec0*/  @!P2 BRA `(.L_x_155) ;  /* 0xfffffed00000a947 */ /* 0x000fea000383ffff */
.L_x_150:
[----:B------:R-:W-:Y:S01]  /*aed0*/  ISETP.NE.AND P1, PT, RZ, c[0x0][0x338], PT ;  /* 0x0000ce00ff007a0c */ /* 0x000fe20003f25270 */
[----:B------:R-:W-:-:S12]  /*aee0*/  CS2R R18, SRZ ;  /* 0x0000000000127805 */ /* 0x000fd8000001ff00 */
[----:B------:R-:W-:Y:S05]  /*aef0*/  @!P1 BRA `(.L_x_156) ;  /* 0x00000c7000009947 */ /* 0x000fea0003800000 */
[----:B------:R-:W-:Y:S02]  /*af00*/  IMAD.MOV.U32 R16, RZ, RZ, RZ ;  /* 0x000000ffff107224 */ /* 0x000fe400078e00ff */
[----:B------:R-:W-:Y:S02]  /*af10*/  IMAD.MOV.U32 R0, RZ, RZ, 0x1 ;  /* 0x00000001ff007424 */ /* 0x000fe400078e00ff */
[----:B0-----:R-:W-:-:S03]  /*af20*/  IMAD.HI.U32 R6, R17, c[0x0][0x340], R16 ;  /* 0x0000d00011067a27 */ /* 0x001fc600078e0010 */
[----:B------:R-:W-:Y:S02]  /*af30*/  ISETP.NE.AND P0, PT, R0, c[0x0][0x338], PT ;  /* 0x0000ce0000007a0c */ /* 0x000fe40003f05270 */
[----:B------:R-:W-:-:S05]  /*af40*/  SHF.R.U32.HI R7, RZ, c[0x0][0x344], R6 ;  /* 0x0000d100ff077a19 */ /* 0x000fca0000011606 */
[----:B------:R-:W-:-:S04]  /*af50*/  IMAD.MOV R3, RZ, RZ, -R7 ;  /* 0x000000ffff037224 */ /* 0x000fc800078e0a07 */
[----:B------:R-:W-:-:S04]  /*af60*/  IMAD R3, R3, c[0x0][0x33c], R17 ;  /* 0x0000cf0003037a24 */ /* 0x000fc800078e0211 */
[----:B------:R-:W-:Y:S01]  /*af70*/  IMAD R18, R3, c[0x0][0x468], RZ ;  /* 0x00011a0003127a24 */ /* 0x000fe200078e02ff */
        /* <DEDUP_REMOVED lines=191> */
.L_x_156:
[----:B0-----:R-:W-:-:S05]  /*bb70*/  IADD3 R6, P0, R18, c[0x0][0x538], RZ ;  /* 0x00014e0012067a10 */ /* 0x001fca0007f1e0ff */
[----:B------:R-:W-:Y:S01]  /*bb80*/  IMAD.X R7, RZ, RZ, c[0x0][0x53c], P0 ;  /* 0x00014f00ff077624 */ /* 0x000fe200000e06ff */
[----:B------:R-:W-:Y:S05]  /*bb90*/  @!P1 BRA `(.L_x_157) ;  /* 0x00000c7000009947 */ /* 0x000fea0003800000 */
[----:B------:R-:W-:Y:S01]  /*bba0*/  IADD3 R9, R17, 0x1, RZ ;  /* 0x0000000111097810 */ /* 0x000fe20007ffe0ff */
[----:B------:R-:W-:Y:S01]  /*bbb0*/  IMAD.MOV.U32 R0, RZ, RZ, c[0x0][0x338] ;  /* 0x0000ce00ff007624 */ /* 0x000fe200078e00ff */
[----:B------:R-:W-:-:S04]  /*bbc0*/  MOV R8, RZ ;  /* 0x000000ff00087202 */ /* 0x000fc80000000f00 */
[----:B------:R-:W-:Y:S01]  /*bbd0*/  ISETP.NE.AND P0, PT, R0, 0x1, PT ;  /* 0x000000010000780c */ /* 0x000fe20003f05270 */
        /* <DEDUP_REMOVED lines=195> */
.L_x_157:
[----:B------:R-:W-:Y:S01]  /*c810*/  ISETP.NE.U32.AND P0, PT, RZ, c[0x0][0x548], PT ;  /* 0x00015200ff007a0c */ /* 0x000fe20003f05070 */
[----:B------:R-:W-:Y:S01]  /*c820*/  CS2R R4, SRZ ;  /* 0x0000000000047805 */ /* 0x000fe2000001ff00 */
[----:B------:R-:W-:Y:S02]  /*c830*/  ISETP.NE.AND P4, PT, RZ, c[0x0][0x184], PT ;  /* 0x00006100ff007a0c */ /* 0x000fe40003f85270 */
[----:B------:R-:W-:Y:S02]  /*c840*/  ISETP.NE.AND.EX P0, PT, RZ, c[0x0][0x54c], PT, P0 ;  /* 0x00015300ff007a0c */ /* 0x000fe40003f05300 */
[----:B------:R-:W-:-:S05]  /*c850*/  IADD3 R8, P2, R19, c[0x0][0x538], RZ ;  /* 0x00014e0013087a10 */ /* 0x000fca0007f5e0ff */
[----:B------:R-:W-:-:S06]  /*c860*/  IMAD.X R9, RZ, RZ, c[0x0][0x53c], P2 ;  /* 0x00014f00ff097624 */ /* 0x000fcc00010e06ff */
[----:B------:R-:W-:-:S04]  /*c870*/  @P0 SHF.R.U64 R0, R18, 0x3, RZ ;  /* 0x0000000312000819 */ /* 0x000fc800000012ff */
[----:B------:R-:W-:Y:S01]  /*c880*/  @P0 IADD3 R4, P3, R0, c[0x0][0x548], RZ ;  /* 0x0001520000040a10 */ /* 0x000fe20007f7e0ff */
[----:B------:R-:W-:-:S04]  /*c890*/  IMAD.MOV.U32 R0, RZ, RZ, RZ ;  /* 0x000000ffff007224 */ /* 0x000fc800078e00ff */
[----:B------:R-:W-:-:S04]  /*c8a0*/  @P0 IMAD.X R5, RZ, RZ, c[0x0][0x54c], P3 ;  /* 0x00015300ff050624 */ /* 0x000fc800018e06ff */
[----:B------:R-:W-:Y:S01]  /*c8b0*/  @P0 IMAD.MOV.U32 R0, RZ, RZ, R5 ;  /* 0x000000ffff000224 */ /* 0x000fe200078e0005 */
[----:B------:R-:W-:Y:S05]  /*c8c0*/  @!P4 BRA `(.L_x_158) ;  /* 0x000031600000c947 */ /* 0x000fea0003800000 */
[----:B------:R-:W0:Y:S01]  /*c8d0*/  S2R R3, SR_CTAID.X ;  /* 0x0000000000037919 */ /* 0x000e220000002500 */
[----:B------:R-:W-:Y:S01]  /*c8e0*/  IMAD R7, R23, c[0x0][0x188], RZ ;  /* 0x0000620017077a24 */ /* 0x000fe200078e02ff */
[----:B------:R-:W-:-:S03]  /*c8f0*/  CS2R R16, SRZ ;  /* 0x0000000000107805 */ /* 0x000fc6000001ff00 */
[----:B------:R-:W-:-:S04]  /*c900*/  IMAD R6, R2, c[0x0][0x18c], R7 ;  /* 0x0000630002067a24 */ /* 0x000fc800078e0207 */
[----:B0-----:R-:W-:-:S05]  /*c910*/  IMAD R6, R3, c[0x0][0x174], R6 ;  /* 0x00005d0003067a24 */ /* 0x001fca00078e0206 */
[----:B------:R-:W-:Y:S01]  /*c920*/  SHF.L.U32 R9, R6, 0x1, RZ ;  /* 0x0000000106097819 */ /* 0x000fe200000006ff */
        /* <DEDUP_REMOVED lines=199> */
.L_x_159:
[----:B------:R-:W-:-:S05]  /*d5a0*/  IADD3 R6, P0, R17, c[0x0][0x538], RZ ;  /* 0x00014e0011067a10 */ /* 0x000fca0007f1e0ff */
[----:B------:R-:W-:Y:S01]  /*d5b0*/  IMAD.X R7, RZ, RZ, c[0x0][0x53c], P0 ;  /* 0x00014f00ff077624 */ /* 0x000fe200000e06ff */
[----:B------:R-:W-:Y:S05]  /*d5c0*/  @!P1 BRA `(.L_x_160) ;  /* 0x00000c7000009947 */ /* 0x000fea0003800000 */
[----:B------:R-:W-:Y:S01]  /*d5d0*/  IADD3 R11, R9, 0x1, RZ ;  /* 0x00000001090b7810 */ /* 0x000fe20007ffe0ff */
        /* <DEDUP_REMOVED lines=185> */
[----:B------:R-:W-:Y:S02]  /*e170*/  ISETP.NE.AND P0, PT, R14, 0x18, PT ;  /* 0x000000180e00780c */ /* 0x000fe40003f05270 */
[----:B------:R-:W-:-:S05]  /*e180*/  MOV R12, RZ ;  /* 0x000000ff000c7202 */ /* 0x000fca0000000f00 */
        /* <DEDUP_REMOVED lines=10> */
[----:B------:R-:W-:Y:S02]  /*e230*/  @P0 IMAD R16, R11, c[0x0][0x528], R16 ;  /* 0x00014a000b100a24 */ /* 0x000fe400078e0210 */
.L_x_160:
        /* <DEDUP_REMOVED lines=11> */
.L_x_162:
[----:B------:R-:W-:Y:S05]  /*e2f0*/  BSYNC B0 ;  /* 0x0000000000007941 */ /* 0x000fea0003800000 */
.L_x_161:
[----:B------:R-:W-:Y:S01]  /*e300*/  PRMT R8, R8, 0x9910, RZ ;  /* 0x0000991008087816 */ /* 0x000fe200000000ff */
[----:B------:R-:W-:Y:S01]  /*e310*/  BSSY B0, `(.L_x_163) ;  /* 0x000000c000007945 */ /* 0x000fe20003800000 */
[----:B------:R-:W-:Y:S02]  /*e320*/  LOP3.LUT P0, RZ, R23, R2, RZ, 0xfc, !PT ;  /* 0x0000000217ff7212 */ /* 0x000fe4000780fcff */
[----:B------:R-:W-:-:S13]  /*e330*/  ISETP.NE.AND P1, PT, R8, RZ, PT ;  /* 0x000000ff0800720c */ /* 0x000fda0003f25270 */
[----:B------:R-:W-:Y:S05]  /*e340*/  @!P1 BRA `(.L_x_164) ;  /* 0x0000008000009947 */ /* 0x000fea0003800000 */
[----:B------:R-:W0:Y:S01]  /*e350*/  S2R R8, SR_CTAID.Y ;  /* 0x0000000000087919 */ /* 0x000e220000002600 */
[----:B------:R-:W-:Y:S01]  /*e360*/  ISETP.NE.AND P2, PT, RZ, c[0x0][0x17c], PT ;  /* 0x00005f00ff007a0c */ /* 0x000fe20003f45270 */
[----:B------:R-:W-:Y:S01]  /*e370*/  HFMA2.MMA R9, -RZ, RZ, 0, 1.1920928955078125e-07 ;  /* 0x00000002ff097435 */ /* 0x000fe200000001ff */
[----:B0-----:R-:W-:-:S11]  /*e380*/  IMAD R8, R3, c[0x0][0x10], R8 ;  /* 0x0000040003087a24 */ /* 0x001fd600078e0208 */
[----:B------:R-:W-:-:S04]  /*e390*/  @!P2 IMAD R8, R8, c[0x0][0x0], R23 ;  /* 0x000000000808aa24 */ /* 0x000fc800078e0217 */
[----:B------:R-:W-:-:S05]  /*e3a0*/  IMAD.WIDE.U32 R8, R8, R9, c[0x0][0x550] ;  /* 0x0001540008087625 */ /* 0x000fca00078e0009 */
[----:B------:R0:W-:Y:S04]  /*e3b0*/  STG.E.U8 [R8.64], R22 ;  /* 0x0000001608007986 */ /* 0x0001e8000c101124 */
[----:B------:R0:W-:Y:S02]  /*e3c0*/  STG.E.U8 [R8.64+0x1], R25 ;  /* 0x0000011908007986 */ /* 0x0001e4000c101124 */
.L_x_164:
[----:B------:R-:W-:Y:S05]  /*e3d0*/  BSYNC B0 ;  /* 0x0000000000007941 */ /* 0x000fea0003800000 */
.L_x_163:
[----:B------:R-:W-:Y:S01]  /*e3e0*/  @!PT LDS RZ, [RZ] ;  /* 0x00000000fffff984 */ /* 0x000fe20000000800 */
[----:B------:R-:W-:Y:S01]  /*e3f0*/  @!PT LDS RZ, [RZ] ;  /* 0x00000000fffff984 */ /* 0x000fe20000000800 */
[----:B------:R-:W-:Y:S01]  /*e400*/  @!PT LDS RZ, [RZ] ;  /* 0x00000000fffff984 */ /* 0x000fe20000000800 */
[----:B------:R-:W-:Y:S01]  /*e410*/  @!PT LDS RZ, [RZ] ;  /* 0x00000000fffff984 */ /* 0x000fe20000000800 */
[----:B------:R-:W-:Y:S06]  /*e420*/  MEMBAR.SC.GPU ;  /* 0x0000000000007992 */ /* 0x000fec0000002000 */
[----:B------:R-:W-:-:S00]  /*e430*/  ERRBAR ;  /* 0x00000000000079ab */ /* 0x000fc00000000000 */
[----:B------:R-:W-:-:S05]  /*e440*/  CCTL.IVALL ;  /* 0x00000000ff00798f */ /* 0x000fca0002000000 */
[----:B------:R-:W-:Y:S01]  /*e450*/  WARPSYNC 0xffffffff ;  /* 0xffffffff00007948 */ /* 0x000fe20003800000 */
[----:B------:R-:W-:Y:S01]  /*e460*/  BSSY B0, `(.L_x_165) ;  /* 0x0000017000007945 */ /* 0x000fe20003800000 */
[----:B------:R-:W-:Y:S06]  /*e470*/  BAR.SYNC.DEFER_BLOCKING 0x0 ;  /* 0x0000000000007b1d */ /* 0x000fec0000010000 */
[----:B------:R-:W-:Y:S06]  /*e480*/  BAR.SYNC.DEFER_BLOCKING 0x0 ;  /* 0x0000000000007b1d */ /* 0x000fec0000010000 */
[----:B------:R-:W-:Y:S05]  /*e490*/  @P0 BRA `(.L_x_166) ;  /* 0x0000013000000947 */ /* 0x000fea0003800000 */
[----:B0-----:R-:W0:Y:S01]  /*e4a0*/  S2R R9, SR_LANEID ;  /* 0x0000000000097919 */ /* 0x001e220000000000 */
[----:B------:R-:W-:Y:S01]  /*e4b0*/  VOTEU.ANY UR4, UPT, PT ;  /* 0x0000000000047886 */ /* 0x000fe200038e0100 */
[----:B------:R-:W-:Y:S01]  /*e4c0*/  IMAD.MOV.U32 R8, RZ, RZ, 0x4 ;  /* 0x00000004ff087424 */ /* 0x000fe200078e00ff */
[----:B------:R-:W0:Y:S08]  /*e4d0*/  FLO.U32 R12, UR4 ;  /* 0x00000004000c7d00 */ /* 0x000e3000080e0000 */
[----:B------:R-:W1:Y:S01]  /*e4e0*/  POPC R11, UR4 ;  /* 0x00000004000b7d09 */ /* 0x000e620008000000 */
[----:B0-----:R-:W-:Y:S01]  /*e4f0*/  ISETP.EQ.U32.AND P0, PT, R12, R9, PT ;  /* 0x000000090c00720c */ /* 0x001fe20003f02070 */
[----:B------:R-:W-:-:S12]  /*e500*/  IMAD.WIDE.U32 R8, R3, R8, c[0x0][0x558] ;  /* 0x0001560003087625 */ /* 0x000fd800078e0008 */
        /* <DEDUP_REMOVED lines=12> */
.L_x_166:
[----:B------:R-:W-:Y:S05]  /*e5d0*/  BSYNC B0 ;  /* 0x0000000000007941 */ /* 0x000fea0003800000 */
.L_x_165:
[----:B------:R-:W-:Y:S06]  /*e5e0*/  BAR.SYNC.DEFER_BLOCKING 0x0 ;  /* 0x0000000000007b1d */ /* 0x000fec0000010000 */
[----:B0-----:R-:W0:Y:S02]  /*e5f0*/  LDS.U8 R8, [RZ] ;  /* 0x00000000ff087984 */ /* 0x001e240000000000 */
[----:B0-----:R-:W-:Y:S02]  /*e600*/  ISETP.NE.AND P0, PT, R8, RZ, PT ;  /* 0x000000ff0800720c */ /* 0x001fe40003f05270 */
[----:B------:R-:W-:-:S05]  /*e610*/  IADD3 R8, P2, R16, c[0x0][0x538], RZ ;  /* 0x00014e0010087a10 */ /* 0x000fca0007f5e0ff */
[----:B------:R-:W-:-:S06]  /*e620*/  IMAD.X R9, RZ, RZ, c[0x0][0x53c], P2 ;  /* 0x00014f00ff097624 */ /* 0x000fcc00010e06ff */
        /* <DEDUP_REMOVED lines=14> */
[----:B------:R-:W-:Y:S01]  /*e710*/  BSSY B1, `(.L_x_169) ;  /* 0x0000014000017945 */ /* 0x000fe20003800000 */
[----:B------:R-:W-:-:S03]  /*e720*/  PRMT R19, R18, 0x7610, R19 ;  /* 0x0000761012137816 */ /* 0x000fc60000000013 */
[----:B------:R-:W-:-:S13]  /*e730*/  ISETP.GE.U32.AND P0, PT, R12, c[0x0][0x178], PT ;  /* 0x00005e000c007a0c */ /* 0x000fda0003f06070 */
[----:B------:R-:W-:Y:S05]  /*e740*/  @P0 BRA `(.L_x_170) ;  /* 0x0000010000000947 */ /* 0x000fea0003800000 */
[----:B------:R-:W-:Y:S02]  /*e750*/  PRMT R19, R18, 0x7610, R19 ;  /* 0x0000761012137816 */ /* 0x000fe40000000013 */
.L_x_171:
[----:B------:R-:W-:Y:S01]  /*e760*/  HFMA2.MMA R11, -RZ, RZ, 0, 1.1920928955078125e-07 ;  /* 0x00000002ff0b7435 */ /* 0x000fe200000001ff */
[----:B------:R-:W-:-:S09]  /*e770*/  IMAD R10, R3, c[0x0][0x10], R12 ;  /* 0x00000400030a7a24 */ /* 0x000fd200078e020c */
[----:B------:R-:W-:-:S05]  /*e780*/  IMAD.WIDE.U32 R10, R10, R11, c[0x0][0x550] ;  /* 0x000154000a0a7625 */ /* 0x000fca00078e000b */
[----:B------:R-:W2:Y:S04]  /*e790*/  LDG.E.U8 R13, [R10.64] ;  /* 0x000000240a0d7981 */ /* 0x000ea8000c1e1100 */
[----:B------:R-:W3:Y:S01]  /*e7a0*/  LDG.E.U8 R14, [R10.64+0x1] ;  /* 0x000001240a0e7981 */ /* 0x000ee2000c1e1100 */
[----:B------:R-:W-:Y:S01]  /*e7b0*/  IMAD.MOV.U32 R15, RZ, RZ, c[0x0][0x0] ;  /* 0x00000000ff0f7624 */ /* 0x000fe200078e00ff */
[----:B------:R-:W-:Y:S02]  /*e7c0*/  LOP3.LUT R18, R18, 0xff, RZ, 0xc0, !PT ;  /* 0x000000ff12127812 */ /* 0x000fe400078ec0ff */
[----:B------:R-:W-:Y:S01]  /*e7d0*/  LOP3.LUT R19, R19, 0xff, RZ, 0xc0, !PT ;  /* 0x000000ff13137812 */ /* 0x000fe200078ec0ff */
[----:B------:R-:W-:-:S05]  /*e7e0*/  IMAD R12, R15, c[0x0][0x4], R12 ;  /* 0x000001000f0c7a24 */ /* 0x000fca00078e020c */
[----:B------:R-:W-:Y:S02]  /*e7f0*/  ISETP.GE.U32.AND P3, PT, R12, c[0x0][0x178], PT ;  /* 0x00005e000c007a0c */ /* 0x000fe40003f66070 */
[----:B--2---:R-:W-:Y:S02]  /*e800*/  ISETP.NE.AND P0, PT, R18, R13, PT ;  /* 0x0000000d1200720c */ /* 0x004fe40003f05270 */
[----:B---3--:R-:W-:Y:S02]  /*e810*/  ISETP.NE.AND P2, PT, R19, R14, PT ;  /* 0x0000000e1300720c */ /* 0x008fe40003f45270 */
[----:B------:R-:W-:Y:S02]  /*e820*/  SEL R18, RZ, 0x1, !P0 ;  /* 0x00000001ff127807 */ /* 0x000fe40004000000 */
[----:B------:R-:W-:-:S05]  /*e830*/  SEL R19, RZ, 0x1, !P2 ;  /* 0x00000001ff137807 */ /* 0x000fca0005000000 */
[----:B------:R-:W-:Y:S05]  /*e840*/  @!P3 BRA `(.L_x_171) ;  /* 0xffffff100000b947 */ /* 0x000fea000383ffff */
.L_x_170:
[----:B------:R-:W-:Y:S05]  /*e850*/  BSYNC B1 ;  /* 0x0000000000017941 */ /* 0x000fea0003800000 */
.L_x_169:
[----:B------:R-:W-:Y:S05]  /*e860*/  BRA `(.L_x_172) ;  /* 0x0000014000007947 */ /* 0x000fea0003800000 */
.L_x_168:
[----:B------:R-:W-:Y:S02]  /*e870*/  ISETP.GE.U32.AND P0, PT, R2, c[0x0][0x178], PT ;  /* 0x00005e0002007a0c */ /* 0x000fe40003f06070 */
[----:B------:R-:W-:-:S11]  /*e880*/  PRMT R19, R18, 0x7610, R19 ;  /* 0x0000761012137816 */ /* 0x000fd60000000013 */
[----:B------:R-:W-:Y:S05]  /*e890*/  @P0 BRA `(.L_x_172) ;  /* 0x0000011000000947 */ /* 0x000fea0003800000 */
[----:B------:R-:W-:Y:S01]  /*e8a0*/  PRMT R19, R18, 0x7610, R19 ;  /* 0x0000761012137816 */ /* 0x000fe20000000013 */
[----:B------:R-:W-:-:S04]  /*e8b0*/  IMAD.MOV.U32 R12, RZ, RZ, R2 ;  /* 0x000000ffff0c7224 */ /* 0x000fc800078e0002 */
.L_x_173:
[----:B------:R-:W-:Y:S02]  /*e8c0*/  IMAD R10, R3, c[0x0][0x10], R12 ;  /* 0x00000400030a7a24 */ /* 0x000fe400078e020c */
[----:B------:R-:W-:Y:S02]  /*e8d0*/  IMAD.MOV.U32 R11, RZ, RZ, 0x2 ;  /* 0x00000002ff0b7424 */ /* 0x000fe400078e00ff */
[----:B------:R-:W-:-:S04]  /*e8e0*/  IMAD R10, R10, c[0x0][0x0], R23 ;  /* 0x000000000a0a7a24 */ /* 0x000fc800078e0217 */
[----:B------:R-:W-:-:S05]  /*e8f0*/  IMAD.WIDE.U32 R10, R10, R11, c[0x0][0x550] ;  /* 0x000154000a0a7625 */ /* 0x000fca00078e000b */
[----:B------:R-:W2:Y:S04]  /*e900*/  LDG.E.U8 R13, [R10.64] ;  /* 0x000000240a0d7981 */ /* 0x000ea8000c1e1100 */
[----:B------:R-:W3:Y:S01]  /*e910*/  LDG.E.U8 R14, [R10.64+0x1] ;  /* 0x000001240a0e7981 */ /* 0x000ee2000c1e1100 */
[----:B------:R-:W-:Y:S02]  /*e920*/  IADD3 R12, R12, c[0x0][0x4], RZ ;  /* 0x000001000c0c7a10 */ /* 0x000fe40007ffe0ff */
[----:B------:R-:W-:Y:S02]  /*e930*/  LOP3.LUT R18, R18, 0xff, RZ, 0xc0, !PT ;  /* 0x000000ff12127812 */ /* 0x000fe400078ec0ff */
[----:B------:R-:W-:Y:S02]  /*e940*/  ISETP.GE.U32.AND P3, PT, R12, c[0x0][0x178], PT ;  /* 0x00005e000c007a0c */ /* 0x000fe40003f66070 */
[----:B------:R-:W-:-:S02]  /*e950*/  LOP3.LUT R19, R19, 0xff, RZ, 0xc0, !PT ;  /* 0x000000ff13137812 */ /* 0x000fc400078ec0ff */
[----:B--2---:R-:W-:Y:S02]  /*e960*/  ISETP.NE.AND P0, PT, R18, R13, PT ;  /* 0x0000000d1200720c */ /* 0x004fe40003f05270 */
[----:B---3--:R-:W-:Y:S02]  /*e970*/  ISETP.NE.AND P2, PT, R19, R14, PT ;  /* 0x0000000e1300720c */ /* 0x008fe40003f45270 */
[----:B------:R-:W-:Y:S02]  /*e980*/  SEL R18, RZ, 0x1, !P0 ;  /* 0x00000001ff127807 */ /* 0x000fe40004000000 */
[----:B------:R-:W-:-:S03]  /*e990*/  SEL R19, RZ, 0x1, !P2 ;  /* 0x00000001ff137807 */ /* 0x000fc60005000000 */
[----:B------:R-:W-:Y:S05]  /*e9a0*/  @!P3 BRA `(.L_x_173) ;  /* 0xffffff100000b947 */ /* 0x000fea000383ffff */
.L_x_172:
[----:B------:R-:W-:Y:S05]  /*e9b0*/  BSYNC B0 ;  /* 0x0000000000007941 */ /* 0x000fea0003800000 */
.L_x_167:
        /* <DEDUP_REMOVED lines=9> */
[----:B0-----:R-:W-:-:S05]  /*ea50*/  MOV R11, UR4 ;  /* 0x00000004000b7c02 */ /* 0x001fca0008000f00 */
.L_x_177:
[----:B0-----:R-:W-:Y:S01]  /*ea60*/  IMAD.IADD R10, R2, 0x1, R11 ;  /* 0x00000001020a7824 */ /* 0x001fe200078e020b */
[----:B------:R-:W-:Y:S01]  /*ea70*/  BAR.SYNC.DEFER_BLOCKING 0x0 ;  /* 0x0000000000007b1d */ /* 0x000fe20000010000 */
[----:B------:R-:W-:-:S03]  /*ea80*/  ISETP.GT.AND P3, PT, R11, 0x1, PT ;  /* 0x000000010b00780c */ /* 0x000fc60003f64270 */
[----:B------:R-:W-:Y:S02]  /*ea90*/  ISETP.GE.U32.AND P0, PT, R10, c[0x0][0x4], PT ;  /* 0x000001000a007a0c */ /* 0x000fe40003f06070 */
[----:B------:R-:W-:Y:S02]  /*eaa0*/  BSSY B0, `(.L_x_175) ;  /* 0x0000012000007945 */ /* 0x000fe40003800000 */
[----:B------:R-:W-:Y:S02]  /*eab0*/  ISETP.GE.U32.OR P0, PT, R2, R11, P0 ;  /* 0x0000000b0200720c */ /* 0x000fe40000706470 */
[----:B------:R-:W-:-:S11]  /*eac0*/  SHF.R.S32.HI R11, RZ, 0x1, R11 ;  /* 0x00000001ff0b7819 */ /* 0x000fd6000001140b */
[----:B------:R-:W-:Y:S05]  /*ead0*/  @P0 BRA `(.L_x_176) ;  /* 0x000000e000000947 */ /* 0x000fea0003800000 */
[----:B------:R-:W-:Y:S01]  /*eae0*/  IMAD R10, R10, c[0x0][0x0], R23 ;  /* 0x000000000a0a7a24 */ /* 0x000fe200078e0217 */
[----:B------:R-:W-:Y:S02]  /*eaf0*/  LOP3.LUT R18, R18, 0xff, RZ, 0xc0, !PT ;  /* 0x000000ff12127812 */ /* 0x000fe400078ec0ff */
[----:B------:R-:W-:Y:S01]  /*eb00*/  LOP3.LUT R19, R19, 0xff, RZ, 0xc0, !PT ;  /* 0x000000ff13137812 */ /* 0x000fe200078ec0ff */
[----:B------:R-:W-:-:S05]  /*eb10*/  IMAD.SHL.U32 R12, R10, 0x2, RZ ;  /* 0x000000020a0c7824 */ /* 0x000fca00078e00ff */
[----:B------:R-:W0:Y:S02]  /*eb20*/  LDS.U16 R10, [R12+0x10] ;  /* 0x000010000c0a7984 */ /* 0x000e240000000400 */
[C---:B0-----:R-:W-:Y:S02]  /*eb30*/  PRMT R14, R10.reuse, 0x7771, RZ ;  /* 0x000077710a0e7816 */ /* 0x041fe400000000ff */
[----:B------:R-:W-:-:S03]  /*eb40*/  LOP3.LUT R13, R10, 0xff, RZ, 0xc0, !PT ;  /* 0x000000ff0a0d7812 */ /* 0x000fc600078ec0ff */
[----:B------:R-:W-:Y:S01]  /*eb50*/  IMAD.MOV.U32 R10, RZ, RZ, R14 ;  /* 0x000000ffff0a7224 */ /* 0x000fe200078e000e */
[----:B------:R-:W-:-:S04]  /*eb60*/  ISETP.NE.AND P0, PT, R18, R13, PT ;  /* 0x0000000d1200720c */ /* 0x000fc80003f05270 */
[----:B------:R-:W-:Y:S02]  /*eb70*/  ISETP.NE.AND P2, PT, R19, R10, PT ;  /* 0x0000000a1300720c */ /* 0x000fe40003f45270 */
[----:B------:R-:W-:Y:S02]  /*eb80*/  SEL R18, RZ, 0x1, !P0 ;  /* 0x00000001ff127807 */ /* 0x000fe40004000000 */
[----:B------:R-:W-:-:S04]  /*eb90*/  SEL R19, RZ, 0x1, !P2 ;  /* 0x00000001ff137807 */ /* 0x000fc80005000000 */
[----:B------:R-:W-:-:S05]  /*eba0*/  PRMT R10, R19, 0x7604, R18 ;  /* 0x00007604130a7816 */ /* 0x000fca0000000012 */
[----:B------:R0:W-:Y:S02]  /*ebb0*/  STS.U16 [R3], R10 ;  /* 0x0000000a03007388 */ /* 0x0001e40000000400 */
.L_x_176:
[----:B------:R-:W-:Y:S05]  /*ebc0*/  BSYNC B0 ;  /* 0x0000000000007941 */ /* 0x000fea0003800000 */
.L_x_175:
[----:B------:R-:W-:Y:S05]  /*ebd0*/  @P3 BRA `(.L_x_177) ;  /* 0xfffffe8000003947 */ /* 0x000fea000383ffff */
.L_x_174:
[----:B0-----:R-:W-:-:S13]  /*ebe0*/  ISETP.NE.AND P0, PT, RZ, c[0x0][0x17c], PT ;  /* 0x00005f00ff007a0c */ /* 0x001fda0003f05270 */
[----:B------:R-:W-:Y:S05]  /*ebf0*/  @!P0 BRA `(.L_x_178) ;  /* 0x000003a000008947 */ /* 0x000fea0003800000 */
[----:B------:R-:W-:Y:S01]  /*ec00*/  IMAD.MOV.U32 R10, RZ, RZ, c[0x0][0x0] ;  /* 0x00000000ff0a7624 */ /* 0x000fe200078e00ff */
[----:B------:R-:W-:-:S04]  /*ec10*/  MOV R2, c[0x0][0x0] ;  /* 0x0000000000027a02 */ /* 0x000fc80000000f00 */
[----:B------:R-:W-:-:S13]  /*ec20*/  ISETP.GT.AND P0, PT, R10, 0x20, PT ;  /* 0x000000200a00780c */ /* 0x000fda0003f04270 */
[----:B------:R-:W-:Y:S05]  /*ec30*/  @!P0 BRA `(.L_x_179) ;  /* 0x000001f000008947 */ /* 0x000fea0003800000 */
[----:B------:R-:W-:Y:S01]  /*ec40*/  PRMT R12, R19, 0x7604, R18 ;  /* 0x00007604130c7816 */ /* 0x000fe20000000012 */
[----:B------:R-:W-:Y:S01]  /*ec50*/  IMAD.MOV.U32 R2, RZ, RZ, 0x20 ;  /* 0x00000020ff027424 */ /* 0x000fe200078e00ff */
[----:B------:R-:W-:-:S03]  /*ec60*/  LEA.HI R10, R10, c[0x0][0x0], RZ, 0x1 ;  /* 0x000000000a0a7a11 */ /* 0x000fc600078f08ff */
[----:B------:R0:W-:Y:S01]  /*ec70*/  STS.U16 [R3], R12 ;  /* 0x0000000c03007388 */ /* 0x0001e20000000400 */
[----:B------:R-:W-:-:S04]  /*ec80*/  SHF.R.S32.HI R10, RZ, 0x1, R10 ;  /* 0x00000001ff0a7819 */ /* 0x000fc8000001140a */
[----:B------:R-:W-:-:S13]  /*ec90*/  ISETP.GE.AND P0, PT, R10, 0x20, PT ;  /* 0x000000200a00780c */ /* 0x000fda0003f06270 */
[----:B------:R-:W-:Y:S05]  /*eca0*/  @!P0 BRA `(.L_x_179) ;  /* 0x0000018000008947 */ /* 0x000fea0003800000 */
[----:B0-----:R-:W-:-:S04]  /*ecb0*/  IMAD.MOV.U32 R2, RZ, RZ, R10 ;  /* 0x000000ffff027224 */ /* 0x001fc800078e000a */
.L_x_182:
[C---:B------:R-:W-:Y:S01]  /*ecc0*/  IMAD.IADD R10, R23.reuse, 0x1, R2 ;  /* 0x00000001170a7824 */ /* 0x040fe200078e0202 */
[----:B------:R-:W-:Y:S04]  /*ecd0*/  BAR.SYNC.DEFER_BLOCKING 0x0 ;  /* 0x0000000000007b1d */ /* 0x000fe80000010000 */
[----:B------:R-:W-:Y:S02]  /*ece0*/  ISETP.GE.U32.AND P0, PT, R10, c[0x0][0x0], PT ;  /* 0x000000000a007a0c */ /* 0x000fe40003f06070 */
[----:B------:R-:W-:Y:S02]  /*ecf0*/  BSSY B0, `(.L_x_180) ;  /* 0x000000f000007945 */ /* 0x000fe40003800000 */
        /* <DEDUP_REMOVED lines=14> */
.L_x_181:
[----:B------:R-:W-:Y:S05]  /*ede0*/  BSYNC B0 ;  /* 0x0000000000007941 */ /* 0x000fea0003800000 */
.L_x_180:
[----:B------:R-:W-:-:S04]  /*edf0*/  SHF.R.S32.HI R2, RZ, 0x1, R2 ;  /* 0x00000001ff027819 */ /* 0x000fc80000011402 */
[----:B------:R-:W-:-:S13]  /*ee00*/  ISETP.GE.AND P0, PT, R2, 0x20, PT ;  /* 0x000000200200780c */ /* 0x000fda0003f06270 */
[----:B------:R-:W-:Y:S05]  /*ee10*/  @P0 BRA `(.L_x_182) ;  /* 0xfffffea000000947 */ /* 0x000fea000383ffff */
[----:B------:R-:W-:-:S09]  /*ee20*/  HFMA2.MMA R2, -RZ, RZ, 0, 1.9073486328125e-06 ;  /* 0x00000020ff027435 */ /* 0x000fd200000001ff */
.L_x_179:
[----:B0-----:R-:W-:Y:S01]  /*ee30*/  BAR.SYNC.DEFER_BLOCKING 0x0 ;  /* 0x0000000000007b1d */ /* 0x001fe20000010000 */
[----:B------:R-:W-:-:S13]  /*ee40*/  ISETP.GE.AND P0, PT, R2, 0x2, PT ;  /* 0x000000020200780c */ /* 0x000fda0003f06270 */
[----:B------:R-:W-:Y:S05]  /*ee50*/  @!P0 BRA `(.L_x_178) ;  /* 0x0000014000008947 */ /* 0x000fea0003800000 */
[----:B------:R-:W-:Y:S02]  /*ee60*/  IMAD.MOV.U32 R3, RZ, RZ, 0x1 ;  /* 0x00000001ff037424 */ /* 0x000fe400078e00ff */
.L_x_183:
[----:B------:R-:W-:Y:S02]  /*ee70*/  LOP3.LUT R10, R18, 0xffff, RZ, 0xc0, !PT ;  /* 0x0000ffff120a7812 */ /* 0x000fe400078ec0ff */
[----:B------:R-:W-:Y:S02]  /*ee80*/  LOP3.LUT R11, R19, 0xffff, RZ, 0xc0, !PT ;  /* 0x0000ffff130b7812 */ /* 0x000fe400078ec0ff */
        /* <DEDUP_REMOVED lines=17> */
.L_x_178:
        /* <DEDUP_REMOVED lines=9> */
[----:B------:R-:W2:Y:S04]  /*f030*/  LDG.E.U8 R0, [R4.64] ;  /* 0x0000002404007981 */ /* 0x000ea8000c1e1100 */
[----:B------:R-:W3:Y:S01]  /*f040*/  LDG.E.U8 R2, [R4.64+0x1] ;  /* 0x0000012404027981 */ /* 0x000ee2000c1e1100 */
[----:B------:R-:W-:Y:S02]  /*f050*/  LOP3.LUT R3, R18, 0xff, RZ, 0xc0, !PT ;  /* 0x000000ff12037812 */ /* 0x000fe400078ec0ff */
[----:B------:R-:W-:Y:S02]  /*f060*/  LOP3.LUT R19, R19, 0xff, RZ, 0xc0, !PT ;  /* 0x000000ff13137812 */ /* 0x000fe400078ec0ff */
[----:B--2---:R-:W-:Y:S02]  /*f070*/  ISETP.NE.AND P0, PT, R0, R3, PT ;  /* 0x000000030000720c */ /* 0x004fe40003f05270 */
[----:B---3--:R-:W-:-:S02]  /*f080*/  ISETP.NE.AND P1, PT, R2, R19, PT ;  /* 0x000000130200720c */ /* 0x008fc40003f25270 */
[----:B------:R-:W-:Y:S02]  /*f090*/  SEL R18, RZ, 0x1, !P0 ;  /* 0x00000001ff127807 */ /* 0x000fe40004000000 */
[----:B------:R-:W-:-:S04]  /*f0a0*/  SEL R19, RZ, 0x1, !P1 ;  /* 0x00000001ff137807 */ /* 0x000fc80004800000 */
.L_x_185:
[----:B------:R-:W-:Y:S05]  /*f0b0*/  @!P2 BRA `(.L_x_186) ;  /* 0x000003b00000a947 */ /* 0x000fea0003800000 */
[----:B------:R-:W-:-:S05]  /*f0c0*/  IMAD.MOV.U32 R22, RZ, RZ, 0x1 ;  /* 0x00000001ff167424 */ /* 0x000fca00078e00ff */
[----:B------:R-:W-:-:S04]  /*f0d0*/  ISETP.NE.AND P0, PT, R22, c[0x0][0x56c], PT ;  /* 0x00015b0016007a0c */ /* 0x000fc80003f05270 */
[----:B------:R-:W-:-:S09]  /*f0e0*/  P2R R0, PR, RZ, 0x1 ;  /* 0x00000001ff007803 */ /* 0x000fd20000000000 */
        /* <DEDUP_REMOVED lines=8> */
[----:B------:R-:W-:Y:S02]  /*f170*/  IMAD.MOV.U32 R8, RZ, RZ, 0x2ef ;  /* 0x000002efff087424 */ /* 0x000fe400078e00ff */
[----:B------:R-:W-:Y:S02]  /*f180*/  IMAD.MOV.U32 R10, RZ, RZ, c[0x4][0x6a8] ;  /* 0x0101aa00ff0a7624 */ /* 0x000fe400078e00ff */
[----:B------:R-:W-:-:S02]  /*f190*/  IMAD.MOV.U32 R12, RZ, RZ, 0x1 ;  /* 0x00000001ff0c7424 */ /* 0x000fc400078e00ff */
        /* <DEDUP_REMOVED lines=9> */
.L_x_187:
[----:B------:R-:W-:Y:S02]  /*f230*/  LOP3.LUT R18, R18, 0xffff, RZ, 0xc0, !PT ;  /* 0x0000ffff12127812 */ /* 0x000fe400078ec0ff */
[----:B------:R-:W-:Y:S02]  /*f240*/  IADD3 R4, P0, R17, c[0x0][0x538], RZ ;  /* 0x00014e0011047a10 */ /* 0x000fe40007f1e0ff */
[----:B------:R-:W-:Y:S02]  /*f250*/  PRMT R18, R18, 0x8880, RZ ;  /* 0x0000888012127816 */ /* 0x000fe400000000ff */
[----:B------:R-:W-:Y:S01]  /*f260*/  ISETP.NE.AND P6, PT, R22, c[0x0][0x56c], PT ;  /* 0x00015b0016007a0c */ /* 0x000fe20003fc5270 */
[----:B------:R-:W-:Y:S02]  /*f270*/  IMAD.X R5, RZ, RZ, c[0x0][0x53c], P0 ;  /* 0x00014f00ff057624 */ /* 0x000fe400000e06ff */
[----:B------:R-:W-:-:S05]  /*f280*/  IMAD.MOV.U32 R2, RZ, RZ, R18 ;  /* 0x000000ffff027224 */ /* 0x000fca00078e0012 */
[----:B------:R-:W-:-:S05]  /*f290*/  SHF.R.S32.HI R3, RZ, 0x1f, R2 ;  /* 0x0000001fff037819 */ /* 0x000fca0000011402 */
[----:B------:R0:W-:Y:S01]  /*f2a0*/  STG.E.64 [R4.64], R2 ;  /* 0x0000000204007986 */ /* 0x0001e2000c101b24 */
[----:B------:R-:W-:Y:S05]  /*f2b0*/  @!P6 BRA `(.L_x_188) ;  /* 0x000001300000e947 */ /* 0x000fea0003800000 */
[----:B0-----:R-:W-:Y:S01]  /*f2c0*/  MOV R2, 0x0 ;  /* 0x0000000000027802 */ /* 0x001fe20000000f00 */
[----:B------:R-:W-:Y:S01]  /*f2d0*/  IMAD.MOV.U32 R5, RZ, RZ, c[0x4][0x7cc] ;  /* 0x0101f300ff057624 */ /* 0x000fe200078e00ff */
[----:B------:R-:W-:Y:S01]  /*f2e0*/  MOV R4, c[0x4][0x7c8] ;  /* 0x0101f20000047a02 */ /* 0x000fe20000000f00 */
[----:B------:R-:W-:Y:S01]  /*f2f0*/  IMAD.MOV.U32 R6, RZ, RZ, c[0x4][0x7b8] ;  /* 0x0101ee00ff067624 */ /* 0x000fe200078e00ff */
[----:B------:R-:W-:Y:S01]  /*f300*/  MOV R10, c[0x4][0x6a8] ;  /* 0x0101aa00000a7a02 */ /* 0x000fe20000000f00 */
[----:B------:R-:W-:Y:S01]  /*f310*/  IMAD.MOV.U32 R7, RZ, RZ, c[0x4][0x7bc] ;  /* 0x0101ef00ff077624 */ /* 0x000fe200078e00ff */
[----:B------:R-:W0:Y:S01]  /*f320*/  LDC.64 R2, c[0x4][R2] ;  /* 0x0100000002027b82 */ /* 0x000e220000000a00 */
[----:B------:R-:W-:Y:S02]  /*f330*/  IMAD.MOV.U32 R8, RZ, RZ, 0x2ef ;  /* 0x000002efff087424 */ /* 0x000fe400078e00ff */
        /* <DEDUP_REMOVED lines=11> */
.L_x_188:
[----:B------:R-:W-:Y:S02]  /*f3f0*/  LOP3.LUT R19, R19, 0xffff, RZ, 0xc0, !PT ;  /* 0x0000ffff13137812 */ /* 0x000fe400078ec0ff */
[----:B------:R-:W-:Y:S02]  /*f400*/  IADD3 R16, P0, R16, c[0x0][0x538], RZ ;  /* 0x00014e0010107a10 */ /* 0x000fe40007f1e0ff */
[----:B------:R-:W-:Y:S02]  /*f410*/  PRMT R19, R19, 0x8880, RZ ;  /* 0x0000888013137816 */ /* 0x000fe400000000ff */
[----:B------:R-:W-:-:S03]  /*f420*/  IADD3.X R17, RZ, c[0x0][0x53c], RZ, P0, !PT ;  /* 0x00014f00ff117a10 */ /* 0x000fc600007fe4ff */
[----:B0-----:R-:W-:-:S05]  /*f430*/  IMAD.MOV.U32 R2, RZ, RZ, R19 ;  /* 0x000000ffff027224 */ /* 0x001fca00078e0013 */
[----:B------:R-:W-:-:S05]  /*f440*/  SHF.R.S32.HI R3, RZ, 0x1f, R2 ;  /* 0x0000001fff037819 */ /* 0x000fca0000011402 */
[----:B------:R-:W-:Y:S01]  /*f450*/  STG.E.64 [R16.64], R2 ;  /* 0x0000000210007986 */ /* 0x000fe2000c101b24 */
[----:B------:R-:W-:Y:S05]  /*f460*/  EXIT ;  /* 0x000000000000794d */ /* 0x000fea0003800000 */
.L_x_186:
[----:B------:R-:W-:Y:S04]  /*f470*/  STG.E.U8 [R4.64], R18 ;  /* 0x0000001204007986 */ /* 0x000fe8000c101124 */
[----:B------:R-:W-:Y:S01]  /*f480*/  STG.E.U8 [R4.64+0x1], R19 ;  /* 0x0000011304007986 */ /* 0x000fe2000c101124 */
[----:B------:R-:W-:Y:S05]  /*f490*/  EXIT ;  /* 0x000000000000794d */ /* 0x000fea0003800000 */
.L_x_184:
[----:B------:R-:W-:Y:S01]  /*f4a0*/  ISETP.NE.AND P0, PT, RZ, UR38, PT ;  /* 0x00000026ff007c0c */ /* 0x000fe2000bf05270 */
[----:B------:R-:W-:Y:S02]  /*f4b0*/  ULDC.U8 UR4, c[0x0][0x569] ;  /* 0x00015a4000047ab9 */ /* 0x000fe40000000000 */
[----:B------:R-:W-:-:S10]  /*f4c0*/  ISETP.NE.AND P2, PT, RZ, UR4, PT ;  /* 0x00000004ff007c0c */ /* 0x000fd4000bf45270 */
[----:B------:R-:W-:Y:S05]  /*f4d0*/  @!P0 BRA `(.L_x_189) ;  /* 0x000000e000008947 */ /* 0x000fea0003800000 */
[----:B------:R-:W2:Y:S04]  /*f4e0*/  LDG.E.64 R4, [R6.64] ;  /* 0x0000002406047981 */ /* 0x000ea8000c1e1b00 */
[----:B------:R-:W3:Y:S01]  /*f4f0*/  LDG.E.64 R2, [R8.64] ;  /* 0x0000002408027981 */ /* 0x000ee2000c1e1b00 */
[----:B------:R-:W-:Y:S02]  /*f500*/  LOP3.LUT R19, R19, 0xff, RZ, 0xc0, !PT ;  /* 0x000000ff13137812 */ /* 0x000fe400078ec0ff */
[----:B--2---:R-:W-:Y:S02]  /*f510*/  ISETP.NE.U32.AND P0, PT, R4, RZ, PT ;  /* 0x000000ff0400720c */ /* 0x004fe40003f05070 */
[----:B---3--:R-:W-:Y:S02]  /*f520*/  ISETP.NE.U32.AND P1, PT, R2, RZ, PT ;  /* 0x000000ff0200720c */ /* 0x008fe40003f25070 */
[----:B------:R-:W-:-:S02]  /*f530*/  ISETP.NE.AND.EX P0, PT, R5, RZ, PT, P0 ;  /* 0x000000ff0500720c */ /* 0x000fc40003f05300 */
[----:B------:R-:W-:Y:S02]  /*f540*/  ISETP.NE.AND.EX P1, PT, R3, RZ, PT, P1 ;  /* 0x000000ff0300720c */ /* 0x000fe40003f25310 */
[----:B------:R-:W-:Y:S02]  /*f550*/  LOP3.LUT R3, R18, 0xff, RZ, 0xc0, !PT ;  /* 0x000000ff12037812 */ /* 0x000fe400078ec0ff */
[----:B------:R-:W-:Y:S02]  /*f560*/  SEL R0, RZ, 0x1, !P0 ;  /* 0x00000001ff007807 */ /* 0x000fe40004000000 */
[----:B------:R-:W-:Y:S02]  /*f570*/  SEL R2, RZ, 0x1, !P1 ;  /* 0x00000001ff027807 */ /* 0x000fe40004800000 */
[----:B------:R-:W-:Y:S02]  /*f580*/  ISETP.NE.AND P0, PT, R3, R0, PT ;  /* 0x000000000300720c */ /* 0x000fe40003f05270 */
[----:B------:R-:W-:-:S02]  /*f590*/  ISETP.NE.AND P1, PT, R19, R2, PT ;  /* 0x000000021300720c */ /* 0x000fc40003f25270 */
[----:B------:R-:W-:Y:S02]  /*f5a0*/  SEL R18, RZ, 0x1, !P0 ;  /* 0x00000001ff127807 */ /* 0x000fe40004000000 */
[----:B------:R-:W-:-:S04]  /*f5b0*/  SEL R19, RZ, 0x1, !P1 ;  /* 0x00000001ff137807 */ /* 0x000fc80004800000 */
.L_x_189:
[----:B------:R-:W-:Y:S05]  /*f5c0*/  @!P2 BRA `(.L_x_190) ;  /* 0x000003b00000a947 */ /* 0x000fea0003800000 */
[----:B------:R-:W-:-:S05]  /*f5d0*/  IMAD.MOV.U32 R22, RZ, RZ, 0x1 ;  /* 0x00000001ff167424 */ /* 0x000fca00078e00ff */
[----:B------:R-:W-:-:S04]  /*f5e0*/  ISETP.NE.AND P0, PT, R22, c[0x0][0x56c], PT ;  /* 0x00015b0016007a0c */ /* 0x000fc80003f05270 */
[----:B------:R-:W-:-:S09]  /*f5f0*/  P2R R0, PR, RZ, 0x1 ;  /* 0x00000001ff007803 */ /* 0x000fd20000000000 */
[----:B------:R-:W-:Y:S05]  /*f600*/  @!P0 BRA `(.L_x_191) ;  /* 0x0000013000008947 */ /* 0x000fea0003800000 */
[----:B------:R-:W-:Y:S01]  /*f610*/  MOV R2, 0x0 ;  /* 0x0000000000027802 */ /* 0x000fe20000000f00 */
[----:B------:R-:W-:Y:S01]  /*f620*/  HFMA2.MMA R13, -RZ, RZ, 0, 0 ;  /* 0x00000000ff0d7435 */ /* 0x000fe200000001ff */
[----:B------:R-:W-:Y:S01]  /*f630*/  IMAD.MOV.U32 R4, RZ, RZ, c[0x4][0x7c8] ;  /* 0x0101f200ff047624 */ /* 0x000fe200078e00ff */
[----:B------:R-:W-:Y:S01]  /*f640*/  MOV R7, c[0x4][0x7bc] ;  /* 0x0101ef0000077a02 */ /* 0x000fe20000000f00 */
[----:B------:R-:W-:Y:S02]  /*f650*/  IMAD.MOV.U32 R5, RZ, RZ, c[0x4][0x7cc] ;  /* 0x0101f300ff057624 */ /* 0x000fe400078e00ff */
[----:B------:R-:W0:Y:S01]  /*f660*/  LDC.64 R2, c[0x4][R2] ;  /* 0x0100000002027b82 */ /* 0x000e220000000a00 */
[----:B------:R-:W-:Y:S02]  /*f670*/  IMAD.MOV.U32 R6, RZ, RZ, c[0x4][0x7b8] ;  /* 0x0101ee00ff067624 */ /* 0x000fe400078e00ff */
[----:B------:R-:W-:Y:S02]  /*f680*/  IMAD.MOV.U32 R8, RZ, RZ, 0x2ef ;  /* 0x000002efff087424 */ /* 0x000fe400078e00ff */
[----:B------:R-:W-:-:S02]  /*f690*/  IMAD.MOV.U32 R10, RZ, RZ, c[0x4][0x6a8] ;  /* 0x0101aa00ff0a7624 */ /* 0x000fc400078e00ff */
[----:B------:R-:W-:Y:S02]  /*f6a0*/  IMAD.MOV.U32 R11, RZ, RZ, c[0x4][0x6ac] ;  /* 0x0101ab00ff0b7624 */ /* 0x000fe400078e00ff */
[----:B------:R-:W-:Y:S02]  /*f6b0*/  IMAD.MOV.U32 R12, RZ, RZ, 0x1 ;  /* 0x00000001ff0c7424 */ /* 0x000fe400078e00ff */
        /* <DEDUP_REMOVED lines=8> */
.L_x_191:
        /* <DEDUP_REMOVED lines=10> */
[----:B------:R-:W-:Y:S01]  /*f7e0*/  HFMA2.MMA R12, -RZ, RZ, 0, 5.9604644775390625e-08 ;  /* 0x00000001ff0c7435 */ /* 0x000fe200000001ff */
[----:B------:R-:W-:Y:S01]  /*f7f0*/  IMAD.MOV.U32 R4, RZ, RZ, c[0x4][0x7c8] ;  /* 0x0101f200ff047624 */ /* 0x000fe200078e00ff */
[----:B------:R-:W-:Y:S01]  /*f800*/  MOV R6, c[0x4][0x7b8] ;  /* 0x0101ee0000067a02 */ /* 0x000fe20000000f00 */
[----:B------:R-:W-:Y:S02]  /*f810*/  IMAD.MOV.U32 R5, RZ, RZ, c[0x4][0x7cc] ;  /* 0x0101f300ff057624 */ /* 0x000fe400078e00ff */
[----:B------:R-:W0:Y:S01]  /*f820*/  LDC.64 R2, c[0x4][R2] ;  /* 0x0100000002027b82 */ /* 0x000e220000000a00 */
[----:B------:R-:W-:Y:S02]  /*f830*/  IMAD.MOV.U32 R7, RZ, RZ, c[0x4][0x7bc] ;  /* 0x0101ef00ff077624 */ /* 0x000fe400078e00ff */
[----:B------:R-:W-:-:S02]  /*f840*/  IMAD.MOV.U32 R8, RZ, RZ, 0x2ef ;  /* 0x000002efff087424 */ /* 0x000fc400078e00ff */
[----:B------:R-:W-:Y:S02]  /*f850*/  IMAD.MOV.U32 R10, RZ, RZ, c[0x4][0x6a8] ;  /* 0x0101aa00ff0a7624 */ /* 0x000fe400078e00ff */
[----:B------:R-:W-:Y:S02]  /*f860*/  IMAD.MOV.U32 R11, RZ, RZ, c[0x4][0x6ac] ;  /* 0x0101ab00ff0b7624 */ /* 0x000fe400078e00ff */
[----:B------:R-:W-:Y:S02]  /*f870*/  IMAD.MOV.U32 R13, RZ, RZ, RZ ;  /* 0x000000ffff0d7224 */ /* 0x000fe400078e00ff */
[----:B------:R-:W-:Y:S01]  /*f880*/  LEPC R14 ;  /* 0x00000000000e734e */ /* 0x000fe20000000000 */
[----:B------:R-:W-:Y:S02]  /*f890*/  MOV R9, 0xf900 ;  /* 0x0000f90000097802 */ /* 0x000fe40000000f00 */
[----:B------:R-:W-:Y:S02]  /*f8a0*/  MOV R20, 0xf880 ;  /* 0x0000f88000147802 */ /* 0x000fe40000000f00 */
[----:B------:R-:W-:Y:S02]  /*f8b0*/  MOV R21, 0x0 ;  /* 0x0000000000157802 */ /* 0x000fe40000000f00 */
[----:B------:R-:W-:-:S02]  /*f8c0*/  MOV R0, 0x0 ;  /* 0x0000000000007802 */ /* 0x000fc40000000f00 */
[----:B------:R-:W-:-:S04]  /*f8d0*/  IADD3 R20, P0, P1, -R20, R9, R14 ;  /* 0x0000000914147210 */ /* 0x000fc8000791e10e */
[----:B------:R-:W-:-:S04]  /*f8e0*/  IADD3.X R21, ~R0, R21, R15, P0, P1 ;  /* 0x0000001500157210 */ /* 0x000fc800007e250f */
[----:B0-----:R-:W-:Y:S05]  /*f8f0*/  CALL.ABS.NOINC R2 ;  /* 0x0000000002007343 */ /* 0x001fea0003c00000 */
.L_x_192:
[----:B------:R-:W-:Y:S02]  /*f900*/  LOP3.LUT R19, R19, 0xffff, RZ, 0xc0, !PT ;  /* 0x0000ffff13137812 */ /* 0x000fe400078ec0ff */
[----:B------:R-:W-:Y:S02]  /*f910*/  IADD3 R16, P0, R16, c[0x0][0x538], RZ ;  /* 0x00014e0010107a10 */ /* 0x000fe40007f1e0ff */
[----:B------:R-:W-:-:S03]  /*f920*/  PRMT R19, R19, 0x8880, RZ ;  /* 0x0000888013137816 */ /* 0x000fc600000000ff */
[----:B------:R-:W-:Y:S02]  /*f930*/  IMAD.X R17, RZ, RZ, c[0x0][0x53c], P0 ;  /* 0x00014f00ff117624 */ /* 0x000fe400000e06ff */
[----:B0-----:R-:W-:-:S05]  /*f940*/  IMAD.MOV.U32 R2, RZ, RZ, R19 ;  /* 0x000000ffff027224 */ /* 0x001fca00078e0013 */
[----:B------:R-:W-:-:S05]  /*f950*/  SHF.R.S32.HI R3, RZ, 0x1f, R2 ;  /* 0x0000001fff037819 */ /* 0x000fca0000011402 */
[----:B------:R-:W-:Y:S01]  /*f960*/  STG.E.64 [R16.64], R2 ;  /* 0x0000000210007986 */ /* 0x000fe2000c101b24 */
[----:B------:R-:W-:Y:S05]  /*f970*/  EXIT ;  /* 0x000000000000794d */ /* 0x000fea0003800000 */
.L_x_190:
[----:B------:R-:W-:Y:S02]  /*f980*/  LOP3.LUT R18, R18, 0xffff, RZ, 0xc0, !PT ;  /* 0x0000ffff12127812 */ /* 0x000fe400078ec0ff */
[----:B------:R-:W-:Y:S02]  /*f990*/  LOP3.LUT R19, R19, 0xffff, RZ, 0xc0, !PT ;  /* 0x0000ffff13137812 */ /* 0x000fe400078ec0ff */
[----:B------:R-:W-:Y:S02]  /*f9a0*/  PRMT R18, R18, 0x8880, RZ ;  /* 0x0000888012127816 */ /* 0x000fe400000000ff */
[----:B------:R-:W-:-:S03]  /*f9b0*/  PRMT R19, R19, 0x8880, RZ ;  /* 0x0000888013137816 */ /* 0x000fc600000000ff */
[----:B------:R-:W-:Y:S01]  /*f9c0*/  IMAD.MOV.U32 R2, RZ, RZ, R18 ;  /* 0x000000ffff027224 */ /* 0x000fe200078e0012 */
[----:B------:R-:W-:-:S04]  /*f9d0*/  MOV R4, R19 ;  /* 0x0000001300047202 */ /* 0x000fc80000000f00 */
[----:B------:R-:W-:Y:S02]  /*f9e0*/  SHF.R.S32.HI R3, RZ, 0x1f, R2 ;  /* 0x0000001fff037819 */ /* 0x000fe40000011402 */
[----:B------:R-:W-:-:S03]  /*f9f0*/  SHF.R.S32.HI R5, RZ, 0x1f, R4 ;  /* 0x0000001fff057819 */ /* 0x000fc60000011404 */
[----:B------:R-:W-:Y:S04]  /*fa00*/  STG.E.64 [R6.64], R2 ;  /* 0x0000000206007986 */ /* 0x000fe8000c101b24 */
[----:B------:R-:W-:Y:S01]  /*fa10*/  STG.E.64 [R8.64], R4 ;  /* 0x0000000408007986 */ /* 0x000fe2000c101b24 */
[----:B------:R-:W-:Y:S05]  /*fa20*/  EXIT ;  /* 0x000000000000794d */ /* 0x000fea0003800000 */
.L_x_158:
        /* <DEDUP_REMOVED lines=8> */
[----:B------:R-:W0:Y:S01]  /*fab0*/  LDC.U8 R2, c[0x0][0x568] ;  /* 0x00015a00ff027b82 */ /* 0x000e220000000000 */
[----:B------:R-:W-:-:S04]  /*fac0*/  ISETP.NE.U32.AND P0, PT, R4, RZ, PT ;  /* 0x000000ff0400720c */ /* 0x000fc80003f05070 */
[----:B------:R-:W-:-:S13]  /*fad0*/  ISETP.NE.AND.EX P0, PT, R0, RZ, PT, P0 ;  /* 0x000000ff0000720c */ /* 0x000fda0003f05300 */
[----:B------:R-:W-:Y:S05]  /*fae0*/  @!P0 BRA `(.L_x_193) ;  /* 0x000004b000008947 */ /* 0x000fea0003800000 */
[----:B0-----:R-:W-:Y:S01]  /*faf0*/  ISETP.NE.AND P0, PT, R2, RZ, PT ;  /* 0x000000ff0200720c */ /* 0x001fe20003f05270 */
        /* <DEDUP_REMOVED lines=11> */
.L_x_194:
        /* <DEDUP_REMOVED lines=24> */
.L_x_196:
        /* <DEDUP_REMOVED lines=28> */
.L_x_197:
[----:B------:R-:W-:Y:S02]  /*fef0*/  LOP3.LUT R25, R25, 0xffff, RZ, 0xc0, !PT ;  /* 0x0000ffff19197812 */ /* 0x000fe400078ec0ff */
[----:B0-----:R-:W-:Y:S02]  /*ff00*/  IADD3 R4, P0, R19, c[0x0][0x538], RZ ;  /* 0x00014e0013047a10 */ /* 0x001fe40007f1e0ff */
[----:B------:R-:W-:-:S03]  /*ff10*/  PRMT R25, R25, 0x8880, RZ ;  /* 0x0000888019197816 */ /* 0x000fc600000000ff */
[----:B------:R-:W-:Y:S02]  /*ff20*/  IMAD.X R5, RZ, RZ, c[0x0][0x53c], P0 ;  /* 0x00014f00ff057624 */ /* 0x000fe400000e06ff */
[----:B------:R-:W-:-:S05]  /*ff30*/  IMAD.MOV.U32 R2, RZ, RZ, R25 ;  /* 0x000000ffff027224 */ /* 0x000fca00078e0019 */
[----:B------:R-:W-:-:S05]  /*ff40*/  SHF.R.S32.HI R3, RZ, 0x1f, R2 ;  /* 0x0000001fff037819 */ /* 0x000fca0000011402 */
[----:B------:R-:W-:Y:S01]  /*ff50*/  STG.E.64 [R4.64], R2 ;  /* 0x0000000204007986 */ /* 0x000fe2000c101b24 */
[----:B------:R-:W-:Y:S05]  /*ff60*/  EXIT ;  /* 0x000000000000794d */ /* 0x000fea0003800000 */
.L_x_195:
[----:B------:R-:W-:Y:S04]  /*ff70*/  STG.E.U8 [R4.64], R22 ;  /* 0x0000001604007986 */ /* 0x000fe8000c101124 */
[----:B------:R-:W-:Y:S01]  /*ff80*/  STG.E.U8 [R4.64+0x1], R25 ;  /* 0x0000011904007986 */ /* 0x000fe2000c101124 */
[----:B------:R-:W-:Y:S05]  /*ff90*/  EXIT ;  /* 0x000000000000794d */ /* 0x000fea0003800000 */
.L_x_193:
[----:B0-----:R-:W-:Y:S01]  /*ffa0*/  ISETP.NE.AND P0, PT, R2, RZ, PT ;  /* 0x000000ff0200720c */ /* 0x001fe20003f05270 */
        /* <DEDUP_REMOVED lines=17> */
.L_x_198:
        /* <DEDUP_REMOVED lines=24> */
.L_x_200:
[----:B------:R-:W-:Y:S02]  /*10240*/  LOP3.LUT R22, R22, 0xffff, RZ, 0xc0, !PT ;  /* 0x0000ffff16167812 */ /* 0x000fe400078ec0ff */
[----:B------:R-:W-:Y:S02]  /*10250*/  IADD3 R4, P0, R18, c[0x0][0x538], RZ ;  /* 0x00014e0012047a10 */ /* 0x000fe40007f1e0ff */
[----:B------:R-:W-:Y:S02]  /*10260*/  PRMT R22, R22, 0x8880, RZ ;  /* 0x0000888016167816 */ /* 0x000fe400000000ff */
[----:B------:R-:W-:Y:S02]  /*10270*/  IADD3.X R5, RZ, c[0x0][0x53c], RZ, P0, !PT ;  /* 0x00014f00ff057a10 */ /* 0x000fe400007fe4ff */
[----:B------:R-:W-:Y:S01]  /*10280*/  ISETP.NE.AND P6, PT, R16, c[0x0][0x56c], PT ;  /* 0x00015b0010007a0c */ /* 0x000fe20003fc5270 */
[----:B------:R-:W-:-:S05]  /*10290*/  IMAD.MOV.U32 R2, RZ, RZ, R22 ;  /* 0x000000ffff027224 */ /* 0x000fca00078e0016 */
[----:B------:R-:W-:-:S05]  /*102a0*/  SHF.R.S32.HI R3, RZ, 0x1f, R2 ;  /* 0x0000001fff037819 */ /* 0x000fca0000011402 */
[----:B------:R0:W-:Y:S02]  /*102b0*/  STG.E.64 [R4.64], R2 ;  /* 0x0000000204007986 */ /* 0x0001e4000c101b24 */
[----:B------:R-:W-:Y:S05]  /*102c0*/  @!P6 BRA `(.L_x_201) ;  /* 0x000001300000e947 */ /* 0x000fea0003800000 */
[----:B0-----:R-:W-:Y:S01]  /*102d0*/  MOV R2, 0x0 ;  /* 0x0000000000027802 */ /* 0x001fe20000000f00 */
[----:B------:R-:W-:Y:S01]  /*102e0*/  HFMA2.MMA R8, -RZ, RZ, 0, 4.4763088226318359375e-05 ;  /* 0x000002efff087435 */ /* 0x000fe200000001ff */
[----:B------:R-:W-:Y:S02]  /*102f0*/  IMAD.MOV.U32 R4, RZ, RZ, c[0x4][0x7c8] ;  /* 0x0101f200ff047624 */ /* 0x000fe400078e00ff */
[----:B------:R-:W-:Y:S02]  /*10300*/  IMAD.MOV.U32 R5, RZ, RZ, c[0x4][0x7cc] ;  /* 0x0101f300ff057624 */ /* 0x000fe400078e00ff */
[----:B------:R-:W0:Y:S01]  /*10310*/  LDC.64 R2, c[0x4][R2] ;  /* 0x0100000002027b82 */ /* 0x000e220000000a00 */
[----:B------:R-:W-:Y:S02]  /*10320*/  IMAD.MOV.U32 R6, RZ, RZ, c[0x4][0x7b8] ;  /* 0x0101ee00ff067624 */ /* 0x000fe400078e00ff */
[----:B------:R-:W-:-:S02]  /*10330*/  IMAD.MOV.U32 R7, RZ, RZ, c[0x4][0x7bc] ;  /* 0x0101ef00ff077624 */ /* 0x000fc400078e00ff */
[----:B------:R-:W-:Y:S02]  /*10340*/  IMAD.MOV.U32 R10, RZ, RZ, c[0x4][0x6a8] ;  /* 0x0101aa00ff0a7624 */ /* 0x000fe400078e00ff */
[----:B------:R-:W-:Y:S02]  /*10350*/  IMAD.MOV.U32 R11, RZ, RZ, c[0x4][0x6ac] ;  /* 0x0101ab00ff0b7624 */ /* 0x000fe400078e00ff */
[----:B------:R-:W-:Y:S02]  /*10360*/  IMAD.MOV.U32 R12, RZ, RZ, 0x1 ;  /* 0x00000001ff0c7424 */ /* 0x000fe400078e00ff */
[----:B------:R-:W-:Y:S02]  /*10370*/  IMAD.MOV.U32 R13, RZ, RZ, RZ ;  /* 0x000000ffff0d7224 */ /* 0x000fe400078e00ff */
[----:B------:R-:W-:Y:S01]  /*10380*/  LEPC R14 ;  /* 0x00000000000e734e */ /* 0x000fe20000000000 */
[----:B------:R-:W-:Y:S02]  /*10390*/  MOV R9, 0x10400 ;  /* 0x0001040000097802 */ /* 0x000fe40000000f00 */
[----:B------:R-:W-:Y:S02]  /*103a0*/  MOV R20, 0x10380 ;  /* 0x0001038000147802 */ /* 0x000fe40000000f00 */
[----:B------:R-:W-:-:S02]  /*103b0*/  MOV R21, 0x0 ;  /* 0x0000000000157802 */ /* 0x000fc40000000f00 */
[----:B------:R-:W-:Y:S02]  /*103c0*/  MOV R0, 0x0 ;  /* 0x0000000000007802 */ /* 0x000fe40000000f00 */
[----:B------:R-:W-:-:S04]  /*103d0*/  IADD3 R20, P0, P1, -R20, R9, R14 ;  /* 0x0000000914147210 */ /* 0x000fc8000791e10e */
[----:B------:R-:W-:-:S04]  /*103e0*/  IADD3.X R21, ~R0, R21, R15, P0, P1 ;  /* 0x0000001500157210 */ /* 0x000fc800007e250f */
[----:B0-----:R-:W-:Y:S05]  /*103f0*/  CALL.ABS.NOINC R2 ;  /* 0x0000000002007343 */ /* 0x001fea0003c00000 */
.L_x_201:
[----:B------:R-:W-:Y:S02]  /*10400*/  LOP3.LUT R25, R25, 0xffff, RZ, 0xc0, !PT ;  /* 0x0000ffff19197812 */ /* 0x000fe400078ec0ff */
[----:B0-----:R-:W-:Y:S02]  /*10410*/  IADD3 R4, P0, R19, c[0x0][0x538], RZ ;  /* 0x00014e0013047a10 */ /* 0x001fe40007f1e0ff */
[----:B------:R-:W-:-:S03]  /*10420*/  PRMT R25, R25, 0x8880, RZ ;  /* 0x0000888019197816 */ /* 0x000fc600000000ff */
[----:B------:R-:W-:Y:S01]  /*10430*/  IMAD.X R5, RZ, RZ, c[0x0][0x53c], P0 ;  /* 0x00014f00ff057624 */ /* 0x000fe200000e06ff */
[----:B------:R-:W-:-:S04]  /*10440*/  MOV R2, R25 ;  /* 0x0000001900027202 */ /* 0x000fc80000000f00 */
[----:B------:R-:W-:-:S05]  /*10450*/  SHF.R.S32.HI R3, RZ, 0x1f, R2 ;  /* 0x0000001fff037819 */ /* 0x000fca0000011402 */
[----:B------:R-:W-:Y:S01]  /*10460*/  STG.E.64 [R4.64], R2 ;  /* 0x0000000204007986 */ /* 0x000fe2000c101b24 */
[----:B------:R-:W-:Y:S05]  /*10470*/  EXIT ;  /* 0x000000000000794d */ /* 0x000fea0003800000 */
.L_x_199:
[----:B------:R-:W-:Y:S02]  /*10480*/  LOP3.LUT R22, R22, 0xffff, RZ, 0xc0, !PT ;  /* 0x0000ffff16167812 */ /* 0x000fe400078ec0ff */
[----:B------:R-:W-:Y:S02]  /*10490*/  LOP3.LUT R25, R25, 0xffff, RZ, 0xc0, !PT ;  /* 0x0000ffff19197812 */ /* 0x000fe400078ec0ff */
[----:B------:R-:W-:Y:S02]  /*104a0*/  PRMT R22, R22, 0x8880, RZ ;  /* 0x0000888016167816 */ /* 0x000fe400000000ff */
[----:B------:R-:W-:-:S03]  /*104b0*/  PRMT R25, R25, 0x8880, RZ ;  /* 0x0000888019197816 */ /* 0x000fc600000000ff */
[----:B------:R-:W-:Y:S02]  /*104c0*/  IMAD.MOV.U32 R2, RZ, RZ, R22 ;  /* 0x000000ffff027224 */ /* 0x000fe400078e0016 */
[----:B------:R-:W-:-:S03]  /*104d0*/  IMAD.MOV.U32 R4, RZ, RZ, R25 ;  /* 0x000000ffff047224 */ /* 0x000fc600078e0019 */
[----:B------:R-:W-:Y:S02]  /*104e0*/  SHF.R.S32.HI R3, RZ, 0x1f, R2 ;  /* 0x0000001fff037819 */ /* 0x000fe40000011402 */
[----:B------:R-:W-:-:S03]  /*104f0*/  SHF.R.S32.HI R5, RZ, 0x1f, R4 ;  /* 0x0000001fff057819 */ /* 0x000fc60000011404 */
[----:B------:R-:W-:Y:S04]  /*10500*/  STG.E.64 [R6.64], R2 ;  /* 0x0000000206007986 */ /* 0x000fe8000c101b24 */
[----:B------:R-:W-:Y:S01]  /*10510*/  STG.E.64 [R8.64], R4 ;  /* 0x0000000408007986 */ /* 0x000fe2000c101b24 */
[----:B------:R-:W-:Y:S05]  /*10520*/  EXIT ;  /* 0x000000000000794d */ /* 0x000fea0003800000 */
.L_x_202:
        /* <DEDUP_REMOVED lines=13> */
.L_x_9868:


//--------------------- .text._ZN2at6native13reduce_kernelILi128ELi4ENS0_8ReduceOpIbNS0_14func_wrapper_tImZNS0_15xor_sum_functorIbvEclERNS_14TensorIteratorEEUlbbE_EEjmLi4ELi4EEEEEvT1_ --------------------------
	.section	.text._ZN2at6native13reduce_kernelILi128ELi4ENS0_8ReduceOpIbNS0_14func_wrapper_tImZNS0_15xor_sum_functorIbvEclERNS_14TensorIteratorEEUlbbE_EEjmLi4ELi4EEEEEvT1_,"ax",@progbits
	.sectioninfo	@"SHI_REGISTERS=48"
	.align	128
        .global         _ZN2at6native13reduce_kernelILi128ELi4ENS0_8ReduceOpIbNS0_14func_wrapper_tImZNS0_15xor_sum_functorIbvEclERNS_14TensorIteratorEEUlbbE_EEjmLi4ELi4EEEEEvT1_
        .type           _ZN2at6native13reduce_kernelILi128ELi4ENS0_8ReduceOpIbNS0_14func_wrapper_tImZNS0_15xor_sum_functorIbvEclERNS_14TensorIteratorEEUlbbE_EEjmLi4ELi4EEEEEvT1_,@function
        .size           _ZN2at6native13reduce_kernelILi128ELi4ENS0_8ReduceOpIbNS0_14func_wrapper_tImZNS0_15xor_sum_functorIbvEclERNS_14TensorIteratorEEUlbbE_EEjmLi4ELi4EEEEEvT1_,(.L_x_9869 - _ZN2at6native13reduce_kernelILi128ELi4ENS0_8ReduceOpIbNS0_14func_wrapper_tImZNS0_15xor_sum_functorIbvEclERNS_14TensorIteratorEEUlbbE_EEjmLi4ELi4EEEEEvT1_)
        .other          _ZN2at6native13reduce_kernelILi128ELi4ENS0_8ReduceOpIbNS0_14func_wrapper_tImZNS0_15xor_sum_functorIbvEclERNS_14TensorIteratorEEUlbbE_EEjmLi4ELi4EEEEEvT1_,@"STO_CUDA_ENTRY STV_DEFAULT"
_ZN2at6native13reduce_kernelILi128ELi4ENS0_8ReduceOpIbNS0_14func_wrapper_tImZNS0_15xor_sum_functorIbvEclERNS_14TensorIteratorEEUlbbE_EEjmLi4ELi4EEEEEvT1_:
.text._ZN2at6native13reduce_kernelILi128ELi4ENS0_8ReduceOpIbNS0_14func_wrapper_tImZNS0_15xor_sum_functorIbvEclERNS_14TensorIteratorEEUlbbE_EEjmLi4ELi4EEEEEvT1_:
[----:B------:R-:W-:Y:S02]  /*0000*/  IMAD.MOV.U32 R1, RZ, RZ, c[0x0][0x28] ;  /* 0x00000a00ff017624 */ /* 0x000fe400078e00ff */
[----:B------:R-:W0:Y:S01]  /*0010*/  S2R R2, SR_TID.X ;  /* 0x0000000000027919 */ /* 0x000e220000002100 */
[----:B------:R-:W-:Y:S01]  /*0020*/  ISETP.NE.AND P0, PT, RZ, c[0x0][0x338], PT ;  /* 0x0000ce00ff007a0c */ /* 0x000fe20003f05270 */
[----:B------:R-:W-:Y:S02]  /*0030*/  IMAD.MOV.U32 R25, RZ, RZ, RZ ;  /* 0x000000ffff197224 */ /* 0x000fe400078e00ff */
[----:B------:R-:W1:Y:S04]  /*0040*/  S2R R17, SR_TID.Y ;  /* 0x0000000000117919 */ /* 0x000e680000002200 */
[----:B------:R-:W2:Y:S04]  /*0050*/  S2R R3, SR_CTAID.X ;  /* 0x0000000000037919 */ /* 0x000ea80000002500 */
[----:B------:R-:W3:Y:S01]  /*0060*/  S2R R24, SR_CTAID.Y ;  /* 0x0000000000187919 */ /* 0x000ee20000002600 */
[----:B0-----:R-:W-:-:S02]  /*0070*/  IMAD R0, R2, c[0x0][0x188], RZ ;  /* 0x0000620002007a24 */ /* 0x001fc400078e02ff */
[----:B------:R-:W-:Y:S02]  /*0080*/  IMAD R4, R2, c[0x0][0x17c], RZ ;  /* 0x00005f0002047a24 */ /* 0x000fe400078e02ff */
[----:B-1----:R-:W-:-:S04]  /*0090*/  IMAD R0, R17, c[0x0][0x18c], R0 ;  /* 0x0000630011007a24 */ /* 0x002fc800078e0200 */
[----:B--2---:R-:W-:Y:S02]  /*00a0*/  IMAD R0, R3, c[0x0][0x174], R0 ;  /* 0x00005d0003007a24 */ /* 0x004fe400078e0200 */
[----:B------:R-:W-:Y:S02]  /*00b0*/  IMAD R3, R17, c[0x0][0x180], R4 ;  /* 0x0000600011037a24 */ /* 0x000fe400078e0204 */
[----:B------:R-:W-:Y:S02]  /*00c0*/  IMAD.SHL.U32 R23, R0, 0x4, RZ ;  /* 0x0000000400177824 */ /* 0x000fe400078e00ff */
[----:B---3--:R-:W-:Y:S01]  /*00d0*/  IMAD R14, R24, c[0x0][0x184], R3 ;  /* 0x00006100180e7a24 */ /* 0x008fe200078e0203 */
        /* <DEDUP_REMOVED lines=195> */
[----:B------:R-:W-:Y:S02]  /*0d10*/  IMAD R25, R4, c[0x0][0x524], R25 ;  /* 0x0001490004197a24 */ /* 0x000fe400078e0219 */
[----:B------:R-:W-:-:S04]  /*0d20*/  @P0 IMAD.MOV R6, RZ, RZ, -R0 ;  /* 0x000000ffff060224 */ /* 0x000fc800078e0a00 */
[----:B------:R-:W-:-:S04]  /*0d30*/  @P0 IMAD R6, R6, c[0x0][0x45c], R7 ;  /* 0x0001170006060a24 */ /* 0x000fc800078e0207 */
[----:B------:R-:W-:Y:S02]  /*0d40*/  @P0 IMAD R25, R6, c[0x0][0x52c], R25 ;  /* 0x00014b0006190a24 */ /* 0x000fe400078e0219 */
.L_x_203:
[----:B------:R-:W-:Y:S01]  /*0d50*/  ISETP.GE.U32.AND P0, PT, R14, c[0x0][0x168], PT ;  /* 0x00005a000e007a0c */ /* 0x000fe20003f06070 */
[----:B------:R-:W-:Y:S01]  /*0d60*/  ULDC.64 UR36, c[0x0][0x118] ;  /* 0x0000460000247ab9 */ /* 0x000fe20000000a00 */
[----:B------:R-:W-:Y:S02]  /*0d70*/  BSSY B6, `(.L_x_204) ;  /* 0x0000b62000067945 */ /* 0x000fe40003800000 */
        /* <DEDUP_REMOVED lines=8> */
[----:B------:R-:W-:Y:S01]  /*0e00*/  HFMA2.MMA R8, -RZ, RZ, 0, 2.8789043426513671875e-05 ;  /* 0x000001e3ff087435 */ /* 0x000fe200000001ff */
[----:B------:R-:W-:Y:S02]  /*0e10*/  IMAD.MOV.U32 R4, RZ, RZ, c[0x4][0x7b0] ;  /* 0x0101ec00ff047624 */ /* 0x000fe400078e00ff */
[----:B------:R-:W-:Y:S02]  /*0e20*/  IMAD.MOV.U32 R5, RZ, RZ, c[0x4][0x7b4] ;  /* 0x0101ed00ff057624 */ /* 0x000fe400078e00ff */
[----:B------:R-:W0:Y:S01]  /*0e30*/  LDC.64 R14, c[0x4][R14] ;  /* 0x010000000e0e7b82 */ /* 0x000e220000000a00 */
[----:B------:R-:W-:Y:S02]  /*0e40*/  IMAD.MOV.U32 R6, RZ, RZ, c[0x4][0x7b8] ;  /* 0x0101ee00ff067624 */ /* 0x000fe400078e00ff */
[----:B------:R-:W-:Y:S02]  /*0e50*/  IMAD.MOV.U32 R7, RZ, RZ, c[0x4][0x7bc] ;  /* 0x0101ef00ff077624 */ /* 0x000fe400078e00ff */
[----:B------:R-:W-:-:S02]  /*0e60*/  IMAD.MOV.U32 R10, RZ, RZ, c[0x4][0x698] ;  /* 0x0101a600ff0a7624 */ /* 0x000fc400078e00ff */
[----:B------:R-:W-:Y:S02]  /*0e70*/  IMAD.MOV.U32 R11, RZ, RZ, c[0x4][0x69c] ;  /* 0x0101a700ff0b7624 */ /* 0x000fe400078e00ff */
[----:B------:R-:W-:Y:S02]  /*0e80*/  IMAD.MOV.U32 R12, RZ, RZ, 0x1 ;  /* 0x00000001ff0c7424 */ /* 0x000fe400078e00ff */
        /* <DEDUP_REMOVED lines=32> */
.L_x_212:
[----:B------:R-:W-:Y:S05]  /*1090*/  BSYNC B2 ;  /* 0x0000000000027941 */ /* 0x000fea0003800000 */
.L_x_211:
        /* <DEDUP_REMOVED lines=13> */
.L_x_210:
[----:B------:R-:W-:Y:S05]  /*1170*/  BSYNC B1 ;  /* 0x0000000000017941 */ /* 0x000fea0003800000 */
.L_x_209:
[----:B------:R-:W-:Y:S02]  /*1180*/  IADD3 R16, P0, P1, R25, c[0x0][0x530], R16 ;  /* 0x00014c0019107a10 */ /* 0x000fe4000791e010 */
[----:B------:R-:W-:Y:S02]  /*1190*/  IADD3 R3, R7, c[0x0][0x168], RZ ;  /* 0x00005a0007037a10 */ /* 0x000fe40007ffe0ff */
[----:B------:R-:W-:Y:S02]  /*11a0*/  IADD3 R16, P2, R16, 0x4, RZ ;  /* 0x0000000410107810 */ /* 0x000fe40007f5e0ff */
[----:B------:R-:W-:Y:S02]  /*11b0*/  IADD3.X R19, RZ, c[0x0][0x534], R19, P0, P1 ;  /* 0x00014d00ff137a10 */ /* 0x000fe400007e2413 */
[----:B------:R-:W-:-:S03]  /*11c0*/  IADD3 R3, R3, -0x4, RZ ;  /* 0xfffffffc03037810 */ /* 0x000fc60007ffe0ff */
[----:B------:R-:W-:Y:S02]  /*11d0*/  IMAD.X R19, RZ, RZ, R19, P2 ;  /* 0x000000ffff137224 */ /* 0x000fe400010e0613 */
.L_x_208:
[----:B------:R-:W-:Y:S05]  /*11e0*/  BSYNC B0 ;  /* 0x0000000000007941 */ /* 0x000fea0003800000 */
.L_x_207:
[----:B------:R-:W-:Y:S01]  /*11f0*/  IMAD R4, R2, c[0x0][0x17c], RZ ;  /* 0x00005f0002047a24 */ /* 0x000fe200078e02ff */
[----:B------:R-:W-:Y:S01]  /*1200*/  BSSY B0, `(.L_x_213) ;  /* 0x000002b000007945 */ /* 0x000fe20003800000 */
[----:B------:R-:W-:Y:S02]  /*1210*/  ISETP.NE.AND P0, PT, RZ, c[0x0][0x180], PT ;  /* 0x00006000ff007a0c */ /* 0x000fe40003f05270 */
[C---:B------:R-:W-:Y:S01]  /*1220*/  IMAD R5, R17.reuse, c[0x0][0x180], R4 ;  /* 0x0000600011057a24 */ /* 0x040fe200078e0204 */
[----:B------:R-:W-:Y:S02]  /*1230*/  ISETP.NE.AND P1, PT, R17, RZ, PT ;  /* 0x000000ff1100720c */ /* 0x000fe40003f25270 */
[C---:B------:R-:W-:Y:S01]  /*1240*/  PRMT R6, R9.reuse, 0x7610, R6 ;  /* 0x0000761009067816 */ /* 0x040fe20000000006 */
[----:B------:R-:W-:Y:S01]  /*1250*/  IMAD R7, R24, c[0x0][0x184], R5 ;  /* 0x0000610018077a24 */ /* 0x000fe200078e0205 */
[----:B------:R-:W-:-:S04]  /*1260*/  PRMT R8, R9, 0x7610, R8 ;  /* 0x0000761009087816 */ /* 0x000fc80000000008 */
[----:B------:R-:W-:-:S04]  /*1270*/  LEA R4, R7, 0x3, 0x2 ;  /* 0x0000000307047811 */ /* 0x000fc800078e10ff */
[----:B------:R-:W-:-:S13]  /*1280*/  ISETP.GE.U32.AND P2, PT, R4, R3, PT ;  /* 0x000000030400720c */ /* 0x000fda0003f46070 */
[----:B------:R-:W-:Y:S05]  /*1290*/  @P2 BRA `(.L_x_214) ;  /* 0x0000021000002947 */ /* 0x000fea0003800000 */
[C---:B------:R-:W-:Y:S02]  /*12a0*/  PRMT R8, R6.reuse, 0x7610, R8 ;  /* 0x0000761006087816 */ /* 0x040fe40000000008 */
[----:B------:R-:W-:Y:S02]  /*12b0*/  PRMT R9, R6, 0x7610, R9 ;  /* 0x0000761006097816 */ /* 0x000fe40000000009 */
.L_x_215:
[----:B------:R-:W-:-:S04]  /*12c0*/  IMAD.MOV.U32 R18, RZ, RZ, R16 ;  /* 0x000000ffff127224 */ /* 0x000fc800078e0010 */
[----:B------:R-:W-:-:S06]  /*12d0*/  IMAD.WIDE.U32 R4, R7, 0x4, R18 ;  /* 0x0000000407047825 */ /* 0x000fcc00078e0012 */
[----:B------:R-:W2:Y:S01]  /*12e0*/  LDG.E R4, [R4.64] ;  /* 0x0000002404047981 */ /* 0x000ea2000c1e1900 */
[----:B------:R-:W-:Y:S02]  /*12f0*/  IADD3 R7, R7, c[0x0][0x170], RZ ;  /* 0x00005c0007077a10 */ /* 0x000fe40007ffe0ff */
[----:B------:R-:W-:Y:S02]  /*1300*/  LOP3.LUT R9, R9, 0xff, RZ, 0xc0, !PT ;  /* 0x000000ff09097812 */ /* 0x000fe400078ec0ff */
[----:B------:R-:W-:Y:S02]  /*1310*/  LEA R12, R7, 0x3, 0x2 ;  /* 0x00000003070c7811 */ /* 0x000fe400078e10ff */
[----:B------:R-:W-:Y:S02]  /*1320*/  LOP3.LUT R8, R8, 0xff, RZ, 0xc0, !PT ;  /* 0x000000ff08087812 */ /* 0x000fe400078ec0ff */
[----:B------:R-:W-:Y:S02]  /*1330*/  ISETP.GE.U32.AND P2, PT, R12, R3, PT ;  /* 0x000000030c00720c */ /* 0x000fe40003f46070 */
[----:B--2---:R-:W-:-:S02]  /*1340*/  PRMT R10, R4, 0x7770, RZ ;  /* 0x00007770040a7816 */ /* 0x004fc400000000ff */
[C---:B------:R-:W-:Y:S02]  /*1350*/  PRMT R11, R4.reuse, 0x7771, RZ ;  /* 0x00007771040b7816 */ /* 0x040fe400000000ff */
[C---:B------:R-:W-:Y:S02]  /*1360*/  PRMT R12, R4.reuse, 0x7772, RZ ;  /* 0x00007772040c7816 */ /* 0x040fe400000000ff */
[----:B------:R-:W-:Y:S02]  /*1370*/  PRMT R13, R4, 0x7773, RZ ;  /* 0x00007773040d7816 */ /* 0x000fe400000000ff */
[----:B------:R-:W-:Y:S02]  /*1380*/  ISETP.NE.AND P3, PT, R10, RZ, PT ;  /* 0x000000ff0a00720c */ /* 0x000fe40003f65270 */
[----:B------:R-:W-:Y:S02]  /*1390*/  ISETP.NE.AND P4, PT, R11, RZ, PT ;  /* 0x000000ff0b00720c */ /* 0x000fe40003f85270 */
[----:B------:R-:W-:-:S02]  /*13a0*/  ISETP.NE.AND P5, PT, R12, RZ, PT ;  /* 0x000000ff0c00720c */ /* 0x000fc40003fa5270 */
[----:B------:R-:W-:Y:S02]  /*13b0*/  ISETP.NE.AND P6, PT, R13, RZ, PT ;  /* 0x000000ff0d00720c */ /* 0x000fe40003fc5270 */
[----:B------:R-:W-:Y:S02]  /*13c0*/  LOP3.LUT R11, R0, 0xff, RZ, 0xc0, !PT ;  /* 0x000000ff000b7812 */ /* 0x000fe400078ec0ff */
[----:B------:R-:W-:Y:S02]  /*13d0*/  LOP3.LUT R13, R6, 0xff, RZ, 0xc0, !PT ;  /* 0x000000ff060d7812 */ /* 0x000fe400078ec0ff */
        /* <DEDUP_REMOVED lines=13> */
.L_x_214:
[----:B------:R-:W-:Y:S05]  /*14b0*/  BSYNC B0 ;  /* 0x0000000000007941 */ /* 0x000fea0003800000 */
.L_x_213:
        /* <DEDUP_REMOVED lines=8> */
.L_x_217:
[----:B------:R-:W-:Y:S05]  /*1540*/  BSYNC B0 ;  /* 0x0000000000007941 */ /* 0x000fea0003800000 */
.L_x_216:
[----:B------:R-:W-:Y:S01]  /*1550*/  PRMT R4, R4, 0x9910, RZ ;  /* 0x0000991004047816 */ /* 0x000fe200000000ff */
[----:B------:R-:W-:Y:S03]  /*1560*/  BSSY B0, `(.L_x_218) ;  /* 0x000000f000007945 */ /* 0x000fe60003800000 */
[----:B------:R-:W-:-:S13]  /*1570*/  ISETP.NE.AND P0, PT, R4, RZ, PT ;  /* 0x000000ff0400720c */ /* 0x000fda0003f05270 */
[----:B------:R-:W-:Y:S05]  /*1580*/  @!P0 BRA `(.L_x_219) ;  /* 0x000000c000008947 */ /* 0x000fea0003800000 */
[----:B------:R-:W-:-:S05]  /*1590*/  LOP3.LUT R5, R3, 0xfffffffc, RZ, 0xc0, !PT ;  /* 0xfffffffc03057812 */ /* 0x000fca00078ec0ff */
[----:B------:R-:W-:-:S05]  /*15a0*/  IMAD.IADD R10, R5, 0x1, R2 ;  /* 0x00000001050a7824 */ /* 0x000fca00078e0202 */
        /* <DEDUP_REMOVED lines=10> */
.L_x_219:
[----:B------:R-:W-:Y:S05]  /*1650*/  BSYNC B0 ;  /* 0x0000000000007941 */ /* 0x000fea0003800000 */
.L_x_218:
[----:B------:R-:W-:Y:S02]  /*1660*/  LOP3.LUT R9, R9, 0xff, RZ, 0xc0, !PT ;  /* 0x000000ff09097812 */ /* 0x000fe400078ec0ff */
[----:B------:R-:W-:Y:S02]  /*1670*/  LOP3.LUT R0, R0, 0xff, RZ, 0xc0, !PT ;  /* 0x000000ff00007812 */ /* 0x000fe400078ec0ff */
[----:B------:R-:W-:Y:S02]  /*1680*/  LOP3.LUT R3, R8, 0xff, RZ, 0xc0, !PT ;  /* 0x000000ff08037812 */ /* 0x000fe400078ec0ff */
[----:B------:R-:W-:Y:S02]  /*1690*/  ISETP.NE.AND P0, PT, R0, R9, PT ;  /* 0x000000090000720c */ /* 0x000fe40003f05270 */
[----:B------:R-:W-:Y:S02]  /*16a0*/  PRMT R24, RZ, 0x7610, R24 ;  /* 0x00007610ff187816 */ /* 0x000fe40000000018 */
[----:B------:R-:W-:-:S02]  /*16b0*/  SEL R0, RZ, 0x1, !P0 ;  /* 0x00000001ff007807 */ /* 0x000fc40004000000 */
[----:B------:R-:W-:Y:S02]  /*16c0*/  PRMT R19, RZ, 0x7610, R19 ;  /* 0x00007610ff137816 */ /* 0x000fe40000000013 */
[----:B------:R-:W-:Y:S02]  /*16d0*/  ISETP.NE.AND P0, PT, R3, R0, PT ;  /* 0x000000000300720c */ /* 0x000fe40003f05270 */
[----:B------:R-:W-:Y:S02]  /*16e0*/  LOP3.LUT R3, R6, 0xff, RZ, 0xc0, !PT ;  /* 0x000000ff06037812 */ /* 0x000fe400078ec0ff */
[----:B------:R-:W-:Y:S02]  /*16f0*/  SEL R0, RZ, 0x1, !P0 ;  /* 0x00000001ff007807 */ /* 0x000fe40004000000 */
[----:B------:R-:W-:Y:S02]  /*1700*/  PRMT R18, RZ, 0x7610, R18 ;  /* 0x00007610ff127816 */ /* 0x000fe40000000012 */
[----:B------:R-:W-:-:S04]  /*1710*/  ISETP.NE.AND P0, PT, R3, R0, PT ;  /* 0x000000000300720c */ /* 0x000fc80003f05270 */
[----:B------:R-:W-:Y:S01]  /*1720*/  SEL R27, RZ, 0x1, !P0 ;  /* 0x00000001ff1b7807 */ /* 0x000fe20004000000 */
[----:B------:R-:W-:Y:S05]  /*1730*/  BRA `(.L_x_205) ;  /* 0x0000ac5000007947 */ /* 0x000fea0003800000 */
.L_x_206:
        /* <DEDUP_REMOVED lines=26> */
[----:B------:R-:W-:Y:S01]  /*18e0*/  PRMT R18, R42, 0x7610, R18 ;  /* 0x000076102a127816 */ /* 0x000fe20000000012 */
[----:B------:R-:W-:Y:S05]  /*18f0*/  @P0 BRA `(.L_x_223) ;  /* 0x00003f7000000947 */ /* 0x000fea0003800000 */
[----:B------:R-:W-:Y:S01]  /*1900*/  BSSY B1, `(.L_x_223) ;  /* 0x00003f6000017945 */ /* 0x000fe20003800000 */
[----:B------:R-:W-:Y:S02]  /*1910*/  ISETP.NE.AND P0, PT, RZ, c[0x0][0x1a4], PT ;  /* 0x00006900ff007a0c */ /* 0x000fe40003f05270 */
        /* <DEDUP_REMOVED lines=15> */
.L_x_229:
[----:B------:R-:W-:Y:S02]  /*1a10*/  IMAD.MOV.U32 R0, RZ, RZ, RZ ;  /* 0x000000ffff007224 */ /* 0x000fe400078e00ff */
[----:B------:R-:W-:Y:S01]  /*1a20*/  IMAD.MOV.U32 R6, RZ, RZ, RZ ;  /* 0x000000ffff067224 */ /* 0x000fe200078e00ff */
[----:B------:R-:W-:Y:S05]  /*1a30*/  @!P0 BRA `(.L_x_224) ;  /* 0x00000db000008947 */ /* 0x000fea0003800000 */
[----:B------:R-:W-:Y:S02]  /*1a40*/  IMAD.MOV.U32 R4, RZ, RZ, RZ ;  /* 0x000000ffff047224 */ /* 0x000fe400078e00ff */
[----:B------:R-:W-:-:S04]  /*1a50*/  IMAD.MOV.U32 R5, RZ, RZ, R43 ;  /* 0x000000ffff057224 */ /* 0x000fc800078e002b */
[----:B------:R-:W-:-:S05]  /*1a60*/  IMAD.HI.U32 R4, R43, c[0x0][0x1ac], R4 ;  /* 0x00006b002b047a27 */ /* 0x000fca00078e0004 */
[----:B------:R-:W-:Y:S01]  /*1a70*/  SHF.R.U32.HI R5, RZ, c[0x0][0x1b0], R4 ;  /* 0x00006c00ff057a19 */ /* 0x000fe20000011604 */
[----:B------:R-:W-:-:S10]  /*1a80*/  HFMA2.MMA R4, -RZ, RZ, 0, 0 ;  /* 0x00000000ff047435 */ /* 0x000fd400000001ff */
[----:B------:R-:W-:-:S04]  /*1a90*/  IMAD.HI.U32 R3, R5, c[0x0][0x1b8], R4 ;  /* 0x00006e0005037a27 */ /* 0x000fc800078e0004 */
[----:B------:R-:W-:Y:S01]  /*1aa0*/  IMAD.MOV R4, RZ, RZ, -R5 ;  /* 0x000000ffff047224 */ /* 0x000fe200078e0a05 */
        /* <DEDUP_REMOVED lines=212> */
.L_x_224:
[----:B------:R-:W-:-:S04]  /*27f0*/  LOP3.LUT R5, R6, 0xfffffffc, RZ, 0xc0, !PT ;  /* 0xfffffffc06057812 */ /* 0x000fc800078ec0ff */
[----:B------:R-:W-:-:S05]  /*2800*/  IADD3 R4, P1, R5, R16, RZ ;  /* 0x0000001005047210 */ /* 0x000fca0007f3e0ff */
[----:B------:R-:W-:-:S05]  /*2810*/  IMAD.X R5, RZ, RZ, R19, P1 ;  /* 0x000000ffff057224 */ /* 0x000fca00008e0613 */
[----:B------:R-:W2:Y:S01]  /*2820*/  LDG.E R4, [R4.64] ;  /* 0x0000002404047981 */ /* 0x000ea2000c1e1900 */
[----:B------:R-:W-:Y:S02]  /*2830*/  IADD3 R43, R43, c[0x0][0x170], RZ ;  /* 0x00005c002b2b7a10 */ /* 0x000fe40007ffe0ff */
[C---:B--2---:R-:W-:Y:S02]  /*2840*/  PRMT R3, R4.reuse, 0x7770, RZ ;  /* 0x0000777004037816 */ /* 0x044fe400000000ff */
[C---:B------:R-:W-:Y:S02]  /*2850*/  PRMT R6, R4.reuse, 0x7771, RZ ;  /* 0x0000777104067816 */ /* 0x040fe400000000ff */
[C---:B------:R-:W-:Y:S02]  /*2860*/  PRMT R7, R4.reuse, 0x7772, RZ ;  /* 0x0000777204077816 */ /* 0x040fe400000000ff */
[----:B------:R-:W-:Y:S02]  /*2870*/  PRMT R8, R4, 0x7773, RZ ;  /* 0x0000777304087816 */ /* 0x000fe400000000ff */
[----:B------:R-:W-:-:S02]  /*2880*/  ISETP.NE.AND P1, PT, R3, RZ, PT ;  /* 0x000000ff0300720c */ /* 0x000fc40003f25270 */
[----:B------:R-:W-:Y:S02]  /*2890*/  ISETP.NE.AND P2, PT, R6, RZ, PT ;  /* 0x000000ff0600720c */ /* 0x000fe40003f45270 */
[----:B------:R-:W-:Y:S02]  /*28a0*/  ISETP.NE.AND P3, PT, R7, RZ, PT ;  /* 0x000000ff0700720c */ /* 0x000fe40003f65270 */
[----:B------:R-:W-:Y:S02]  /*28b0*/  ISETP.NE.AND P4, PT, R8, RZ, PT ;  /* 0x000000ff0800720c */ /* 0x000fe40003f85270 */
[----:B------:R-:W-:Y:S02]  /*28c0*/  SEL R15, RZ, 0x1, !P1 ;  /* 0x00000001ff0f7807 */ /* 0x000fe40004800000 */
[----:B------:R-:W-:Y:S02]  /*28d0*/  SEL R14, RZ, 0x1, !P2 ;  /* 0x00000001ff0e7807 */ /* 0x000fe40005000000 */
[----:B------:R-:W-:-:S02]  /*28e0*/  SEL R13, RZ, 0x1, !P3 ;  /* 0x00000001ff0d7807 */ /* 0x000fc40005800000 */
[----:B------:R-:W-:Y:S01]  /*28f0*/  SEL R12, RZ, 0x1, !P4 ;  /* 0x00000001ff0c7807 */ /* 0x000fe20006000000 */
        /* <DEDUP_REMOVED lines=220> */
.L_x_225:
        /* <DEDUP_REMOVED lines=10> */
[----:B------:R-:W-:Y:S01]  /*3760*/  ISETP.NE.AND P2, PT, R3, RZ, PT ;  /* 0x000000ff0300720c */ /* 0x000fe20003f45270 */
[----:B------:R-:W-:Y:S01]  /*3770*/  IMAD.MOV.U32 R3, RZ, RZ, RZ ;  /* 0x000000ffff037224 */ /* 0x000fe200078e00ff */
[----:B------:R-:W-:Y:S02]  /*3780*/  ISETP.NE.AND P3, PT, R6, RZ, PT ;  /* 0x000000ff0600720c */ /* 0x000fe40003f65270 */
[----:B------:R-:W-:Y:S01]  /*3790*/  ISETP.NE.AND P4, PT, R7, RZ, PT ;  /* 0x000000ff0700720c */ /* 0x000fe20003f85270 */
[----:B------:R-:W-:Y:S01]  /*37a0*/  IMAD.MOV.U32 R7, RZ, RZ, RZ ;  /* 0x000000ffff077224 */ /* 0x000fe200078e00ff */
        /* <DEDUP_REMOVED lines=214> */
.L_x_226:
        /* <DEDUP_REMOVED lines=28> */
[----:B------:R-:W-:Y:S01]  /*46d0*/  IMAD R4, R4, c[0x0][0x1a8], R43 ;  /* 0x00006a0004047a24 */ /* 0x000fe200078e022b */
[----:B------:R-:W-:-:S03]  /*46e0*/  IADD3 R7, -R25, RZ, RZ ;  /* 0x000000ff19077210 */ /* 0x000fc60007ffe1ff */
        /* <DEDUP_REMOVED lines=197> */
.L_x_227:
[----:B------:R-:W-:-:S04]  /*5340*/  LOP3.LUT R5, R7, 0xfffffffc, RZ, 0xc0, !PT ;  /* 0xfffffffc07057812 */ /* 0x000fc800078ec0ff */
[----:B------:R-:W-:-:S05]  /*5350*/  IADD3 R4, P1, R5, R16, RZ ;  /* 0x0000001005047210 */ /* 0x000fca0007f3e0ff */
[----:B------:R-:W-:-:S05]  /*5360*/  IMAD.X R5, RZ, RZ, R19, P1 ;  /* 0x000000ffff057224 */ /* 0x000fca00008e0613 */
[----:B------:R0:W2:Y:S01]  /*5370*/  LDG.E R4, [R4.64] ;  /* 0x0000002404047981 */ /* 0x0000a2000c1e1900 */
[----:B------:R-:W-:Y:S02]  /*5380*/  PRMT R6, R13, 0x9910, RZ ;  /* 0x000099100d067816 */ /* 0x000fe400000000ff */
[----:B------:R-:W-:Y:S02]  /*5390*/  LOP3.LUT R29, R29, 0xff, RZ, 0xc0, !PT ;  /* 0x000000ff1d1d7812 */ /* 0x000fe400078ec0ff */
[----:B------:R-:W-:Y:S02]  /*53a0*/  LOP3.LUT R28, R28, 0xff, RZ, 0xc0, !PT ;  /* 0x000000ff1c1c7812 */ /* 0x000fe400078ec0ff */
[----:B------:R-:W-:Y:S02]  /*53b0*/  PRMT R25, R14, 0x9910, RZ ;  /* 0x000099100e197816 */ /* 0x000fe400000000ff */
[----:B------:R-:W-:Y:S02]  /*53c0*/  LOP3.LUT R30, R30, 0xff, RZ, 0xc0, !PT ;  /* 0x000000ff1e1e7812 */ /* 0x000fe400078ec0ff */
[----:B0-----:R-:W-:-:S02]  /*53d0*/  PRMT R5, R12, 0x9910, RZ ;  /* 0x000099100c057816 */ /* 0x001fc400000000ff */
[----:B------:R-:W-:Y:S02]  /*53e0*/  ISETP.NE.AND P4, PT, R29, R6, PT ;  /* 0x000000061d00720c */ /* 0x000fe40003f85270 */
[----:B------:R-:W-:Y:S02]  /*53f0*/  LOP3.LUT R18, R18, 0xff, RZ, 0xc0, !PT ;  /* 0x000000ff12127812 */ /* 0x000fe400078ec0ff */
[----:B------:R-:W-:Y:S02]  /*5400*/  PRMT R7, R15, 0x9910, RZ ;  /* 0x000099100f077816 */ /* 0x000fe400000000ff */
[----:B------:R-:W-:Y:S02]  /*5410*/  PRMT R6, R11, 0x9910, RZ ;  /* 0x000099100b067816 */ /* 0x000fe400000000ff */
[----:B------:R-:W-:Y:S02]  /*5420*/  LOP3.LUT R31, R31, 0xff, RZ, 0xc0, !PT ;  /* 0x000000ff1f1f7812 */ /* 0x000fe400078ec0ff */
[----:B------:R-:W-:-:S02]  /*5430*/  ISETP.NE.AND P5, PT, R28, R25, PT ;  /* 0x000000191c00720c */ /* 0x000fc40003fa5270 */
[----:B------:R-:W-:Y:S02]  /*5440*/  ISETP.NE.AND P2, PT, R30, R5, PT ;  /* 0x000000051e00720c */ /* 0x000fe40003f45270 */
[----:B------:R-:W-:Y:S02]  /*5450*/  PRMT R5, R8, 0x9910, RZ ;  /* 0x0000991008057816 */ /* 0x000fe400000000ff */
[----:B------:R-:W-:Y:S02]  /*5460*/  LOP3.LUT R34, R34, 0xff, RZ, 0xc0, !PT ;  /* 0x000000ff22227812 */ /* 0x000fe400078ec0ff */
[----:B------:R-:W-:Y:S02]  /*5470*/  ISETP.NE.AND P6, PT, R18, R7, PT ;  /* 0x000000071200720c */ /* 0x000fe40003fc5270 */
[----:B------:R-:W-:Y:S02]  /*5480*/  ISETP.NE.AND P3, PT, R31, R6, PT ;  /* 0x000000061f00720c */ /* 0x000fe40003f65270 */
[----:B------:R-:W-:-:S02]  /*5490*/  PRMT R6, R9, 0x9910, RZ ;  /* 0x0000991009067816 */ /* 0x000fc400000000ff */
[----:B------:R-:W-:Y:S02]  /*54a0*/  LOP3.LUT R33, R33, 0xff, RZ, 0xc0, !PT ;  /* 0x000000ff21217812 */ /* 0x000fe400078ec0ff */
[----:B------:R-:W-:Y:S02]  /*54b0*/  SEL R28, RZ, 0x1, !P5 ;  /* 0x00000001ff1c7807 */ /* 0x000fe40006800000 */
[----:B------:R-:W-:Y:S02]  /*54c0*/  ISETP.NE.AND P5, PT, R34, R5, PT ;  /* 0x000000052200720c */ /* 0x000fe40003fa5270 */
[----:B------:R-:W-:Y:S02]  /*54d0*/  SEL R18, RZ, 0x1, !P6 ;  /* 0x00000001ff127807 */ /* 0x000fe40007000000 */
[----:B------:R-:W-:Y:S02]  /*54e0*/  PRMT R5, R20, 0x9910, RZ ;  /* 0x0000991014057816 */ /* 0x000fe400000000ff */
[----:B------:R-:W-:-:S02]  /*54f0*/  LOP3.LUT R36, R36, 0xff, RZ, 0xc0, !PT ;  /* 0x000000ff24247812 */ /* 0x000fc400078ec0ff */
[----:B------:R-:W-:Y:S02]  /*5500*/  IADD3 R43, R43, c[0x0][0x170], RZ ;  /* 0x00005c002b2b7a10 */ /* 0x000fe40007ffe0ff */
[----:B------:R-:W-:Y:S02]  /*5510*/  MOV R24, c[0x0][0x170] ;  /* 0x00005c0000187a02 */ /* 0x000fe40000000f00 */
[----:B------:R-:W-:Y:S02]  /*5520*/  ISETP.NE.AND P6, PT, R33, R6, PT ;  /* 0x000000062100720c */ /* 0x000fe40003fc5270 */
[----:B------:R-:W-:Y:S02]  /*5530*/  PRMT R6, R21, 0x9910, RZ ;  /* 0x0000991015067816 */ /* 0x000fe400000000ff */
[----:B------:R-:W-:Y:S02]  /*5540*/  LOP3.LUT R35, R35, 0xff, RZ, 0xc0, !PT ;  /* 0x000000ff23237812 */ /* 0x000fe400078ec0ff */
[----:B------:R-:W-:-:S02]  /*5550*/  SEL R30, RZ, 0x1, !P2 ;  /* 0x00000001ff1e7807 */ /* 0x000fc40005000000 */
[----:B------:R-:W-:Y:S01]  /*5560*/  ISETP.NE.AND P2, PT, R36, R5, PT ;  /* 0x000000052400720c */ /* 0x000fe20003f45270 */
[----:B------:R-:W-:Y:S01]  /*5570*/  IMAD R5, R24, 0x3, R43 ;  /* 0x0000000318057824 */ /* 0x000fe200078e022b */
[----:B------:R-:W-:Y:S02]  /*5580*/  SEL R29, RZ, 0x1, !P4 ;  /* 0x00000001ff1d7807 */ /* 0x000fe40006000000 */
[----:B------:R-:W-:Y:S02]  /*5590*/  ISETP.NE.AND P4, PT, R35, R6, PT ;  /* 0x000000062300720c */ /* 0x000fe40003f85270 */
[----:B------:R-:W-:Y:S02]  /*55a0*/  LOP3.LUT R37, R37, 0xff, RZ, 0xc0, !PT ;  /* 0x000000ff25257812 */ /* 0x000fe400078ec0ff */
[----:B------:R-:W-:Y:S02]  /*55b0*/  PRMT R6, R3, 0x9910, RZ ;  /* 0x0000991003067816 */ /* 0x000fe400000000ff */
[----:B------:R-:W-:-:S02]  /*55c0*/  SEL R33, RZ, 0x1, !P6 ;  /* 0x00000001ff217807 */ /* 0x000fc40007000000 */
[----:B------:R-:W-:Y:S02]  /*55d0*/  PRMT R7, R10, 0x9910, RZ ;  /* 0x000099100a077816 */ /* 0x000fe400000000ff */
[----:B------:R-:W-:Y:S02]  /*55e0*/  LOP3.LUT R32, R32, 0xff, RZ, 0xc0, !PT ;  /* 0x000000ff20207812 */ /* 0x000fe400078ec0ff */
[----:B------:R-:W-:Y:S02]  /*55f0*/  SEL R31, RZ, 0x1, !P3 ;  /* 0x00000001ff1f7807 */ /* 0x000fe40005800000 */
[----:B------:R-:W-:Y:S02]  /*5600*/  ISETP.GE.U32.AND P6, PT, R5, c[0x0][0x168], PT ;  /* 0x00005a0005007a0c */ /* 0x000fe40003fc6070 */
[----:B------:R-:W-:Y:S02]  /*5610*/  ISETP.NE.AND P3, PT, R37, R6, PT ;  /* 0x000000062500720c */ /* 0x000fe40003f65270 */
[----:B------:R-:W-:-:S02]  /*5620*/  ISETP.NE.AND P1, PT, R32, R7, PT ;  /* 0x000000072000720c */ /* 0x000fc40003f25270 */
[----:B------:R-:W-:Y:S02]  /*5630*/  SEL R35, RZ, 0x1, !P4 ;  /* 0x00000001ff237807 */ /* 0x000fe40006000000 */
[----:B------:R-:W-:Y:S02]  /*5640*/  PRMT R7, R0, 0x9910, RZ ;  /* 0x0000991000077816 */ /* 0x000fe400000000ff */
[----:B------:R-:W-:Y:S02]  /*5650*/  LOP3.LUT R38, R38, 0xff, RZ, 0xc0, !PT ;  /* 0x000000ff26267812 */ /* 0x000fe400078ec0ff */
[----:B------:R-:W-:Y:S02]  /*5660*/  SEL R34, RZ, 0x1, !P5 ;  /* 0x00000001ff227807 */ /* 0x000fe40006800000 */
[----:B------:R-:W-:Y:S02]  /*5670*/  SEL R32, RZ, 0x1, !P1 ;  /* 0x00000001ff207807 */ /* 0x000fe40004800000 */
[----:B------:R-:W-:-:S02]  /*5680*/  ISETP.NE.AND P1, PT, R38, R7, PT ;  /* 0x000000072600720c */ /* 0x000fc40003f25270 */
[----:B------:R-:W-:Y:S02]  /*5690*/  LOP3.LUT R24, R39, 0xff, RZ, 0xc0, !PT ;  /* 0x000000ff27187812 */ /* 0x000fe400078ec0ff */
[----:B------:R-:W-:Y:S02]  /*56a0*/  SEL R36, RZ, 0x1, !P2 ;  /* 0x00000001ff247807 */ /* 0x000fe40005000000 */
[----:B------:R-:W-:Y:S02]  /*56b0*/  LOP3.LUT R25, R40, 0xff, RZ, 0xc0, !PT ;  /* 0x000000ff28197812 */ /* 0x000fe400078ec0ff */
[----:B------:R-:W-:Y:S02]  /*56c0*/  LOP3.LUT R27, R42, 0xff, RZ, 0xc0, !PT ;  /* 0x000000ff2a1b7812 */ /* 0x000fe400078ec0ff */
[----:B------:R-:W-:Y:S02]  /*56d0*/  SEL R37, RZ, 0x1, !P3 ;  /* 0x00000001ff257807 */ /* 0x000fe40005800000 */
[----:B------:R-:W-:-:S02]  /*56e0*/  SEL R38, RZ, 0x1, !P1 ;  /* 0x00000001ff267807 */ /* 0x000fc40004800000 */
[C---:B--2---:R-:W-:Y:S02]  /*56f0*/  PRMT R5, R4.reuse, 0x7771, RZ ;  /* 0x0000777104057816 */ /* 0x044fe400000000ff */
[----:B------:R-:W-:Y:S02]  /*5700*/  PRMT R6, R4, 0x7770, RZ ;  /* 0x0000777004067816 */ /* 0x000fe400000000ff */
[----:B------:R-:W-:Y:S02]  /*5710*/  ISETP.NE.AND P4, PT, R5, RZ, PT ;  /* 0x000000ff0500720c */ /* 0x000fe40003f85270 */
[----:B------:R-:W-:Y:S02]  /*5720*/  ISETP.NE.AND P5, PT, R6, RZ, PT ;  /* 0x000000ff0600720c */ /* 0x000fe40003fa5270 */
[C---:B------:R-:W-:Y:S02]  /*5730*/  PRMT R5, R4.reuse, 0x7772, RZ ;  /* 0x0000777204057816 */ /* 0x040fe400000000ff */
[----:B------:R-:W-:-:S02]  /*5740*/  PRMT R4, R4, 0x7773, RZ ;  /* 0x0000777304047816 */ /* 0x000fc400000000ff */
[----:B------:R-:W-:Y:S02]  /*5750*/  SEL R7, RZ, 0x1, !P5 ;  /* 0x00000001ff077807 */ /* 0x000fe40006800000 */
[----:B------:R-:W-:Y:S02]  /*5760*/  ISETP.NE.AND P5, PT, R5, RZ, PT ;  /* 0x000000ff0500720c */ /* 0x000fe40003fa5270 */
[----:B------:R-:W-:Y:S02]  /*5770*/  ISETP.NE.AND P2, PT, R4, RZ, PT ;  /* 0x000000ff0400720c */ /* 0x000fe40003f45270 */
[----:B------:R-:W-:Y:S02]  /*5780*/  SEL R6, RZ, 0x1, !P4 ;  /* 0x00000001ff067807 */ /* 0x000fe40006000000 */
[----:B------:R-:W-:Y:S02]  /*5790*/  ISETP.NE.AND P4, PT, R24, R7, PT ;  /* 0x000000071800720c */ /* 0x000fe40003f85270 */
[----:B------:R-:W-:-:S02]  /*57a0*/  LOP3.LUT R24, R41, 0xff, RZ, 0xc0, !PT ;  /* 0x000000ff29187812 */ /* 0x000fc400078ec0ff */
[----:B------:R-:W-:Y:S02]  /*57b0*/  SEL R5, RZ, 0x1, !P5 ;  /* 0x00000001ff057807 */ /* 0x000fe40006800000 */
[----:B------:R-:W-:Y:S02]  /*57c0*/  SEL R4, RZ, 0x1, !P2 ;  /* 0x00000001ff047807 */ /* 0x000fe40005000000 */
[----:B------:R-:W-:Y:S02]  /*57d0*/  ISETP.NE.AND P2, PT, R25, R6, PT ;  /* 0x000000061900720c */ /* 0x000fe40003f45270 */
[----:B------:R-:W-:Y:S02]  /*57e0*/  ISETP.NE.AND P3, PT, R24, R5, PT ;  /* 0x000000051800720c */ /* 0x000fe40003f65270 */
[----:B------:R-:W-:Y:S02]  /*57f0*/  ISETP.NE.AND P5, PT, R27, R4, PT ;  /* 0x000000041b00720c */ /* 0x000fe40003fa5270 */
[----:B------:R-:W-:-:S02]  /*5800*/  SEL R39, RZ, 0x1, !P4 ;  /* 0x00000001ff277807 */ /* 0x000fc40006000000 */
[----:B------:R-:W-:Y:S02]  /*5810*/  SEL R40, RZ, 0x1, !P2 ;  /* 0x00000001ff287807 */ /* 0x000fe40005000000 */
[----:B------:R-:W-:Y:S02]  /*5820*/  SEL R41, RZ, 0x1, !P3 ;  /* 0x00000001ff297807 */ /* 0x000fe40005800000 */
[----:B------:R-:W-:Y:S01]  /*5830*/  SEL R42, RZ, 0x1, !P5 ;  /* 0x00000001ff2a7807 */ /* 0x000fe20006800000 */
[----:B------:R-:W-:Y:S01]  /*5840*/  @P6 CALL.REL.NOINC `(.L_x_228) ;  /* 0x0000001000006944 */ /* 0x000fe20003c00000 */
[----:B------:R-:W-:Y:S05]  /*5850*/  BRA `(.L_x_229) ;  /* 0xffffc1b000007947 */ /* 0x000fea000383ffff */
.L_x_228:
[----:B------:R-:W-:Y:S05]  /*5860*/  BSYNC B1 ;  /* 0x0000000000017941 */ /* 0x000fea0003800000 */
.L_x_223:
[----:B------:R-:W-:Y:S05]  /*5870*/  BSYNC B0 ;  /* 0x0000000000007941 */ /* 0x000fea0003800000 */
.L_x_222:
[----:B------:R-:W-:Y:S01]  /*5880*/  ISETP.GE.U32.AND P0, PT, R43, c[0x0][0x168], PT ;  /* 0x00005a002b007a0c */ /* 0x000fe20003f06070 */
[----:B------:R-:W-:-:S12]  /*5890*/  BSSY B0, `(.L_x_230) ;  /* 0x000036d000007945 */ /* 0x000fd80003800000 */
[----:B------:R-:W-:Y:S05]  /*58a0*/  @P0 BRA `(.L_x_231) ;  /* 0x000036b000000947 */ /* 0x000fea0003800000 */
[----:B------:R-:W-:Y:S01]  /*58b0*/  ISETP.NE.AND P1, PT, RZ, c[0x0][0x1a4], PT ;  /* 0x00006900ff007a0c */ /* 0x000fe20003f25270 */
[----:B------:R-:W-:-:S12]  /*58c0*/  IMAD.MOV.U32 R25, RZ, RZ, RZ ;  /* 0x000000ffff197224 */ /* 0x000fd800078e00ff */
        /* <DEDUP_REMOVED lines=200> */
.L_x_232:
[----:B------:R-:W-:-:S04]  /*6550*/  LOP3.LUT R13, R25, 0xfffffffc, RZ, 0xc0, !PT ;  /* 0xfffffffc190d7812 */ /* 0x000fc800078ec0ff */
[----:B------:R-:W-:-:S05]  /*6560*/  IADD3 R12, P2, R13, R16, RZ ;  /* 0x000000100d0c7210 */ /* 0x000fca0007f5e0ff */
[----:B------:R-:W-:-:S05]  /*6570*/  IMAD.X R13, RZ, RZ, R19, P2 ;  /* 0x000000ffff0d7224 */ /* 0x000fca00010e0613 */
[----:B------:R-:W2:Y:S01]  /*6580*/  LDG.E R12, [R12.64] ;  /* 0x000000240c0c7981 */ /* 0x000ea2000c1e1900 */
[----:B------:R-:W-:-:S04]  /*6590*/  IADD3 R25, R43, c[0x0][0x170], RZ ;  /* 0x00005c002b197a10 */ /* 0x000fc80007ffe0ff */
[----:B------:R-:W-:Y:S02]  /*65a0*/  ISETP.GE.U32.AND P6, PT, R25, c[0x0][0x168], PT ;  /* 0x00005a0019007a0c */ /* 0x000fe40003fc6070 */
[C---:B--2---:R-:W-:Y:S02]  /*65b0*/  PRMT R14, R12.reuse, 0x7770, RZ ;  /* 0x000077700c0e7816 */ /* 0x044fe400000000ff */
[----:B------:R-:W-:Y:S02]  /*65c0*/  PRMT R15, R12, 0x7771, RZ ;  /* 0x000077710c0f7816 */ /* 0x000fe400000000ff */
[----:B------:R-:W-:Y:S02]  /*65d0*/  ISETP.NE.AND P2, PT, R14, RZ, PT ;  /* 0x000000ff0e00720c */ /* 0x000fe40003f45270 */
[C---:B------:R-:W-:Y:S02]  /*65e0*/  PRMT R24, R12.reuse, 0x7772, RZ ;  /* 0x000077720c187816 */ /* 0x040fe400000000ff */
[----:B------:R-:W-:-:S02]  /*65f0*/  PRMT R14, R12, 0x7773, RZ ;  /* 0x000077730c0e7816 */ /* 0x000fc400000000ff */
[----:B------:R-:W-:Y:S02]  /*6600*/  ISETP.NE.AND P3, PT, R15, RZ, PT ;  /* 0x000000ff0f00720c */ /* 0x000fe40003f65270 */
[----:B------:R-:W-:Y:S02]  /*6610*/  ISETP.NE.AND P4, PT, R24, RZ, PT ;  /* 0x000000ff1800720c */ /* 0x000fe40003f85270 */
[----:B------:R-:W-:Y:S02]  /*6620*/  ISETP.NE.AND P5, PT, R14, RZ, PT ;  /* 0x000000ff0e00720c */ /* 0x000fe40003fa5270 */
[----:B------:R-:W-:Y:S02]  /*6630*/  SEL R15, RZ, 0x1, !P2 ;  /* 0x00000001ff0f7807 */ /* 0x000fe40005000000 */
[----:B------:R-:W-:Y:S02]  /*6640*/  SEL R14, RZ, 0x1, !P3 ;  /* 0x00000001ff0e7807 */ /* 0x000fe40005800000 */
        /* <DEDUP_REMOVED lines=203> */
.L_x_233:
        /* <DEDUP_REMOVED lines=218> */
[----:B------:R-:W-:-:S05]  /*80a0*/  @P2 IMAD R3, R20, c[0x0][0x334], R3 ;  /* 0x0000cd0014032a24 */ /* 0x000fca00078e0203 */
.L_x_234:
[----:B------:R-:W-:-:S04]  /*80b0*/  LOP3.LUT R3, R3, 0xfffffffc, RZ, 0xc0, !PT ;  /* 0xfffffffc03037812 */ /* 0x000fc800078ec0ff */
[----:B------:R-:W-:-:S04]  /*80c0*/  IADD3 R20, P2, R3, R16, RZ ;  /* 0x0000001003147210 */ /* 0x000fc80007f5e0ff */
[----:B------:R-:W-:-:S05]  /*80d0*/  IADD3.X R21, RZ, R19, RZ, P2, !PT ;  /* 0x00000013ff157210 */ /* 0x000fca00017fe4ff */
        /* <DEDUP_REMOVED lines=18> */
[----:B------:R-:W-:-:S04]  /*8200*/  IMAD.MOV.U32 R24, RZ, RZ, RZ ;  /* 0x000000ffff187224 */ /* 0x000fc800078e00ff */
[----:B------:R-:W-:-:S04]  /*8210*/  IMAD.HI.U32 R4, R25, c[0x0][0x1ac], R24 ;  /* 0x00006b0019047a27 */ /* 0x000fc800078e0018 */
[----:B------:R-:W-:Y:S01]  /*8220*/  IMAD.MOV.U32 R24, RZ, RZ, c[0x0][0x1a4] ;  /* 0x00006900ff187624 */ /* 0x000fe200078e00ff */
[----:B------:R-:W-:-:S04]  /*8230*/  SHF.R.U32.HI R5, RZ, c[0x0][0x1b0], R4 ;  /* 0x00006c00ff057a19 */ /* 0x000fc80000011604 */
[----:B------:R-:W-:Y:S01]  /*8240*/  ISETP.NE.AND P1, PT, R24, 0x1, PT ;  /* 0x000000011800780c */ /* 0x000fe20003f25270 */
[----:B------:R-:W-:-:S04]  /*8250*/  IMAD.MOV R7, RZ, RZ, -R5 ;  /* 0x000000ffff077224 */ /* 0x000fc800078e0a05 */
[----:B------:R-:W-:-:S04]  /*8260*/  IMAD R25, R7, c[0x0][0x1a8], R25 ;  /* 0x00006a0007197a24 */ /* 0x000fc800078e0219 */
[----:B------:R-:W-:-:S04]  /*8270*/  IMAD R26, R25, c[0x0][0x2d4], RZ ;  /* 0x0000b500191a7a24 */ /* 0x000fc800078e02ff */
        /* <DEDUP_REMOVED lines=190> */
.L_x_235:
[----:B------:R-:W-:-:S04]  /*8e60*/  LOP3.LUT R5, R26, 0xfffffffc, RZ, 0xc0, !PT ;  /* 0xfffffffc1a057812 */ /* 0x000fc800078ec0ff */
[----:B------:R-:W-:-:S05]  /*8e70*/  IADD3 R4, P1, R5, R16, RZ ;  /* 0x0000001005047210 */ /* 0x000fca0007f3e0ff */
[----:B------:R-:W-:-:S05]  /*8e80*/  IMAD.X R5, RZ, RZ, R19, P1 ;  /* 0x000000ffff057224 */ /* 0x000fca00008e0613 */
[----:B------:R-:W2:Y:S02]  /*8e90*/  LDG.E R4, [R4.64] ;  /* 0x0000002404047981 */ /* 0x000ea4000c1e1900 */
        /* <DEDUP_REMOVED lines=11> */
[----:B------:R-:W-:Y:S02]  /*8f50*/  SEL R4, RZ, 0x1, !P4 ;  /* 0x00000001ff047807 */ /* 0x000fe40006000000 */
.L_x_231:
[----:B------:R-:W-:Y:S05]  /*8f60*/  BSYNC B0 ;  /* 0x0000000000007941 */ /* 0x000fea0003800000 */
.L_x_230:
[----:B------:R-:W-:Y:S01]  /*8f70*/  BSSY B0, `(.L_x_236) ;  /* 0x000004b000007945 */ /* 0x000fe20003800000 */
[----:B------:R-:W-:Y:S05]  /*8f80*/  @P0 BRA `(.L_x_237) ;  /* 0x0000049000000947 */ /* 0x000fea0003800000 */
[----:B------:R-:W-:Y:S02]  /*8f90*/  IADD3 R43, R43, c[0x0][0x170], RZ ;  /* 0x00005c002b2b7a10 */ /* 0x000fe40007ffe0ff */
[----:B------:R-:W-:Y:S02]  /*8fa0*/  LOP3.LUT R15, R15, 0xff, RZ, 0xc0, !PT ;  /* 0x000000ff0f0f7812 */ /* 0x000fe400078ec0ff */
[----:B------:R-:W-:Y:S02]  /*8fb0*/  ISETP.GE.U32.AND P4, PT, R43, c[0x0][0x168], PT ;  /* 0x00005a002b007a0c */ /* 0x000fe40003f86070 */
[----:B------:R-:W-:Y:S02]  /*8fc0*/  LOP3.LUT R18, R18, 0xff, RZ, 0xc0, !PT ;  /* 0x000000ff12127812 */ /* 0x000fe400078ec0ff */
[----:B------:R-:W-:Y:S02]  /*8fd0*/  LOP3.LUT R14, R14, 0xff, RZ, 0xc0, !PT ;  /* 0x000000ff0e0e7812 */ /* 0x000fe400078ec0ff */
[----:B------:R-:W-:-:S02]  /*8fe0*/  ISETP.NE.AND P0, PT, R18, R15, PT ;  /* 0x0000000f1200720c */ /* 0x000fc40003f05270 */
[----:B------:R-:W-:Y:S02]  /*8ff0*/  LOP3.LUT R19, R28, 0xff, RZ, 0xc0, !PT ;  /* 0x000000ff1c137812 */ /* 0x000fe400078ec0ff */
[----:B------:R-:W-:Y:S02]  /*9000*/  LOP3.LUT R13, R13, 0xff, RZ, 0xc0, !PT ;  /* 0x000000ff0d0d7812 */ /* 0x000fe400078ec0ff */
[----:B------:R-:W-:Y:S02]  /*9010*/  LOP3.LUT R16, R29, 0xff, RZ, 0xc0, !PT ;  /* 0x000000ff1d107812 */ /* 0x000fe400078ec0ff */
[----:B------:R-:W-:Y:S02]  /*9020*/  LOP3.LUT R12, R12, 0xff, RZ, 0xc0, !PT ;  /* 0x000000ff0c0c7812 */ /* 0x000fe400078ec0ff */
[----:B------:R-:W-:Y:S02]  /*9030*/  LOP3.LUT R15, R30, 0xff, RZ, 0xc0, !PT ;  /* 0x000000ff1e0f7812 */ /* 0x000fe400078ec0ff */
[----:B------:R-:W-:-:S02]  /*9040*/  ISETP.NE.AND P1, PT, R19, R14, PT ;  /* 0x0000000e1300720c */ /* 0x000fc40003f25270 */
[----:B------:R-:W-:Y:S02]  /*9050*/  ISETP.NE.AND P2, PT, R16, R13, PT ;  /* 0x0000000d1000720c */ /* 0x000fe40003f45270 */
[----:B------:R-:W-:Y:S02]  /*9060*/  ISETP.NE.AND P3, PT, R15, R12, PT ;  /* 0x0000000c0f00720c */ /* 0x000fe40003f65270 */
[----:B------:R-:W-:Y:S02]  /*9070*/  SEL R18, RZ, 0x1, !P0 ;  /* 0x00000001ff127807 */ /* 0x000fe40004000000 */
[----:B------:R-:W-:Y:S02]  /*9080*/  SEL R28, RZ, 0x1, !P1 ;  /* 0x00000001ff1c7807 */ /* 0x000fe40004800000 */
[----:B------:R-:W-:Y:S02]  /*9090*/  SEL R29, RZ, 0x1, !P2 ;  /* 0x00000001ff1d7807 */ /* 0x000fe40005000000 */
[----:B------:R-:W-:Y:S01]  /*90a0*/  SEL R30, RZ, 0x1, !P3 ;  /* 0x00000001ff1e7807 */ /* 0x000fe20005800000 */
[----:B------:R-:W-:Y:S05]  /*90b0*/  @P4 BRA `(.L_x_237) ;  /* 0x0000036000004947 */ /* 0x000fea0003800000 */
[----:B------:R-:W-:Y:S02]  /*90c0*/  IADD3 R43, R43, c[0x0][0x170], RZ ;  /* 0x00005c002b2b7a10 */ /* 0x000fe40007ffe0ff */
[----:B------:R-:W-:-:S02]  /*90d0*/  LOP3.LUT R11, R11, 0xff, RZ, 0xc0, !PT ;  /* 0x000000ff0b0b7812 */ /* 0x000fc400078ec0ff */
[----:B------:R-:W-:Y:S02]  /*90e0*/  ISETP.GE.U32.AND P4, PT, R43, c[0x0][0x168], PT ;  /* 0x00005a002b007a0c */ /* 0x000fe40003f86070 */
[----:B------:R-:W-:Y:S02]  /*90f0*/  LOP3.LUT R12, R31, 0xff, RZ, 0xc0, !PT ;  /* 0x000000ff1f0c7812 */ /* 0x000fe400078ec0ff */
[----:B------:R-:W-:Y:S02]  /*9100*/  LOP3.LUT R10, R10, 0xff, RZ, 0xc0, !PT ;  /* 0x000000ff0a0a7812 */ /* 0x000fe400078ec0ff */
[----:B------:R-:W-:Y:S02]  /*9110*/  ISETP.NE.AND P0, PT, R12, R11, PT ;  /* 0x0000000b0c00720c */ /* 0x000fe40003f05270 */
[----:B------:R-:W-:Y:S02]  /*9120*/  LOP3.LUT R13, R32, 0xff, RZ, 0xc0, !PT ;  /* 0x000000ff200d7812 */ /* 0x000fe400078ec0ff */
[----:B------:R-:W-:-:S02]  /*9130*/  LOP3.LUT R9, R9, 0xff, RZ, 0xc0, !PT ;  /* 0x000000ff09097812 */ /* 0x000fc400078ec0ff */
[----:B------:R-:W-:Y:S02]  /*9140*/  LOP3.LUT R12, R33, 0xff, RZ, 0xc0, !PT ;  /* 0x000000ff210c7812 */ /* 0x000fe400078ec0ff */
[----:B------:R-:W-:Y:S02]  /*9150*/  LOP3.LUT R8, R8, 0xff, RZ, 0xc0, !PT ;  /* 0x000000ff08087812 */ /* 0x000fe400078ec0ff */
[----:B------:R-:W-:Y:S02]  /*9160*/  LOP3.LUT R11, R34, 0xff, RZ, 0xc0, !PT ;  /* 0x000000ff220b7812 */ /* 0x000fe400078ec0ff */
[----:B------:R-:W-:Y:S02]  /*9170*/  ISETP.NE.AND P1, PT, R13, R10, PT ;  /* 0x0000000a0d00720c */ /* 0x000fe40003f25270 */
[----:B------:R-:W-:Y:S02]  /*9180*/  ISETP.NE.AND P2, PT, R12, R9, PT ;  /* 0x000000090c00720c */ /* 0x000fe40003f45270 */
[----:B------:R-:W-:-:S02]  /*9190*/  ISETP.NE.AND P3, PT, R11, R8, PT ;  /* 0x000000080b00720c */ /* 0x000fc40003f65270 */
[----:B------:R-:W-:Y:S02]  /*91a0*/  SEL R31, RZ, 0x1, !P0 ;  /* 0x00000001ff1f7807 */ /* 0x000fe40004000000 */
[----:B------:R-:W-:Y:S02]  /*91b0*/  SEL R32, RZ, 0x1, !P1 ;  /* 0x00000001ff207807 */ /* 0x000fe40004800000 */
        /* <DEDUP_REMOVED lines=8> */
[----:B------:R-:W-:Y:S02]  /*9240*/  ISETP.NE.AND P0, PT, R8, R21, PT ;  /* 0x000000150800720c */ /* 0x000fe40003f05270 */
[----:B------:R-:W-:Y:S02]  /*9250*/  LOP3.LUT R9, R36, 0xff, RZ, 0xc0, !PT ;  /* 0x000000ff24097812 */ /* 0x000fe400078ec0ff */
[----:B------:R-:W-:Y:S02]  /*9260*/  LOP3.LUT R3, R3, 0xff, RZ, 0xc0, !PT ;  /* 0x000000ff03037812 */ /* 0x000fe400078ec0ff */
[----:B------:R-:W-:-:S02]  /*9270*/  LOP3.LUT R8, R37, 0xff, RZ, 0xc0, !PT ;  /* 0x000000ff25087812 */ /* 0x000fc400078ec0ff */
[----:B------:R-:W-:Y:S02]  /*9280*/  LOP3.LUT R0, R0, 0xff, RZ, 0xc0, !PT ;  /* 0x000000ff00007812 */ /* 0x000fe400078ec0ff */
[----:B------:R-:W-:Y:S02]  /*9290*/  LOP3.LUT R11, R38, 0xff, RZ, 0xc0, !PT ;  /* 0x000000ff260b7812 */ /* 0x000fe400078ec0ff */
[----:B------:R-:W-:Y:S02]  /*92a0*/  ISETP.NE.AND P1, PT, R9, R20, PT ;  /* 0x000000140900720c */ /* 0x000fe40003f25270 */
[----:B------:R-:W-:Y:S02]  /*92b0*/  ISETP.NE.AND P2, PT, R8, R3, PT ;  /* 0x000000030800720c */ /* 0x000fe40003f45270 */
[----:B------:R-:W-:Y:S02]  /*92c0*/  ISETP.NE.AND P3, PT, R11, R0, PT ;  /* 0x000000000b00720c */ /* 0x000fe40003f65270 */
[----:B------:R-:W-:-:S02]  /*92d0*/  SEL R35, RZ, 0x1, !P0 ;  /* 0x00000001ff237807 */ /* 0x000fc40004000000 */
[----:B------:R-:W-:Y:S02]  /*92e0*/  SEL R36, RZ, 0x1, !P1 ;  /* 0x00000001ff247807 */ /* 0x000fe40004800000 */
[----:B------:R-:W-:Y:S02]  /*92f0*/  SEL R37, RZ, 0x1, !P2 ;  /* 0x00000001ff257807 */ /* 0x000fe40005000000 */
[----:B------:R-:W-:Y:S01]  /*9300*/  SEL R38, RZ, 0x1, !P3 ;  /* 0x00000001ff267807 */ /* 0x000fe20005800000 */
[----:B------:R-:W-:Y:S05]  /*9310*/  @P4 BRA `(.L_x_237) ;  /* 0x0000010000004947 */ /* 0x000fea0003800000 */
[----:B------:R-:W-:Y:S02]  /*9320*/  LOP3.LUT R7, R7, 0xff, RZ, 0xc0, !PT ;  /* 0x000000ff07077812 */ /* 0x000fe400078ec0ff */
[----:B------:R-:W-:Y:S02]  /*9330*/  LOP3.LUT R0, R39, 0xff, RZ, 0xc0, !PT ;  /* 0x000000ff27007812 */ /* 0x000fe400078ec0ff */
[----:B------:R-:W-:Y:S02]  /*9340*/  LOP3.LUT R6, R6, 0xff, RZ, 0xc0, !PT ;  /* 0x000000ff06067812 */ /* 0x000fe400078ec0ff */
[----:B------:R-:W-:-:S02]  /*9350*/  LOP3.LUT R3, R40, 0xff, RZ, 0xc0, !PT ;  /* 0x000000ff28037812 */ /* 0x000fc400078ec0ff */
[----:B------:R-:W-:Y:S02]  /*9360*/  LOP3.LUT R5, R5, 0xff, RZ, 0xc0, !PT ;  /* 0x000000ff05057812 */ /* 0x000fe400078ec0ff */
[----:B------:R-:W-:Y:S02]  /*9370*/  LOP3.LUT R8, R41, 0xff, RZ, 0xc0, !PT ;  /* 0x000000ff29087812 */ /* 0x000fe400078ec0ff */
[----:B------:R-:W-:Y:S02]  /*9380*/  LOP3.LUT R4, R4, 0xff, RZ, 0xc0, !PT ;  /* 0x000000ff04047812 */ /* 0x000fe400078ec0ff */
[----:B------:R-:W-:Y:S02]  /*9390*/  LOP3.LUT R9, R42, 0xff, RZ, 0xc0, !PT ;  /* 0x000000ff2a097812 */ /* 0x000fe400078ec0ff */
        /* <DEDUP_REMOVED lines=8> */
.L_x_237:
[----:B------:R-:W-:Y:S05]  /*9420*/  BSYNC B0 ;  /* 0x0000000000007941 */ /* 0x000fea0003800000 */
.L_x_236:
[----:B------:R-:W-:Y:S02]  /*9430*/  LOP3.LUT R31, R31, 0xff, RZ, 0xc0, !PT ;  /* 0x000000ff1f1f7812 */ /* 0x000fe400078ec0ff */
[----:B------:R-:W-:-:S02]  /*9440*/  LOP3.LUT R18, R18, 0xff, RZ, 0xc0, !PT ;  /* 0x000000ff12127812 */ /* 0x000fc400078ec0ff */
[----:B------:R-:W-:Y:S02]  /*9450*/  LOP3.LUT R32, R32, 0xff, RZ, 0xc0, !PT ;  /* 0x000000ff20207812 */ /* 0x000fe400078ec0ff */
[----:B------:R-:W-:Y:S02]  /*9460*/  LOP3.LUT R3, R28, 0xff, RZ, 0xc0, !PT ;  /* 0x000000ff1c037812 */ /* 0x000fe400078ec0ff */
[----:B------:R-:W-:Y:S02]  /*9470*/  LOP3.LUT R33, R33, 0xff, RZ, 0xc0, !PT ;  /* 0x000000ff21217812 */ /* 0x000fe400078ec0ff */
[----:B------:R-:W-:Y:S02]  /*9480*/  LOP3.LUT R0, R29, 0xff, RZ, 0xc0, !PT ;  /* 0x000000ff1d007812 */ /* 0x000fe400078ec0ff */
[----:B------:R-:W-:Y:S02]  /*9490*/  LOP3.LUT R34, R34, 0xff, RZ, 0xc0, !PT ;  /* 0x000000ff22227812 */ /* 0x000fe400078ec0ff */
[----:B------:R-:W-:-:S02]  /*94a0*/  LOP3.LUT R5, R30, 0xff, RZ, 0xc0, !PT ;  /* 0x000000ff1e057812 */ /* 0x000fc400078ec0ff */
[----:B------:R-:W-:Y:S02]  /*94b0*/  ISETP.NE.AND P0, PT, R18, R31, PT ;  /* 0x0000001f1200720c */ /* 0x000fe40003f05270 */
[----:B------:R-:W-:Y:S02]  /*94c0*/  ISETP.NE.AND P1, PT, R3, R32, PT ;  /* 0x000000200300720c */ /* 0x000fe40003f25270 */
[----:B------:R-:W-:Y:S02]  /*94d0*/  ISETP.NE.AND P2, PT, R0, R33, PT ;  /* 0x000000210000720c */ /* 0x000fe40003f45270 */
[----:B------:R-:W-:Y:S02]  /*94e0*/  ISETP.NE.AND P3, PT, R5, R34, PT ;  /* 0x000000220500720c */ /* 0x000fe40003f65270 */
[----:B------:R-:W-:Y:S02]  /*94f0*/  LOP3.LUT R35, R35, 0xff, RZ, 0xc0, !PT ;  /* 0x000000ff23237812 */ /* 0x000fe400078ec0ff */
[----:B------:R-:W-:-:S02]  /*9500*/  LOP3.LUT R36, R36, 0xff, RZ, 0xc0, !PT ;  /* 0x000000ff24247812 */ /* 0x000fc400078ec0ff */
[----:B------:R-:W-:Y:S02]  /*9510*/  LOP3.LUT R37, R37, 0xff, RZ, 0xc0, !PT ;  /* 0x000000ff25257812 */ /* 0x000fe400078ec0ff */
[----:B------:R-:W-:Y:S02]  /*9520*/  LOP3.LUT R38, R38, 0xff, RZ, 0xc0, !PT ;  /* 0x000000ff26267812 */ /* 0x000fe400078ec0ff */
[----:B------:R-:W-:Y:S02]  /*9530*/  SEL R0, RZ, 0x1, !P0 ;  /* 0x00000001ff007807 */ /* 0x000fe40004000000 */
[----:B------:R-:W-:Y:S02]  /*9540*/  SEL R3, RZ, 0x1, !P1 ;  /* 0x00000001ff037807 */ /* 0x000fe40004800000 */
[----:B------:R-:W-:Y:S02]  /*9550*/  SEL R4, RZ, 0x1, !P2 ;  /* 0x00000001ff047807 */ /* 0x000fe40005000000 */
[----:B------:R-:W-:-:S02]  /*9560*/  SEL R5, RZ, 0x1, !P3 ;  /* 0x00000001ff057807 */ /* 0x000fc40005800000 */
        /* <DEDUP_REMOVED lines=16> */
[----:B------:R-:W-:Y:S02]  /*9670*/  SEL R18, RZ, 0x1, !P3 ;  /* 0x00000001ff127807 */ /* 0x000fe40005800000 */
[----:B------:R-:W-:-:S02]  /*9680*/  SEL R19, RZ, 0x1, !P2 ;  /* 0x00000001ff137807 */ /* 0x000fc40005000000 */
[----:B------:R-:W-:Y:S02]  /*9690*/  SEL R24, RZ, 0x1, !P1 ;  /* 0x00000001ff187807 */ /* 0x000fe40004800000 */
[----:B------:R-:W-:Y:S01]  /*96a0*/  SEL R27, RZ, 0x1, !P0 ;  /* 0x00000001ff1b7807 */ /* 0x000fe20004000000 */
[----:B------:R-:W-:Y:S05]  /*96b0*/  BRA `(.L_x_205) ;  /* 0x00002cd000007947 */ /* 0x000fea0003800000 */
.L_x_221:
[----:B------:R-:W-:Y:S01]  /*96c0*/  ISETP.GE.U32.AND P0, PT, R0, c[0x0][0x168], PT ;  /* 0x00005a0000007a0c */ /* 0x000fe20003f06070 */
[----:B------:R-:W-:Y:S01]  /*96d0*/  BSSY B0, `(.L_x_238) ;  /* 0x000009e000007945 */ /* 0x000fe20003800000 */
        /* <DEDUP_REMOVED lines=14> */
[----:B------:R-:W-:Y:S01]  /*97c0*/  PRMT R13, R42, 0x7610, R13 ;  /* 0x000076102a0d7816 */ /* 0x000fe2000000000d */
[----:B------:R-:W-:Y:S05]  /*97d0*/  @P0 BRA `(.L_x_239) ;  /* 0x000008d000000947 */ /* 0x000fea0003800000 */
        /* <DEDUP_REMOVED lines=15> */
[----:B------:R-:W-:Y:S02]  /*98d0*/  PRMT R13, R42, 0x7610, R13 ;  /* 0x000076102a0d7816 */ /* 0x000fe4000000000d */
.L_x_241:
[C---:B------:R-:W-:Y:S01]  /*98e0*/  IMAD R4, R43.reuse, c[0x0][0x2d4], RZ ;  /* 0x0000b5002b047a24 */ /* 0x040fe200078e02ff */
[----:B------:R-:W-:-:S04]  /*98f0*/  IADD3 R43, R43, c[0x0][0x170], RZ ;  /* 0x00005c002b2b7a10 */ /* 0x000fc80007ffe0ff */
[----:B------:R-:W-:Y:S01]  /*9900*/  LOP3.LUT R5, R4, 0xfffffffc, RZ, 0xc0, !PT ;  /* 0xfffffffc04057812 */ /* 0x000fe200078ec0ff */
[----:B------:R-:W-:-:S03]  /*9910*/  IMAD R6, R43, c[0x0][0x2d4], RZ ;  /* 0x0000b5002b067a24 */ /* 0x000fc600078e02ff */
[----:B------:R-:W-:Y:S02]  /*9920*/  IADD3 R4, P0, R5, R16, RZ ;  /* 0x0000001005047210 */ /* 0x000fe40007f1e0ff */
[----:B------:R-:W-:-:S03]  /*9930*/  LOP3.LUT R7, R6, 0xfffffffc, RZ, 0xc0, !PT ;  /* 0xfffffffc06077812 */ /* 0x000fc600078ec0ff */
[----:B------:R-:W-:Y:S01]  /*9940*/  IMAD.X R5, RZ, RZ, R19, P0 ;  /* 0x000000ffff057224 */ /* 0x000fe200000e0613 */
[----:B------:R-:W-:-:S04]  /*9950*/  IADD3 R6, P0, R7, R16, RZ ;  /* 0x0000001007067210 */ /* 0x000fc80007f1e0ff */
[----:B------:R0:W2:Y:S01]  /*9960*/  LDG.E R28, [R4.64] ;  /* 0x00000024041c7981 */ /* 0x0000a2000c1e1900 */
[----:B------:R-:W-:Y:S01]  /*9970*/  IADD3 R43, R43, c[0x0][0x170], RZ ;  /* 0x00005c002b2b7a10 */ /* 0x000fe20007ffe0ff */
[----:B------:R-:W-:-:S04]  /*9980*/  IMAD.X R7, RZ, RZ, R19, P0 ;  /* 0x000000ffff077224 */ /* 0x000fc800000e0613 */
[C---:B------:R-:W-:Y:S01]  /*9990*/  IMAD R26, R43.reuse, c[0x0][0x2d4], RZ ;  /* 0x0000b5002b1a7a24 */ /* 0x040fe200078e02ff */
[----:B------:R1:W3:Y:S04]  /*99a0*/  LDG.E R6, [R6.64] ;  /* 0x0000002406067981 */ /* 0x0002e8000c1e1900 */
[----:B------:R-:W-:Y:S02]  /*99b0*/  LOP3.LUT R27, R26, 0xfffffffc, RZ, 0xc0, !PT ;  /* 0xfffffffc1a1b7812 */ /* 0x000fe400078ec0ff */
[----:B------:R-:W-:Y:S02]  /*99c0*/  IADD3 R43, R43, c[0x0][0x170], RZ ;  /* 0x00005c002b2b7a10 */ /* 0x000fe40007ffe0ff */
[----:B------:R-:W-:-:S03]  /*99d0*/  IADD3 R26, P0, R27, R16, RZ ;  /* 0x000000101b1a7210 */ /* 0x000fc60007f1e0ff */
[----:B0-----:R-:W-:Y:S02]  /*99e0*/  IMAD R4, R43, c[0x0][0x2d4], RZ ;  /* 0x0000b5002b047a24 */ /* 0x001fe400078e02ff */
[----:B------:R-:W-:-:S03]  /*99f0*/  IMAD.X R27, RZ, RZ, R19, P0 ;  /* 0x000000ffff1b7224 */ /* 0x000fc600000e0613 */
[----:B------:R-:W-:Y:S02]  /*9a00*/  LOP3.LUT R5, R4, 0xfffffffc, RZ, 0xc0, !PT ;  /* 0xfffffffc04057812 */ /* 0x000fe400078ec0ff */
[----:B------:R2:W4:Y:S02]  /*9a10*/  LDG.E R26, [R26.64] ;  /* 0x000000241a1a7981 */ /* 0x000524000c1e1900 */
[----:B------:R-:W-:-:S05]  /*9a20*/  IADD3 R4, P0, R5, R16, RZ ;  /* 0x0000001005047210 */ /* 0x000fca0007f1e0ff */
[----:B------:R-:W-:-:S06]  /*9a30*/  IMAD.X R5, RZ, RZ, R19, P0 ;  /* 0x000000ffff057224 */ /* 0x000fcc00000e0613 */
[----:B------:R0:W5:Y:S01]  /*9a40*/  LDG.E R5, [R4.64] ;  /* 0x0000002404057981 */ /* 0x000162000c1e1900 */
[----:B------:R-:W-:Y:S02]  /*9a50*/  LOP3.LUT R11, R11, 0xff, RZ, 0xc0, !PT ;  /* 0x000000ff0b0b7812 */ /* 0x000fe400078ec0ff */
[----:B------:R-:W-:Y:S02]  /*9a60*/  IADD3 R43, R43, c[0x0][0x170], RZ ;  /* 0x00005c002b2b7a10 */ /* 0x000fe40007ffe0ff */
[----:B------:R-:W-:Y:S02]  /*9a70*/  LOP3.LUT R12, R12, 0xff, RZ, 0xc0, !PT ;  /* 0x000000ff0c0c7812 */ /* 0x000fe400078ec0ff */
[----:B------:R-:W-:Y:S01]  /*9a80*/  LOP3.LUT R3, R3, 0xff, RZ, 0xc0, !PT ;  /* 0x000000ff03037812 */ /* 0x000fe200078ec0ff */
[----:B------:R-:W-:Y:S01]  /*9a90*/  IMAD R31, R30, 0x3, R43 ;  /* 0x000000031e1f7824 */ /* 0x000fe200078e022b */
[----:B------:R-:W-:Y:S02]  /*9aa0*/  LOP3.LUT R10, R10, 0xff, RZ, 0xc0, !PT ;  /* 0x000000ff0a0a7812 */ /* 0x000fe400078ec0ff */
[----:B------:R-:W-:-:S02]  /*9ab0*/  LOP3.LUT R0, R0, 0xff, RZ, 0xc0, !PT ;  /* 0x000000ff00007812 */ /* 0x000fc400078ec0ff */
[----:B------:R-:W-:Y:S02]  /*9ac0*/  ISETP.GE.U32.AND P0, PT, R31, c[0x0][0x168], PT ;  /* 0x00005a001f007a0c */ /* 0x000fe40003f06070 */
[----:B------:R-:W-:Y:S02]  /*9ad0*/  LOP3.LUT R8, R8, 0xff, RZ, 0xc0, !PT ;  /* 0x000000ff08087812 */ /* 0x000fe400078ec0ff */
[----:B------:R-:W-:Y:S02]  /*9ae0*/  LOP3.LUT R20, R20, 0xff, RZ, 0xc0, !PT ;  /* 0x000000ff14147812 */ /* 0x000fe400078ec0ff */
[----:B------:R-:W-:Y:S02]  /*9af0*/  LOP3.LUT R13, R13, 0xff, RZ, 0xc0, !PT ;  /* 0x000000ff0d0d7812 */ /* 0x000fe400078ec0ff */
[----:B------:R-:W-:Y:S02]  /*9b00*/  LOP3.LUT R21, R21, 0xff, RZ, 0xc0, !PT ;  /* 0x000000ff15157812 */ /* 0x000fe400078ec0ff */
[----:B------:R-:W-:-:S02]  /*9b10*/  LOP3.LUT R9, R9, 0xff, RZ, 0xc0, !PT ;  /* 0x000000ff09097812 */ /* 0x000fc400078ec0ff */
[----:B------:R-:W-:Y:S02]  /*9b20*/  LOP3.LUT R25, R25, 0xff, RZ, 0xc0, !PT ;  /* 0x000000ff19197812 */ /* 0x000fe400078ec0ff */
[----:B------:R-:W-:Y:S02]  /*9b30*/  LOP3.LUT R24, R24, 0xff, RZ, 0xc0, !PT ;  /* 0x000000ff18187812 */ /* 0x000fe400078ec0ff */
[----:B------:R-:W-:Y:S02]  /*9b40*/  LOP3.LUT R42, R42, 0xff, RZ, 0xc0, !PT ;  /* 0x000000ff2a2a7812 */ /* 0x000fe400078ec0ff */
[C---:B--2---:R-:W-:Y:S02]  /*9b50*/  PRMT R27, R28.reuse, 0x7772, RZ ;  /* 0x000077721c1b7816 */ /* 0x044fe400000000ff */
[----:B-1----:R-:W-:Y:S02]  /*9b60*/  PRMT R7, R28, 0x7770, RZ ;  /* 0x000077701c077816 */ /* 0x002fe400000000ff */
[----:B------:R-:W-:-:S02]  /*9b70*/  ISETP.NE.AND P3, PT, R27, RZ, PT ;  /* 0x000000ff1b00720c */ /* 0x000fc40003f65270 */
[C---:B------:R-:W-:Y:S02]  /*9b80*/  PRMT R29, R28.reuse, 0x7771, RZ ;  /* 0x000077711c1d7816 */ /* 0x040fe400000000ff */
[----:B------:R-:W-:Y:S02]  /*9b90*/  PRMT R28, R28, 0x7773, RZ ;  /* 0x000077731c1c7816 */ /* 0x000fe400000000ff */
[----:B------:R-:W-:Y:S02]  /*9ba0*/  SEL R32, RZ, 0x1, !P3 ;  /* 0x00000001ff207807 */ /* 0x000fe40005800000 */
[----:B------:R-:W-:Y:S02]  /*9bb0*/  ISETP.NE.AND P1, PT, R7, RZ, PT ;  /* 0x000000ff0700720c */ /* 0x000fe40003f25270 */
[----:B------:R-:W-:Y:S02]  /*9bc0*/  ISETP.NE.AND P3, PT, R28, RZ, PT ;  /* 0x000000ff1c00720c */ /* 0x000fe40003f65270 */
[----:B------:R-:W-:-:S02]  /*9bd0*/  ISETP.NE.AND P6, PT, R11, R32, PT ;  /* 0x000000200b00720c */ /* 0x000fc40003fc5270 */
[C---:B---3--:R-:W-:Y:S02]  /*9be0*/  PRMT R7, R6.reuse, 0x7770, RZ ;  /* 0x0000777006077816 */ /* 0x048fe400000000ff */
[C---:B------:R-:W-:Y:S02]  /*9bf0*/  PRMT R11, R6.reuse, 0x7771, RZ ;  /* 0x00007771060b7816 */ /* 0x040fe400000000ff */
[----:B------:R-:W-:Y:S02]  /*9c00*/  ISETP.NE.AND P2, PT, R29, RZ, PT ;  /* 0x000000ff1d00720c */ /* 0x000fe40003f45270 */
[----:B------:R-:W-:Y:S02]  /*9c10*/  SEL R33, RZ, 0x1, !P3 ;  /* 0x00000001ff217807 */ /* 0x000fe40005800000 */
[----:B------:R-:W-:Y:S02]  /*9c20*/  ISETP.NE.AND P4, PT, R7, RZ, PT ;  /* 0x000000ff0700720c */ /* 0x000fe40003f85270 */
[----:B------:R-:W-:-:S02]  /*9c30*/  PRMT R7, R6, 0x7772, RZ ;  /* 0x0000777206077816 */ /* 0x000fc400000000ff */
[----:B------:R-:W-:Y:S02]  /*9c40*/  ISETP.NE.AND P3, PT, R11, RZ, PT ;  /* 0x000000ff0b00720c */ /* 0x000fe40003f65270 */
[----:B------:R-:W-:Y:S02]  /*9c50*/  PRMT R6, R6, 0x7773, RZ ;  /* 0x0000777306067816 */ /* 0x000fe400000000ff */
[----:B------:R-:W-:Y:S02]  /*9c60*/  SEL R31, RZ, 0x1, !P2 ;  /* 0x00000001ff1f7807 */ /* 0x000fe40005000000 */
[----:B------:R-:W-:Y:S02]  /*9c70*/  SEL R34, RZ, 0x1, !P4 ;  /* 0x00000001ff227807 */ /* 0x000fe40006000000 */
[----:B------:R-:W-:Y:S02]  /*9c80*/  ISETP.NE.AND P4, PT, R7, RZ, PT ;  /* 0x000000ff0700720c */ /* 0x000fe40003f85270 */
[----:B------:R-:W-:-:S02]  /*9c90*/  SEL R35, RZ, 0x1, !P3 ;  /* 0x00000001ff237807 */ /* 0x000fc40005800000 */
[----:B------:R-:W-:Y:S02]  /*9ca0*/  ISETP.NE.AND P3, PT, R6, RZ, PT ;  /* 0x000000ff0600720c */ /* 0x000fe40003f65270 */
[----:B------:R-:W-:Y:S02]  /*9cb0*/  ISETP.NE.AND P2, PT, R12, R31, PT ;  /* 0x0000001f0c00720c */ /* 0x000fe40003f45270 */
[----:B------:R-:W-:Y:S02]  /*9cc0*/  SEL R36, RZ, 0x1, !P4 ;  /* 0x00000001ff247807 */ /* 0x000fe40006000000 */
[----:B------:R-:W-:Y:S02]  /*9cd0*/  SEL R37, RZ, 0x1, !P3 ;  /* 0x00000001ff257807 */ /* 0x000fe40005800000 */
[----:B------:R-:W-:Y:S02]  /*9ce0*/  SEL R12, RZ, 0x1, !P2 ;  /* 0x00000001ff0c7807 */ /* 0x000fe40005000000 */
[----:B------:R-:W-:-:S02]  /*9cf0*/  ISETP.NE.AND P2, PT, R3, R36, PT ;  /* 0x000000240300720c */ /* 0x000fc40003f45270 */
[----:B------:R-:W-:Y:S02]  /*9d00*/  ISETP.NE.AND P5, PT, R10, R33, PT ;  /* 0x000000210a00720c */ /* 0x000fe40003fa5270 */
[----:B----4-:R-:W-:Y:S02]  /*9d10*/  PRMT R3, R26, 0x7770, RZ ;  /* 0x000077701a037816 */ /* 0x010fe400000000ff */
[----:B------:R-:W-:Y:S02]  /*9d20*/  ISETP.NE.AND P3, PT, R0, R37, PT ;  /* 0x000000250000720c */ /* 0x000fe40003f65270 */
[----:B------:R-:W-:Y:S02]  /*9d30*/  PRMT R0, R26, 0x7771, RZ ;  /* 0x000077711a007816 */ /* 0x000fe400000000ff */
[----:B------:R-:W-:Y:S02]  /*9d40*/  SEL R11, RZ, 0x1, !P6 ;  /* 0x00000001ff0b7807 */ /* 0x000fe40007000000 */
[----:B------:R-:W-:-:S02]  /*9d50*/  ISETP.NE.AND P6, PT, R3, RZ, PT ;  /* 0x000000ff0300720c */ /* 0x000fc40003fc5270 */
[----:B------:R-:W-:Y:S02]  /*9d60*/  SEL R10, RZ, 0x1, !P5 ;  /* 0x00000001ff0a7807 */ /* 0x000fe40006800000 */
[----:B------:R-:W-:Y:S02]  /*9d70*/  PRMT R3, R26, 0x7772, RZ ;  /* 0x000077721a037816 */ /* 0x000fe400000000ff */
[----:B------:R-:W-:Y:S02]  /*9d80*/  ISETP.NE.AND P5, PT, R0, RZ, PT ;  /* 0x000000ff0000720c */ /* 0x000fe40003fa5270 */
[----:B------:R-:W-:Y:S02]  /*9d90*/  PRMT R26, R26, 0x7773, RZ ;  /* 0x000077731a1a7816 */ /* 0x000fe400000000ff */
[----:B------:R-:W-:Y:S02]  /*9da0*/  SEL R7, RZ, 0x1, !P5 ;  /* 0x00000001ff077807 */ /* 0x000fe40006800000 */
[----:B------:R-:W-:-:S02]  /*9db0*/  ISETP.NE.AND P5, PT, R26, RZ, PT ;  /* 0x000000ff1a00720c */ /* 0x000fc40003fa5270 */
[----:B------:R-:W-:Y:S02]  /*9dc0*/  SEL R6, RZ, 0x1, !P6 ;  /* 0x00000001ff067807 */ /* 0x000fe40007000000 */
[----:B------:R-:W-:Y:S02]  /*9dd0*/  ISETP.NE.AND P6, PT, R3, RZ, PT ;  /* 0x000000ff0300720c */ /* 0x000fe40003fc5270 */
[----:B------:R-:W-:Y:S02]  /*9de0*/  SEL R39, RZ, 0x1, !P5 ;  /* 0x00000001ff277807 */ /* 0x000fe40006800000 */
[----:B0-----:R-:W-:Y:S02]  /*9df0*/  SEL R4, RZ, 0x1, !P1 ;  /* 0x00000001ff047807 */ /* 0x001fe40004800000 */
[----:B------:R-:W-:Y:S02]  /*9e00*/  ISETP.NE.AND P4, PT, R8, R35, PT ;  /* 0x000000230800720c */ /* 0x000fe40003f85270 */
[----:B-----5:R-:W-:-:S02]  /*9e10*/  PRMT R0, R5, 0x7770, RZ ;  /* 0x0000777005007816 */ /* 0x020fc400000000ff */
[----:B------:R-:W-:Y:S02]  /*9e20*/  SEL R38, RZ, 0x1, !P6 ;  /* 0x00000001ff267807 */ /* 0x000fe40007000000 */
[----:B------:R-:W-:Y:S02]  /*9e30*/  ISETP.NE.AND P5, PT, R20, R39, PT ;  /* 0x000000271400720c */ /* 0x000fe40003fa5270 */
[----:B------:R-:W-:Y:S02]  /*9e40*/  PRMT R20, R5, 0x7771, RZ ;  /* 0x0000777105147816 */ /* 0x000fe400000000ff */
[----:B------:R-:W-:Y:S02]  /*9e50*/  SEL R3, RZ, 0x1, !P2 ;  /* 0x00000001ff037807 */ /* 0x000fe40005000000 */
[----:B------:R-:W-:Y:S02]  /*9e60*/  ISETP.NE.AND P1, PT, R13, R4, PT ;  /* 0x000000040d00720c */ /* 0x000fe40003f25270 */
[----:B------:R-:W-:-:S02]  /*9e70*/  SEL R8, RZ, 0x1, !P4 ;  /* 0x00000001ff087807 */ /* 0x000fc40006000000 */
[----:B------:R-:W-:Y:S02]  /*9e80*/  ISETP.NE.AND P2, PT, R0, RZ, PT ;  /* 0x000000ff0000720c */ /* 0x000fe40003f45270 */
[----:B------:R-:W-:Y:S02]  /*9e90*/  ISETP.NE.AND P4, PT, R21, R38, PT ;  /* 0x000000261500720c */ /* 0x000fe40003f85270 */
[----:B------:R-:W-:Y:S02]  /*9ea0*/  SEL R0, RZ, 0x1, !P3 ;  /* 0x00000001ff007807 */ /* 0x000fe40005800000 */
[C---:B------:R-:W-:Y:S02]  /*9eb0*/  PRMT R21, R5.reuse, 0x7772, RZ ;  /* 0x0000777205157816 */ /* 0x040fe400000000ff */
[----:B------:R-:W-:Y:S02]  /*9ec0*/  ISETP.NE.AND P3, PT, R20, RZ, PT ;  /* 0x000000ff1400720c */ /* 0x000fe40003f65270 */
[----:B------:R-:W-:-:S02]  /*9ed0*/  PRMT R5, R5, 0x7773, RZ ;  /* 0x0000777305057816 */ /* 0x000fc400000000ff */
[----:B------:R-:W-:Y:S02]  /*9ee0*/  SEL R13, RZ, 0x1, !P1 ;  /* 0x00000001ff0d7807 */ /* 0x000fe40004800000 */
[----:B------:R-:W-:Y:S02]  /*9ef0*/  ISETP.NE.AND P1, PT, R9, R34, PT ;  /* 0x000000220900720c */ /* 0x000fe40003f25270 */
[----:B------:R-:W-:Y:S02]  /*9f00*/  SEL R26, RZ, 0x1, !P2 ;  /* 0x00000001ff1a7807 */ /* 0x000fe40005000000 */
[----:B------:R-:W-:Y:S02]  /*9f10*/  SEL R27, RZ, 0x1, !P3 ;  /* 0x00000001ff1b7807 */ /* 0x000fe40005800000 */
[----:B------:R-:W-:Y:S02]  /*9f20*/  ISETP.NE.AND P2, PT, R21, RZ, PT ;  /* 0x000000ff1500720c */ /* 0x000fe40003f45270 */
[----:B------:R-:W-:-:S02]  /*9f30*/  ISETP.NE.AND P3, PT, R5, RZ, PT ;  /* 0x000000ff0500720c */ /* 0x000fc40003f65270 */
[----:B------:R-:W-:Y:S02]  /*9f40*/  SEL R9, RZ, 0x1, !P1 ;  /* 0x00000001ff097807 */ /* 0x000fe40004800000 */
[----:B------:R-:W-:Y:S02]  /*9f50*/  ISETP.NE.AND P1, PT, R25, R6, PT ;  /* 0x000000061900720c */ /* 0x000fe40003f25270 */
[----:B------:R-:W-:Y:S02]  /*9f60*/  ISETP.NE.AND P6, PT, R24, R7, PT ;  /* 0x000000071800720c */ /* 0x000fe40003fc5270 */
[----:B------:R-:W-:Y:S02]  /*9f70*/  LOP3.LUT R21, R18, 0xff, RZ, 0xc0, !PT ;  /* 0x000000ff12157812 */ /* 0x000fe400078ec0ff */
[----:B------:R-:W-:Y:S02]  /*9f80*/  SEL R28, RZ, 0x1, !P2 ;  /* 0x00000001ff1c7807 */ /* 0x000fe40005000000 */
[----:B------:R-:W-:-:S02]  /*9f90*/  LOP3.LUT R18, R15, 0xff, RZ, 0xc0, !PT ;  /* 0x000000ff0f127812 */ /* 0x000fc400078ec0ff */
[----:B------:R-:W-:Y:S02]  /*9fa0*/  LOP3.LUT R5, R14, 0xff, RZ, 0xc0, !PT ;  /* 0x000000ff0e057812 */ /* 0x000fe400078ec0ff */
[----:B------:R-:W-:Y:S02]  /*9fb0*/  SEL R29, RZ, 0x1, !P3 ;  /* 0x00000001ff1d7807 */ /* 0x000fe40005800000 */
[----:B------:R-:W-:Y:S02]  /*9fc0*/  SEL R25, RZ, 0x1, !P1 ;  /* 0x00000001ff197807 */ /* 0x000fe40004800000 */
[----:B------:R-:W-:Y:S02]  /*9fd0*/  SEL R24, RZ, 0x1, !P6 ;  /* 0x00000001ff187807 */ /* 0x000fe40007000000 */
        /* <DEDUP_REMOVED lines=12> */
.L_x_240:
[----:B------:R-:W-:Y:S02]  /*a0a0*/  PRMT R30, R4, 0x7610, R30 ;  /* 0x00007610041e7816 */ /* 0x000fe4000000001e */
.L_x_239:
[----:B------:R-:W-:Y:S05]  /*a0b0*/  BSYNC B0 ;  /* 0x0000000000007941 */ /* 0x000fea0003800000 */
.L_x_238:
[----:B------:R-:W-:Y:S01]  /*a0c0*/  ISETP.GE.U32.AND P0, PT, R43, c[0x0][0x168], PT ;  /* 0x00005a002b007a0c */ /* 0x000fe20003f06070 */
[----:B------:R-:W-:-:S12]  /*a0d0*/  BSSY B0, `(.L_x_242) ;  /* 0x0000052000007945 */ /* 0x000fd80003800000 */
[----:B------:R-:W-:Y:S05]  /*a0e0*/  @P0 BRA `(.L_x_243) ;  /* 0x0000050000000947 */ /* 0x000fea0003800000 */
[----:B------:R-:W-:-:S05]  /*a0f0*/  IMAD R4, R43, c[0x0][0x2d4], RZ ;  /* 0x0000b5002b047a24 */ /* 0x000fca00078e02ff */
        /* <DEDUP_REMOVED lines=39> */
[C---:B------:R-:W-:Y:S01]  /*a370*/  IADD3 R6, R40.reuse, c[0x0][0x170], RZ ;  /* 0x00005c0028067a10 */ /* 0x040fe20007ffe0ff */
[----:B------:R-:W-:-:S03]  /*a380*/  IMAD R40, R40, c[0x0][0x2d4], RZ ;  /* 0x0000b50028287a24 */ /* 0x000fc600078e02ff */
[----:B------:R-:W-:Y:S02]  /*a390*/  ISETP.GE.U32.AND P3, PT, R6, c[0x0][0x168], PT ;  /* 0x00005a0006007a0c */ /* 0x000fe40003f66070 */
[----:B------:R-:W-:-:S04]  /*a3a0*/  LOP3.LUT R5, R40, 0xfffffffc, RZ, 0xc0, !PT ;  /* 0xfffffffc28057812 */ /* 0x000fc800078ec0ff */
[----:B------:R-:W-:-:S04]  /*a3b0*/  IADD3 R4, P1, R5, R16, RZ ;  /* 0x0000001005047210 */ /* 0x000fc80007f3e0ff */
[----:B------:R-:W-:-:S03]  /*a3c0*/  IADD3.X R5, RZ, R19, RZ, P1, !PT ;  /* 0x00000013ff057210 */ /* 0x000fc60000ffe4ff */
[----:B------:R-:W-:-:S03]  /*a3d0*/  @!P3 IMAD R6, R6, c[0x0][0x2d4], RZ ;  /* 0x0000b5000606ba24 */ /* 0x000fc600078e02ff */
[----:B------:R-:W2:Y:S02]  /*a3e0*/  LDG.E R5, [R4.64] ;  /* 0x0000002404057981 */ /* 0x000ea4000c1e1900 */
[----:B------:R-:W-:-:S04]  /*a3f0*/  @!P3 LOP3.LUT R7, R6, 0xfffffffc, RZ, 0xc0, !PT ;  /* 0xfffffffc0607b812 */ /* 0x000fc800078ec0ff */
[----:B------:R-:W-:-:S05]  /*a400*/  @!P3 IADD3 R6, P1, R7, R16, RZ ;  /* 0x000000100706b210 */ /* 0x000fca0007f3e0ff */
[----:B------:R-:W-:-:S05]  /*a410*/  @!P3 IMAD.X R7, RZ, RZ, R19, P1 ;  /* 0x000000ffff07b224 */ /* 0x000fca00008e0613 */
[----:B------:R-:W3:Y:S01]  /*a420*/  @!P3 LDG.E R6, [R6.64] ;  /* 0x000000240606b981 */ /* 0x000ee2000c1e1900 */
[C---:B--2---:R-:W-:Y:S02]  /*a430*/  PRMT R16, R5.reuse, 0x7770, RZ ;  /* 0x0000777005107816 */ /* 0x044fe400000000ff */
[----:B------:R-:W-:Y:S02]  /*a440*/  PRMT R19, R5, 0x7771, RZ ;  /* 0x0000777105137816 */ /* 0x000fe400000000ff */
[----:B------:R-:W-:Y:S02]  /*a450*/  ISETP.NE.AND P2, PT, R16, RZ, PT ;  /* 0x000000ff1000720c */ /* 0x000fe40003f45270 */
[----:B------:R-:W-:Y:S02]  /*a460*/  ISETP.NE.AND P1, PT, R19, RZ, PT ;  /* 0x000000ff1300720c */ /* 0x000fe40003f25270 */
[C---:B---3--:R-:W-:Y:S02]  /*a470*/  @!P3 PRMT R16, R6.reuse, 0x7770, RZ ;  /* 0x000077700610b816 */ /* 0x048fe400000000ff */
[----:B------:R-:W-:-:S02]  /*a480*/  @!P3 PRMT R38, R6, 0x7771, RZ ;  /* 0x000077710626b816 */ /* 0x000fc400000000ff */
[----:B------:R-:W-:Y:S02]  /*a490*/  @!P3 ISETP.NE.AND P5, PT, R16, RZ, PT ;  /* 0x000000ff1000b20c */ /* 0x000fe40003fa5270 */
[C---:B------:R-:W-:Y:S02]  /*a4a0*/  @!P3 PRMT R19, R6.reuse, 0x7772, RZ ;  /* 0x000077720613b816 */ /* 0x040fe400000000ff */
[----:B------:R-:W-:Y:S02]  /*a4b0*/  @!P3 PRMT R4, R6, 0x7773, RZ ;  /* 0x000077730604b816 */ /* 0x000fe400000000ff */
[----:B------:R-:W-:Y:S02]  /*a4c0*/  @!P3 ISETP.NE.AND P6, PT, R38, RZ, PT ;  /* 0x000000ff2600b20c */ /* 0x000fe40003fc5270 */
[----:B------:R-:W-:Y:S02]  /*a4d0*/  PRMT R6, R5, 0x7772, RZ ;  /* 0x0000777205067816 */ /* 0x000fe400000000ff */
[----:B------:R-:W-:-:S02]  /*a4e0*/  @!P3 SEL R7, RZ, 0x1, !P5 ;  /* 0x00000001ff07b807 */ /* 0x000fc40006800000 */
[----:B------:R-:W-:Y:S02]  /*a4f0*/  @!P3 ISETP.NE.AND P4, PT, R19, RZ, PT ;  /* 0x000000ff1300b20c */ /* 0x000fe40003f85270 */
[----:B------:R-:W-:Y:S02]  /*a500*/  @!P3 ISETP.NE.AND P5, PT, R4, RZ, PT ;  /* 0x000000ff0400b20c */ /* 0x000fe40003fa5270 */
[----:B------:R-:W-:Y:S02]  /*a510*/  PRMT R4, R5, 0x7773, RZ ;  /* 0x0000777305047816 */ /* 0x000fe400000000ff */
[----:B------:R-:W-:Y:S02]  /*a520*/  @!P3 SEL R5, RZ, 0x1, !P6 ;  /* 0x00000001ff05b807 */ /* 0x000fe40007000000 */
[----:B------:R-:W-:Y:S02]  /*a530*/  ISETP.NE.AND P6, PT, R6, RZ, PT ;  /* 0x000000ff0600720c */ /* 0x000fe40003fc5270 */
[----:B------:R-:W-:-:S02]  /*a540*/  @!P3 SEL R6, RZ, 0x1, !P4 ;  /* 0x00000001ff06b807 */ /* 0x000fc40006000000 */
[----:B------:R-:W-:Y:S02]  /*a550*/  ISETP.NE.AND P4, PT, R4, RZ, PT ;  /* 0x000000ff0400720c */ /* 0x000fe40003f85270 */
[----:B------:R-:W-:Y:S02]  /*a560*/  @!P3 SEL R4, RZ, 0x1, !P5 ;  /* 0x00000001ff04b807 */ /* 0x000fe40006800000 */
[----:B------:R-:W-:Y:S02]  /*a570*/  @!P3 PRMT R26, R7, 0x7610, R26 ;  /* 0x00007610071ab816 */ /* 0x000fe4000000001a */
[----:B------:R-:W-:Y:S02]  /*a580*/  @!P3 PRMT R28, R6, 0x7610, R28 ;  /* 0x00007610061cb816 */ /* 0x000fe4000000001c */
[----:B------:R-:W-:Y:S02]  /*a590*/  @!P3 PRMT R27, R5, 0x7610, R27 ;  /* 0x00007610051bb816 */ /* 0x000fe4000000001b */
[----:B------:R-:W-:-:S02]  /*a5a0*/  @!P3 PRMT R29, R4, 0x7610, R29 ;  /* 0x00007610041db816 */ /* 0x000fc4000000001d */
[----:B------:R-:W-:Y:S02]  /*a5b0*/  SEL R6, RZ, 0x1, !P2 ;  /* 0x00000001ff067807 */ /* 0x000fe40005000000 */
[----:B------:R-:W-:Y:S02]  /*a5c0*/  SEL R7, RZ, 0x1, !P1 ;  /* 0x00000001ff077807 */ /* 0x000fe40004800000 */
[----:B------:R-:W-:Y:S02]  /*a5d0*/  SEL R38, RZ, 0x1, !P6 ;  /* 0x00000001ff267807 */ /* 0x000fe40007000000 */
[----:B------:R-:W-:Y:S02]  /*a5e0*/  SEL R39, RZ, 0x1, !P4 ;  /* 0x00000001ff277807 */ /* 0x000fe40006000000 */
.L_x_243:
[----:B------:R-:W-:Y:S05]  /*a5f0*/  BSYNC B0 ;  /* 0x0000000000007941 */ /* 0x000fea0003800000 */
.L_x_242:
        /* <DEDUP_REMOVED lines=8> */
[----:B------:R-:W-:Y:S02]  /*a680*/  LOP3.LUT R32, R32, 0xff, RZ, 0xc0, !PT ;  /* 0x000000ff20207812 */ /* 0x000fe400078ec0ff */
[----:B------:R-:W-:Y:S02]  /*a690*/  LOP3.LUT R11, R11, 0xff, RZ, 0xc0, !PT ;  /* 0x000000ff0b0b7812 */ /* 0x000fe400078ec0ff */
[----:B------:R-:W-:-:S02]  /*a6a0*/  LOP3.LUT R33, R33, 0xff, RZ, 0xc0, !PT ;  /* 0x000000ff21217812 */ /* 0x000fc400078ec0ff */
[----:B------:R-:W-:Y:S02]  /*a6b0*/  LOP3.LUT R10, R10, 0xff, RZ, 0xc0, !PT ;  /* 0x000000ff0a0a7812 */ /* 0x000fe400078ec0ff */
        /* <DEDUP_REMOVED lines=9> */
[----:B------:R-:W-:Y:S02]  /*a750*/  IADD3 R43, R43, c[0x0][0x170], RZ ;  /* 0x00005c002b2b7a10 */ /* 0x000fe40007ffe0ff */
[----:B------:R-:W-:Y:S02]  /*a760*/  LOP3.LUT R34, R34, 0xff, RZ, 0xc0, !PT ;  /* 0x000000ff22227812 */ /* 0x000fe400078ec0ff */
[----:B------:R-:W-:Y:S02]  /*a770*/  ISETP.GE.U32.AND P4, PT, R43, c[0x0][0x168], PT ;  /* 0x00005a002b007a0c */ /* 0x000fe40003f86070 */
        /* <DEDUP_REMOVED lines=15> */
[----:B------:R-:W-:Y:S05]  /*a870*/  @P4 BRA `(.L_x_245) ;  /* 0x0000023000004947 */ /* 0x000fea0003800000 */
[----:B------:R-:W-:Y:S02]  /*a880*/  IADD3 R43, R43, c[0x0][0x170], RZ ;  /* 0x00005c002b2b7a10 */ /* 0x000fe40007ffe0ff */
[----:B------:R-:W-:Y:S02]  /*a890*/  LOP3.LUT R6, R6, 0xff, RZ, 0xc0, !PT ;  /* 0x000000ff06067812 */ /* 0x000fe400078ec0ff */
[----:B------:R-:W-:Y:S02]  /*a8a0*/  ISETP.GE.U32.AND P4, PT, R43, c[0x0][0x168], PT ;  /* 0x00005a002b007a0c */ /* 0x000fe40003f86070 */
[----:B------:R-:W-:Y:S02]  /*a8b0*/  LOP3.LUT R25, R25, 0xff, RZ, 0xc0, !PT ;  /* 0x000000ff19197812 */ /* 0x000fe400078ec0ff */
[----:B------:R-:W-:-:S02]  /*a8c0*/  LOP3.LUT R7, R7, 0xff, RZ, 0xc0, !PT ;  /* 0x000000ff07077812 */ /* 0x000fc400078ec0ff */
        /* <DEDUP_REMOVED lines=13> */
[----:B------:R-:W-:Y:S05]  /*a9a0*/  @P4 BRA `(.L_x_245) ;  /* 0x0000010000004947 */ /* 0x000fea0003800000 */
[----:B------:R-:W-:Y:S02]  /*a9b0*/  LOP3.LUT R26, R26, 0xff, RZ, 0xc0, !PT ;  /* 0x000000ff1a1a7812 */ /* 0x000fe400078ec0ff */
[----:B------:R-:W-:Y:S02]  /*a9c0*/  LOP3.LUT R5, R18, 0xff, RZ, 0xc0, !PT ;  /* 0x000000ff12057812 */ /* 0x000fe400078ec0ff */
[----:B------:R-:W-:Y:S02]  /*a9d0*/  LOP3.LUT R27, R27, 0xff, RZ, 0xc0, !PT ;  /* 0x000000ff1b1b7812 */ /* 0x000fe400078ec0ff */
        /* <DEDUP_REMOVED lines=8> */
[----:B------:R-:W-:-:S02]  /*aa60*/  ISETP.NE.AND P3, PT, R42, R29, PT ;  /* 0x0000001d2a00720c */ /* 0x000fc40003f65270 */
[----:B------:R-:W-:Y:S02]  /*aa70*/  SEL R18, RZ, 0x1, !P0 ;  /* 0x00000001ff127807 */ /* 0x000fe40004000000 */
[----:B------:R-:W-:Y:S02]  /*aa80*/  SEL R15, RZ, 0x1, !P1 ;  /* 0x00000001ff0f7807 */ /* 0x000fe40004800000 */
[----:B------:R-:W-:Y:S02]  /*aa90*/  SEL R14, RZ, 0x1, !P2 ;  /* 0x00000001ff0e7807 */ /* 0x000fe40005000000 */
[----:B------:R-:W-:Y:S02]  /*aaa0*/  SEL R42, RZ, 0x1, !P3 ;  /* 0x00000001ff2a7807 */ /* 0x000fe40005800000 */
.L_x_245:
[----:B------:R-:W-:Y:S05]  /*aab0*/  BSYNC B0 ;  /* 0x0000000000007941 */ /* 0x000fea0003800000 */
.L_x_244:
[----:B------:R-:W-:Y:S02]  /*aac0*/  LOP3.LUT R9, R9, 0xff, RZ, 0xc0, !PT ;  /* 0x000000ff09097812 */ /* 0x000fe400078ec0ff */
        /* <DEDUP_REMOVED lines=11> */
[----:B------:R-:W-:Y:S02]  /*ab80*/  LOP3.LUT R25, R25, 0xff, RZ, 0xc0, !PT ;  /* 0x000000ff19197812 */ /* 0x000fe400078ec0ff */
        /* <DEDUP_REMOVED lines=27> */
[----:B------:R-:W-:Y:S05]  /*ad40*/  BRA `(.L_x_205) ;  /* 0x0000164000007947 */ /* 0x000fea0003800000 */
.L_x_220:
[----:B------:R-:W-:Y:S01]  /*ad50*/  IMAD.MOV.U32 R33, RZ, RZ, c[0x0][0x170] ;  /* 0x00005c00ff217624 */ /* 0x000fe200078e00ff */
[----:B------:R-:W-:Y:S01]  /*ad60*/  ULDC.U8 UR4, c[0x0][0x161] ;  /* 0x0000584000047ab9 */ /* 0x000fe20000000000 */
[----:B------:R-:W-:Y:S01]  /*ad70*/  BSSY B0, `(.L_x_246) ;  /* 0x000009d000007945 */ /* 0x000fe20003800000 */
[----:B------:R-:W-:Y:S02]  /*ad80*/  IMAD.U32 R15, RZ, RZ, UR4 ;  /* 0x00000004ff0f7e24 */ /* 0x000fe4000f8e00ff */
[----:B------:R-:W-:Y:S02]  /*ad90*/  IMAD R0, R33, 0x3, R14 ;  /* 0x0000000321007824 */ /* 0x000fe400078e020e */
[----:B------:R-:W-:Y:S02]  /*ada0*/  IMAD.U32 R18, RZ, RZ, UR4 ;  /* 0x00000004ff127e24 */ /* 0x000fe4000f8e00ff */
[----:B------:R-:W-:Y:S01]  /*adb0*/  IMAD.U32 R20, RZ, RZ, UR4 ;  /* 0x00000004ff147e24 */ /* 0x000fe2000f8e00ff */
[----:B------:R-:W-:Y:S01]  /*adc0*/  ISETP.GE.U32.AND P0, PT, R0, c[0x0][0x168], PT ;  /* 0x00005a0000007a0c */ /* 0x000fe20003f06070 */
[----:B------:R-:W-:-:S02]  /*add0*/  IMAD.U32 R21, RZ, RZ, UR4 ;  /* 0x00000004ff157e24 */ /* 0x000fc4000f8e00ff */
[----:B------:R-:W-:Y:S02]  /*ade0*/  IMAD.U32 R24, RZ, RZ, UR4 ;  /* 0x00000004ff187e24 */ /* 0x000fe4000f8e00ff */
[----:B------:R-:W-:Y:S02]  /*adf0*/  IMAD.U32 R25, RZ, RZ, UR4 ;  /* 0x00000004ff197e24 */ /* 0x000fe4000f8e00ff */
[----:B------:R-:W-:Y:S02]  /*ae00*/  IMAD.U32 R26, RZ, RZ, UR4 ;  /* 0x00000004ff1a7e24 */ /* 0x000fe4000f8e00ff */
[----:B------:R-:W-:Y:S02]  /*ae10*/  IMAD.U32 R27, RZ, RZ, UR4 ;  /* 0x00000004ff1b7e24 */ /* 0x000fe4000f8e00ff */
[----:B------:R-:W-:Y:S02]  /*ae20*/  IMAD.U32 R0, RZ, RZ, UR4 ;  /* 0x00000004ff007e24 */ /* 0x000fe4000f8e00ff */
[----:B------:R-:W-:-:S02]  /*ae30*/  IMAD.U32 R3, RZ, RZ, UR4 ;  /* 0x00000004ff037e24 */ /* 0x000fc4000f8e00ff */
[----:B------:R-:W-:Y:S02]  /*ae40*/  IMAD.U32 R8, RZ, RZ, UR4 ;  /* 0x00000004ff087e24 */ /* 0x000fe4000f8e00ff */
[----:B------:R-:W-:Y:S02]  /*ae50*/  IMAD.U32 R9, RZ, RZ, UR4 ;  /* 0x00000004ff097e24 */ /* 0x000fe4000f8e00ff */
[----:B------:R-:W-:Y:S02]  /*ae60*/  IMAD.U32 R10, RZ, RZ, UR4 ;  /* 0x00000004ff0a7e24 */ /* 0x000fe4000f8e00ff */
[----:B------:R-:W-:Y:S02]  /*ae70*/  IMAD.U32 R11, RZ, RZ, UR4 ;  /* 0x00000004ff0b7e24 */ /* 0x000fe4000f8e00ff */
[----:B------:R-:W-:Y:S02]  /*ae80*/  IMAD.U32 R12, RZ, RZ, UR4 ;  /* 0x00000004ff0c7e24 */ /* 0x000fe4000f8e00ff */
[----:B------:R-:W-:Y:S01]  /*ae90*/  IMAD.U32 R13, RZ, RZ, UR4 ;  /* 0x00000004ff0d7e24 */ /* 0x000fe2000f8e00ff */
        /* <DEDUP_REMOVED lines=17> */
.L_x_249:
[C---:B------:R-:W-:Y:S02]  /*afb0*/  LOP3.LUT R5, R14.reuse, 0xfffffffc, RZ, 0xc0, !PT ;  /* 0xfffffffc0e057812 */ /* 0x040fe400078ec0ff */
[----:B------:R-:W-:Y:S02]  /*afc0*/  IADD3 R14, R14, c[0x0][0x170], RZ ;  /* 0x00005c000e0e7a10 */ /* 0x000fe40007ffe0ff */
[----:B------:R-:W-:-:S05]  /*afd0*/  IADD3 R4, P0, R5, R16, RZ ;  /* 0x0000001005047210 */ /* 0x000fca0007f1e0ff */
[----:B------:R-:W-:Y:S01]  /*afe0*/  IMAD.X R5, RZ, RZ, R19, P0 ;  /* 0x000000ffff057224 */ /* 0x000fe200000e0613 */
[----:B------:R-:W-:-:S04]  /*aff0*/  LOP3.LUT R7, R14, 0xfffffffc, RZ, 0xc0, !PT ;  /* 0xfffffffc0e077812 */ /* 0x000fc800078ec0ff */
[----:B------:R0:W2:Y:S01]  /*b000*/  LDG.E R30, [R4.64] ;  /* 0x00000024041e7981 */ /* 0x0000a2000c1e1900 */
[----:B------:R-:W-:-:S04]  /*b010*/  IADD3 R6, P0, R7, R16, RZ ;  /* 0x0000001007067210 */ /* 0x000fc80007f1e0ff */
[----:B------:R-:W-:Y:S02]  /*b020*/  IADD3.X R7, RZ, R19, RZ, P0, !PT ;  /* 0x00000013ff077210 */ /* 0x000fe400007fe4ff */
[----:B------:R-:W-:-:S03]  /*b030*/  IADD3 R14, R14, c[0x0][0x170], RZ ;  /* 0x00005c000e0e7a10 */ /* 0x000fc60007ffe0ff */
[----:B------:R1:W3:Y:S01]  /*b040*/  LDG.E R6, [R6.64] ;  /* 0x0000002406067981 */ /* 0x0002e2000c1e1900 */
[----:B------:R-:W-:-:S04]  /*b050*/  LOP3.LUT R29, R14, 0xfffffffc, RZ, 0xc0, !PT ;  /* 0xfffffffc0e1d7812 */ /* 0x000fc800078ec0ff */
[----:B------:R-:W-:Y:S02]  /*b060*/  IADD3 R28, P0, R29, R16, RZ ;  /* 0x000000101d1c7210 */ /* 0x000fe40007f1e0ff */
[----:B------:R-:W-:-:S03]  /*b070*/  IADD3 R14, R14, c[0x0][0x170], RZ ;  /* 0x00005c000e0e7a10 */ /* 0x000fc60007ffe0ff */
[----:B------:R-:W-:Y:S01]  /*b080*/  IMAD.X R29, RZ, RZ, R19, P0 ;  /* 0x000000ffff1d7224 */ /* 0x000fe200000e0613 */
[----:B0-----:R-:W-:-:S04]  /*b090*/  LOP3.LUT R5, R14, 0xfffffffc, RZ, 0xc0, !PT ;  /* 0xfffffffc0e057812 */ /* 0x001fc800078ec0ff */
[----:B------:R-:W4:Y:S01]  /*b0a0*/  LDG.E R28, [R28.64] ;  /* 0x000000241c1c7981 */ /* 0x000f22000c1e1900 */
[----:B------:R-:W-:-:S05]  /*b0b0*/  IADD3 R4, P0, R5, R16, RZ ;  /* 0x0000001005047210 */ /* 0x000fca0007f1e0ff */
[----:B------:R-:W-:-:S06]  /*b0c0*/  IMAD.X R5, RZ, RZ, R19, P0 ;  /* 0x000000ffff057224 */ /* 0x000fcc00000e0613 */
[----:B------:R0:W5:Y:S01]  /*b0d0*/  LDG.E R5, [R4.64] ;  /* 0x0000002404057981 */ /* 0x000162000c1e1900 */
[----:B------:R-:W-:Y:S02]  /*b0e0*/  IADD3 R14, R14, c[0x0][0x170], RZ ;  /* 0x00005c000e0e7a10 */ /* 0x000fe40007ffe0ff */
[----:B------:R-:W-:Y:S02]  /*b0f0*/  LOP3.LUT R11, R11, 0xff, RZ, 0xc0, !PT ;  /* 0x000000ff0b0b7812 */ /* 0x000fe400078ec0ff */
[----:B------:R-:W-:Y:S01]  /*b100*/  LOP3.LUT R3, R3, 0xff, RZ, 0xc0, !PT ;  /* 0x000000ff03037812 */ /* 0x000fe200078ec0ff */
[----:B------:R-:W-:Y:S01]  /*b110*/  IMAD R34, R33, 0x3, R14 ;  /* 0x0000000321227824 */ /* 0x000fe200078e020e */
[----:B------:R-:W-:Y:S02]  /*b120*/  LOP3.LUT R10, R10, 0xff, RZ, 0xc0, !PT ;  /* 0x000000ff0a0a7812 */ /* 0x000fe400078ec0ff */
        /* <DEDUP_REMOVED lines=12> */
[C---:B------:R-:W-:Y:S02]  /*b1f0*/  PRMT R32, R30.reuse, 0x7772, RZ ;  /* 0x000077721e207816 */ /* 0x040fe400000000ff */
[----:B-1----:R-:W-:-:S02]  /*b200*/  PRMT R7, R30, 0x7770, RZ ;  /* 0x000077701e077816 */ /* 0x002fc400000000ff */
[----:B------:R-:W-:Y:S02]  /*b210*/  ISETP.NE.AND P2, PT, R31, RZ, PT ;  /* 0x000000ff1f00720c */ /* 0x000fe40003f45270 */
[----:B------:R-:W-:Y:S02]  /*b220*/  ISETP.NE.AND P3, PT, R32, RZ, PT ;  /* 0x000000ff2000720c */ /* 0x000fe40003f65270 */
[----:B------:R-:W-:Y:S02]  /*b230*/  ISETP.NE.AND P1, PT, R7, RZ, PT ;  /* 0x000000ff0700720c */ /* 0x000fe40003f25270 */
[----:B------:R-:W-:Y:S02]  /*b240*/  LOP3.LUT R7, R12, 0xff, RZ, 0xc0, !PT ;  /* 0x000000ff0c077812 */ /* 0x000fe400078ec0ff */
[----:B0-----:R-:W-:Y:S02]  /*b250*/  SEL R4, RZ, 0x1, !P2 ;  /* 0x00000001ff047807 */ /* 0x001fe40005000000 */
[----:B------:R-:W-:-:S02]  /*b260*/  PRMT R30, R30, 0x7773, RZ ;  /* 0x000077731e1e7816 */ /* 0x000fc400000000ff */
[----:B------:R-:W-:Y:S02]  /*b270*/  SEL R34, RZ, 0x1, !P3 ;  /* 0x00000001ff227807 */ /* 0x000fe40005800000 */
[----:B------:R-:W-:Y:S02]  /*b280*/  ISETP.NE.AND P2, PT, R7, R4, PT ;  /* 0x000000040700720c */ /* 0x000fe40003f45270 */
[----:B------:R-:W-:Y:S02]  /*b290*/  ISETP.NE.AND P3, PT, R30, RZ, PT ;  /* 0x000000ff1e00720c */ /* 0x000fe40003f65270 */
[----:B------:R-:W-:Y:S02]  /*b2a0*/  ISETP.NE.AND P6, PT, R11, R34, PT ;  /* 0x000000220b00720c */ /* 0x000fe40003fc5270 */
[C---:B---3--:R-:W-:Y:S02]  /*b2b0*/  PRMT R7, R6.reuse, 0x7770, RZ ;  /* 0x0000777006077816 */ /* 0x048fe400000000ff */
[----:B------:R-:W-:-:S02]  /*b2c0*/  PRMT R11, R6, 0x7771, RZ ;  /* 0x00007771060b7816 */ /* 0x000fc400000000ff */
[----:B------:R-:W-:Y:S02]  /*b2d0*/  SEL R35, RZ, 0x1, !P3 ;  /* 0x00000001ff237807 */ /* 0x000fe40005800000 */
[----:B------:R-:W-:Y:S02]  /*b2e0*/  ISETP.NE.AND P4, PT, R7, RZ, PT ;  /* 0x000000ff0700720c */ /* 0x000fe40003f85270 */
[C---:B------:R-:W-:Y:S02]  /*b2f0*/  PRMT R7, R6.reuse, 0x7772, RZ ;  /* 0x0000777206077816 */ /* 0x040fe400000000ff */
[----:B------:R-:W-:Y:S02]  /*b300*/  ISETP.NE.AND P3, PT, R11, RZ, PT ;  /* 0x000000ff0b00720c */ /* 0x000fe40003f65270 */
[----:B------:R-:W-:Y:S02]  /*b310*/  PRMT R6, R6, 0x7773, RZ ;  /* 0x0000777306067816 */ /* 0x000fe400000000ff */
[----:B------:R-:W-:-:S02]  /*b320*/  SEL R36, RZ, 0x1, !P4 ;  /* 0x00000001ff247807 */ /* 0x000fc40006000000 */
[----:B------:R-:W-:Y:S02]  /*b330*/  ISETP.NE.AND P4, PT, R7, RZ, PT ;  /* 0x000000ff0700720c */ /* 0x000fe40003f85270 */
[----:B------:R-:W-:Y:S02]  /*b340*/  SEL R37, RZ, 0x1, !P3 ;  /* 0x00000001ff257807 */ /* 0x000fe40005800000 */
[----:B------:R-:W-:Y:S02]  /*b350*/  ISETP.NE.AND P3, PT, R6, RZ, PT ;  /* 0x000000ff0600720c */ /* 0x000fe40003f65270 */
[----:B------:R-:W-:Y:S02]  /*b360*/  SEL R38, RZ, 0x1, !P4 ;  /* 0x00000001ff267807 */ /* 0x000fe40006000000 */
[----:B------:R-:W-:Y:S02]  /*b370*/  SEL R39, RZ, 0x1, !P3 ;  /* 0x00000001ff277807 */ /* 0x000fe40005800000 */
[----:B------:R-:W-:-:S02]  /*b380*/  SEL R12, RZ, 0x1, !P2 ;  /* 0x00000001ff0c7807 */ /* 0x000fc40005000000 */
[----:B------:R-:W-:Y:S02]  /*b390*/  ISETP.NE.AND P2, PT, R3, R38, PT ;  /* 0x000000260300720c */ /* 0x000fe40003f45270 */
[----:B------:R-:W-:Y:S02]  /*b3a0*/  ISETP.NE.AND P5, PT, R10, R35, PT ;  /* 0x000000230a00720c */ /* 0x000fe40003fa5270 */
[----:B----4-:R-:W-:Y:S02]  /*b3b0*/  PRMT R3, R28, 0x7770, RZ ;  /* 0x000077701c037816 */ /* 0x010fe400000000ff */
[----:B------:R-:W-:Y:S02]  /*b3c0*/  ISETP.NE.AND P3, PT, R0, R39, PT ;  /* 0x000000270000720c */ /* 0x000fe40003f65270 */
[----:B------:R-:W-:Y:S02]  /*b3d0*/  PRMT R0, R28, 0x7771, RZ ;  /* 0x000077711c007816 */ /* 0x000fe400000000ff */
[----:B------:R-:W-:-:S02]  /*b3e0*/  SEL R11, RZ, 0x1, !P6 ;  /* 0x00000001ff0b7807 */ /* 0x000fc40007000000 */
[----:B------:R-:W-:Y:S02]  /*b3f0*/  ISETP.NE.AND P6, PT, R3, RZ, PT ;  /* 0x000000ff0300720c */ /* 0x000fe40003fc5270 */
[----:B------:R-:W-:Y:S02]  /*b400*/  SEL R10, RZ, 0x1, !P5 ;  /* 0x00000001ff0a7807 */ /* 0x000fe40006800000 */
[----:B------:R-:W-:Y:S02]  /*b410*/  PRMT R3, R28, 0x7772, RZ ;  /* 0x000077721c037816 */ /* 0x000fe400000000ff */
        /* <DEDUP_REMOVED lines=8> */
[----:B------:R-:W-:-:S02]  /*b4a0*/  ISETP.NE.AND P4, PT, R8, R37, PT ;  /* 0x000000250800720c */ /* 0x000fc40003f85270 */
[C---:B-----5:R-:W-:Y:S02]  /*b4b0*/  PRMT R0, R5.reuse, 0x7770, RZ ;  /* 0x0000777005007816 */ /* 0x060fe400000000ff */
[----:B------:R-:W-:Y:S02]  /*b4c0*/  SEL R40, RZ, 0x1, !P6 ;  /* 0x00000001ff287807 */ /* 0x000fe40007000000 */
[----:B------:R-:W-:Y:S02]  /*b4d0*/  ISETP.NE.AND P5, PT, R24, R41, PT ;  /* 0x000000291800720c */ /* 0x000fe40003fa5270 */
[----:B------:R-:W-:Y:S02]  /*b4e0*/  PRMT R24, R5, 0x7771, RZ ;  /* 0x0000777105187816 */ /* 0x000fe400000000ff */
[----:B------:R-:W-:Y:S02]  /*b4f0*/  SEL R3, RZ, 0x1, !P2 ;  /* 0x00000001ff037807 */ /* 0x000fe40005000000 */
[----:B------:R-:W-:-:S02]  /*b500*/  ISETP.NE.AND P1, PT, R13, R32, PT ;  /* 0x000000200d00720c */ /* 0x000fc40003f25270 */
[----:B------:R-:W-:Y:S02]  /*b510*/  SEL R8, RZ, 0x1, !P4 ;  /* 0x00000001ff087807 */ /* 0x000fe40006000000 */
[----:B------:R-:W-:Y:S02]  /*b520*/  ISETP.NE.AND P2, PT, R0, RZ, PT ;  /* 0x000000ff0000720c */ /* 0x000fe40003f45270 */
[----:B------:R-:W-:Y:S02]  /*b530*/  ISETP.NE.AND P4, PT, R25, R40, PT ;  /* 0x000000281900720c */ /* 0x000fe40003f85270 */
[----:B------:R-:W-:Y:S02]  /*b540*/  SEL R0, RZ, 0x1, !P3 ;  /* 0x00000001ff007807 */ /* 0x000fe40005800000 */
[----:B------:R-:W-:Y:S02]  /*b550*/  PRMT R25, R5, 0x7772, RZ ;  /* 0x0000777205197816 */ /* 0x000fe400000000ff */
[----:B------:R-:W-:-:S02]  /*b560*/  ISETP.NE.AND P3, PT, R24, RZ, PT ;  /* 0x000000ff1800720c */ /* 0x000fc40003f65270 */
[----:B------:R-:W-:Y:S02]  /*b570*/  PRMT R5, R5, 0x7773, RZ ;  /* 0x0000777305057816 */ /* 0x000fe400000000ff */
[----:B------:R-:W-:Y:S02]  /*b580*/  SEL R13, RZ, 0x1, !P1 ;  /* 0x00000001ff0d7807 */ /* 0x000fe40004800000 */
[----:B------:R-:W-:Y:S02]  /*b590*/  ISETP.NE.AND P1, PT, R9, R36, PT ;  /* 0x000000240900720c */ /* 0x000fe40003f25270 */
[----:B------:R-:W-:Y:S02]  /*b5a0*/  SEL R28, RZ, 0x1, !P2 ;  /* 0x00000001ff1c7807 */ /* 0x000fe40005000000 */
[----:B------:R-:W-:Y:S02]  /*b5b0*/  SEL R29, RZ, 0x1, !P3 ;  /* 0x00000001ff1d7807 */ /* 0x000fe40005800000 */
[----:B------:R-:W-:-:S02]  /*b5c0*/  ISETP.NE.AND P2, PT, R25, RZ, PT ;  /* 0x000000ff1900720c */ /* 0x000fc40003f45270 */
[----:B------:R-:W-:Y:S02]  /*b5d0*/  ISETP.NE.AND P3, PT, R5, RZ, PT ;  /* 0x000000ff0500720c */ /* 0x000fe40003f65270 */
[----:B------:R-:W-:Y:S02]  /*b5e0*/  SEL R9, RZ, 0x1, !P1 ;  /* 0x00000001ff097807 */ /* 0x000fe40004800000 */
[----:B------:R-:W-:Y:S02]  /*b5f0*/  ISETP.NE.AND P1, PT, R27, R6, PT ;  /* 0x000000061b00720c */ /* 0x000fe40003f25270 */
[----:B------:R-:W-:Y:S02]  /*b600*/  ISETP.NE.AND P6, PT, R26, R7, PT ;  /* 0x000000071a00720c */ /* 0x000fe40003fc5270 */
[----:B------:R-:W-:Y:S02]  /*b610*/  LOP3.LUT R5, R18, 0xff, RZ, 0xc0, !PT ;  /* 0x000000ff12057812 */ /* 0x000fe400078ec0ff */
[----:B------:R-:W-:-:S02]  /*b620*/  SEL R30, RZ, 0x1, !P2 ;  /* 0x00000001ff1e7807 */ /* 0x000fc40005000000 */
        /* <DEDUP_REMOVED lines=16> */
.L_x_248:
[----:B------:R-:W-:Y:S02]  /*b730*/  PRMT R33, R4, 0x7610, R33 ;  /* 0x0000761004217816 */ /* 0x000fe40000000021 */
.L_x_247:
[----:B------:R-:W-:Y:S05]  /*b740*/  BSYNC B0 ;  /* 0x0000000000007941 */ /* 0x000fea0003800000 */
.L_x_246:
[----:B------:R-:W-:Y:S01]  /*b750*/  ISETP.GE.U32.AND P0, PT, R14, c[0x0][0x168], PT ;  /* 0x00005a000e007a0c */ /* 0x000fe20003f06070 */
[----:B------:R-:W-:-:S12]  /*b760*/  BSSY B0, `(.L_x_250) ;  /* 0x000004e000007945 */ /* 0x000fd80003800000 */
[----:B------:R-:W-:Y:S05]  /*b770*/  @P0 BRA `(.L_x_251) ;  /* 0x000004c000000947 */ /* 0x000fea0003800000 */
        /* <DEDUP_REMOVED lines=38> */
[C---:B------:R-:W-:Y:S02]  /*b9e0*/  IADD3 R7, R42.reuse, c[0x0][0x170], RZ ;  /* 0x00005c002a077a10 */ /* 0x040fe40007ffe0ff */
[----:B------:R-:W-:Y:S02]  /*b9f0*/  LOP3.LUT R5, R42, 0xfffffffc, RZ, 0xc0, !PT ;  /* 0xfffffffc2a057812 */ /* 0x000fe400078ec0ff */
[----:B------:R-:W-:Y:S02]  /*ba00*/  ISETP.GE.U32.AND P3, PT, R7, c[0x0][0x168], PT ;  /* 0x00005a0007007a0c */ /* 0x000fe40003f66070 */
[----:B------:R-:W-:-:S05]  /*ba10*/  IADD3 R4, P1, R5, R16, RZ ;  /* 0x0000001005047210 */ /* 0x000fca0007f3e0ff */
[----:B------:R-:W-:-:S06]  /*ba20*/  IMAD.X R5, RZ, RZ, R19, P1 ;  /* 0x000000ffff057224 */ /* 0x000fcc00008e0613 */
[----:B------:R-:W-:Y:S01]  /*ba30*/  @!P3 LOP3.LUT R7, R7, 0xfffffffc, RZ, 0xc0, !PT ;  /* 0xfffffffc0707b812 */ /* 0x000fe200078ec0ff */
[----:B------:R-:W2:Y:S03]  /*ba40*/  LDG.E R5, [R4.64] ;  /* 0x0000002404057981 */ /* 0x000ea6000c1e1900 */
        /* <DEDUP_REMOVED lines=31> */
.L_x_251:
[----:B------:R-:W-:Y:S05]  /*bc40*/  BSYNC B0 ;  /* 0x0000000000007941 */ /* 0x000fea0003800000 */
.L_x_250:
        /* <DEDUP_REMOVED lines=75> */
.L_x_253:
[----:B------:R-:W-:Y:S05]  /*c100*/  BSYNC B0 ;  /* 0x0000000000007941 */ /* 0x000fea0003800000 */
.L_x_252:
        /* <DEDUP_REMOVED lines=39> */
[----:B------:R-:W-:Y:S02]  /*c380*/  SEL R27, RZ, 0x1, !P0 ;  /* 0x00000001ff1b7807 */ /* 0x000fe40004000000 */
.L_x_205:
[----:B------:R-:W-:Y:S05]  /*c390*/  BSYNC B6 ;  /* 0x0000000000067941 */ /* 0x000fea0003800000 */
.L_x_204:
[----:B------:R-:W-:-:S13]  /*c3a0*/  ISETP.NE.AND P0, PT, RZ, c[0x0][0x180], PT ;  /* 0x00006000ff007a0c */ /* 0x000fda0003f05270 */
[----:B------:R-:W-:Y:S05]  /*c3b0*/  @!P0 BRA `(.L_x_254) ;  /* 0x000002b000008947 */ /* 0x000fea0003800000 */
[----:B------:R-:W-:Y:S01]  /*c3c0*/  PRMT R0, R24, 0x7604, R27 ;  /* 0x0000760418007816 */ /* 0x000fe2000000001b */
[----:B------:R-:W-:Y:S02]  /*c3d0*/  ULDC UR4, c[0x0][0x4] ;  /* 0x0000010000047ab9 */ /* 0x000fe40000000800 */
[----:B------:R-:W-:Y:S01]  /*c3e0*/  USHF.R.U32.HI UR4, URZ, 0x1, UR4 ;  /* 0x000000013f047899 */ /* 0x000fe20008011604 */
[----:B------:R-:W-:Y:S01]  /*c3f0*/  PRMT R3, R19, 0x7054, R0 ;  /* 0x0000705413037816 */ /* 0x000fe20000000000 */
[----:B------:R-:W-:-:S03]  /*c400*/  IMAD R0, R17, c[0x0][0x0], R2 ;  /* 0x0000000011007a24 */ /* 0x000fc600078e0202 */
[----:B------:R-:W-:Y:S02]  /*c410*/  PRMT R3, R18, 0x654, R3 ;  /* 0x0000065412037816 */ /* 0x000fe40000000003 */
[----:B------:R-:W-:-:S03]  /*c420*/  ISETP.NE.AND P0, PT, RZ, UR4, PT ;  /* 0x00000004ff007c0c */ /* 0x000fc6000bf05270 */
[----:B------:R0:W-:Y:S10]  /*c430*/  STS [R0.X4+0x10], R3 ;  /* 0x0000100300007388 */ /* 0x0001f40000004800 */
[----:B------:R-:W-:Y:S05]  /*c440*/  @!P0 BRA `(.L_x_254) ;  /* 0x0000022000008947 */ /* 0x000fea0003800000 */
[----:B0-----:R-:W-:-:S04]  /*c450*/  IMAD.U32 R4, RZ, RZ, UR4 ;  /* 0x00000004ff047e24 */ /* 0x001fc8000f8e00ff */
.L_x_257:
[----:B0-----:R-:W-:Y:S01]  /*c460*/  IMAD.IADD R3, R17, 0x1, R4 ;  /* 0x0000000111037824 */ /* 0x001fe200078e0204 */
[----:B------:R-:W-:Y:S01]  /*c470*/  WARPSYNC 0xffffffff ;  /* 0xffffffff00007948 */ /* 0x000fe20003800000 */
[----:B------:R-:W-:Y:S01]  /*c480*/  BAR.SYNC.DEFER_BLOCKING 0x0 ;  /* 0x0000000000007b1d */ /* 0x000fe20000010000 */
[----:B------:R-:W-:-:S02]  /*c490*/  ISETP.GT.AND P3, PT, R4, 0x1, PT ;  /* 0x000000010400780c */ /* 0x000fc40003f64270 */
[----:B------:R-:W-:-:S03]  /*c4a0*/  ISETP.GE.U32.AND P0, PT, R3, c[0x0][0x4], PT ;  /* 0x0000010003007a0c */ /* 0x000fc60003f06070 */
[----:B------:R-:W-:Y:S01]  /*c4b0*/  BSSY B0, `(.L_x_255) ;  /* 0x000001a000007945 */ /* 0x000fe20003800000 */
[----:B------:R-:W-:Y:S02]  /*c4c0*/  ISETP.GE.U32.OR P0, PT, R17, R4, P0 ;  /* 0x000000041100720c */ /* 0x000fe40000706470 */
[----:B------:R-:W-:-:S11]  /*c4d0*/  SHF.R.S32.HI R4, RZ, 0x1, R4 ;  /* 0x00000001ff047819 */ /* 0x000fd60000011404 */
[----:B------:R-:W-:Y:S05]  /*c4e0*/  @P0 BRA `(.L_x_256) ;  /* 0x0000016000000947 */ /* 0x000fea0003800000 */
[----:B------:R-:W-:Y:S01]  /*c4f0*/  IMAD R3, R3, c[0x0][0x0], R2 ;  /* 0x0000000003037a24 */ /* 0x000fe200078e0202 */
[----:B------:R-:W-:Y:S02]  /*c500*/  LOP3.LUT R27, R27, 0xff, RZ, 0xc0, !PT ;  /* 0x000000ff1b1b7812 */ /* 0x000fe400078ec0ff */
[----:B------:R-:W-:Y:S02]  /*c510*/  LOP3.LUT R24, R24, 0xff, RZ, 0xc0, !PT ;  /* 0x000000ff18187812 */ /* 0x000fe400078ec0ff */
[----:B------:R-:W-:Y:S01]  /*c520*/  LOP3.LUT R19, R19, 0xff, RZ, 0xc0, !PT ;  /* 0x000000ff13137812 */ /* 0x000fe200078ec0ff */
[----:B------:R-:W0:Y:S01]  /*c530*/  LDS R3, [R3.X4+0x10] ;  /* 0x0000100003037984 */ /* 0x000e220000004800 */
[----:B------:R-:W-:Y:S02]  /*c540*/  LOP3.LUT R18, R18, 0xff, RZ, 0xc0, !PT ;  /* 0x000000ff12127812 */ /* 0x000fe400078ec0ff */
[C---:B0-----:R-:W-:Y:S02]  /*c550*/  PRMT R5, R3.reuse, 0x7771, RZ ;  /* 0x0000777103057816 */ /* 0x041fe400000000ff */
[----:B------:R-:W-:-:S02]  /*c560*/  LOP3.LUT R6, R3, 0xff, RZ, 0xc0, !PT ;  /* 0x000000ff03067812 */ /* 0x000fc400078ec0ff */
[----:B------:R-:W-:Y:S02]  /*c570*/  PRMT R8, R3, 0x7772, RZ ;  /* 0x0000777203087816 */ /* 0x000fe400000000ff */
[----:B------:R-:W-:Y:S02]  /*c580*/  ISETP.NE.AND P0, PT, R27, R6, PT ;  /* 0x000000061b00720c */ /* 0x000fe40003f05270 */
[----:B------:R-:W-:Y:S02]  /*c590*/  ISETP.NE.AND P1, PT, R24, R5, PT ;  /* 0x000000051800720c */ /* 0x000fe40003f25270 */
[----:B------:R-:W-:Y:S02]  /*c5a0*/  PRMT R3, R3, 0x7773, RZ ;  /* 0x0000777303037816 */ /* 0x000fe400000000ff */
[----:B------:R-:W-:Y:S02]  /*c5b0*/  ISETP.NE.AND P2, PT, R19, R8, PT ;  /* 0x000000081300720c */ /* 0x000fe40003f45270 */
[----:B------:R-:W-:-:S02]  /*c5c0*/  SEL R27, RZ, 0x1, !P0 ;  /* 0x00000001ff1b7807 */ /* 0x000fc40004000000 */
[----:B------:R-:W-:Y:S02]  /*c5d0*/  SEL R24, RZ, 0x1, !P1 ;  /* 0x00000001ff187807 */ /* 0x000fe40004800000 */
[----:B------:R-:W-:Y:S02]  /*c5e0*/  ISETP.NE.AND P0, PT, R18, R3, PT ;  /* 0x000000031200720c */ /* 0x000fe40003f05270 */
[----:B------:R-:W-:Y:S02]  /*c5f0*/  SEL R19, RZ, 0x1, !P2 ;  /* 0x00000001ff137807 */ /* 0x000fe40005000000 */
[----:B------:R-:W-:Y:S02]  /*c600*/  PRMT R6, R24, 0x7604, R27 ;  /* 0x0000760418067816 */ /* 0x000fe4000000001b */
[----:B------:R-:W-:Y:S02]  /*c610*/  SEL R18, RZ, 0x1, !P0 ;  /* 0x00000001ff127807 */ /* 0x000fe40004000000 */
[----:B------:R-:W-:-:S04]  /*c620*/  PRMT R3, R19, 0x7054, R6 ;  /* 0x0000705413037816 */ /* 0x000fc80000000006 */
[----:B------:R-:W-:-:S05]  /*c630*/  PRMT R3, R18, 0x654, R3 ;  /* 0x0000065412037816 */ /* 0x000fca0000000003 */
[----:B------:R0:W-:Y:S02]  /*c640*/  STS [R0.X4+0x10], R3 ;  /* 0x0000100300007388 */ /* 0x0001e40000004800 */
.L_x_256:
[----:B------:R-:W-:Y:S05]  /*c650*/  BSYNC B0 ;  /* 0x0000000000007941 */ /* 0x000fea0003800000 */
.L_x_255:
[----:B------:R-:W-:Y:S05]  /*c660*/  @P3 BRA `(.L_x_257) ;  /* 0xfffffdf000003947 */ /* 0x000fea000383ffff */
.L_x_254:
[----:B0-----:R-:W-:-:S13]  /*c670*/  ISETP.NE.AND P0, PT, RZ, c[0x0][0x17c], PT ;  /* 0x00005f00ff007a0c */ /* 0x001fda0003f05270 */
[----:B------:R-:W-:Y:S05]  /*c680*/  @!P0 BRA `(.L_x_258) ;  /* 0x0000059000008947 */ /* 0x000fea0003800000 */
[----:B------:R-:W-:Y:S02]  /*c690*/  IMAD.MOV.U32 R3, RZ, RZ, c[0x0][0x0] ;  /* 0x00000000ff037624 */ /* 0x000fe400078e00ff */
[----:B------:R-:W-:-:S03]  /*c6a0*/  IMAD.MOV.U32 R0, RZ, RZ, c[0x0][0x0] ;  /* 0x00000000ff007624 */ /* 0x000fc600078e00ff */
[----:B------:R-:W-:-:S13]  /*c6b0*/  ISETP.GT.AND P0, PT, R3, 0x20, PT ;  /* 0x000000200300780c */ /* 0x000fda0003f04270 */
[----:B------:R-:W-:Y:S05]  /*c6c0*/  @!P0 BRA `(.L_x_259) ;  /* 0x000002d000008947 */ /* 0x000fea0003800000 */
[----:B------:R-:W-:Y:S01]  /*c6d0*/  PRMT R0, R24, 0x7604, R27 ;  /* 0x0000760418007816 */ /* 0x000fe2000000001b */
[----:B------:R-:W-:-:S03]  /*c6e0*/  IMAD R8, R17, c[0x0][0x0], R2 ;  /* 0x0000000011087a24 */ /* 0x000fc600078e0202 */
[----:B------:R-:W-:Y:S02]  /*c6f0*/  PRMT R5, R19, 0x7054, R0 ;  /* 0x0000705413057816 */ /* 0x000fe40000000000 */
[----:B------:R-:W-:Y:S02]  /*c700*/  LEA.HI R0, R3, c[0x0][0x0], RZ, 0x1 ;  /* 0x0000000003007a11 */ /* 0x000fe400078f08ff */
[----:B------:R-:W-:Y:S02]  /*c710*/  PRMT R5, R18, 0x654, R5 ;  /* 0x0000065412057816 */ /* 0x000fe40000000005 */
[----:B------:R-:W-:Y:S01]  /*c720*/  SHF.R.S32.HI R3, RZ, 0x1, R0 ;  /* 0x00000001ff037819 */ /* 0x000fe20000011400 */
[----:B------:R-:W-:Y:S02]  /*c730*/  IMAD.MOV.U32 R0, RZ, RZ, 0x20 ;  /* 0x00000020ff007424 */ /* 0x000fe400078e00ff */
[----:B------:R0:W-:Y:S01]  /*c740*/  STS [R8.X4+0x10], R5 ;  /* 0x0000100508007388 */ /* 0x0001e20000004800 */
[----:B------:R-:W-:-:S13]  /*c750*/  ISETP.GE.AND P0, PT, R3, 0x20, PT ;  /* 0x000000200300780c */ /* 0x000fda0003f06270 */
[----:B------:R-:W-:Y:S05]  /*c760*/  @!P0 BRA `(.L_x_259) ;  /* 0x0000023000008947 */ /* 0x000fea0003800000 */
[----:B0-----:R-:W-:Y:S02]  /*c770*/  LEA R10, R8, 0x10, 0x2 ;  /* 0x00000010080a7811 */ /* 0x001fe400078e10ff */
.L_x_262:
        /* <DEDUP_REMOVED lines=9> */
[----:B------:R-:W-:Y:S02]  /*c810*/  LOP3.LUT R24, R24, 0xff, RZ, 0xc0, !PT ;  /* 0x000000ff18187812 */ /* 0x000fe400078ec0ff */
[----:B------:R-:W-:Y:S01]  /*c820*/  LOP3.LUT R19, R19, 0xff, RZ, 0xc0, !PT ;  /* 0x000000ff13137812 */ /* 0x000fe200078ec0ff */
[----:B------:R-:W0:Y:S02]  /*c830*/  LDS R0, [R0] ;  /* 0x0000000000007984 */ /* 0x000e240000000800 */
[C---:B0-----:R-:W-:Y:S02]  /*c840*/  PRMT R5, R0.reuse, 0x7771, RZ ;  /* 0x0000777100057816 */ /* 0x041fe400000000ff */
[----:B------:R-:W-:-:S02]  /*c850*/  LOP3.LUT R4, R0, 0xff, RZ, 0xc0, !PT ;  /* 0x000000ff00047812 */ /* 0x000fc400078ec0ff */
[----:B------:R-:W-:Y:S02]  /*c860*/  PRMT R6, R0, 0x7772, RZ ;  /* 0x0000777200067816 */ /* 0x000fe400000000ff */
[----:B------:R-:W-:Y:S02]  /*c870*/  ISETP.NE.AND P0, PT, R27, R4, PT ;  /* 0x000000041b00720c */ /* 0x000fe40003f05270 */
[----:B------:R-:W-:Y:S02]  /*c880*/  ISETP.NE.AND P1, PT, R24, R5, PT ;  /* 0x000000051800720c */ /* 0x000fe40003f25270 */
[----:B------:R-:W-:Y:S02]  /*c890*/  PRMT R0, R0, 0x7773, RZ ;  /* 0x0000777300007816 */ /* 0x000fe400000000ff */
[----:B------:R-:W-:Y:S02]  /*c8a0*/  LOP3.LUT R5, R18, 0xff, RZ, 0xc0, !PT ;  /* 0x000000ff12057812 */ /* 0x000fe400078ec0ff */
[----:B------:R-:W-:-:S02]  /*c8b0*/  ISETP.NE.AND P2, PT, R19, R6, PT ;  /* 0x000000061300720c */ /* 0x000fc40003f45270 */
[----:B------:R-:W-:Y:S02]  /*c8c0*/  SEL R27, RZ, 0x1, !P0 ;  /* 0x00000001ff1b7807 */ /* 0x000fe40004000000 */
[----:B------:R-:W-:Y:S02]  /*c8d0*/  SEL R24, RZ, 0x1, !P1 ;  /* 0x00000001ff187807 */ /* 0x000fe40004800000 */
[----:B------:R-:W-:Y:S02]  /*c8e0*/  ISETP.NE.AND P0, PT, R5, R0, PT ;  /* 0x000000000500720c */ /* 0x000fe40003f05270 */
[----:B------:R-:W-:Y:S02]  /*c8f0*/  SEL R19, RZ, 0x1, !P2 ;  /* 0x00000001ff137807 */ /* 0x000fe40005000000 */
[----:B------:R-:W-:Y:S02]  /*c900*/  PRMT R0, R24, 0x7604, R27 ;  /* 0x0000760418007816 */ /* 0x000fe4000000001b */
[----:B------:R-:W-:-:S02]  /*c910*/  SEL R18, RZ, 0x1, !P0 ;  /* 0x00000001ff127807 */ /* 0x000fc40004000000 */
[----:B------:R-:W-:-:S04]  /*c920*/  PRMT R5, R19, 0x7054, R0 ;  /* 0x0000705413057816 */ /* 0x000fc80000000000 */
[----:B------:R-:W-:-:S05]  /*c930*/  PRMT R5, R18, 0x654, R5 ;  /* 0x0000065412057816 */ /* 0x000fca0000000005 */
[----:B------:R0:W-:Y:S02]  /*c940*/  STS [R8.X4+0x10], R5 ;  /* 0x0000100508007388 */ /* 0x0001e40000004800 */
.L_x_261:
[----:B------:R-:W-:Y:S05]  /*c950*/  BSYNC B0 ;  /* 0x0000000000007941 */ /* 0x000fea0003800000 */
.L_x_260:
[----:B------:R-:W-:-:S04]  /*c960*/  SHF.R.S32.HI R3, RZ, 0x1, R3 ;  /* 0x00000001ff037819 */ /* 0x000fc80000011403 */
[----:B------:R-:W-:-:S13]  /*c970*/  ISETP.GE.AND P0, PT, R3, 0x20, PT ;  /* 0x000000200300780c */ /* 0x000fda0003f06270 */
[----:B------:R-:W-:Y:S05]  /*c980*/  @P0 BRA `(.L_x_262) ;  /* 0xfffffdf000000947 */ /* 0x000fea000383ffff */
[----:B------:R-:W-:-:S05]  /*c990*/  IMAD.MOV.U32 R0, RZ, RZ, 0x20 ;  /* 0x00000020ff007424 */ /* 0x000fca00078e00ff */
.L_x_259:
[----:B0-----:R-:W-:Y:S01]  /*c9a0*/  ISETP.GE.AND P0, PT, R0, 0x2, PT ;  /* 0x000000020000780c */ /* 0x001fe20003f06270 */
[----:B------:R-:W-:Y:S01]  /*c9b0*/  WARPSYNC 0xffffffff ;  /* 0xffffffff00007948 */ /* 0x000fe20003800000 */
[----:B------:R-:W-:Y:S11]  /*c9c0*/  BAR.SYNC.DEFER_BLOCKING 0x0 ;  /* 0x0000000000007b1d */ /* 0x000ff60000010000 */
[----:B------:R-:W-:Y:S05]  /*c9d0*/  @!P0 BRA `(.L_x_258) ;  /* 0x0000024000008947 */ /* 0x000fea0003800000 */
[----:B------:R-:W-:Y:S02]  /*c9e0*/  IMAD.MOV.U32 R3, RZ, RZ, 0x1 ;  /* 0x00000001ff037424 */ /* 0x000fe400078e00ff */
.L_x_263:
[----:B------:R-:W-:Y:S02]  /*c9f0*/  LOP3.LUT R4, R27, 0xffff, RZ, 0xc0, !PT ;  /* 0x0000ffff1b047812 */ /* 0x000fe400078ec0ff */
[----:B------:R-:W-:-:S02]  /*ca00*/  LOP3.LUT R5, R24, 0xffff, RZ, 0xc0, !PT ;  /* 0x0000ffff18057812 */ /* 0x000fc400078ec0ff */
[----:B------:R-:W-:Y:S02]  /*ca10*/  LOP3.LUT R6, R19, 0xffff, RZ, 0xc0, !PT ;  /* 0x0000ffff13067812 */ /* 0x000fe400078ec0ff */
[----:B------:R-:W-:Y:S02]  /*ca20*/  LOP3.LUT R7, R18, 0xffff, RZ, 0xc0, !PT ;  /* 0x0000ffff12077812 */ /* 0x000fe400078ec0ff */
[----:B------:R-:W-:Y:S02]  /*ca30*/  PRMT R4, R4, 0x8880, RZ ;  /* 0x0000888004047816 */ /* 0x000fe400000000ff */
[----:B------:R-:W-:Y:S02]  /*ca40*/  PRMT R8, R5, 0x8880, RZ ;  /* 0x0000888005087816 */ /* 0x000fe400000000ff */
[----:B------:R-:W-:Y:S02]  /*ca50*/  PRMT R10, R6, 0x8880, RZ ;  /* 0x00008880060a7816 */ /* 0x000fe400000000ff */
[----:B------:R-:W-:Y:S01]  /*ca60*/  PRMT R12, R7, 0x8880, RZ ;  /* 0x00008880070c7816 */ /* 0x000fe200000000ff */
[----:B------:R-:W0:Y:S01]  /*ca70*/  SHFL.DOWN PT, R4, R4, R3, 0x1f ;  /* 0x08001f0304047589 */ /* 0x000e2200000e0000 */
[----:B------:R-:W-:-:S02]  /*ca80*/  LOP3.LUT R27, R27, 0xff, RZ, 0xc0, !PT ;  /* 0x000000ff1b1b7812 */ /* 0x000fc400078ec0ff */
[----:B------:R-:W-:Y:S01]  /*ca90*/  LOP3.LUT R24, R24, 0xff, RZ, 0xc0, !PT ;  /* 0x000000ff18187812 */ /* 0x000fe200078ec0ff */
[----:B------:R-:W1:Y:S01]  /*caa0*/  SHFL.DOWN PT, R8, R8, R3, 0x1f ;  /* 0x08001f0308087589 */ /* 0x000e6200000e0000 */
[----:B------:R-:W-:Y:S02]  /*cab0*/  LOP3.LUT R19, R19, 0xff, RZ, 0xc0, !PT ;  /* 0x000000ff13137812 */ /* 0x000fe400078ec0ff */
[----:B------:R-:W-:Y:S01]  /*cac0*/  LOP3.LUT R18, R18, 0xff, RZ, 0xc0, !PT ;  /* 0x000000ff12127812 */ /* 0x000fe200078ec0ff */
[----:B------:R-:W2:Y:S04]  /*cad0*/  SHFL.DOWN PT, R10, R10, R3, 0x1f ;  /* 0x08001f030a0a7589 */ /* 0x000ea800000e0000 */
[----:B------:R3:W4:Y:S02]  /*cae0*/  SHFL.DOWN PT, R12, R12, R3, 0x1f ;  /* 0x08001f030c0c7589 */ /* 0x00072400000e0000 */
[----:B---3--:R-:W-:Y:S01]  /*caf0*/  IMAD.SHL.U32 R3, R3, 0x2, RZ ;  /* 0x0000000203037824 */ /* 0x008fe200078e00ff */
[----:B0-----:R-:W-:-:S04]  /*cb00*/  ISETP.NE.AND P0, PT, R4, RZ, PT ;  /* 0x000000ff0400720c */ /* 0x001fc80003f05270 */
[----:B------:R-:W-:Y:S02]  /*cb10*/  ISETP.GE.AND P4, PT, R3, R0, PT ;  /* 0x000000000300720c */ /* 0x000fe40003f86270 */
[----:B-1----:R-:W-:Y:S02]  /*cb20*/  ISETP.NE.AND P1, PT, R8, RZ, PT ;  /* 0x000000ff0800720c */ /* 0x002fe40003f25270 */
[----:B------:R-:W-:Y:S02]  /*cb30*/  SEL R6, RZ, 0x1, !P0 ;  /* 0x00000001ff067807 */ /* 0x000fe40004000000 */
[----:B--2---:R-:W-:Y:S02]  /*cb40*/  ISETP.NE.AND P2, PT, R10, RZ, PT ;  /* 0x000000ff0a00720c */ /* 0x004fe40003f45270 */
[----:B------:R-:W-:Y:S02]  /*cb50*/  SEL R5, RZ, 0x1, !P1 ;  /* 0x00000001ff057807 */ /* 0x000fe40004800000 */
[----:B----4-:R-:W-:-:S02]  /*cb60*/  ISETP.NE.AND P3, PT, R12, RZ, PT ;  /* 0x000000ff0c00720c */ /* 0x010fc40003f65270 */
[----:B------:R-:W-:Y:S02]  /*cb70*/  SEL R4, RZ, 0x1, !P2 ;  /* 0x00000001ff047807 */ /* 0x000fe40005000000 */
[----:B------:R-:W-:Y:S02]  /*cb80*/  SEL R7, RZ, 0x1, !P3 ;  /* 0x00000001ff077807 */ /* 0x000fe40005800000 */
[----:B------:R-:W-:Y:S02]  /*cb90*/  ISETP.NE.AND P0, PT, R27, R6, PT ;  /* 0x000000061b00720c */ /* 0x000fe40003f05270 */
[----:B------:R-:W-:Y:S02]  /*cba0*/  ISETP.NE.AND P1, PT, R24, R5, PT ;  /* 0x000000051800720c */ /* 0x000fe40003f25270 */
[----:B------:R-:W-:Y:S02]  /*cbb0*/  ISETP.NE.AND P2, PT, R19, R4, PT ;  /* 0x000000041300720c */ /* 0x000fe40003f45270 */
[----:B------:R-:W-:-:S02]  /*cbc0*/  ISETP.NE.AND P3, PT, R18, R7, PT ;  /* 0x000000071200720c */ /* 0x000fc40003f65270 */
[----:B------:R-:W-:Y:S02]  /*cbd0*/  SEL R27, RZ, 0x1, !P0 ;  /* 0x00000001ff1b7807 */ /* 0x000fe40004000000 */
[----:B------:R-:W-:Y:S02]  /*cbe0*/  SEL R24, RZ, 0x1, !P1 ;  /* 0x00000001ff187807 */ /* 0x000fe40004800000 */
[----:B------:R-:W-:Y:S02]  /*cbf0*/  SEL R19, RZ, 0x1, !P2 ;  /* 0x00000001ff137807 */ /* 0x000fe40005000000 */
[----:B------:R-:W-:Y:S01]  /*cc00*/  SEL R18, RZ, 0x1, !P3 ;  /* 0x00000001ff127807 */ /* 0x000fe20005800000 */
[----:B------:R-:W-:Y:S05]  /*cc10*/  @!P4 BRA `(.L_x_263) ;  /* 0xfffffdd00000c947 */ /* 0x000fea000383ffff */
.L_x_258:
[----:B------:R-:W-:Y:S01]  /*cc20*/  ISETP.NE.AND P1, PT, RZ, c[0x0][0x338], PT ;  /* 0x0000ce00ff007a0c */ /* 0x000fe20003f25270 */
[----:B------:R-:W-:Y:S02]  /*cc30*/  IMAD.MOV.U32 R26, RZ, RZ, RZ ;  /* 0x000000ffff1a7224 */ /* 0x000fe400078e00ff */
[----:B------:R-:W-:-:S10]  /*cc40*/  IMAD.MOV.U32 R28, RZ, RZ, RZ ;  /* 0x000000ffff1c7224 */ /* 0x000fd400078e00ff */
[----:B------:R-:W-:Y:S05]  /*cc50*/  @!P1 BRA `(.L_x_264) ;  /* 0x00000c8000009947 */ /* 0x000fea0003800000 */
[----:B------:R-:W-:Y:S01]  /*cc60*/  MOV R5, R23 ;  /* 0x0000001700057202 */ /* 0x000fe20000000f00 */
[----:B------:R-:W-:Y:S02]  /*cc70*/  IMAD.MOV.U32 R4, RZ, RZ, RZ ;  /* 0x000000ffff047224 */ /* 0x000fe400078e00ff */
[----:B------:R-:W-:Y:S02]  /*cc80*/  IMAD.MOV.U32 R0, RZ, RZ, 0x1 ;  /* 0x00000001ff007424 */ /* 0x000fe400078e00ff */
[----:B------:R-:W-:-:S03]  /*cc90*/  IMAD.HI.U32 R4, R23, c[0x0][0x340], R4 ;  /* 0x0000d00017047a27 */ /* 0x000fc600078e0004 */
[----:B------:R-:W-:Y:S02]  /*cca0*/  ISETP.NE.AND P0, PT, R0, c[0x0][0x338], PT ;  /* 0x0000ce0000007a0c */ /* 0x000fe40003f05270 */
[----:B------:R-:W-:-:S05]  /*ccb0*/  SHF.R.U32.HI R5, RZ, c[0x0][0x344], R4 ;  /* 0x0000d100ff057a19 */ /* 0x000fca0000011604 */
[----:B------:R-:W-:-:S04]  /*ccc0*/  IMAD.MOV R3, RZ, RZ, -R5 ;  /* 0x000000ffff037224 */ /* 0x000fc800078e0a05 */
[----:B------:R-:W-:-:S04]  /*ccd0*/  IMAD R3, R3, c[0x0][0x33c], R23 ;  /* 0x0000cf0003037a24 */ /* 0x000fc800078e0217 */
[----:B------:R-:W-:Y:S01]  /*cce0*/  IMAD R28, R3, c[0x0][0x468], RZ ;  /* 0x00011a00031c7a24 */ /* 0x000fe200078e02ff */
        /* <DEDUP_REMOVED lines=191> */
.L_x_264:
        /* <DEDUP_REMOVED lines=202> */
.L_x_265:
[----:B------:R-:W-:Y:S01]  /*e580*/  IADD3 R8, P0, R26, c[0x0][0x538], RZ ;  /* 0x00014e001a087a10 */ /* 0x000fe20007f1e0ff */
[----:B------:R-:W-:Y:S02]  /*e590*/  IMAD.MOV.U32 R25, RZ, RZ, RZ ;  /* 0x000000ffff197224 */ /* 0x000fe400078e00ff */
[----:B------:R-:W-:Y:S02]  /*e5a0*/  IMAD.MOV.U32 R16, RZ, RZ, RZ ;  /* 0x000000ffff107224 */ /* 0x000fe400078e00ff */
        /* <DEDUP_REMOVED lines=201> */
.L_x_266:
[----:B------:R-:W-:-:S05]  /*f240*/  IADD3 R10, P0, R16, c[0x0][0x538], RZ ;  /* 0x00014e00100a7a10 */ /* 0x000fca0007f1e0ff */
[----:B------:R-:W-:Y:S01]  /*f250*/  IMAD.X R11, RZ, RZ, c[0x0][0x53c], P0 ;  /* 0x00014f00ff0b7624 */ /* 0x000fe200000e06ff */
[----:B------:R-:W-:Y:S05]  /*f260*/  @!P1 BRA `(.L_x_267) ;  /* 0x00000c7000009947 */ /* 0x000fea0003800000 */
[----:B------:R-:W-:Y:S01]  /*f270*/  IADD3 R5, R23, 0x3, RZ ;  /* 0x0000000317057810 */ /* 0x000fe20007ffe0ff */
        /* <DEDUP_REMOVED lines=198> */
.L_x_267:
[----:B------:R-:W-:Y:S01]  /*fee0*/  ISETP.NE.U32.AND P0, PT, RZ, c[0x0][0x548], PT ;  /* 0x00015200ff007a0c */ /* 0x000fe20003f05070 */
[----:B------:R-:W-:Y:S01]  /*fef0*/  CS2R R4, SRZ ;  /* 0x0000000000047805 */ /* 0x000fe2000001ff00 */
[----:B------:R-:W-:Y:S01]  /*ff00*/  ISETP.NE.AND P4, PT, RZ, c[0x0][0x184], PT ;  /* 0x00006100ff007a0c */ /* 0x000fe20003f85270 */
[----:B------:R-:W-:Y:S01]  /*ff10*/  IMAD.MOV.U32 R3, RZ, RZ, RZ ;  /* 0x000000ffff037224 */ /* 0x000fe200078e00ff */
[----:B------:R-:W-:Y:S02]  /*ff20*/  ISETP.NE.AND.EX P0, PT, RZ, c[0x0][0x54c], PT, P0 ;  /* 0x00015300ff007a0c */ /* 0x000fe40003f05300 */
[----:B------:R-:W-:-:S05]  /*ff30*/  IADD3 R12, P2, R25, c[0x0][0x538], RZ ;  /* 0x00014e00190c7a10 */ /* 0x000fca0007f5e0ff */
[----:B------:R-:W-:-:S06]  /*ff40*/  IMAD.X R13, RZ, RZ, c[0x0][0x53c], P2 ;  /* 0x00014f00ff0d7624 */ /* 0x000fcc00010e06ff */
[----:B------:R-:W-:-:S04]  /*ff50*/  @P0 SHF.R.U64 R0, R28, 0x3, RZ ;  /* 0x000000031c000819 */ /* 0x000fc800000012ff */
[----:B------:R-:W-:-:S05]  /*ff60*/  @P0 IADD3 R4, P3, R0, c[0x0][0x548], RZ ;  /* 0x0001520000040a10 */ /* 0x000fca0007f7e0ff */
[----:B------:R-:W-:-:S04]  /*ff70*/  @P0 IMAD.X R5, RZ, RZ, c[0x0][0x54c], P3 ;  /* 0x00015300ff050624 */ /* 0x000fc800018e06ff */
[----:B------:R-:W-:Y:S01]  /*ff80*/  @P0 IMAD.MOV.U32 R3, RZ, RZ, R5 ;  /* 0x000000ffff030224 */ /* 0x000fe200078e0005 */
[----:B------:R-:W-:Y:S05]  /*ff90*/  @!P4 BRA `(.L_x_268) ;  /* 0x000058100000c947 */ /* 0x000fea0003800000 */
[----:B------:R-:W0:Y:S01]  /*ffa0*/  S2R R0, SR_CTAID.X ;  /* 0x0000000000007919 */ /* 0x000e220000002500 */
[----:B------:R-:W-:Y:S02]  /*ffb0*/  IMAD R6, R2, c[0x0][0x188], RZ ;  /* 0x0000620002067a24 */ /* 0x000fe400078e02ff */
[----:B------:R-:W-:Y:S02]  /*ffc0*/  IMAD.MOV.U32 R23, RZ, RZ, RZ ;  /* 0x000000ffff177224 */ /* 0x000fe400078e00ff */
[----:B------:R-:W-:Y:S02]  /*ffd0*/  IMAD R7, R17, c[0x0][0x18c], R6 ;  /* 0x0000630011077a24 */ /* 0x000fe400078e0206 */
[----:B------:R-:W-:Y:S02]  /*ffe0*/  IMAD.MOV.U32 R25, RZ, RZ, RZ ;  /* 0x000000ffff197224 */ /* 0x000fe400078e00ff */
[----:B0-----:R-:W-:-:S04]  /*fff0*/  IMAD R7, R0, c[0x0][0x174], R7 ;  /* 0x00005d0000077a24 */ /* 0x001fc800078e0207 */
[----:B------:R-:W-:Y:S01]  /*10000*/  IMAD.SHL.U32 R13, R7, 0x4, RZ ;  /* 0x00000004070d7824 */ /* 0x000fe200078e00ff */
        /* <DEDUP_REMOVED lines=199> */
.L_x_269:
        /* <DEDUP_REMOVED lines=202> */
.L_x_270:
        /* <DEDUP_REMOVED lines=203> */
[----:B------:R-:W-:-:S05]  /*125d0*/  @P0 IMAD R22, R15, c[0x0][0x528], R22 ;  /* 0x00014a000f160a24 */ /* 0x000fca00078e0216 */
.L_x_271:
        /* <DEDUP_REMOVED lines=202> */
.L_x_272:
        /* <DEDUP_REMOVED lines=11> */
.L_x_274:
[----:B------:R-:W-:Y:S05]  /*13330*/  BSYNC B0 ;  /* 0x0000000000007941 */ /* 0x000fea0003800000 */
.L_x_273:
[----:B------:R-:W-:Y:S01]  /*13340*/  PRMT R12, R12, 0x9910, RZ ;  /* 0x000099100c0c7816 */ /* 0x000fe200000000ff */
[----:B------:R-:W-:Y:S01]  /*13350*/  BSSY B0, `(.L_x_275) ;  /* 0x000000e000007945 */ /* 0x000fe20003800000 */
[----:B------:R-:W-:Y:S02]  /*13360*/  LOP3.LUT P0, RZ, R2, R17, RZ, 0xfc, !PT ;  /* 0x0000001102ff7212 */ /* 0x000fe4000780fcff */
[----:B------:R-:W-:-:S13]  /*13370*/  ISETP.NE.AND P1, PT, R12, RZ, PT ;  /* 0x000000ff0c00720c */ /* 0x000fda0003f25270 */
[----:B------:R-:W-:Y:S05]  /*13380*/  @!P1 BRA `(.L_x_276) ;  /* 0x000000a000009947 */ /* 0x000fea0003800000 */
[----:B------:R-:W0:Y:S01]  /*13390*/  S2R R13, SR_CTAID.Y ;  /* 0x00000000000d7919 */ /* 0x000e220000002600 */
[----:B------:R-:W-:Y:S01]  /*133a0*/  ISETP.NE.AND P2, PT, RZ, c[0x0][0x17c], PT ;  /* 0x00005f00ff007a0c */ /* 0x000fe20003f45270 */
[----:B------:R-:W-:Y:S02]  /*133b0*/  IMAD.MOV.U32 R12, RZ, RZ, 0x4 ;  /* 0x00000004ff0c7424 */ /* 0x000fe400078e00ff */
[----:B0-----:R-:W-:-:S10]  /*133c0*/  IMAD R13, R0, c[0x0][0x10], R13 ;  /* 0x00000400000d7a24 */ /* 0x001fd400078e020d */
[----:B------:R-:W-:-:S04]  /*133d0*/  @!P2 IMAD R13, R13, c[0x0][0x0], R2 ;  /* 0x000000000d0daa24 */ /* 0x000fc800078e0202 */
[----:B------:R-:W-:-:S05]  /*133e0*/  IMAD.WIDE.U32 R12, R13, R12, c[0x0][0x550] ;  /* 0x000154000d0c7625 */ /* 0x000fca00078e000c */
[----:B------:R0:W-:Y:S04]  /*133f0*/  STG.E.U8 [R12.64], R27 ;  /* 0x0000001b0c007986 */ /* 0x0001e8000c101124 */
[----:B------:R0:W-:Y:S04]  /*13400*/  STG.E.U8 [R12.64+0x1], R24 ;  /* 0x000001180c007986 */ /* 0x0001e8000c101124 */
[----:B------:R0:W-:Y:S04]  /*13410*/  STG.E.U8 [R12.64+0x2], R19 ;  /* 0x000002130c007986 */ /* 0x0001e8000c101124 */
[----:B------:R0:W-:Y:S02]  /*13420*/  STG.E.U8 [R12.64+0x3], R18 ;  /* 0x000003120c007986 */ /* 0x0001e4000c101124 */
.L_x_276:
[----:B------:R-:W-:Y:S05]  /*13430*/  BSYNC B0 ;  /* 0x0000000000007941 */ /* 0x000fea0003800000 */
.L_x_275:
        /* <DEDUP_REMOVED lines=31> */
.L_x_278:
[----:B------:R-:W-:Y:S05]  /*13630*/  BSYNC B0 ;  /* 0x0000000000007941 */ /* 0x000fea0003800000 */
.L_x_277:
        /* <DEDUP_REMOVED lines=20> */
[C---:B------:R-:W-:Y:S02]  /*13780*/  PRMT R24, R27.reuse, 0x7610, R24 ;  /* 0x000076101b187816 */ /* 0x040fe40000000018 */
[----:B------:R-:W-:Y:S02]  /*13790*/  PRMT R19, R27, 0x7610, R19 ;  /* 0x000076101b137816 */ /* 0x000fe40000000013 */
[----:B------:R-:W-:Y:S02]  /*137a0*/  ISETP.GE.U32.AND P0, PT, R21, c[0x0][0x178], PT ;  /* 0x00005e0015007a0c */ /* 0x000fe40003f06070 */
[----:B------:R-:W-:-:S11]  /*137b0*/  PRMT R18, R27, 0x7610, R18 ;  /* 0x000076101b127816 */ /* 0x000fd60000000012 */
[----:B------:R-:W-:Y:S05]  /*137c0*/  @P0 BRA `(.L_x_282) ;  /* 0x000001a000000947 */ /* 0x000fea0003800000 */
[C---:B------:R-:W-:Y:S02]  /*137d0*/  PRMT R24, R27.reuse, 0x7610, R24 ;  /* 0x000076101b187816 */ /* 0x040fe40000000018 */
[C---:B------:R-:W-:Y:S02]  /*137e0*/  PRMT R19, R27.reuse, 0x7610, R19 ;  /* 0x000076101b137816 */ /* 0x040fe40000000013 */
[----:B------:R-:W-:Y:S02]  /*137f0*/  PRMT R18, R27, 0x7610, R18 ;  /* 0x000076101b127816 */ /* 0x000fe40000000012 */
.L_x_283:
[----:B------:R-:W-:Y:S02]  /*13800*/  IMAD.MOV.U32 R15, RZ, RZ, 0x4 ;  /* 0x00000004ff0f7424 */ /* 0x000fe400078e00ff */
[----:B------:R-:W-:-:S04]  /*13810*/  IMAD R14, R0, c[0x0][0x10], R21 ;  /* 0x00000400000e7a24 */ /* 0x000fc800078e0215 */
[----:B------:R-:W-:-:S05]  /*13820*/  IMAD.WIDE.U32 R14, R14, R15, c[0x0][0x550] ;  /* 0x000154000e0e7625 */ /* 0x000fca00078e000f */
[----:B------:R-:W2:Y:S04]  /*13830*/  LDG.E.U8 R20, [R14.64] ;  /* 0x000000240e147981 */ /* 0x000ea8000c1e1100 */
[----:B------:R-:W3:Y:S04]  /*13840*/  LDG.E.U8 R26, [R14.64+0x1] ;  /* 0x000001240e1a7981 */ /* 0x000ee8000c1e1100 */
[----:B------:R-:W4:Y:S04]  /*13850*/  LDG.E.U8 R28, [R14.64+0x2] ;  /* 0x000002240e1c7981 */ /* 0x000f28000c1e1100 */
[----:B------:R-:W5:Y:S01]  /*13860*/  LDG.E.U8 R30, [R14.64+0x3] ;  /* 0x000003240e1e7981 */ /* 0x000f62000c1e1100 */
[----:B------:R-:W-:Y:S01]  /*13870*/  IMAD.MOV.U32 R32, RZ, RZ, c[0x0][0x0] ;  /* 0x00000000ff207624 */ /* 0x000fe200078e00ff */
[----:B------:R-:W-:-:S02]  /*13880*/  LOP3.LUT R27, R27, 0xff, RZ, 0xc0, !PT ;  /* 0x000000ff1b1b7812 */ /* 0x000fc400078ec0ff */
[----:B------:R-:W-:Y:S01]  /*13890*/  LOP3.LUT R29, R24, 0xff, RZ, 0xc0, !PT ;  /* 0x000000ff181d7812 */ /* 0x000fe200078ec0ff */
[----:B------:R-:W-:Y:S01]  /*138a0*/  IMAD R21, R32, c[0x0][0x4], R21 ;  /* 0x0000010020157a24 */ /* 0x000fe200078e0215 */
[----:B------:R-:W-:Y:S02]  /*138b0*/  LOP3.LUT R19, R19, 0xff, RZ, 0xc0, !PT ;  /* 0x000000ff13137812 */ /* 0x000fe400078ec0ff */
[----:B------:R-:W-:Y:S02]  /*138c0*/  LOP3.LUT R31, R18, 0xff, RZ, 0xc0, !PT ;  /* 0x000000ff121f7812 */ /* 0x000fe400078ec0ff */
[----:B------:R-:W-:Y:S02]  /*138d0*/  ISETP.GE.U32.AND P5, PT, R21, c[0x0][0x178], PT ;  /* 0x00005e0015007a0c */ /* 0x000fe40003fa6070 */
[----:B--2---:R-:W-:Y:S02]  /*138e0*/  ISETP.NE.AND P0, PT, R27, R20, PT ;  /* 0x000000141b00720c */ /* 0x004fe40003f05270 */
[----:B---3--:R-:W-:-:S02]  /*138f0*/  ISETP.NE.AND P2, PT, R29, R26, PT ;  /* 0x0000001a1d00720c */ /* 0x008fc40003f45270 */
[----:B------:R-:W-:Y:S02]  /*13900*/  SEL R27, RZ, 0x1, !P0 ;  /* 0x00000001ff1b7807 */ /* 0x000fe40004000000 */
[----:B----4-:R-:W-:Y:S02]  /*13910*/  ISETP.NE.AND P3, PT, R19, R28, PT ;  /* 0x0000001c1300720c */ /* 0x010fe40003f65270 */
[----:B------:R-:W-:Y:S02]  /*13920*/  SEL R24, RZ, 0x1, !P2 ;  /* 0x00000001ff187807 */ /* 0x000fe40005000000 */
[----:B-----5:R-:W-:Y:S02]  /*13930*/  ISETP.NE.AND P4, PT, R31, R30, PT ;  /* 0x0000001e1f00720c */ /* 0x020fe40003f85270 */
[----:B------:R-:W-:Y:S02]  /*13940*/  SEL R19, RZ, 0x1, !P3 ;  /* 0x00000001ff137807 */ /* 0x000fe40005800000 */
[----:B------:R-:W-:Y:S01]  /*13950*/  SEL R18, RZ, 0x1, !P4 ;  /* 0x00000001ff127807 */ /* 0x000fe20006000000 */
[----:B------:R-:W-:Y:S05]  /*13960*/  @!P5 BRA `(.L_x_283) ;  /* 0xfffffe900000d947 */ /* 0x000fea000383ffff */
.L_x_282:
[----:B------:R-:W-:Y:S05]  /*13970*/  BSYNC B1 ;  /* 0x0000000000017941 */ /* 0x000fea0003800000 */
.L_x_281:
[----:B------:R-:W-:Y:S05]  /*13980*/  BRA `(.L_x_284) ;  /* 0x0000020000007947 */ /* 0x000fea0003800000 */
.L_x_280:
[----:B------:R-:W-:Y:S02]  /*13990*/  ISETP.GE.U32.AND P0, PT, R17, c[0x0][0x178], PT ;  /* 0x00005e0011007a0c */ /* 0x000fe40003f06070 */
[----:B------:R-:W-:-:S02]  /*139a0*/  PRMT R24, R27, 0x7610, R24 ;  /* 0x000076101b187816 */ /* 0x000fc40000000018 */
[C---:B------:R-:W-:Y:S02]  /*139b0*/  PRMT R19, R27.reuse, 0x7610, R19 ;  /* 0x000076101b137816 */ /* 0x040fe40000000013 */
[----:B------:R-:W-:-:S07]  /*139c0*/  PRMT R18, R27, 0x7610, R18 ;  /* 0x000076101b127816 */ /* 0x000fce0000000012 */
[----:B------:R-:W-:Y:S05]  /*139d0*/  @P0 BRA `(.L_x_284) ;  /* 0x000001b000000947 */ /* 0x000fea0003800000 */
[C---:B------:R-:W-:Y:S01]  /*139e0*/  PRMT R24, R27.reuse, 0x7610, R24 ;  /* 0x000076101b187816 */ /* 0x040fe20000000018 */
[----:B------:R-:W-:Y:S01]  /*139f0*/  IMAD.MOV.U32 R21, RZ, RZ, R17 ;  /* 0x000000ffff157224 */ /* 0x000fe200078e0011 */
[C---:B------:R-:W-:Y:S02]  /*13a00*/  PRMT R19, R27.reuse, 0x7610, R19 ;  /* 0x000076101b137816 */ /* 0x040fe40000000013 */
[----:B------:R-:W-:Y:S02]  /*13a10*/  PRMT R18, R27, 0x7610, R18 ;  /* 0x000076101b127816 */ /* 0x000fe40000000012 */
.L_x_285:
[----:B------:R-:W-:Y:S02]  /*13a20*/  IMAD R15, R0, c[0x0][0x10], R21 ;  /* 0x00000400000f7a24 */ /* 0x000fe400078e0215 */
[----:B------:R-:W-:Y:S02]  /*13a30*/  IMAD.MOV.U32 R14, RZ, RZ, 0x4 ;  /* 0x00000004ff0e7424 */ /* 0x000fe400078e00ff */
[----:B------:R-:W-:-:S04]  /*13a40*/  IMAD R15, R15, c[0x0][0x0], R2 ;  /* 0x000000000f0f7a24 */ /* 0x000fc800078e0202 */
[----:B------:R-:W-:-:S05]  /*13a50*/  IMAD.WIDE.U32 R14, R15, R14, c[0x0][0x550] ;  /* 0x000154000f0e7625 */ /* 0x000fca00078e000e */
[----:B------:R-:W2:Y:S04]  /*13a60*/  LDG.E.U8 R20, [R14.64] ;  /* 0x000000240e147981 */ /* 0x000ea8000c1e1100 */
[----:B------:R-:W3:Y:S04]  /*13a70*/  LDG.E.U8 R26, [R14.64+0x1] ;  /* 0x000001240e1a7981 */ /* 0x000ee8000c1e1100 */
[----:B------:R-:W4:Y:S04]  /*13a80*/  LDG.E.U8 R28, [R14.64+0x2] ;  /* 0x000002240e1c7981 */ /* 0x000f28000c1e1100 */
[----:B------:R-:W5:Y:S01]  /*13a90*/  LDG.E.U8 R29, [R14.64+0x3] ;  /* 0x000003240e1d7981 */ /* 0x000f62000c1e1100 */
[----:B------:R-:W-:-:S02]  /*13aa0*/  IADD3 R21, R21, c[0x0][0x4], RZ ;  /* 0x0000010015157a10 */ /* 0x000fc40007ffe0ff */
[----:B------:R-:W-:Y:S02]  /*13ab0*/  LOP3.LUT R27, R27, 0xff, RZ, 0xc0, !PT ;  /* 0x000000ff1b1b7812 */ /* 0x000fe400078ec0ff */
[----:B------:R-:W-:Y:S02]  /*13ac0*/  ISETP.GE.U32.AND P5, PT, R21, c[0x0][0x178], PT ;  /* 0x00005e0015007a0c */ /* 0x000fe40003fa6070 */
[----:B------:R-:W-:Y:S02]  /*13ad0*/  LOP3.LUT R19, R19, 0xff, RZ, 0xc0, !PT ;  /* 0x000000ff13137812 */ /* 0x000fe400078ec0ff */
[----:B------:R-:W-:Y:S02]  /*13ae0*/  LOP3.LUT R18, R18, 0xff, RZ, 0xc0, !PT ;  /* 0x000000ff12127812 */ /* 0x000fe400078ec0ff */
[----:B--2---:R-:W-:Y:S02]  /*13af0*/  ISETP.NE.AND P0, PT, R27, R20, PT ;  /* 0x000000141b00720c */ /* 0x004fe40003f05270 */
[----:B------:R-:W-:-:S04]  /*13b00*/  LOP3.LUT R27, R24, 0xff, RZ, 0xc0, !PT ;  /* 0x000000ff181b7812 */ /* 0x000fc800078ec0ff */
[----:B---3--:R-:W-:Y:S02]  /*13b10*/  ISETP.NE.AND P2, PT, R27, R26, PT ;  /* 0x0000001a1b00720c */ /* 0x008fe40003f45270 */
[----:B----4-:R-:W-:Y:S02]  /*13b20*/  ISETP.NE.AND P3, PT, R19, R28, PT ;  /* 0x0000001c1300720c */ /* 0x010fe40003f65270 */
[----:B------:R-:W-:Y:S02]  /*13b30*/  SEL R27, RZ, 0x1, !P0 ;  /* 0x00000001ff1b7807 */ /* 0x000fe40004000000 */
[----:B-----5:R-:W-:Y:S02]  /*13b40*/  ISETP.NE.AND P4, PT, R18, R29, PT ;  /* 0x0000001d1200720c */ /* 0x020fe40003f85270 */
[----:B------:R-:W-:Y:S02]  /*13b50*/  SEL R24, RZ, 0x1, !P2 ;  /* 0x00000001ff187807 */ /* 0x000fe40005000000 */
[----:B------:R-:W-:-:S02]  /*13b60*/  SEL R19, RZ, 0x1, !P3 ;  /* 0x00000001ff137807 */ /* 0x000fc40005800000 */
[----:B------:R-:W-:Y:S01]  /*13b70*/  SEL R18, RZ, 0x1, !P4 ;  /* 0x00000001ff127807 */ /* 0x000fe20006000000 */
[----:B------:R-:W-:Y:S05]  /*13b80*/  @!P5 BRA `(.L_x_285) ;  /* 0xfffffe900000d947 */ /* 0x000fea000383ffff */
.L_x_284:
[----:B------:R-:W-:Y:S05]  /*13b90*/  BSYNC B0 ;  /* 0x0000000000007941 */ /* 0x000fea0003800000 */
.L_x_279:
[----:B------:R-:W-:Y:S01]  /*13ba0*/  PRMT R0, R24, 0x7604, R27 ;  /* 0x0000760418007816 */ /* 0x000fe2000000001b */
[----:B------:R-:W-:Y:S02]  /*13bb0*/  ULDC UR4, c[0x0][0x4] ;  /* 0x0000010000047ab9 */ /* 0x000fe40000000800 */
[----:B------:R-:W-:Y:S01]  /*13bc0*/  USHF.R.U32.HI UR4, URZ, 0x1, UR4 ;  /* 0x000000013f047899 */ /* 0x000fe20008011604 */
[----:B------:R-:W-:Y:S01]  /*13bd0*/  PRMT R15, R19, 0x7054, R0 ;  /* 0x00007054130f7816 */ /* 0x000fe20000000000 */
[----:B------:R-:W-:-:S03]  /*13be0*/  IMAD R0, R17, c[0x0][0x0], R2 ;  /* 0x0000000011007a24 */ /* 0x000fc600078e0202 */
[----:B------:R-:W-:Y:S02]  /*13bf0*/  PRMT R15, R18, 0x654, R15 ;  /* 0x00000654120f7816 */ /* 0x000fe4000000000f */
[----:B------:R-:W-:Y:S02]  /*13c00*/  ISETP.NE.AND P0, PT, RZ, UR4, PT ;  /* 0x00000004ff007c0c */ /* 0x000fe4000bf05270 */
[----:B------:R-:W-:Y:S01]  /*13c10*/  LEA R14, R0, 0x10, 0x2 ;  /* 0x00000010000e7811 */ /* 0x000fe200078e10ff */
[----:B------:R0:W-:Y:S10]  /*13c20*/  STS [R0.X4+0x10], R15 ;  /* 0x0000100f00007388 */ /* 0x0001f40000004800 */
[----:B------:R-:W-:Y:S05]  /*13c30*/  @!P0 BRA `(.L_x_286) ;  /* 0x0000022000008947 */ /* 0x000fea0003800000 */
[----:B0-----:R-:W-:-:S04]  /*13c40*/  IMAD.U32 R15, RZ, RZ, UR4 ;  /* 0x00000004ff0f7e24 */ /* 0x001fc8000f8e00ff */
.L_x_289:
        /* <DEDUP_REMOVED lines=14> */
[C---:B0-----:R-:W-:Y:S02]  /*13d30*/  LOP3.LUT R26, R20.reuse, 0xff, RZ, 0xc0, !PT ;  /* 0x000000ff141a7812 */ /* 0x041fe400078ec0ff */
[----:B------:R-:W-:-:S02]  /*13d40*/  PRMT R21, R20, 0x7771, RZ ;  /* 0x0000777114157816 */ /* 0x000fc400000000ff */
[----:B------:R-:W-:Y:S02]  /*13d50*/  ISETP.NE.AND P0, PT, R27, R26, PT ;  /* 0x0000001a1b00720c */ /* 0x000fe40003f05270 */
[C---:B------:R-:W-:Y:S02]  /*13d60*/  PRMT R28, R20.reuse, 0x7772, RZ ;  /* 0x00007772141c7816 */ /* 0x040fe400000000ff */
[----:B------:R-:W-:Y:S02]  /*13d70*/  PRMT R26, R20, 0x7773, RZ ;  /* 0x00007773141a7816 */ /* 0x000fe400000000ff */
[----:B------:R-:W-:Y:S02]  /*13d80*/  ISETP.NE.AND P2, PT, R24, R21, PT ;  /* 0x000000151800720c */ /* 0x000fe40003f45270 */
[----:B------:R-:W-:Y:S01]  /*13d90*/  ISETP.NE.AND P3, PT, R19, R28, PT ;  /* 0x0000001c1300720c */ /* 0x000fe20003f65270 */
[----:B------:R-:W-:Y:S01]  /*13da0*/  IMAD.MOV.U32 R19, RZ, RZ, R26 ;  /* 0x000000ffff137224 */ /* 0x000fe200078e001a */
        /* <DEDUP_REMOVED lines=9> */
.L_x_288:
[----:B------:R-:W-:Y:S05]  /*13e40*/  BSYNC B0 ;  /* 0x0000000000007941 */ /* 0x000fea0003800000 */
.L_x_287:
[----:B------:R-:W-:Y:S05]  /*13e50*/  @P4 BRA `(.L_x_289) ;  /* 0xfffffdf000004947 */ /* 0x000fea000383ffff */
.L_x_286:
[----:B0-----:R-:W-:-:S13]  /*13e60*/  ISETP.NE.AND P0, PT, RZ, c[0x0][0x17c], PT ;  /* 0x00005f00ff007a0c */ /* 0x001fda0003f05270 */
[----:B------:R-:W-:Y:S05]  /*13e70*/  @!P0 BRA `(.L_x_290) ;  /* 0x0000058000008947 */ /* 0x000fea0003800000 */
[----:B------:R-:W-:Y:S02]  /*13e80*/  IMAD.MOV.U32 R17, RZ, RZ, c[0x0][0x0] ;  /* 0x00000000ff117624 */ /* 0x000fe400078e00ff */
[----:B------:R-:W-:-:S03]  /*13e90*/  IMAD.MOV.U32 R15, RZ, RZ, c[0x0][0x0] ;  /* 0x00000000ff0f7624 */ /* 0x000fc600078e00ff */
[----:B------:R-:W-:-:S13]  /*13ea0*/  ISETP.GT.AND P0, PT, R17, 0x20, PT ;  /* 0x000000201100780c */ /* 0x000fda0003f04270 */
[----:B------:R-:W-:Y:S05]  /*13eb0*/  @!P0 BRA `(.L_x_291) ;  /* 0x000002d000008947 */ /* 0x000fea0003800000 */
[----:B------:R-:W-:Y:S02]  /*13ec0*/  PRMT R20, R24, 0x7604, R27 ;  /* 0x0000760418147816 */ /* 0x000fe4000000001b */
[----:B------:R-:W-:Y:S02]  /*13ed0*/  LEA.HI R17, R17, c[0x0][0x0], RZ, 0x1 ;  /* 0x0000000011117a11 */ /* 0x000fe400078f08ff */
[----:B------:R-:W-:Y:S02]  /*13ee0*/  PRMT R15, R19, 0x7054, R20 ;  /* 0x00007054130f7816 */ /* 0x000fe40000000014 */
[----:B------:R-:W-:Y:S02]  /*13ef0*/  SHF.R.S32.HI R17, RZ, 0x1, R17 ;  /* 0x00000001ff117819 */ /* 0x000fe40000011411 */
[----:B------:R-:W-:Y:S01]  /*13f00*/  PRMT R21, R18, 0x654, R15 ;  /* 0x0000065412157816 */ /* 0x000fe2000000000f */
[----:B------:R-:W-:Y:S01]  /*13f10*/  IMAD.MOV.U32 R15, RZ, RZ, 0x20 ;  /* 0x00000020ff0f7424 */ /* 0x000fe200078e00ff */
[----:B------:R-:W-:-:S03]  /*13f20*/  ISETP.GE.AND P0, PT, R17, 0x20, PT ;  /* 0x000000201100780c */ /* 0x000fc60003f06270 */
[----:B------:R0:W-:Y:S10]  /*13f30*/  STS [R0.X4+0x10], R21 ;  /* 0x0000101500007388 */ /* 0x0001f40000004800 */
[----:B------:R-:W-:Y:S05]  /*13f40*/  @!P0 BRA `(.L_x_291) ;  /* 0x0000024000008947 */ /* 0x000fea0003800000 */
[----:B0-----:R-:W-:-:S04]  /*13f50*/  IMAD.MOV.U32 R15, RZ, RZ, R17 ;  /* 0x000000ffff0f7224 */ /* 0x001fc800078e0011 */
.L_x_294:
[----:B0-----:R-:W-:Y:S01]  /*13f60*/  IMAD.IADD R17, R2, 0x1, R15 ;  /* 0x0000000102117824 */ /* 0x001fe200078e020f */
[----:B------:R-:W-:Y:S04]  /*13f70*/  BAR.SYNC.DEFER_BLOCKING 0x0 ;  /* 0x0000000000007b1d */ /* 0x000fe80000010000 */
[----:B------:R-:W-:-:S02]  /*13f80*/  ISETP.GE.U32.AND P0, PT, R17, c[0x0][0x0], PT ;  /* 0x0000000011007a0c */ /* 0x000fc40003f06070 */
[----:B------:R-:W-:Y:S02]  /*13f90*/  BSSY B0, `(.L_x_292) ;  /* 0x000001b000007945 */ /* 0x000fe40003800000 */
[----:B------:R-:W-:-:S13]  /*13fa0*/  ISETP.GE.U32.OR P0, PT, R2, R15, P0 ;  /* 0x0000000f0200720c */ /* 0x000fda0000706470 */
[----:B------:R-:W-:Y:S05]  /*13fb0*/  @P0 BRA `(.L_x_293) ;  /* 0x0000018000000947 */ /* 0x000fea0003800000 */
[----:B------:R-:W-:Y:S01]  /*13fc0*/  IMAD R17, R15, 0x4, R14 ;  /* 0x000000040f117824 */ /* 0x000fe200078e020e */
[----:B------:R-:W-:Y:S02]  /*13fd0*/  LOP3.LUT R26, R19, 0xff, RZ, 0xc0, !PT ;  /* 0x000000ff131a7812 */ /* 0x000fe400078ec0ff */
[----:B------:R-:W-:Y:S02]  /*13fe0*/  LOP3.LUT R27, R27, 0xff, RZ, 0xc0, !PT ;  /* 0x000000ff1b1b7812 */ /* 0x000fe400078ec0ff */
[----:B------:R-:W-:Y:S01]  /*13ff0*/  LOP3.LUT R24, R24, 0xff, RZ, 0xc0, !PT ;  /* 0x000000ff18187812 */ /* 0x000fe200078ec0ff */
[----:B------:R-:W0:Y:S01]  /*14000*/  LDS R17, [R17] ;  /* 0x0000000011117984 */ /* 0x000e220000000800 */
[----:B------:R-:W-:Y:S02]  /*14010*/  LOP3.LUT R18, R18, 0xff, RZ, 0xc0, !PT ;  /* 0x000000ff12127812 */ /* 0x000fe400078ec0ff */
[C---:B0-----:R-:W-:Y:S02]  /*14020*/  PRMT R21, R17.reuse, 0x7771, RZ ;  /* 0x0000777111157816 */ /* 0x041fe400000000ff */
[----:B------:R-:W-:-:S02]  /*14030*/  PRMT R28, R17, 0x7772, RZ ;  /* 0x00007772111c7816 */ /* 0x000fc400000000ff */
[C---:B------:R-:W-:Y:S01]  /*14040*/  LOP3.LUT R20, R17.reuse, 0xff, RZ, 0xc0, !PT ;  /* 0x000000ff11147812 */ /* 0x040fe200078ec0ff */
[----:B------:R-:W-:Y:S01]  /*14050*/  IMAD.MOV.U32 R19, RZ, RZ, R21 ;  /* 0x000000ffff137224 */ /* 0x000fe200078e0015 */
[----:B------:R-:W-:Y:S01]  /*14060*/  PRMT R17, R17, 0x7773, RZ ;  /* 0x0000777311117816 */ /* 0x000fe200000000ff */
[----:B------:R-:W-:Y:S01]  /*14070*/  IMAD.MOV.U32 R21, RZ, RZ, R28 ;  /* 0x000000ffff157224 */ /* 0x000fe200078e001c */
[----:B------:R-:W-:Y:S02]  /*14080*/  ISETP.NE.AND P0, PT, R27, R20, PT ;  /* 0x000000141b00720c */ /* 0x000fe40003f05270 */
[----:B------:R-:W-:Y:S02]  /*14090*/  ISETP.NE.AND P2, PT, R24, R19, PT ;  /* 0x000000131800720c */ /* 0x000fe40003f45270 */
        /* <DEDUP_REMOVED lines=10> */
.L_x_293:
[----:B------:R-:W-:Y:S05]  /*14140*/  BSYNC B0 ;  /* 0x0000000000007941 */ /* 0x000fea0003800000 */
.L_x_292:
[----:B------:R-:W-:-:S04]  /*14150*/  SHF.R.S32.HI R15, RZ, 0x1, R15 ;  /* 0x00000001ff0f7819 */ /* 0x000fc8000001140f */
[----:B------:R-:W-:-:S13]  /*14160*/  ISETP.GE.AND P0, PT, R15, 0x20, PT ;  /* 0x000000200f00780c */ /* 0x000fda0003f06270 */
[----:B------:R-:W-:Y:S05]  /*14170*/  @P0 BRA `(.L_x_294) ;  /* 0xfffffde000000947 */ /* 0x000fea000383ffff */
[----:B------:R-:W-:-:S04]  /*14180*/  IMAD.MOV.U32 R15, RZ, RZ, 0x20 ;  /* 0x00000020ff0f7424 */ /* 0x000fc800078e00ff */
.L_x_291:
[----:B0-----:R-:W-:Y:S01]  /*14190*/  BAR.SYNC.DEFER_BLOCKING 0x0 ;  /* 0x0000000000007b1d */ /* 0x001fe20000010000 */
[----:B------:R-:W-:-:S13]  /*141a0*/  ISETP.GE.AND P0, PT, R15, 0x2, PT ;  /* 0x000000020f00780c */ /* 0x000fda0003f06270 */
[----:B------:R-:W-:Y:S05]  /*141b0*/  @!P0 BRA `(.L_x_290) ;  /* 0x0000024000008947 */ /* 0x000fea0003800000 */
[----:B------:R-:W-:Y:S02]  /*141c0*/  IMAD.MOV.U32 R0, RZ, RZ, 0x1 ;  /* 0x00000001ff007424 */ /* 0x000fe400078e00ff */
.L_x_295:
[----:B------:R-:W-:Y:S02]  /*141d0*/  LOP3.LUT R2, R27, 0xffff, RZ, 0xc0, !PT ;  /* 0x0000ffff1b027812 */ /* 0x000fe400078ec0ff */
[----:B------:R-:W-:Y:S02]  /*141e0*/  LOP3.LUT R14, R24, 0xffff, RZ, 0xc0, !PT ;  /* 0x0000ffff180e7812 */ /* 0x000fe400078ec0ff */
[----:B------:R-:W-:Y:S02]  /*141f0*/  PRMT R17, R2, 0x8880, RZ ;  /* 0x0000888002117816 */ /* 0x000fe400000000ff */
[----:B------:R-:W-:Y:S02]  /*14200*/  LOP3.LUT R2, R19, 0xffff, RZ, 0xc0, !PT ;  /* 0x0000ffff13027812 */ /* 0x000fe400078ec0ff */
[----:B------:R-:W-:Y:S02]  /*14210*/  LOP3.LUT R20, R18, 0xffff, RZ, 0xc0, !PT ;  /* 0x0000ffff12147812 */ /* 0x000fe400078ec0ff */
[----:B------:R-:W-:Y:S01]  /*14220*/  PRMT R21, R14, 0x8880, RZ ;  /* 0x000088800e157816 */ /* 0x000fe200000000ff */
[----:B------:R-:W0:Y:S01]  /*14230*/  SHFL.DOWN PT, R17, R17, R0, 0x1f ;  /* 0x08001f0011117589 */ /* 0x000e2200000e0000 */
[----:B------:R-:W-:-:S02]  /*14240*/  PRMT R29, R2, 0x8880, RZ ;  /* 0x00008880021d7816 */ /* 0x000fc400000000ff */
[----:B------:R-:W-:Y:S02]  /*14250*/  PRMT R31, R20, 0x8880, RZ ;  /* 0x00008880141f7816 */ /* 0x000fe400000000ff */
[----:B------:R-:W1:Y:S01]  /*14260*/  SHFL.DOWN PT, R21, R21, R0, 0x1f ;  /* 0x08001f0015157589 */ /* 0x000e6200000e0000 */
[----:B------:R-:W-:Y:S02]  /*14270*/  LOP3.LUT R27, R27, 0xff, RZ, 0xc0, !PT ;  /* 0x000000ff1b1b7812 */ /* 0x000fe400078ec0ff */
[----:B------:R-:W-:Y:S01]  /*14280*/  LOP3.LUT R19, R19, 0xff, RZ, 0xc0, !PT ;  /* 0x000000ff13137812 */ /* 0x000fe200078ec0ff */
[----:B------:R-:W2:Y:S01]  /*14290*/  SHFL.DOWN PT, R29, R29, R0, 0x1f ;  /* 0x08001f001d1d7589 */ /* 0x000ea200000e0000 */
[----:B------:R-:W-:-:S03]  /*142a0*/  LOP3.LUT R18, R18, 0xff, RZ, 0xc0, !PT ;  /* 0x000000ff12127812 */ /* 0x000fc600078ec0ff */
[----:B------:R3:W4:Y:S02]  /*142b0*/  SHFL.DOWN PT, R31, R31, R0, 0x1f ;  /* 0x08001f001f1f7589 */ /* 0x00072400000e0000 */
[----:B---3--:R-:W-:Y:S02]  /*142c0*/  SHF.L.U32 R0, R0, 0x1, RZ ;  /* 0x0000000100007819 */ /* 0x008fe400000006ff */
[----:B0-----:R-:W-:Y:S02]  /*142d0*/  ISETP.NE.AND P0, PT, R17, RZ, PT ;  /* 0x000000ff1100720c */ /* 0x001fe40003f05270 */
[----:B------:R-:W-:Y:S02]  /*142e0*/  ISETP.GE.AND P5, PT, R0, R15, PT ;  /* 0x0000000f0000720c */ /* 0x000fe40003fa6270 */
[----:B------:R-:W-:Y:S02]  /*142f0*/  SEL R2, RZ, 0x1, !P0 ;  /* 0x00000001ff027807 */ /* 0x000fe40004000000 */
[----:B-1----:R-:W-:-:S02]  /*14300*/  ISETP.NE.AND P2, PT, R21, RZ, PT ;  /* 0x000000ff1500720c */ /* 0x002fc40003f45270 */
[----:B--2---:R-:W-:Y:S02]  /*14310*/  ISETP.NE.AND P3, PT, R29, RZ, PT ;  /* 0x000000ff1d00720c */ /* 0x004fe40003f65270 */
[----:B------:R-:W-:Y:S02]  /*14320*/  ISETP.NE.AND P0, PT, R27, R2, PT ;  /* 0x000000021b00720c */ /* 0x000fe40003f05270 */
[----:B----4-:R-:W-:Y:S02]  /*14330*/  ISETP.NE.AND P4, PT, R31, RZ, PT ;  /* 0x000000ff1f00720c */ /* 0x010fe40003f85270 */
[----:B------:R-:W-:Y:S02]  /*14340*/  LOP3.LUT R27, R24, 0xff, RZ, 0xc0, !PT ;  /* 0x000000ff181b7812 */ /* 0x000fe400078ec0ff */
[----:B------:R-:W-:Y:S02]  /*14350*/  SEL R2, RZ, 0x1, !P2 ;  /* 0x00000001ff027807 */ /* 0x000fe40005000000 */
[----:B------:R-:W-:-:S02]  /*14360*/  SEL R14, RZ, 0x1, !P3 ;  /* 0x00000001ff0e7807 */ /* 0x000fc40005800000 */
[----:B------:R-:W-:Y:S02]  /*14370*/  SEL R17, RZ, 0x1, !P4 ;  /* 0x00000001ff117807 */ /* 0x000fe40006000000 */
[----:B------:R-:W-:Y:S02]  /*14380*/  ISETP.NE.AND P2, PT, R27, R2, PT ;  /* 0x000000021b00720c */ /* 0x000fe40003f45270 */
[----:B------:R-:W-:Y:S02]  /*14390*/  ISETP.NE.AND P3, PT, R19, R14, PT ;  /* 0x0000000e1300720c */ /* 0x000fe40003f65270 */
[----:B------:R-:W-:Y:S02]  /*143a0*/  ISETP.NE.AND P4, PT, R18, R17, PT ;  /* 0x000000111200720c */ /* 0x000fe40003f85270 */
[----:B------:R-:W-:Y:S02]  /*143b0*/  SEL R27, RZ, 0x1, !P0 ;  /* 0x00000001ff1b7807 */ /* 0x000fe40004000000 */
[----:B------:R-:W-:-:S02]  /*143c0*/  SEL R24, RZ, 0x1, !P2 ;  /* 0x00000001ff187807 */ /* 0x000fc40005000000 */
[----:B------:R-:W-:Y:S02]  /*143d0*/  SEL R19, RZ, 0x1, !P3 ;  /* 0x00000001ff137807 */ /* 0x000fe40005800000 */
[----:B------:R-:W-:Y:S01]  /*143e0*/  SEL R18, RZ, 0x1, !P4 ;  /* 0x00000001ff127807 */ /* 0x000fe20006000000 */
[----:B------:R-:W-:Y:S05]  /*143f0*/  @!P5 BRA `(.L_x_295) ;  /* 0xfffffdd00000d947 */ /* 0x000fea000383ffff */
.L_x_290:
        /* <DEDUP_REMOVED lines=10> */
[----:B------:R-:W3:Y:S04]  /*144a0*/  LDG.E.U8 R2, [R4.64+0x1] ;  /* 0x0000012404027981 */ /* 0x000ee8000c1e1100 */
[----:B------:R-:W4:Y:S04]  /*144b0*/  LDG.E.U8 R3, [R4.64+0x2] ;  /* 0x0000022404037981 */ /* 0x000f28000c1e1100 */
[----:B------:R-:W5:Y:S01]  /*144c0*/  LDG.E.U8 R6, [R4.64+0x3] ;  /* 0x0000032404067981 */ /* 0x000f62000c1e1100 */
[----:B------:R-:W-:-:S02]  /*144d0*/  LOP3.LUT R27, R27, 0xff, RZ, 0xc0, !PT ;  /* 0x000000ff1b1b7812 */ /* 0x000fc400078ec0ff */
[----:B------:R-:W-:Y:S02]  /*144e0*/  LOP3.LUT R7, R24, 0xff, RZ, 0xc0, !PT ;  /* 0x000000ff18077812 */ /* 0x000fe400078ec0ff */
[----:B------:R-:W-:Y:S02]  /*144f0*/  LOP3.LUT R8, R19, 0xff, RZ, 0xc0, !PT ;  /* 0x000000ff13087812 */ /* 0x000fe400078ec0ff */
[----:B------:R-:W-:Y:S02]  /*14500*/  LOP3.LUT R9, R18, 0xff, RZ, 0xc0, !PT ;  /* 0x000000ff12097812 */ /* 0x000fe400078ec0ff */
[----:B--2---:R-:W-:Y:S02]  /*14510*/  ISETP.NE.AND P0, PT, R0, R27, PT ;  /* 0x0000001b0000720c */ /* 0x004fe40003f05270 */
[----:B---3--:R-:W-:Y:S02]  /*14520*/  ISETP.NE.AND P1, PT, R2, R7, PT ;  /* 0x000000070200720c */ /* 0x008fe40003f25270 */
[----:B------:R-:W-:-:S02]  /*14530*/  SEL R27, RZ, 0x1, !P0 ;  /* 0x00000001ff1b7807 */ /* 0x000fc40004000000 */
[----:B----4-:R-:W-:Y:S02]  /*14540*/  ISETP.NE.AND P2, PT, R3, R8, PT ;  /* 0x000000080300720c */ /* 0x010fe40003f45270 */
[----:B------:R-:W-:Y:S02]  /*14550*/  SEL R24, RZ, 0x1, !P1 ;  /* 0x00000001ff187807 */ /* 0x000fe40004800000 */
[----:B-----5:R-:W-:Y:S02]  /*14560*/  ISETP.NE.AND P3, PT, R6, R9, PT ;  /* 0x000000090600720c */ /* 0x020fe40003f65270 */
[----:B------:R-:W-:Y:S02]  /*14570*/  SEL R19, RZ, 0x1, !P2 ;  /* 0x00000001ff137807 */ /* 0x000fe40005000000 */
[----:B------:R-:W-:-:S04]  /*14580*/  SEL R18, RZ, 0x1, !P3 ;  /* 0x00000001ff127807 */ /* 0x000fc80005800000 */
.L_x_297:
[----:B------:R-:W-:Y:S05]  /*14590*/  @!P4 BRA `(.L_x_298) ;  /* 0x000007300000c947 */ /* 0x000fea0003800000 */
[----:B------:R-:W-:-:S05]  /*145a0*/  IMAD.MOV.U32 R17, RZ, RZ, 0x1 ;  /* 0x00000001ff117424 */ /* 0x000fca00078e00ff */
[----:B------:R-:W-:-:S04]  /*145b0*/  ISETP.NE.AND P0, PT, R17, c[0x0][0x56c], PT ;  /* 0x00015b0011007a0c */ /* 0x000fc80003f05270 */
[----:B------:R-:W-:-:S09]  /*145c0*/  P2R R0, PR, RZ, 0x1 ;  /* 0x00000001ff007803 */ /* 0x000fd20000000000 */
[----:B------:R-:W-:Y:S05]  /*145d0*/  @!P0 BRA `(.L_x_299) ;  /* 0x0000013000008947 */ /* 0x000fea0003800000 */
[----:B------:R-:W-:Y:S01]  /*145e0*/  MOV R2, 0x0 ;  /* 0x0000000000027802 */ /* 0x000fe20000000f00 */
[----:B------:R-:W-:Y:S02]  /*145f0*/  IMAD.MOV.U32 R4, RZ, RZ, c[0x4][0x7c8] ;  /* 0x0101f200ff047624 */ /* 0x000fe400078e00ff */
[----:B------:R-:W-:Y:S02]  /*14600*/  IMAD.MOV.U32 R5, RZ, RZ, c[0x4][0x7cc] ;  /* 0x0101f300ff057624 */ /* 0x000fe400078e00ff */
[----:B------:R-:W-:Y:S01]  /*14610*/  IMAD.MOV.U32 R6, RZ, RZ, c[0x4][0x7b8] ;  /* 0x0101ee00ff067624 */ /* 0x000fe200078e00ff */
[----:B------:R-:W0:Y:S01]  /*14620*/  LDC.64 R2, c[0x4][R2] ;  /* 0x0100000002027b82 */ /* 0x000e220000000a00 */
[----:B------:R-:W-:Y:S02]  /*14630*/  IMAD.MOV.U32 R7, RZ, RZ, c[0x4][0x7bc] ;  /* 0x0101ef00ff077624 */ /* 0x000fe400078e00ff */
[----:B------:R-:W-:Y:S02]  /*14640*/  IMAD.MOV.U32 R8, RZ, RZ, 0x2ef ;  /* 0x000002efff087424 */ /* 0x000fe400078e00ff */
        /* <DEDUP_REMOVED lines=12> */
.L_x_299:
        /* <DEDUP_REMOVED lines=12> */
[----:B------:R-:W-:Y:S02]  /*147d0*/  IMAD.MOV.U32 R5, RZ, RZ, c[0x4][0x7cc] ;  /* 0x0101f300ff057624 */ /* 0x000fe400078e00ff */
[----:B------:R-:W-:Y:S01]  /*147e0*/  IMAD.MOV.U32 R6, RZ, RZ, c[0x4][0x7b8] ;  /* 0x0101ee00ff067624 */ /* 0x000fe200078e00ff */
[----:B------:R-:W0:Y:S01]  /*147f0*/  LDC.64 R2, c[0x4][R2] ;  /* 0x0100000002027b82 */ /* 0x000e220000000a00 */
[----:B------:R-:W-:Y:S02]  /*14800*/  IMAD.MOV.U32 R7, RZ, RZ, c[0x4][0x7bc] ;  /* 0x0101ef00ff077624 */ /* 0x000fe400078e00ff */
[----:B------:R-:W-:-:S02]  /*14810*/  IMAD.MOV.U32 R8, RZ, RZ, 0x2ef ;  /* 0x000002efff087424 */ /* 0x000fc400078e00ff */
        /* <DEDUP_REMOVED lines=11> */
.L_x_300:
[----:B------:R-:W-:Y:S02]  /*148d0*/  LOP3.LUT R24, R24, 0xffff, RZ, 0xc0, !PT ;  /* 0x0000ffff18187812 */ /* 0x000fe400078ec0ff */
[----:B0-----:R-:W-:Y:S02]  /*148e0*/  IADD3 R4, P0, R23, c[0x0][0x538], RZ ;  /* 0x00014e0017047a10 */ /* 0x001fe40007f1e0ff */
[----:B------:R-:W-:Y:S02]  /*148f0*/  PRMT R24, R24, 0x8880, RZ ;  /* 0x0000888018187816 */ /* 0x000fe400000000ff */
[----:B------:R-:W-:Y:S01]  /*14900*/  ISETP.NE.AND P6, PT, R17, c[0x0][0x56c], PT ;  /* 0x00015b0011007a0c */ /* 0x000fe20003fc5270 */
[----:B------:R-:W-:Y:S02]  /*14910*/  IMAD.X R5, RZ, RZ, c[0x0][0x53c], P0 ;  /* 0x00014f00ff057624 */ /* 0x000fe400000e06ff */
[----:B------:R-:W-:-:S05]  /*14920*/  IMAD.MOV.U32 R2, RZ, RZ, R24 ;  /* 0x000000ffff027224 */ /* 0x000fca00078e0018 */
[----:B------:R-:W-:-:S05]  /*14930*/  SHF.R.S32.HI R3, RZ, 0x1f, R2 ;  /* 0x0000001fff037819 */ /* 0x000fca0000011402 */
[----:B------:R0:W-:Y:S01]  /*14940*/  STG.E.64 [R4.64], R2 ;  /* 0x0000000204007986 */ /* 0x0001e2000c101b24 */
[----:B------:R-:W-:Y:S05]  /*14950*/  @!P6 BRA `(.L_x_301) ;  /* 0x000001300000e947 */ /* 0x000fea0003800000 */
[----:B------:R-:W-:Y:S01]  /*14960*/  MOV R0, 0x0 ;  /* 0x0000000000007802 */ /* 0x000fe20000000f00 */
[----:B0-----:R-:W-:Y:S02]  /*14970*/  IMAD.MOV.U32 R4, RZ, RZ, c[0x4][0x7c8] ;  /* 0x0101f200ff047624 */ /* 0x001fe400078e00ff */
[----:B------:R-:W-:Y:S01]  /*14980*/  IMAD.MOV.U32 R5, RZ, RZ, c[0x4][0x7cc] ;  /* 0x0101f300ff057624 */ /* 0x000fe200078e00ff */
[----:B------:R0:W1:Y:S01]  /*14990*/  LDC.64 R2, c[0x4][R0] ;  /* 0x0100000000027b82 */ /* 0x0000620000000a00 */
[----:B------:R-:W-:Y:S02]  /*149a0*/  IMAD.MOV.U32 R6, RZ, RZ, c[0x4][0x7b8] ;  /* 0x0101ee00ff067624 */ /* 0x000fe400078e00ff */
[----:B------:R-:W-:Y:S02]  /*149b0*/  IMAD.MOV.U32 R7, RZ, RZ, c[0x4][0x7bc] ;  /* 0x0101ef00ff077624 */ /* 0x000fe400078e00ff */
[----:B------:R-:W-:-:S02]  /*149c0*/  IMAD.MOV.U32 R8, RZ, RZ, 0x2ef ;  /* 0x000002efff087424 */ /* 0x000fc400078e00ff */
[----:B------:R-:W-:Y:S02]  /*149d0*/  IMAD.MOV.U32 R10, RZ, RZ, c[0x4][0x6a8] ;  /* 0x0101aa00ff0a7624 */ /* 0x000fe400078e00ff */
[----:B------:R-:W-:Y:S02]  /*149e0*/  IMAD.MOV.U32 R11, RZ, RZ, c[0x4][0x6ac] ;  /* 0x0101ab00ff0b7624 */ /* 0x000fe400078e00ff */
[----:B------:R-:W-:Y:S02]  /*149f0*/  IMAD.MOV.U32 R12, RZ, RZ, 0x1 ;  /* 0x00000001ff0c7424 */ /* 0x000fe400078e00ff */
[----:B------:R-:W-:Y:S02]  /*14a00*/  IMAD.MOV.U32 R13, RZ, RZ, RZ ;  /* 0x000000ffff0d7224 */ /* 0x000fe400078e00ff */
[----:B0-----:R-:W-:Y:S01]  /*14a10*/  LEPC R14 ;  /* 0x00000000000e734e */ /* 0x001fe20000000000 */
[----:B------:R-:W-:Y:S02]  /*14a20*/  MOV R9, 0x14a90 ;  /* 0x00014a9000097802 */ /* 0x000fe40000000f00 */
[----:B------:R-:W-:Y:S02]  /*14a30*/  MOV R20, 0x14a10 ;  /* 0x00014a1000147802 */ /* 0x000fe40000000f00 */
[----:B------:R-:W-:-:S02]  /*14a40*/  MOV R21, 0x0 ;  /* 0x0000000000157802 */ /* 0x000fc40000000f00 */
[----:B------:R-:W-:Y:S02]  /*14a50*/  MOV R0, 0x0 ;  /* 0x0000000000007802 */ /* 0x000fe40000000f00 */
[----:B------:R-:W-:-:S04]  /*14a60*/  IADD3 R20, P0, P1, -R20, R9, R14 ;  /* 0x0000000914147210 */ /* 0x000fc8000791e10e */
[----:B------:R-:W-:-:S04]  /*14a70*/  IADD3.X R21, ~R0, R21, R15, P0, P1 ;  /* 0x0000001500157210 */ /* 0x000fc800007e250f */
[----:B-1----:R-:W-:Y:S05]  /*14a80*/  CALL.ABS.NOINC R2 ;  /* 0x0000000002007343 */ /* 0x002fea0003c00000 */
.L_x_301:
[----:B------:R-:W-:Y:S02]  /*14a90*/  LOP3.LUT R19, R19, 0xffff, RZ, 0xc0, !PT ;  /* 0x0000ffff13137812 */ /* 0x000fe400078ec0ff */
[----:B------:R-:W-:Y:S02]  /*14aa0*/  IADD3 R22, P0, R22, c[0x0][0x538], RZ ;  /* 0x00014e0016167a10 */ /* 0x000fe40007f1e0ff */
[----:B------:R-:W-:Y:S02]  /*14ab0*/  PRMT R19, R19, 0x8880, RZ ;  /* 0x0000888013137816 */ /* 0x000fe400000000ff */
[----:B------:R-:W-:Y:S01]  /*14ac0*/  ISETP.NE.AND P6, PT, R17, c[0x0][0x56c], PT ;  /* 0x00015b0011007a0c */ /* 0x000fe20003fc5270 */
[----:B------:R-:W-:Y:S02]  /*14ad0*/  IMAD.X R23, RZ, RZ, c[0x0][0x53c], P0 ;  /* 0x00014f00ff177624 */ /* 0x000fe400000e06ff */
[----:B0-----:R-:W-:-:S05]  /*14ae0*/  IMAD.MOV.U32 R2, RZ, RZ, R19 ;  /* 0x000000ffff027224 */ /* 0x001fca00078e0013 */
[----:B------:R-:W-:-:S05]  /*14af0*/  SHF.R.S32.HI R3, RZ, 0x1f, R2 ;  /* 0x0000001fff037819 */ /* 0x000fca0000011402 */
[----:B------:R0:W-:Y:S01]  /*14b00*/  STG.E.64 [R22.64], R2 ;  /* 0x0000000216007986 */ /* 0x0001e2000c101b24 */
[----:B------:R-:W-:Y:S05]  /*14b10*/  @!P6 BRA `(.L_x_302) ;  /* 0x000001300000e947 */ /* 0x000fea0003800000 */
[----:B------:R-:W-:Y:S01]  /*14b20*/  MOV R0, 0x0 ;  /* 0x0000000000007802 */ /* 0x000fe20000000f00 */
[----:B------:R-:W-:Y:S01]  /*14b30*/  IMAD.MOV.U32 R4, RZ, RZ, c[0x4][0x7c8] ;  /* 0x0101f200ff047624 */ /* 0x000fe200078e00ff */
[----:B------:R-:W-:Y:S01]  /*14b40*/  MOV R7, c[0x4][0x7bc] ;  /* 0x0101ef0000077a02 */ /* 0x000fe20000000f00 */
[----:B------:R-:W-:Y:S01]  /*14b50*/  IMAD.MOV.U32 R5, RZ, RZ, c[0x4][0x7cc] ;  /* 0x0101f300ff057624 */ /* 0x000fe200078e00ff */
[----:B0-----:R0:W1:Y:S01]  /*14b60*/  LDC.64 R2, c[0x4][R0] ;  /* 0x0100000000027b82 */ /* 0x0010620000000a00 */
[----:B------:R-:W-:Y:S02]  /*14b70*/  IMAD.MOV.U32 R6, RZ, RZ, c[0x4][0x7b8] ;  /* 0x0101ee00ff067624 */ /* 0x000fe400078e00ff */
[----:B------:R-:W-:Y:S02]  /*14b80*/  IMAD.MOV.U32 R8, RZ, RZ, 0x2ef ;  /* 0x000002efff087424 */ /* 0x000fe400078e00ff */
[----:B------:R-:W-:-:S02]  /*14b90*/  IMAD.MOV.U32 R10, RZ, RZ, c[0x4][0x6a8] ;  /* 0x0101aa00ff0a7624 */ /* 0x000fc400078e00ff */
[----:B------:R-:W-:Y:S02]  /*14ba0*/  IMAD.MOV.U32 R11, RZ, RZ, c[0x4][0x6ac] ;  /* 0x0101ab00ff0b7624 */ /* 0x000fe400078e00ff */
[----:B------:R-:W-:Y:S02]  /*14bb0*/  IMAD.MOV.U32 R12, RZ, RZ, 0x1 ;  /* 0x00000001ff0c7424 */ /* 0x000fe400078e00ff */
[----:B------:R-:W-:Y:S02]  /*14bc0*/  IMAD.MOV.U32 R13, RZ, RZ, RZ ;  /* 0x000000ffff0d7224 */ /* 0x000fe400078e00ff */
[----:B0-----:R-:W-:Y:S01]  /*14bd0*/  LEPC R14 ;  /* 0x00000000000e734e */ /* 0x001fe20000000000 */
[----:B------:R-:W-:Y:S02]  /*14be0*/  MOV R9, 0x14c50 ;  /* 0x00014c5000097802 */ /* 0x000fe40000000f00 */
[----:B------:R-:W-:Y:S02]  /*14bf0*/  MOV R20, 0x14bd0 ;  /* 0x00014bd000147802 */ /* 0x000fe40000000f00 */
[----:B------:R-:W-:Y:S02]  /*14c00*/  MOV R21, 0x0 ;  /* 0x0000000000157802 */ /* 0x000fe40000000f00 */
[----:B------:R-:W-:-:S02]  /*14c10*/  MOV R0, 0x0 ;  /* 0x0000000000007802 */ /* 0x000fc40000000f00 */
[----:B------:R-:W-:-:S04]  /*14c20*/  IADD3 R20, P0, P1, -R20, R9, R14 ;  /* 0x0000000914147210 */ /* 0x000fc8000791e10e */
[----:B------:R-:W-:-:S04]  /*14c30*/  IADD3.X R21, ~R0, R21, R15, P0, P1 ;  /* 0x0000001500157210 */ /* 0x000fc800007e250f */
[----:B-1----:R-:W-:Y:S05]  /*14c40*/  CALL.ABS.NOINC R2 ;  /* 0x0000000002007343 */ /* 0x002fea0003c00000 */
.L_x_302:
        /* <DEDUP_REMOVED lines=8> */
.L_x_298:
[----:B------:R-:W-:Y:S04]  /*14cd0*/  STG.E.U8 [R4.64], R27 ;  /* 0x0000001b04007986 */ /* 0x000fe8000c101124 */
[----:B------:R-:W-:Y:S04]  /*14ce0*/  STG.E.U8 [R4.64+0x1], R24 ;  /* 0x0000011804007986 */ /* 0x000fe8000c101124 */
[----:B------:R-:W-:Y:S04]  /*14cf0*/  STG.E.U8 [R4.64+0x2], R19 ;  /* 0x0000021304007986 */ /* 0x000fe8000c101124 */
[----:B------:R-:W-:Y:S01]  /*14d00*/  STG.E.U8 [R4.64+0x3], R18 ;  /* 0x0000031204007986 */ /* 0x000fe2000c101124 */
[----:B------:R-:W-:Y:S05]  /*14d10*/  EXIT ;  /* 0x000000000000794d */ /* 0x000fea0003800000 */
.L_x_296:
[----:B------:R-:W-:Y:S01]  /*14d20*/  ISETP.NE.AND P0, PT, RZ, UR38, PT ;  /* 0x00000026ff007c0c */ /* 0x000fe2000bf05270 */
[----:B------:R-:W-:-:S02]  /*14d30*/  ULDC.U8 UR4, c[0x0][0x569] ;  /* 0x00015a4000047ab9 */ /* 0x000fc40000000000 */
[----:B------:R-:W-:-:S10]  /*14d40*/  ISETP.NE.AND P4, PT, RZ, UR4, PT ;  /* 0x00000004ff007c0c */ /* 0x000fd4000bf85270 */
[----:B------:R-:W-:Y:S05]  /*14d50*/  @!P0 BRA `(.L_x_303) ;  /* 0x000001c000008947 */ /* 0x000fea0003800000 */
[----:B------:R-:W2:Y:S04]  /*14d60*/  LDG.E.64 R20, [R6.64] ;  /* 0x0000002406147981 */ /* 0x000ea8000c1e1b00 */
[----:B------:R-:W3:Y:S04]  /*14d70*/  LDG.E.64 R2, [R8.64] ;  /* 0x0000002408027981 */ /* 0x000ee8000c1e1b00 */
[----:B------:R-:W4:Y:S04]  /*14d80*/  LDG.E.64 R4, [R10.64] ;  /* 0x000000240a047981 */ /* 0x000f28000c1e1b00 */
[----:B------:R-:W5:Y:S01]  /*14d90*/  LDG.E.64 R14, [R12.64] ;  /* 0x000000240c0e7981 */ /* 0x000f62000c1e1b00 */
[----:B------:R-:W-:-:S02]  /*14da0*/  LOP3.LUT R27, R27, 0xff, RZ, 0xc0, !PT ;  /* 0x000000ff1b1b7812 */ /* 0x000fc400078ec0ff */
[----:B--2---:R-:W-:Y:S02]  /*14db0*/  ISETP.NE.U32.AND P1, PT, R20, RZ, PT ;  /* 0x000000ff1400720c */ /* 0x004fe40003f25070 */
[----:B---3--:R-:W-:Y:S02]  /*14dc0*/  ISETP.NE.U32.AND P2, PT, R2, RZ, PT ;  /* 0x000000ff0200720c */ /* 0x008fe40003f45070 */
[----:B------:R-:W-:Y:S02]  /*14dd0*/  ISETP.NE.AND.EX P1, PT, R21, RZ, PT, P1 ;  /* 0x000000ff1500720c */ /* 0x000fe40003f25310 */
[----:B----4-:R-:W-:Y:S02]  /*14de0*/  ISETP.NE.U32.AND P3, PT, R4, RZ, PT ;  /* 0x000000ff0400720c */ /* 0x010fe40003f65070 */
[----:B------:R-:W-:Y:S02]  /*14df0*/  ISETP.NE.AND.EX P2, PT, R3, RZ, PT, P2 ;  /* 0x000000ff0300720c */ /* 0x000fe40003f45320 */
[----:B-----5:R-:W-:-:S02]  /*14e00*/  ISETP.NE.U32.AND P0, PT, R14, RZ, PT ;  /* 0x000000ff0e00720c */ /* 0x020fc40003f05070 */
[----:B------:R-:W-:Y:S02]  /*14e10*/  ISETP.NE.AND.EX P3, PT, R5, RZ, PT, P3 ;  /* 0x000000ff0500720c */ /* 0x000fe40003f65330 */
[----:B------:R-:W-:Y:S02]  /*14e20*/  ISETP.NE.AND.EX P0, PT, R15, RZ, PT, P0 ;  /* 0x000000ff0f00720c */ /* 0x000fe40003f05300 */
[----:B------:R-:W-:Y:S02]  /*14e30*/  LOP3.LUT R5, R24, 0xff, RZ, 0xc0, !PT ;  /* 0x000000ff18057812 */ /* 0x000fe400078ec0ff */
[----:B------:R-:W-:Y:S02]  /*14e40*/  LOP3.LUT R14, R19, 0xff, RZ, 0xc0, !PT ;  /* 0x000000ff130e7812 */ /* 0x000fe400078ec0ff */
[----:B------:R-:W-:Y:S02]  /*14e50*/  LOP3.LUT R15, R18, 0xff, RZ, 0xc0, !PT ;  /* 0x000000ff120f7812 */ /* 0x000fe400078ec0ff */
[----:B------:R-:W-:-:S02]  /*14e60*/  SEL R0, RZ, 0x1, !P1 ;  /* 0x00000001ff007807 */ /* 0x000fc40004800000 */
[----:B------:R-:W-:Y:S02]  /*14e70*/  SEL R2, RZ, 0x1, !P2 ;  /* 0x00000001ff027807 */ /* 0x000fe40005000000 */
[----:B------:R-:W-:Y:S02]  /*14e80*/  SEL R3, RZ, 0x1, !P3 ;  /* 0x00000001ff037807 */ /* 0x000fe40005800000 */
[----:B------:R-:W-:Y:S02]  /*14e90*/  SEL R4, RZ, 0x1, !P0 ;  /* 0x00000001ff047807 */ /* 0x000fe40004000000 */
[----:B------:R-:W-:Y:S02]  /*14ea0*/  ISETP.NE.AND P0, PT, R27, R0, PT ;  /* 0x000000001b00720c */ /* 0x000fe40003f05270 */
[----:B------:R-:W-:Y:S02]  /*14eb0*/  ISETP.NE.AND P1, PT, R5, R2, PT ;  /* 0x000000020500720c */ /* 0x000fe40003f25270 */
[----:B------:R-:W-:-:S02]  /*14ec0*/  ISETP.NE.AND P2, PT, R14, R3, PT ;  /* 0x000000030e00720c */ /* 0x000fc40003f45270 */
[----:B------:R-:W-:Y:S02]  /*14ed0*/  ISETP.NE.AND P3, PT, R15, R4, PT ;  /* 0x000000040f00720c */ /* 0x000fe40003f65270 */
[----:B------:R-:W-:Y:S02]  /*14ee0*/  SEL R27, RZ, 0x1, !P0 ;  /* 0x00000001ff1b7807 */ /* 0x000fe40004000000 */
[----:B------:R-:W-:Y:S02]  /*14ef0*/  SEL R24, RZ, 0x1, !P1 ;  /* 0x00000001ff187807 */ /* 0x000fe40004800000 */
[----:B------:R-:W-:Y:S02]  /*14f00*/  SEL R19, RZ, 0x1, !P2 ;  /* 0x00000001ff137807 */ /* 0x000fe40005000000 */
[----:B------:R-:W-:Y:S02]  /*14f10*/  SEL R18, RZ, 0x1, !P3 ;  /* 0x00000001ff127807 */ /* 0x000fe40005800000 */
.L_x_303:
        /* <DEDUP_REMOVED lines=24> */
.L_x_305:
        /* <DEDUP_REMOVED lines=10> */
[----:B------:R-:W-:Y:S02]  /*15140*/  IMAD.MOV.U32 R4, RZ, RZ, c[0x4][0x7c8] ;  /* 0x0101f200ff047624 */ /* 0x000fe400078e00ff */
[----:B------:R-:W-:Y:S02]  /*15150*/  IMAD.MOV.U32 R5, RZ, RZ, c[0x4][0x7cc] ;  /* 0x0101f300ff057624 */ /* 0x000fe400078e00ff */
[----:B------:R-:W-:Y:S01]  /*15160*/  IMAD.MOV.U32 R6, RZ, RZ, c[0x4][0x7b8] ;  /* 0x0101ee00ff067624 */ /* 0x000fe200078e00ff */
[----:B------:R-:W0:Y:S01]  /*15170*/  LDC.64 R2, c[0x4][R2] ;  /* 0x0100000002027b82 */ /* 0x000e220000000a00 */
[----:B------:R-:W-:Y:S02]  /*15180*/  IMAD.MOV.U32 R7, RZ, RZ, c[0x4][0x7bc] ;  /* 0x0101ef00ff077624 */ /* 0x000fe400078e00ff */
[----:B------:R-:W-:-:S02]  /*15190*/  IMAD.MOV.U32 R8, RZ, RZ, 0x2ef ;  /* 0x000002efff087424 */ /* 0x000fc400078e00ff */
        /* <DEDUP_REMOVED lines=12> */
.L_x_306:
        /* <DEDUP_REMOVED lines=10> */
[----:B------:R-:W-:Y:S01]  /*15300*/  HFMA2.MMA R12, -RZ, RZ, 0, 5.9604644775390625e-08 ;  /* 0x00000001ff0c7435 */ /* 0x000fe200000001ff */
[----:B0-----:R-:W-:Y:S02]  /*15310*/  IMAD.MOV.U32 R4, RZ, RZ, c[0x4][0x7c8] ;  /* 0x0101f200ff047624 */ /* 0x001fe400078e00ff */
[----:B------:R0:W1:Y:S01]  /*15320*/  LDC.64 R2, c[0x4][R0] ;  /* 0x0100000000027b82 */ /* 0x0000620000000a00 */
[----:B------:R-:W-:Y:S02]  /*15330*/  IMAD.MOV.U32 R5, RZ, RZ, c[0x4][0x7cc] ;  /* 0x0101f300ff057624 */ /* 0x000fe400078e00ff */
[----:B------:R-:W-:Y:S02]  /*15340*/  IMAD.MOV.U32 R6, RZ, RZ, c[0x4][0x7b8] ;  /* 0x0101ee00ff067624 */ /* 0x000fe400078e00ff */
[----:B------:R-:W-:-:S02]  /*15350*/  IMAD.MOV.U32 R7, RZ, RZ, c[0x4][0x7bc] ;  /* 0x0101ef00ff077624 */ /* 0x000fc400078e00ff */
[----:B------:R-:W-:Y:S02]  /*15360*/  IMAD.MOV.U32 R8, RZ, RZ, 0x2ef ;  /* 0x000002efff087424 */ /* 0x000fe400078e00ff */
[----:B------:R-:W-:Y:S02]  /*15370*/  IMAD.MOV.U32 R10, RZ, RZ, c[0x4][0x6a8] ;  /* 0x0101aa00ff0a7624 */ /* 0x000fe400078e00ff */
[----:B------:R-:W-:Y:S02]  /*15380*/  IMAD.MOV.U32 R11, RZ, RZ, c[0x4][0x6ac] ;  /* 0x0101ab00ff0b7624 */ /* 0x000fe400078e00ff */
        /* <DEDUP_REMOVED lines=9> */
.L_x_307:
        /* <DEDUP_REMOVED lines=10> */
[----:B------:R-:W-:Y:S02]  /*154c0*/  IMAD.MOV.U32 R4, RZ, RZ, c[0x4][0x7c8] ;  /* 0x0101f200ff047624 */ /* 0x000fe400078e00ff */
[----:B------:R-:W-:Y:S01]  /*154d0*/  IMAD.MOV.U32 R5, RZ, RZ, c[0x4][0x7cc] ;  /* 0x0101f300ff057624 */ /* 0x000fe200078e00ff */
[----:B0-----:R0:W1:Y:S01]  /*154e0*/  LDC.64 R2, c[0x4][R0] ;  /* 0x0100000000027b82 */ /* 0x0010620000000a00 */
        /* <DEDUP_REMOVED lines=15> */
.L_x_308:
        /* <DEDUP_REMOVED lines=8> */
.L_x_304:
[----:B------:R-:W-:Y:S02]  /*15660*/  LOP3.LUT R27, R27, 0xffff, RZ, 0xc0, !PT ;  /* 0x0000ffff1b1b7812 */ /* 0x000fe400078ec0ff */
[----:B------:R-:W-:Y:S02]  /*15670*/  LOP3.LUT R24, R24, 0xffff, RZ, 0xc0, !PT ;  /* 0x0000ffff18187812 */ /* 0x000fe400078ec0ff */
[----:B------:R-:W-:Y:S02]  /*15680*/  LOP3.LUT R19, R19, 0xffff, RZ, 0xc0, !PT ;  /* 0x0000ffff13137812 */ /* 0x000fe400078ec0ff */
[----:B------:R-:W-:Y:S02]  /*15690*/  LOP3.LUT R18, R18, 0xffff, RZ, 0xc0, !PT ;  /* 0x0000ffff12127812 */ /* 0x000fe400078ec0ff */
[----:B------:R-:W-:Y:S02]  /*156a0*/  PRMT R27, R27, 0x8880, RZ ;  /* 0x000088801b1b7816 */ /* 0x000fe400000000ff */
[----:B------:R-:W-:-:S02]  /*156b0*/  PRMT R24, R24, 0x8880, RZ ;  /* 0x0000888018187816 */ /* 0x000fc400000000ff */
[----:B------:R-:W-:Y:S01]  /*156c0*/  PRMT R19, R19, 0x8880, RZ ;  /* 0x0000888013137816 */ /* 0x000fe200000000ff */
[----:B------:R-:W-:Y:S01]  /*156d0*/  IMAD.MOV.U32 R2, RZ, RZ, R27 ;  /* 0x000000ffff027224 */ /* 0x000fe200078e001b */
[----:B------:R-:W-:Y:S01]  /*156e0*/  PRMT R18, R18, 0x8880, RZ ;  /* 0x0000888012127816 */ /* 0x000fe200000000ff */
[----:B------:R-:W-:Y:S02]  /*156f0*/  IMAD.MOV.U32 R4, RZ, RZ, R24 ;  /* 0x000000ffff047224 */ /* 0x000fe400078e0018 */
[----:B------:R-:W-:Y:S01]  /*15700*/  IMAD.MOV.U32 R14, RZ, RZ, R19 ;  /* 0x000000ffff0e7224 */ /* 0x000fe200078e0013 */
[----:B------:R-:W-:Y:S01]  /*15710*/  SHF.R.S32.HI R3, RZ, 0x1f, R2 ;  /* 0x0000001fff037819 */ /* 0x000fe20000011402 */
[----:B------:R-:W-:Y:S01]  /*15720*/  IMAD.MOV.U32 R16, RZ, RZ, R18 ;  /* 0x000000ffff107224 */ /* 0x000fe200078e0012 */
[----:B------:R-:W-:Y:S02]  /*15730*/  SHF.R.S32.HI R5, RZ, 0x1f, R4 ;  /* 0x0000001fff057819 */ /* 0x000fe40000011404 */
[----:B------:R-:W-:Y:S01]  /*15740*/  SHF.R.S32.HI R15, RZ, 0x1f, R14 ;  /* 0x0000001fff0f7819 */ /* 0x000fe2000001140e */
[----:B------:R-:W-:Y:S01]  /*15750*/  STG.E.64 [R6.64], R2 ;  /* 0x0000000206007986 */ /* 0x000fe2000c101b24 */
[----:B------:R-:W-:-:S03]  /*15760*/  SHF.R.S32.HI R17, RZ, 0x1f, R16 ;  /* 0x0000001fff117819 */ /* 0x000fc60000011410 */
[----:B------:R-:W-:Y:S04]  /*15770*/  STG.E.64 [R8.64], R4 ;  /* 0x0000000408007986 */ /* 0x000fe8000c101b24 */
[----:B------:R-:W-:Y:S04]  /*15780*/  STG.E.64 [R10.64], R14 ;  /* 0x0000000e0a007986 */ /* 0x000fe8000c101b24 */
[----:B------:R-:W-:Y:S01]  /*15790*/  STG.E.64 [R12.64], R16 ;  /* 0x000000100c007986 */ /* 0x000fe2000c101b24 */
[----:B------:R-:W-:Y:S05]  /*157a0*/  EXIT ;  /* 0x000000000000794d */ /* 0x000fea0003800000 */
.L_x_268:
        /* <DEDUP_REMOVED lines=32> */
.L_x_310:
[----:B------:R-:W-:Y:S05]  /*159b0*/  @!P4 BRA `(.L_x_311) ;  /* 0x000007300000c947 */ /* 0x000fea0003800000 */
[----:B------:R-:W-:-:S10]  /*159c0*/  HFMA2.MMA R17, -RZ, RZ, 0, 5.9604644775390625e-08 ;  /* 0x00000001ff117435 */ /* 0x000fd400000001ff */
        /* <DEDUP_REMOVED lines=22> */
.L_x_312:
        /* <DEDUP_REMOVED lines=11> */
[----:B------:R-:W-:Y:S02]  /*15be0*/  IMAD.MOV.U32 R4, RZ, RZ, c[0x4][0x7c8] ;  /* 0x0101f200ff047624 */ /* 0x000fe400078e00ff */
[----:B------:R-:W-:Y:S02]  /*15bf0*/  IMAD.MOV.U32 R5, RZ, RZ, c[0x4][0x7cc] ;  /* 0x0101f300ff057624 */ /* 0x000fe400078e00ff */
[----:B------:R-:W0:Y:S01]  /*15c00*/  LDC.64 R2, c[0x4][R2] ;  /* 0x0100000002027b82 */ /* 0x000e220000000a00 */
[----:B------:R-:W-:Y:S02]  /*15c10*/  IMAD.MOV.U32 R6, RZ, RZ, c[0x4][0x7b8] ;  /* 0x0101ee00ff067624 */ /* 0x000fe400078e00ff */
[----:B------:R-:W-:-:S02]  /*15c20*/  IMAD.MOV.U32 R7, RZ, RZ, c[0x4][0x7bc] ;  /* 0x0101ef00ff077624 */ /* 0x000fc400078e00ff */
[----:B------:R-:W-:Y:S02]  /*15c30*/  IMAD.MOV.U32 R8, RZ, RZ, 0x2ef ;  /* 0x000002efff087424 */ /* 0x000fe400078e00ff */
[----:B------:R-:W-:Y:S02]  /*15c40*/  IMAD.MOV.U32 R10, RZ, RZ, c[0x4][0x6a8] ;  /* 0x0101aa00ff0a7624 */ /* 0x000fe400078e00ff */
[----:B------:R-:W-:Y:S02]  /*15c50*/  IMAD.MOV.U32 R11, RZ, RZ, c[0x4][0x6ac] ;  /* 0x0101ab00ff0b7624 */ /* 0x000fe400078e00ff */
        /* <DEDUP_REMOVED lines=9> */
.L_x_313:
        /* <DEDUP_REMOVED lines=28> */
.L_x_314:
        /* <DEDUP_REMOVED lines=10> */
[----:B------:R-:W-:Y:S01]  /*15f50*/  HFMA2.MMA R8, -RZ, RZ, 0, 4.4763088226318359375e-05 ;  /* 0x000002efff087435 */ /* 0x000fe200000001ff */
[----:B------:R-:W-:Y:S02]  /*15f60*/  IMAD.MOV.U32 R4, RZ, RZ, c[0x4][0x7c8] ;  /* 0x0101f200ff047624 */ /* 0x000fe400078e00ff */
[----:B0-----:R0:W1:Y:S01]  /*15f70*/  LDC.64 R2, c[0x4][R0] ;  /* 0x0100000000027b82 */ /* 0x0010620000000a00 */
[----:B------:R-:W-:Y:S02]  /*15f80*/  IMAD.MOV.U32 R5, RZ, RZ, c[0x4][0x7cc] ;  /* 0x0101f300ff057624 */ /* 0x000fe400078e00ff */
[----:B------:R-:W-:Y:S02]  /*15f90*/  IMAD.MOV.U32 R6, RZ, RZ, c[0x4][0x7b8] ;  /* 0x0101ee00ff067624 */ /* 0x000fe400078e00ff */
[----:B------:R-:W-:-:S02]  /*15fa0*/  IMAD.MOV.U32 R7, RZ, RZ, c[0x4][0x7bc] ;  /* 0x0101ef00ff077624 */ /* 0x000fc400078e00ff */
        /* <DEDUP_REMOVED lines=12> */
.L_x_315:
        /* <DEDUP_REMOVED lines=8> */
.L_x_311:
[----:B------:R-:W-:Y:S04]  /*160f0*/  STG.E.U8 [R4.64], R27 ;  /* 0x0000001b04007986 */ /* 0x000fe8000c101124 */
[----:B------:R-:W-:Y:S04]  /*16100*/  STG.E.U8 [R4.64+0x1], R24 ;  /* 0x0000011804007986 */ /* 0x000fe8000c101124 */
[----:B------:R-:W-:Y:S04]  /*16110*/  STG.E.U8 [R4.64+0x2], R19 ;  /* 0x0000021304007986 */ /* 0x000fe8000c101124 */
[----:B------:R-:W-:Y:S01]  /*16120*/  STG.E.U8 [R4.64+0x3], R18 ;  /* 0x0000031204007986 */ /* 0x000fe2000c101124 */
[----:B------:R-:W-:Y:S05]  /*16130*/  EXIT ;  /* 0x000000000000794d */ /* 0x000fea0003800000 */
.L_x_309:
[----:B0-----:R-:W-:Y:S01]  /*16140*/  ISETP.NE.AND P0, PT, R0, RZ, PT ;  /* 0x000000ff0000720c */ /* 0x001fe20003f05270 */
        /* <DEDUP_REMOVED lines=31> */
.L_x_316:
        /* <DEDUP_REMOVED lines=24> */
.L_x_318:
        /* <DEDUP_REMOVED lines=28> */
.L_x_319:
        /* <DEDUP_REMOVED lines=10> */
[----:B------:R-:W-:Y:S01]  /*16720*/  HFMA2.MMA R13, -RZ, RZ, 0, 0 ;  /* 0x00000000ff0d7435 */ /* 0x000fe200000001ff */
[----:B------:R-:W-:Y:S02]  /*16730*/  IMAD.MOV.U32 R4, RZ, RZ, c[0x4][0x7c8] ;  /* 0x0101f200ff047624 */ /* 0x000fe400078e00ff */
[----:B0-----:R0:W1:Y:S01]  /*16740*/  LDC.64 R2, c[0x4][R0] ;  /* 0x0100000000027b82 */ /* 0x0010620000000a00 */
[----:B------:R-:W-:Y:S02]  /*16750*/  IMAD.MOV.U32 R5, RZ, RZ, c[0x4][0x7cc] ;  /* 0x0101f300ff057624 */ /* 0x000fe400078e00ff */
[----:B------:R-:W-:Y:S02]  /*16760*/  IMAD.MOV.U32 R6, RZ, RZ, c[0x4][0x7b8] ;  /* 0x0101ee00ff067624 */ /* 0x000fe400078e00ff */
[----:B------:R-:W-:-:S02]  /*16770*/  IMAD.MOV.U32 R7, RZ, RZ, c[0x4][0x7bc] ;  /* 0x0101ef00ff077624 */ /* 0x000fc400078e00ff */
[----:B------:R-:W-:Y:S02]  /*16780*/  IMAD.MOV.U32 R8, RZ, RZ, 0x2ef ;  /* 0x000002efff087424 */ /* 0x000fe400078e00ff */
[----:B------:R-:W-:Y:S02]  /*16790*/  IMAD.MOV.U32 R10, RZ, RZ, c[0x4][0x6a8] ;  /* 0x0101aa00ff0a7624 */ /* 0x000fe400078e00ff */
[----:B------:R-:W-:Y:S02]  /*167a0*/  IMAD.MOV.U32 R11, RZ, RZ, c[0x4][0x6ac] ;  /* 0x0101ab00ff0b7624 */ /* 0x000fe400078e00ff */
[----:B------:R-:W-:Y:S02]  /*167b0*/  IMAD.MOV.U32 R12, RZ, RZ, 0x1 ;  /* 0x00000001ff0c7424 */ /* 0x000fe400078e00ff */
        /* <DEDUP_REMOVED lines=8> */
.L_x_320:
        /* <DEDUP_REMOVED lines=28> */
.L_x_321:
        /* <DEDUP_REMOVED lines=8> */
.L_x_317:
        /* <DEDUP_REMOVED lines=21> */
.L_x_322:
        /* <DEDUP_REMOVED lines=11> */
.L_x_9869:


//--------------------- .text._ZN2at6native13reduce_kernelILi512ELi1ENS0_8ReduceOpIN3c108BFloat16ENS0_14func_wrapper_tIdZNS0_15xor_sum_functorIS4_vEclERNS_14TensorIteratorEEUlddE_EEjdLi4ELi4EEEEEvT1_ --------------------------
	.section	.text._ZN2at6native13reduce_kernelILi512ELi1ENS0_8ReduceOpIN3c108BFloat16ENS0_14func_wrapper_tIdZNS0_15xor_sum_functorIS4_vEclERNS_14TensorIteratorEEUlddE_EEjdLi4ELi4EEEEEvT1_,"ax",@progbits
	.sectioninfo	@"SHI_REGISTERS=32"
	.align	128
        .global         _ZN2at6native13reduce_kernelILi512ELi1ENS0_8ReduceOpIN3c108BFloat16ENS0_14func_wrapper_tIdZNS0_15xor_sum_functorIS4_vEclERNS_14TensorIteratorEEUlddE_EEjdLi4ELi4EEEEEvT1_
        .type           _ZN2at6native13reduce_kernelILi512ELi1ENS0_8ReduceOpIN3c108BFloat16ENS0_14func_wrapper_tIdZNS0_15xor_sum_functorIS4_vEclERNS_14TensorIteratorEEUlddE_EEjdLi4ELi4EEEEEvT1_,@function
        .size           _ZN2at6native13reduce_kernelILi512ELi1ENS0_8ReduceOpIN3c108BFloat16ENS0_14func_wrapper_tIdZNS0_15xor_sum_functorIS4_vEclERNS_14TensorIteratorEEUlddE_EEjdLi4ELi4EEEEEvT1_,(.L_x_9870 - _ZN2at6native13reduce_kernelILi512ELi1ENS0_8ReduceOpIN3c108BFloat16ENS0_14func_wrapper_tIdZNS0_15xor_sum_functorIS4_vEclERNS_14TensorIteratorEEUlddE_EEjdLi4ELi4EEEEEvT1_)
        .other          _ZN2at6native13reduce_kernelILi512ELi1ENS0_8ReduceOpIN3c108BFloat16ENS0_14func_wrapper_tIdZNS0_15xor_sum_functorIS4_vEclERNS_14TensorIteratorEEUlddE_EEjdLi4ELi4EEEEEvT1_,@"STO_CUDA_ENTRY STV_DEFAULT"
_ZN2at6native13reduce_kernelILi512ELi1ENS0_8ReduceOpIN3c108BFloat16ENS0_14func_wrapper_tIdZNS0_15xor_sum_functorIS4_vEclERNS_14TensorIteratorEEUlddE_EEjdLi4ELi4EEEEEvT1_:
.text._ZN2at6native13reduce_kernelILi512ELi1ENS0_8ReduceOpIN3c108BFloat16ENS0_14func_wrapper_tIdZNS0_15xor_sum_functorIS4_vEclERNS_14TensorIteratorEEUlddE_EEjdLi4ELi4EEEEEvT1_:
[----:B------:R-:W-:Y:S02]  /*0000*/  MOV R1, c[0x0][0x28] ;  /* 0x00000a0000017a02 */ /* 0x000fe40000000f00 */
        /* <DEDUP_REMOVED lines=203> */
[----:B------:R-:W-:Y:S01]  /*0cc0*/  IMAD R2, R5, c[0x0][0x530], R2 ;  /* 0x00014c0005027a24 */ /* 0x000fe200078e0202 */
[----:B------:R-:W-:-:S05]  /*0cd0*/  @P0 IADD3 R3, -R0, RZ, RZ ;  /* 0x000000ff00030210 */ /* 0x000fca0007ffe1ff */
[----:B------:R-:W-:-:S04]  /*0ce0*/  @P0 IMAD R7, R3, c[0x0][0x468], R7 ;  /* 0x00011a0003070a24 */ /* 0x000fc800078e0207 */
[----:B------:R-:W-:Y:S02]  /*0cf0*/  @P0 IMAD R2, R7, c[0x0][0x538], R2 ;  /* 0x00014e0007020a24 */ /* 0x000fe400078e0202 */
.L_x_323:
        /* <DEDUP_REMOVED lines=19> */
[----:B------:R-:W-:Y:S01]  /*0e30*/  SHF.R.U64 R2, R14, 0x1, R15 ;  /* 0x000000010e027819 */ /* 0x000fe2000000120f */
[----:B------:R-:W-:Y:S01]  /*0e40*/  BSSY B1, `(.L_x_327) ;  /* 0x000002a000017945 */ /* 0x000fe20003800000 */
[----:B------:R-:W-:Y:S01]  /*0e50*/  MOV R18, c[0x0][0x174] ;  /* 0x00005d0000127a02 */ /* 0x000fe20000000f00 */
[----:B------:R-:W-:Y:S01]  /*0e60*/  IMAD.MOV.U32 R25, RZ, RZ, c[0x0][0x168] ;  /* 0x00005a00ff197624 */ /* 0x000fe200078e00ff */
[----:B------:R-:W-:Y:S02]  /*0e70*/  LOP3.LUT R8, R2, 0x3, RZ, 0xc0, !PT ;  /* 0x0000000302087812 */ /* 0x000fe400078ec0ff */
[----:B------:R-:W-:Y:S02]  /*0e80*/  MOV R23, c[0x0][0x16c] ;  /* 0x00005b0000177a02 */ /* 0x000fe40000000f00 */
[----:B------:R-:W-:-:S13]  /*0e90*/  ISETP.NE.AND P0, PT, R8, RZ, PT ;  /* 0x000000ff0800720c */ /* 0x000fda0003f05270 */
[----:B------:R-:W-:Y:S05]  /*0ea0*/  @!P0 BRA `(.L_x_328) ;  /* 0x0000023000008947 */ /* 0x000fea0003800000 */
[C---:B------:R-:W-:Y:S01]  /*0eb0*/  ISETP.GE.U32.AND P0, PT, R27.reuse, R8, PT ;  /* 0x000000081b00720c */ /* 0x040fe20003f06070 */
[----:B------:R-:W-:Y:S03]  /*0ec0*/  BSSY B2, `(.L_x_329) ;  /* 0x000001b000027945 */ /* 0x000fe60003800000 */
[----:B------:R-:W-:-:S13]  /*0ed0*/  ISETP.GT.U32.OR P0, PT, R27, 0x3, !P0 ;  /* 0x000000031b00780c */ /* 0x000fda0004704470 */
        /* <DEDUP_REMOVED lines=11> */
.L_x_332:
[----:B------:R-:W-:Y:S05]  /*0f90*/  BSYNC B3 ;  /* 0x0000000000037941 */ /* 0x000fea0003800000 */
.L_x_331:
[----:B------:R-:W-:-:S04]  /*0fa0*/  PRMT R2, R2, 0x9910, RZ ;  /* 0x0000991002027816 */ /* 0x000fc800000000ff */
[----:B------:R-:W-:-:S13]  /*0fb0*/  ISETP.NE.AND P0, PT, R2, RZ, PT ;  /* 0x000000ff0200720c */ /* 0x000fda0003f05270 */
[----:B------:R-:W-:Y:S05]  /*0fc0*/  @!P0 BRA `(.L_x_330) ;  /* 0x000000a000008947 */ /* 0x000fea0003800000 */
[----:B------:R-:W-:-:S04]  /*0fd0*/  IADD3 R5, P0, R27, -R8, RZ ;  /* 0x800000081b057210 */ /* 0x000fc80007f1e0ff */
[----:B------:R-:W-:Y:S02]  /*0fe0*/  IADD3.X R2, RZ, -0x1, RZ, P0, !PT ;  /* 0xffffffffff027810 */ /* 0x000fe400007fe4ff */
[----:B------:R-:W-:-:S04]  /*0ff0*/  LEA R6, P0, R5, R14, 0x1 ;  /* 0x0000000e05067211 */ /* 0x000fc800078008ff */
[----:B------:R-:W-:-:S05]  /*1000*/  LEA.HI.X R7, R5, R15, R2, 0x1, P0 ;  /* 0x0000000f05077211 */ /* 0x000fca00000f0c02 */
[----:B------:R-:W2:Y:S02]  /*1010*/  LDG.E.U16 R6, [R6.64] ;  /* 0x0000002406067981 */ /* 0x000ea4000c1e1500 */
[----:B--2---:R-:W-:-:S05]  /*1020*/  PRMT R6, RZ, 0x5410, R6 ;  /* 0x00005410ff067816 */ /* 0x004fca0000000006 */
[----:B------:R-:W-:-:S06]  /*1030*/  FMUL.FTZ R4, R6, 1 ;  /* 0x3f80000006047820 */ /* 0x000fcc0000410000 */
[----:B------:R-:W0:Y:S02]  /*1040*/  F2F.F64.F32 R4, R4 ;  /* 0x0000000400047310 */ /* 0x000e240000201800 */
[----:B0-----:R-:W-:Y:S02]  /*1050*/  LOP3.LUT R25, R4, c[0x0][0x168], RZ, 0x3c, !PT ;  /* 0x00005a0004197a12 */ /* 0x001fe400078e3cff */
[----:B------:R-:W-:-:S04]  /*1060*/  LOP3.LUT R23, R5, c[0x0][0x16c], RZ, 0x3c, !PT ;  /* 0x00005b0005177a12 */ /* 0x000fc800078e3cff */
.L_x_330:
[----:B------:R-:W-:Y:S05]  /*1070*/  BSYNC B2 ;  /* 0x0000000000027941 */ /* 0x000fea0003800000 */
.L_x_329:
[C---:B------:R-:W-:Y:S02]  /*1080*/  IADD3 R5, P0, -R8.reuse, 0x4, RZ ;  /* 0x0000000408057810 */ /* 0x040fe40007f1e1ff */
[----:B------:R-:W-:Y:S02]  /*1090*/  IADD3 R18, R8, c[0x0][0x174], RZ ;  /* 0x00005d0008127a10 */ /* 0x000fe40007ffe0ff */
[----:B------:R-:W-:Y:S01]  /*10a0*/  LEA R14, P1, R5, R14, 0x1 ;  /* 0x0000000e050e7211 */ /* 0x000fe200078208ff */
[----:B------:R-:W-:Y:S01]  /*10b0*/  IMAD.X R2, RZ, RZ, -0x1, P0 ;  /* 0xffffffffff027424 */ /* 0x000fe200000e06ff */
[----:B------:R-:W-:-:S04]  /*10c0*/  IADD3 R18, R18, -0x4, RZ ;  /* 0xfffffffc12127810 */ /* 0x000fc80007ffe0ff */
[----:B------:R-:W-:Y:S02]  /*10d0*/  LEA.HI.X R15, R5, R15, R2, 0x1, P1 ;  /* 0x0000000f050f7211 */ /* 0x000fe400008f0c02 */
.L_x_328:
[----:B------:R-:W-:Y:S05]  /*10e0*/  BSYNC B1 ;  /* 0x0000000000017941 */ /* 0x000fea0003800000 */
.L_x_327:
[----:B------:R-:W-:Y:S01]  /*10f0*/  LEA R5, R3, 0x3, 0x2 ;  /* 0x0000000303057811 */ /* 0x000fe200078e10ff */
[----:B------:R-:W-:Y:S01]  /*1100*/  BSSY B1, `(.L_x_333) ;  /* 0x000002a000017945 */ /* 0x000fe20003800000 */
[----:B------:R-:W-:Y:S01]  /*1110*/  ISETP.NE.AND P1, PT, RZ, c[0x0][0x18c], PT ;  /* 0x00006300ff007a0c */ /* 0x000fe20003f25270 */
[----:B------:R-:W-:Y:S01]  /*1120*/  IMAD.MOV.U32 R11, RZ, RZ, c[0x0][0x16c] ;  /* 0x00005b00ff0b7624 */ /* 0x000fe200078e00ff */
[----:B------:R-:W-:Y:S01]  /*1130*/  ISETP.GE.U32.AND P0, PT, R5, R18, PT ;  /* 0x000000120500720c */ /* 0x000fe20003f06070 */
[----:B------:R-:W-:Y:S01]  /*1140*/  IMAD.MOV.U32 R10, RZ, RZ, c[0x0][0x16c] ;  /* 0x00005b00ff0a7624 */ /* 0x000fe200078e00ff */
[----:B------:R-:W-:Y:S01]  /*1150*/  ISETP.NE.AND P2, PT, R24, RZ, PT ;  /* 0x000000ff1800720c */ /* 0x000fe20003f45270 */
[----:B------:R-:W-:Y:S01]  /*1160*/  IMAD.MOV.U32 R13, RZ, RZ, c[0x0][0x16c] ;  /* 0x00005b00ff0d7624 */ /* 0x000fe200078e00ff */
[----:B------:R-:W-:Y:S02]  /*1170*/  MOV R21, c[0x0][0x168] ;  /* 0x00005a0000157a02 */ /* 0x000fe40000000f00 */
[----:B------:R-:W-:-:S02]  /*1180*/  MOV R12, c[0x0][0x168] ;  /* 0x00005a00000c7a02 */ /* 0x000fc40000000f00 */
[----:B------:R-:W-:-:S05]  /*1190*/  MOV R19, c[0x0][0x168] ;  /* 0x00005a0000137a02 */ /* 0x000fca0000000f00 */
[----:B------:R-:W-:Y:S05]  /*11a0*/  @P0 BRA `(.L_x_334) ;  /* 0x000001f000000947 */ /* 0x000fea0003800000 */
[----:B------:R-:W-:Y:S01]  /*11b0*/  MOV R29, R3 ;  /* 0x00000003001d7202 */ /* 0x000fe20000000f00 */
[----:B------:R-:W-:Y:S01]  /*11c0*/  IMAD.MOV.U32 R12, RZ, RZ, c[0x0][0x168] ;  /* 0x00005a00ff0c7624 */ /* 0x000fe200078e00ff */
[----:B------:R-:W-:Y:S01]  /*11d0*/  MOV R10, c[0x0][0x16c] ;  /* 0x00005b00000a7a02 */ /* 0x000fe20000000f00 */
[----:B------:R-:W-:Y:S01]  /*11e0*/  IMAD.MOV.U32 R19, RZ, RZ, c[0x0][0x168] ;  /* 0x00005a00ff137624 */ /* 0x000fe200078e00ff */
[----:B------:R-:W-:Y:S02]  /*11f0*/  MOV R13, c[0x0][0x16c] ;  /* 0x00005b00000d7a02 */ /* 0x000fe40000000f00 */
.L_x_335:
[----:B------:R-:W-:-:S06]  /*1200*/  IMAD.WIDE.U32 R8, R29, 0x8, R14 ;  /* 0x000000081d087825 */ /* 0x000fcc00078e000e */
[----:B------:R-:W2:Y:S01]  /*1210*/  LDG.E.64 R8, [R8.64] ;  /* 0x0000002408087981 */ /* 0x000ea2000c1e1b00 */
[----:B------:R-:W-:-:S04]  /*1220*/  IADD3 R29, R29, c[0x0][0x17c], RZ ;  /* 0x00005f001d1d7a10 */ /* 0x000fc80007ffe0ff */
[----:B------:R-:W-:-:S04]  /*1230*/  LEA R20, R29, 0x3, 0x2 ;  /* 0x000000031d147811 */ /* 0x000fc800078e10ff */
[----:B------:R-:W-:Y:S02]  /*1240*/  ISETP.GE.U32.AND P0, PT, R20, R18, PT ;  /* 0x000000121400720c */ /* 0x000fe40003f06070 */
[--C-:B--2---:R-:W-:Y:S02]  /*1250*/  PRMT R2, RZ, 0x5410, R8.reuse ;  /* 0x00005410ff027816 */ /* 0x104fe40000000008 */
[--C-:B------:R-:W-:Y:S02]  /*1260*/  PRMT R6, RZ, 0x5410, R9.reuse ;  /* 0x00005410ff067816 */ /* 0x100fe40000000009 */
[----:B------:R-:W-:Y:S01]  /*1270*/  PRMT R8, RZ, 0x7610, R8 ;  /* 0x00007610ff087816 */ /* 0x000fe20000000008 */
[----:B------:R-:W-:Y:S01]  /*1280*/  FMUL.FTZ R2, R2, 1 ;  /* 0x3f80000002027820 */ /* 0x000fe20000410000 */
[----:B------:R-:W-:Y:S01]  /*1290*/  PRMT R9, RZ, 0x7610, R9 ;  /* 0x00007610ff097816 */ /* 0x000fe20000000009 */
[----:B------:R-:W-:Y:S02]  /*12a0*/  FMUL.FTZ R6, R6, 1 ;  /* 0x3f80000006067820 */ /* 0x000fe40000410000 */
[----:B------:R-:W-:-:S02]  /*12b0*/  FMUL.FTZ R4, R8, 1 ;  /* 0x3f80000008047820 */ /* 0x000fc40000410000 */
[----:B------:R-:W-:Y:S01]  /*12c0*/  FMUL.FTZ R9, R9, 1 ;  /* 0x3f80000009097820 */ /* 0x000fe20000410000 */
[----:B------:R-:W0:Y:S08]  /*12d0*/  F2F.F64.F32 R2, R2 ;  /* 0x0000000200027310 */ /* 0x000e300000201800 */
[----:B------:R-:W1:Y:S08]  /*12e0*/  F2F.F64.F32 R4, R4 ;  /* 0x0000000400047310 */ /* 0x000e700000201800 */
[----:B------:R-:W2:Y:S01]  /*12f0*/  F2F.F64.F32 R6, R6 ;  /* 0x0000000600067310 */ /* 0x000ea20000201800 */
[----:B0-----:R-:W-:-:S02]  /*1300*/  LOP3.LUT R25, R25, R2, RZ, 0x3c, !PT ;  /* 0x0000000219197212 */ /* 0x001fc400078e3cff */
[----:B------:R-:W-:-:S05]  /*1310*/  LOP3.LUT R23, R23, R3, RZ, 0x3c, !PT ;  /* 0x0000000317177212 */ /* 0x000fca00078e3cff */
[----:B------:R-:W0:Y:S01]  /*1320*/  F2F.F64.F32 R8, R9 ;  /* 0x0000000900087310 */ /* 0x000e220000201800 */
[----:B-1----:R-:W-:Y:S02]  /*1330*/  LOP3.LUT R19, R19, R4, RZ, 0x3c, !PT ;  /* 0x0000000413137212 */ /* 0x002fe400078e3cff */
[----:B------:R-:W-:Y:S02]  /*1340*/  LOP3.LUT R13, R13, R5, RZ, 0x3c, !PT ;  /* 0x000000050d0d7212 */ /* 0x000fe400078e3cff */
[----:B--2---:R-:W-:Y:S02]  /*1350*/  LOP3.LUT R12, R12, R6, RZ, 0x3c, !PT ;  /* 0x000000060c0c7212 */ /* 0x004fe400078e3cff */
[----:B------:R-:W-:Y:S02]  /*1360*/  LOP3.LUT R10, R10, R7, RZ, 0x3c, !PT ;  /* 0x000000070a0a7212 */ /* 0x000fe400078e3cff */
[----:B0-----:R-:W-:Y:S02]  /*1370*/  LOP3.LUT R21, R21, R8, RZ, 0x3c, !PT ;  /* 0x0000000815157212 */ /* 0x001fe400078e3cff */
[----:B------:R-:W-:Y:S01]  /*1380*/  LOP3.LUT R11, R11, R9, RZ, 0x3c, !PT ;  /* 0x000000090b0b7212 */ /* 0x000fe200078e3cff */
[----:B------:R-:W-:Y:S05]  /*1390*/  @!P0 BRA `(.L_x_335) ;  /* 0xfffffe6000008947 */ /* 0x000fea000383ffff */
.L_x_334:
[----:B------:R-:W-:Y:S05]  /*13a0*/  BSYNC B1 ;  /* 0x0000000000017941 */ /* 0x000fea0003800000 */
.L_x_333:
        /* <DEDUP_REMOVED lines=8> */
.L_x_337:
[----:B------:R-:W-:Y:S05]  /*1430*/  BSYNC B1 ;  /* 0x0000000000017941 */ /* 0x000fea0003800000 */
.L_x_336:
        /* <DEDUP_REMOVED lines=8> */
[----:B------:R-:W-:-:S06]  /*14c0*/  IMAD.WIDE R14, R3, 0x2, R14 ;  /* 0x00000002030e7825 */ /* 0x000fcc00078e020e */
[----:B------:R-:W2:Y:S02]  /*14d0*/  LDG.E.U16 R14, [R14.64] ;  /* 0x000000240e0e7981 */ /* 0x000ea4000c1e1500 */
[----:B--2---:R-:W-:-:S05]  /*14e0*/  PRMT R14, RZ, 0x5410, R14 ;  /* 0x00005410ff0e7816 */ /* 0x004fca000000000e */
[----:B------:R-:W-:-:S06]  /*14f0*/  FMUL.FTZ R2, R14, 1 ;  /* 0x3f8000000e027820 */ /* 0x000fcc0000410000 */
[----:B------:R-:W0:Y:S02]  /*1500*/  F2F.F64.F32 R2, R2 ;  /* 0x0000000200027310 */ /* 0x000e240000201800 */
[----:B0-----:R-:W-:Y:S02]  /*1510*/  LOP3.LUT R25, R25, R2, RZ, 0x3c, !PT ;  /* 0x0000000219197212 */ /* 0x001fe400078e3cff */
[----:B------:R-:W-:-:S04]  /*1520*/  LOP3.LUT R23, R23, R3, RZ, 0x3c, !PT ;  /* 0x0000000317177212 */ /* 0x000fc800078e3cff */
.L_x_339:
[----:B------:R-:W-:Y:S05]  /*1530*/  BSYNC B1 ;  /* 0x0000000000017941 */ /* 0x000fea0003800000 */
.L_x_338:
[----:B------:R-:W-:Y:S02]  /*1540*/  LOP3.LUT R0, R12, R19, R25, 0x96, !PT ;  /* 0x000000130c007212 */ /* 0x000fe400078e9619 */
[----:B------:R-:W-:Y:S02]  /*1550*/  LOP3.LUT R10, R10, R13, R23, 0x96, !PT ;  /* 0x0000000d0a0a7212 */ /* 0x000fe400078e9617 */
[----:B------:R-:W-:Y:S02]  /*1560*/  LOP3.LUT R0, R21, R0, RZ, 0x3c, !PT ;  /* 0x0000000015007212 */ /* 0x000fe400078e3cff */
[----:B------:R-:W-:Y:S01]  /*1570*/  LOP3.LUT R11, R11, R10, RZ, 0x3c, !PT ;  /* 0x0000000a0b0b7212 */ /* 0x000fe200078e3cff */
[----:B------:R-:W-:Y:S05]  /*1580*/  BRA `(.L_x_325) ;  /* 0x0000801000007947 */ /* 0x000fea0003800000 */
.L_x_326:
[----:B------:R-:W-:Y:S01]  /*1590*/  HFMA2.MMA R2, -RZ, RZ, 0, 5.9604644775390625e-08 ;  /* 0x00000001ff027435 */ /* 0x000fe200000001ff */
[----:B------:R-:W-:-:S05]  /*15a0*/  IMAD.MOV.U32 R0, RZ, RZ, c[0x0][0x2e0] ;  /* 0x0000b800ff007624 */ /* 0x000fca00078e00ff */
[----:B------:R-:W-:-:S04]  /*15b0*/  SHF.R.U32.HI R0, RZ, 0x1, R0 ;  /* 0x00000001ff007819 */ /* 0x000fc80000011600 */
[----:B------:R-:W-:Y:S02]  /*15c0*/  ISETP.EQ.AND P2, PT, R2, c[0x0][0x1b0], PT ;  /* 0x00006c0002007a0c */ /* 0x000fe40003f42270 */
[----:B------:R-:W-:Y:S02]  /*15d0*/  ISETP.NE.AND P0, PT, R0, 0x1, PT ;  /* 0x000000010000780c */ /* 0x000fe40003f05270 */
[----:B------:R-:W-:-:S11]  /*15e0*/  ISETP.NE.AND P1, PT, R2, c[0x0][0x1b0], PT ;  /* 0x00006c0002007a0c */ /* 0x000fd60003f25270 */
[----:B------:R-:W-:Y:S05]  /*15f0*/  @!P0 BRA P2, `(.L_x_340) ;  /* 0x0000789000008947 */ /* 0x000fea0001000000 */
[----:B------:R-:W-:Y:S01]  /*1600*/  IMAD.MOV.U32 R2, RZ, RZ, c[0x0][0x17c] ;  /* 0x00005f00ff027624 */ /* 0x000fe200078e00ff */
[----:B------:R-:W-:Y:S01]  /*1610*/  MOV R25, R3 ;  /* 0x0000000300197202 */ /* 0x000fe20000000f00 */
[----:B------:R-:W-:Y:S01]  /*1620*/  IMAD.MOV.U32 R23, RZ, RZ, c[0x0][0x168] ;  /* 0x00005a00ff177624 */ /* 0x000fe200078e00ff */
[----:B------:R-:W-:Y:S01]  /*1630*/  MOV R22, c[0x0][0x16c] ;  /* 0x00005b0000167a02 */ /* 0x000fe20000000f00 */
[----:B------:R-:W-:Y:S01]  /*1640*/  IMAD R3, R2, 0x3, R3 ;  /* 0x0000000302037824 */ /* 0x000fe200078e0203 */
[----:B------:R-:W-:Y:S05]  /*1650*/  @!P1 BRA `(.L_x_341) ;  /* 0x000070e000009947 */ /* 0x000fea0003800000 */
[----:B------:R-:W-:Y:S01]  /*1660*/  ISETP.GE.U32.AND P0, PT, R3, c[0x0][0x174], PT ;  /* 0x00005d0003007a0c */ /* 0x000fe20003f06070 */
[----:B------:R-:W-:Y:S01]  /*1670*/  BSSY B1, `(.L_x_342) ;  /* 0x00003a9000017945 */ /* 0x000fe20003800000 */
[----:B------:R-:W-:Y:S01]  /*1680*/  IMAD.MOV.U32 R21, RZ, RZ, c[0x0][0x168] ;  /* 0x00005a00ff157624 */ /* 0x000fe200078e00ff */
[----:B------:R-:W-:Y:S01]  /*1690*/  MOV R20, c[0x0][0x16c] ;  /* 0x00005b0000147a02 */ /* 0x000fe20000000f00 */
[----:B------:R-:W-:Y:S01]  /*16a0*/  IMAD.MOV.U32 R8, RZ, RZ, c[0x0][0x168] ;  /* 0x00005a00ff087624 */ /* 0x000fe200078e00ff */
[----:B------:R-:W-:Y:S01]  /*16b0*/  MOV R9, c[0x0][0x16c] ;  /* 0x00005b0000097a02 */ /* 0x000fe20000000f00 */
[----:B------:R-:W-:Y:S01]  /*16c0*/  IMAD.MOV.U32 R7, RZ, RZ, c[0x0][0x168] ;  /* 0x00005a00ff077624 */ /* 0x000fe200078e00ff */
[----:B------:R-:W-:-:S06]  /*16d0*/  MOV R6, c[0x0][0x16c] ;  /* 0x00005b0000067a02 */ /* 0x000fcc0000000f00 */
[----:B------:R-:W-:Y:S05]  /*16e0*/  @P0 BRA `(.L_x_343) ;  /* 0x00003a1000000947 */ /* 0x000fea0003800000 */
[----:B------:R-:W-:Y:S01]  /*16f0*/  BSSY B2, `(.L_x_344) ;  /* 0x000039f000027945 */ /* 0x000fe20003800000 */
[----:B------:R-:W-:Y:S01]  /*1700*/  ISETP.NE.AND P0, PT, RZ, c[0x0][0x1b0], PT ;  /* 0x00006c00ff007a0c */ /* 0x000fe20003f05270 */
[----:B------:R-:W-:Y:S01]  /*1710*/  IMAD.MOV.U32 R21, RZ, RZ, c[0x0][0x168] ;  /* 0x00005a00ff157624 */ /* 0x000fe200078e00ff */
[----:B------:R-:W-:Y:S01]  /*1720*/  MOV R20, c[0x0][0x16c] ;  /* 0x00005b0000147a02 */ /* 0x000fe20000000f00 */
[----:B------:R-:W-:Y:S01]  /*1730*/  IMAD.MOV.U32 R8, RZ, RZ, c[0x0][0x168] ;  /* 0x00005a00ff087624 */ /* 0x000fe200078e00ff */
[----:B------:R-:W-:Y:S01]  /*1740*/  MOV R9, c[0x0][0x16c] ;  /* 0x00005b0000097a02 */ /* 0x000fe20000000f00 */
[----:B------:R-:W-:Y:S01]  /*1750*/  IMAD.MOV.U32 R7, RZ, RZ, c[0x0][0x168] ;  /* 0x00005a00ff077624 */ /* 0x000fe200078e00ff */
[----:B------:R-:W-:-:S05]  /*1760*/  MOV R6, c[0x0][0x16c] ;  /* 0x00005b0000067a02 */ /* 0x000fca0000000f00 */
.L_x_350:
[----:B------:R-:W-:Y:S01]  /*1770*/  HFMA2.MMA R5, -RZ, RZ, 0, 0 ;  /* 0x00000000ff057435 */ /* 0x000fe200000001ff */
[----:B------:R-:W-:Y:S01]  /*1780*/  IMAD.MOV.U32 R0, RZ, RZ, RZ ;  /* 0x000000ffff007224 */ /* 0x000fe200078e00ff */
[----:B------:R-:W-:Y:S08]  /*1790*/  @!P0 BRA `(.L_x_345) ;  /* 0x00000d4000008947 */ /* 0x000ff00003800000 */
[----:B------:R-:W-:Y:S01]  /*17a0*/  MOV R3, R25 ;  /* 0x0000001900037202 */ /* 0x000fe20000000f00 */
[----:B------:R-:W-:-:S02]  /*17b0*/  IMAD.MOV.U32 R2, RZ, RZ, RZ ;  /* 0x000000ffff027224 */ /* 0x000fc400078e00ff */
[----:B------:R-:W-:Y:S02]  /*17c0*/  IMAD.MOV.U32 R4, RZ, RZ, 0x1 ;  /* 0x00000001ff047424 */ /* 0x000fe400078e00ff */
[----:B------:R-:W-:-:S03]  /*17d0*/  IMAD.HI.U32 R2, R25, c[0x0][0x1b8], R2 ;  /* 0x00006e0019027a27 */ /* 0x000fc600078e0002 */
[----:B------:R-:W-:Y:S02]  /*17e0*/  ISETP.NE.AND P1, PT, R4, c[0x0][0x1b0], PT ;  /* 0x00006c0004007a0c */ /* 0x000fe40003f25270 */
[----:B------:R-:W-:-:S04]  /*17f0*/  SHF.R.U32.HI R3, RZ, c[0x0][0x1bc], R2 ;  /* 0x00006f00ff037a19 */ /* 0x000fc80000011602 */
[----:B------:R-:W-:-:S05]  /*1800*/  IADD3 R2, -R3, RZ, RZ ;  /* 0x000000ff03027210 */ /* 0x000fca0007ffe1ff */
        /* <DEDUP_REMOVED lines=205> */
.L_x_345:
[----:B------:R-:W-:-:S04]  /*24e0*/  LOP3.LUT R3, R5, 0xfffffffe, RZ, 0xc0, !PT ;  /* 0xfffffffe05037812 */ /* 0x000fc800078ec0ff */
[----:B------:R-:W-:-:S04]  /*24f0*/  IADD3 R2, P1, R14, R3, RZ ;  /* 0x000000030e027210 */ /* 0x000fc80007f3e0ff */
[----:B------:R-:W-:-:S05]  /*2500*/  IADD3.X R3, RZ, R15, RZ, P1, !PT ;  /* 0x0000000fff037210 */ /* 0x000fca0000ffe4ff */
[----:B------:R0:W5:Y:S01]  /*2510*/  LDG.E.U16 R5, [R2.64] ;  /* 0x0000002402057981 */ /* 0x000162000c1e1500 */
[----:B------:R-:W-:Y:S01]  /*2520*/  IADD3 R25, R25, c[0x0][0x17c], RZ ;  /* 0x00005f0019197a10 */ /* 0x000fe20007ffe0ff */
[----:B------:R-:W-:Y:S05]  /*2530*/  @!P0 BRA `(.L_x_346) ;  /* 0x00000de000008947 */ /* 0x000fea0003800000 */
[----:B0-----:R-:W-:Y:S01]  /*2540*/  MOV R3, R25 ;  /* 0x0000001900037202 */ /* 0x001fe20000000f00 */
        /* <DEDUP_REMOVED lines=221> */
.L_x_346:
[----:B0-----:R-:W-:-:S04]  /*3320*/  LOP3.LUT R3, R0, 0xfffffffe, RZ, 0xc0, !PT ;  /* 0xfffffffe00037812 */ /* 0x001fc800078ec0ff */
[----:B------:R-:W-:-:S04]  /*3330*/  IADD3 R2, P1, R14, R3, RZ ;  /* 0x000000030e027210 */ /* 0x000fc80007f3e0ff */
[----:B------:R-:W-:-:S05]  /*3340*/  IADD3.X R3, RZ, R15, RZ, P1, !PT ;  /* 0x0000000fff037210 */ /* 0x000fca0000ffe4ff */
[----:B------:R0:W5:Y:S01]  /*3350*/  LDG.E.U16 R4, [R2.64] ;  /* 0x0000002402047981 */ /* 0x000162000c1e1500 */
[----:B------:R-:W-:Y:S01]  /*3360*/  IADD3 R25, R25, c[0x0][0x17c], RZ ;  /* 0x00005f0019197a10 */ /* 0x000fe20007ffe0ff */
[----:B------:R-:W-:Y:S01]  /*3370*/  CS2R R10, SRZ ;  /* 0x00000000000a7805 */ /* 0x000fe2000001ff00 */
[----:B------:R-:W-:Y:S05]  /*3380*/  @!P0 BRA `(.L_x_347) ;  /* 0x00000de000008947 */ /* 0x000fea0003800000 */
[----:B0-----:R-:W-:Y:S01]  /*3390*/  MOV R3, R25 ;  /* 0x0000001900037202 */ /* 0x001fe20000000f00 */
[----:B------:R-:W-:-:S04]  /*33a0*/  IMAD.MOV.U32 R2, RZ, RZ, RZ ;  /* 0x000000ffff027224 */ /* 0x000fc800078e00ff */
[----:B------:R-:W-:-:S05]  /*33b0*/  IMAD.HI.U32 R0, R25, c[0x0][0x1b8], R2 ;  /* 0x00006e0019007a27 */ /* 0x000fca00078e0002 */
[----:B------:R-:W-:Y:S01]  /*33c0*/  SHF.R.U32.HI R12, RZ, c[0x0][0x1bc], R0 ;  /* 0x00006f00ff0c7a19 */ /* 0x000fe20000011600 */
[----:B------:R-:W-:-:S03]  /*33d0*/  IMAD.MOV.U32 R0, RZ, RZ, c[0x0][0x1b0] ;  /* 0x00006c00ff007624 */ /* 0x000fc600078e00ff */
[----:B------:R-:W-:Y:S02]  /*33e0*/  IADD3 R10, -R12, RZ, RZ ;  /* 0x000000ff0c0a7210 */ /* 0x000fe40007ffe1ff */
[----:B------:R-:W-:-:S03]  /*33f0*/  ISETP.NE.AND P1, PT, R0, 0x1, PT ;  /* 0x000000010000780c */ /* 0x000fc60003f25270 */
[----:B------:R-:W-:-:S04]  /*3400*/  IMAD R10, R10, c[0x0][0x1b4], R25 ;  /* 0x00006d000a0a7a24 */ /* 0x000fc800078e0219 */
[----:B------:R-:W-:-:S06]  /*3410*/  IMAD R10, R10, c[0x0][0x2e0], RZ ;  /* 0x0000b8000a0a7a24 */ /* 0x000fcc00078e02ff */
        /* <DEDUP_REMOVED lines=205> */
[C---:B------:R-:W-:Y:S01]  /*40f0*/  @P1 IMAD.HI.U32 R0, R3.reuse, c[0x0][0x2d8], R2 ;  /* 0x0000b60003001a27 */ /* 0x040fe200078e0002 */
[----:B------:R-:W-:-:S04]  /*4100*/  IADD3 R2, -R3, RZ, RZ ;  /* 0x000000ff03027210 */ /* 0x000fc80007ffe1ff */
[----:B------:R-:W-:Y:S01]  /*4110*/  @P1 SHF.R.U32.HI R0, RZ, c[0x0][0x2dc], R0 ;  /* 0x0000b700ff001a19 */ /* 0x000fe20000011600 */
[----:B------:R-:W-:-:S04]  /*4120*/  IMAD R13, R2, c[0x0][0x2c8], R13 ;  /* 0x0000b200020d7a24 */ /* 0x000fc800078e020d */
[----:B------:R-:W-:Y:S02]  /*4130*/  @P1 IMAD.MOV R2, RZ, RZ, -R0 ;  /* 0x000000ffff021224 */ /* 0x000fe400078e0a00 */
[----:B------:R-:W-:Y:S02]  /*4140*/  IMAD R10, R13, c[0x0][0x33c], R10 ;  /* 0x0000cf000d0a7a24 */ /* 0x000fe400078e020a */
[----:B------:R-:W-:-:S04]  /*4150*/  @P1 IMAD R3, R2, c[0x0][0x2d4], R3 ;  /* 0x0000b50002031a24 */ /* 0x000fc800078e0203 */
[----:B------:R-:W-:-:S05]  /*4160*/  @P1 IMAD R10, R3, c[0x0][0x340], R10 ;  /* 0x0000d000030a1a24 */ /* 0x000fca00078e020a */
.L_x_347:
[----:B0-----:R-:W-:-:S04]  /*4170*/  LOP3.LUT R3, R10, 0xfffffffe, RZ, 0xc0, !PT ;  /* 0xfffffffe0a037812 */ /* 0x001fc800078ec0ff */
        /* <DEDUP_REMOVED lines=206> */
[----:B------:R-:W-:Y:S02]  /*4e60*/  SHF.R.U32.HI R3, RZ, c[0x0][0x2d0], R2 ;  /* 0x0000b400ff037a19 */ /* 0x000fe40000011602 */
[----:B------:R-:W-:-:S03]  /*4e70*/  @P1 MOV R2, RZ ;  /* 0x000000ff00021202 */ /* 0x000fc60000000f00 */
[--C-:B------:R-:W-:Y:S02]  /*4e80*/  IMAD.MOV R12, RZ, RZ, -R3.reuse ;  /* 0x000000ffff0c7224 */ /* 0x100fe400078e0a03 */
[----:B------:R-:W-:-:S05]  /*4e90*/  @P1 IMAD.HI.U32 R2, R3, c[0x0][0x2d8], R2 ;  /* 0x0000b60003021a27 */ /* 0x000fca00078e0002 */
[----:B------:R-:W-:Y:S01]  /*4ea0*/  @P1 SHF.R.U32.HI R10, RZ, c[0x0][0x2dc], R2 ;  /* 0x0000b700ff0a1a19 */ /* 0x000fe20000011602 */
[----:B------:R-:W-:-:S03]  /*4eb0*/  IMAD R2, R12, c[0x0][0x2c8], R13 ;  /* 0x0000b2000c027a24 */ /* 0x000fc600078e020d */
[----:B------:R-:W-:Y:S01]  /*4ec0*/  @P1 IADD3 R13, -R10, RZ, RZ ;  /* 0x000000ff0a0d1210 */ /* 0x000fe20007ffe1ff */
[----:B------:R-:W-:-:S04]  /*4ed0*/  IMAD R11, R2, c[0x0][0x33c], R11 ;  /* 0x0000cf00020b7a24 */ /* 0x000fc800078e020b */
[----:B------:R-:W-:-:S04]  /*4ee0*/  @P1 IMAD R2, R13, c[0x0][0x2d4], R3 ;  /* 0x0000b5000d021a24 */ /* 0x000fc800078e0203 */
[----:B------:R-:W-:-:S05]  /*4ef0*/  @P1 IMAD R11, R2, c[0x0][0x340], R11 ;  /* 0x0000d000020b1a24 */ /* 0x000fca00078e020b */
.L_x_348:
[----:B------:R-:W-:-:S04]  /*4f00*/  LOP3.LUT R11, R11, 0xfffffffe, RZ, 0xc0, !PT ;  /* 0xfffffffe0b0b7812 */ /* 0x000fc800078ec0ff */
[----:B------:R-:W-:-:S05]  /*4f10*/  IADD3 R18, P1, R14, R11, RZ ;  /* 0x0000000b0e127210 */ /* 0x000fca0007f3e0ff */
[----:B------:R-:W-:-:S05]  /*4f20*/  IMAD.X R19, RZ, RZ, R15, P1 ;  /* 0x000000ffff137224 */ /* 0x000fca00008e060f */
[----:B------:R-:W2:Y:S01]  /*4f30*/  LDG.E.U16 R18, [R18.64] ;  /* 0x0000002412127981 */ /* 0x000ea2000c1e1500 */
[----:B0----5:R-:W-:Y:S02]  /*4f40*/  PRMT R2, RZ, 0x5410, R5 ;  /* 0x00005410ff027816 */ /* 0x021fe40000000005 */
[----:B------:R-:W-:Y:S02]  /*4f50*/  IADD3 R25, R25, c[0x0][0x17c], RZ ;  /* 0x00005f0019197a10 */ /* 0x000fe40007ffe0ff */
[----:B------:R-:W-:Y:S01]  /*4f60*/  MOV R26, c[0x0][0x17c] ;  /* 0x00005f00001a7a02 */ /* 0x000fe20000000f00 */
[----:B------:R-:W-:Y:S01]  /*4f70*/  FMUL.FTZ R12, R2, 1 ;  /* 0x3f800000020c7820 */ /* 0x000fe20000410000 */
[----:B------:R-:W-:-:S03]  /*4f80*/  PRMT R2, RZ, 0x5410, R4 ;  /* 0x00005410ff027816 */ /* 0x000fc60000000004 */
[----:B------:R-:W-:Y:S02]  /*4f90*/  IMAD R26, R26, 0x3, R25 ;  /* 0x000000031a1a7824 */ /* 0x000fe400078e0219 */
[----:B------:R-:W0:Y:S01]  /*4fa0*/  F2F.F64.F32 R12, R12 ;  /* 0x0000000c000c7310 */ /* 0x000e220000201800 */
[----:B------:R-:W-:Y:S01]  /*4fb0*/  FMUL.FTZ R10, R2, 1 ;  /* 0x3f800000020a7820 */ /* 0x000fe20000410000 */
[----:B------:R-:W-:Y:S02]  /*4fc0*/  PRMT R2, RZ, 0x5410, R0 ;  /* 0x00005410ff027816 */ /* 0x000fe40000000000 */
[----:B------:R-:W-:-:S03]  /*4fd0*/  ISETP.GE.U32.AND P1, PT, R26, c[0x0][0x174], PT ;  /* 0x00005d001a007a0c */ /* 0x000fc60003f26070 */
[----:B------:R-:W-:Y:S01]  /*4fe0*/  FMUL.FTZ R2, R2, 1 ;  /* 0x3f80000002027820 */ /* 0x000fe20000410000 */
[----:B------:R-:W1:Y:S01]  /*4ff0*/  F2F.F64.F32 R10, R10 ;  /* 0x0000000a000a7310 */ /* 0x000e620000201800 */
[----:B0-----:R-:W-:-:S07]  /*5000*/  LOP3.LUT R7, R7, R12, RZ, 0x3c, !PT ;  /* 0x0000000c07077212 */ /* 0x001fce00078e3cff */
[----:B------:R-:W0:Y:S01]  /*5010*/  F2F.F64.F32 R2, R2 ;  /* 0x0000000200027310 */ /* 0x000e220000201800 */
[----:B------:R-:W-:Y:S02]  /*5020*/  LOP3.LUT R6, R6, R13, RZ, 0x3c, !PT ;  /* 0x0000000d06067212 */ /* 0x000fe400078e3cff */
[----:B-1----:R-:W-:Y:S02]  /*5030*/  LOP3.LUT R8, R8, R10, RZ, 0x3c, !PT ;  /* 0x0000000a08087212 */ /* 0x002fe400078e3cff */
[----:B------:R-:W-:Y:S02]  /*5040*/  LOP3.LUT R9, R9, R11, RZ, 0x3c, !PT ;  /* 0x0000000b09097212 */ /* 0x000fe400078e3cff */
[----:B0-----:R-:W-:Y:S02]  /*5050*/  LOP3.LUT R21, R21, R2, RZ, 0x3c, !PT ;  /* 0x0000000215157212 */ /* 0x001fe400078e3cff */
[----:B------:R-:W-:Y:S02]  /*5060*/  LOP3.LUT R20, R20, R3, RZ, 0x3c, !PT ;  /* 0x0000000314147212 */ /* 0x000fe400078e3cff */
[----:B--2---:R-:W-:-:S05]  /*5070*/  PRMT R19, RZ, 0x5410, R18 ;  /* 0x00005410ff137816 */ /* 0x004fca0000000012 */
[----:B------:R-:W-:-:S04]  /*5080*/  FMUL.FTZ R19, R19, 1 ;  /* 0x3f80000013137820 */ /* 0x000fc80000410000 */
[----:B------:R-:W0:Y:S02]  /*5090*/  F2F.F64.F32 R12, R19 ;  /* 0x00000013000c7310 */ /* 0x000e240000201800 */
[----:B0-----:R-:W-:Y:S02]  /*50a0*/  LOP3.LUT R23, R23, R12, RZ, 0x3c, !PT ;  /* 0x0000000c17177212 */ /* 0x001fe400078e3cff */
[----:B------:R-:W-:Y:S01]  /*50b0*/  LOP3.LUT R22, R22, R13, RZ, 0x3c, !PT ;  /* 0x0000000d16167212 */ /* 0x000fe200078e3cff */
[----:B------:R-:W-:Y:S01]  /*50c0*/  @P1 CALL.REL.NOINC `(.L_x_349) ;  /* 0x0000001000001944 */ /* 0x000fe20003c00000 */
[----:B------:R-:W-:Y:S05]  /*50d0*/  BRA `(.L_x_350) ;  /* 0xffffc69000007947 */ /* 0x000fea000383ffff */
.L_x_349:
[----:B------:R-:W-:Y:S05]  /*50e0*/  BSYNC B2 ;  /* 0x0000000000027941 */ /* 0x000fea0003800000 */
.L_x_344:
[----:B------:R-:W-:Y:S02]  /*50f0*/  PRMT R3, R18, 0x7610, R3 ;  /* 0x0000761012037816 */ /* 0x000fe40000000003 */
.L_x_343:
[----:B------:R-:W-:Y:S05]  /*5100*/  BSYNC B1 ;  /* 0x0000000000017941 */ /* 0x000fea0003800000 */
.L_x_342:
[----:B------:R-:W-:Y:S01]  /*5110*/  ISETP.GE.U32.AND P0, PT, R25, c[0x0][0x174], PT ;  /* 0x00005d0019007a0c */ /* 0x000fe20003f06070 */
[----:B------:R-:W-:-:S12]  /*5120*/  BSSY B1, `(.L_x_351) ;  /* 0x000033d000017945 */ /* 0x000fd80003800000 */
[----:B------:R-:W-:Y:S05]  /*5130*/  @P0 BRA `(.L_x_352) ;  /* 0x000033b000000947 */ /* 0x000fea0003800000 */
[----:B------:R-:W-:Y:S01]  /*5140*/  ISETP.NE.AND P1, PT, RZ, c[0x0][0x1b0], PT ;  /* 0x00006c00ff007a0c */ /* 0x000fe20003f25270 */
[----:B------:R-:W-:-:S12]  /*5150*/  IMAD.MOV.U32 R5, RZ, RZ, RZ ;  /* 0x000000ffff057224 */ /* 0x000fd800078e00ff */
[----:B------:R-:W-:Y:S05]  /*5160*/  @!P1 BRA `(.L_x_353) ;  /* 0x00000c7000009947 */ /* 0x000fea0003800000 */
[----:B------:R-:W-:Y:S01]  /*5170*/  HFMA2.MMA R10, -RZ, RZ, 0, 0 ;  /* 0x00000000ff0a7435 */ /* 0x000fe200000001ff */
[----:B------:R-:W-:Y:S01]  /*5180*/  IMAD.MOV.U32 R11, RZ, RZ, R25 ;  /* 0x000000ffff0b7224 */ /* 0x000fe200078e0019 */
[----:B------:R-:W-:-:S04]  /*5190*/  MOV R2, c[0x0][0x1b0] ;  /* 0x00006c0000027a02 */ /* 0x000fc80000000f00 */
[----:B------:R-:W-:-:S04]  /*51a0*/  ISETP.NE.AND P2, PT, R2, 0x1, PT ;  /* 0x000000010200780c */ /* 0x000fc80003f45270 */
[----:B------:R-:W-:-:S05]  /*51b0*/  IMAD.HI.U32 R10, R25, c[0x0][0x1b8], R10 ;  /* 0x00006e00190a7a27 */ /* 0x000fca00078e000a */
        /* <DEDUP_REMOVED lines=194> */
.L_x_353:
[----:B------:R-:W-:-:S04]  /*5de0*/  LOP3.LUT R5, R5, 0xfffffffe, RZ, 0xc0, !PT ;  /* 0xfffffffe05057812 */ /* 0x000fc800078ec0ff */
[----:B------:R-:W-:-:S04]  /*5df0*/  IADD3 R10, P2, R14, R5, RZ ;  /* 0x000000050e0a7210 */ /* 0x000fc80007f5e0ff */
[----:B------:R-:W-:-:S05]  /*5e00*/  IADD3.X R11, RZ, R15, RZ, P2, !PT ;  /* 0x0000000fff0b7210 */ /* 0x000fca00017fe4ff */
[----:B------:R0:W5:Y:S01]  /*5e10*/  LDG.E.U16 R5, [R10.64] ;  /* 0x000000240a057981 */ /* 0x000162000c1e1500 */
[----:B------:R-:W-:-:S04]  /*5e20*/  IADD3 R13, R25, c[0x0][0x17c], RZ ;  /* 0x00005f00190d7a10 */ /* 0x000fc80007ffe0ff */
[----:B------:R-:W-:-:S13]  /*5e30*/  ISETP.GE.U32.AND P2, PT, R13, c[0x0][0x174], PT ;  /* 0x00005d000d007a0c */ /* 0x000fda0003f46070 */
[----:B------:R-:W-:Y:S05]  /*5e40*/  @P2 BRA `(.L_x_352) ;  /* 0x000026a000002947 */ /* 0x000fea0003800000 */
[----:B0-----:R-:W-:Y:S01]  /*5e50*/  IMAD.MOV.U32 R4, RZ, RZ, RZ ;  /* 0x000000ffff047224 */ /* 0x001fe200078e00ff */
[----:B------:R-:W-:Y:S05]  /*5e60*/  @!P1 BRA `(.L_x_354) ;  /* 0x00000c6000009947 */ /* 0x000fea0003800000 */
[----:B------:R-:W-:Y:S01]  /*5e70*/  MOV R12, RZ ;  /* 0x000000ff000c7202 */ /* 0x000fe20000000f00 */
[----:B------:R-:W-:-:S04]  /*5e80*/  IMAD.MOV.U32 R2, RZ, RZ, c[0x0][0x1b0] ;  /* 0x00006c00ff027624 */ /* 0x000fc800078e00ff */
[----:B------:R-:W-:Y:S01]  /*5e90*/  IMAD.HI.U32 R10, R13, c[0x0][0x1b8], R12 ;  /* 0x00006e000d0a7a27 */ /* 0x000fe200078e000c */
[----:B------:R-:W-:-:S04]  /*5ea0*/  ISETP.NE.AND P2, PT, R2, 0x1, PT ;  /* 0x000000010200780c */ /* 0x000fc80003f45270 */
        /* <DEDUP_REMOVED lines=193> */
[----:B------:R-:W-:-:S05]  /*6ac0*/  @P2 IMAD R4, R19, c[0x0][0x340], R4 ;  /* 0x0000d00013042a24 */ /* 0x000fca00078e0204 */
.L_x_354:
[----:B------:R-:W-:-:S04]  /*6ad0*/  LOP3.LUT R11, R4, 0xfffffffe, RZ, 0xc0, !PT ;  /* 0xfffffffe040b7812 */ /* 0x000fc800078ec0ff */
[----:B------:R-:W-:-:S05]  /*6ae0*/  IADD3 R10, P2, R14, R11, RZ ;  /* 0x0000000b0e0a7210 */ /* 0x000fca0007f5e0ff */
[----:B------:R-:W-:-:S05]  /*6af0*/  IMAD.X R11, RZ, RZ, R15, P2 ;  /* 0x000000ffff0b7224 */ /* 0x000fca00010e060f */
[----:B------:R0:W5:Y:S01]  /*6b00*/  LDG.E.U16 R4, [R10.64] ;  /* 0x000000240a047981 */ /* 0x000162000c1e1500 */
[----:B------:R-:W-:-:S04]  /*6b10*/  IADD3 R13, R13, c[0x0][0x17c], RZ ;  /* 0x00005f000d0d7a10 */ /* 0x000fc80007ffe0ff */
[----:B------:R-:W-:-:S13]  /*6b20*/  ISETP.GE.U32.AND P2, PT, R13, c[0x0][0x174], PT ;  /* 0x00005d000d007a0c */ /* 0x000fda0003f46070 */
[----:B------:R-:W-:Y:S05]  /*6b30*/  @P2 BRA `(.L_x_352) ;  /* 0x000019b000002947 */ /* 0x000fea0003800000 */
[----:B0-----:R-:W-:Y:S01]  /*6b40*/  HFMA2.MMA R2, -RZ, RZ, 0, 0 ;  /* 0x00000000ff027435 */ /* 0x001fe200000001ff */
[----:B------:R-:W-:Y:S09]  /*6b50*/  @!P1 BRA `(.L_x_355) ;  /* 0x00000c6000009947 */ /* 0x000ff20003800000 */
        /* <DEDUP_REMOVED lines=198> */
.L_x_355:
        /* <DEDUP_REMOVED lines=9> */
[----:B------:R-:W-:-:S05]  /*7850*/  MOV R12, RZ ;  /* 0x000000ff000c7202 */ /* 0x000fca0000000f00 */
        /* <DEDUP_REMOVED lines=197> */
.L_x_356:
[----:B------:R-:W-:-:S04]  /*84b0*/  LOP3.LUT R3, R18, 0xfffffffe, RZ, 0xc0, !PT ;  /* 0xfffffffe12037812 */ /* 0x000fc800078ec0ff */
[----:B------:R-:W-:-:S05]  /*84c0*/  IADD3 R2, P1, R14, R3, RZ ;  /* 0x000000030e027210 */ /* 0x000fca0007f3e0ff */
[----:B------:R-:W-:-:S06]  /*84d0*/  IMAD.X R3, RZ, RZ, R15, P1 ;  /* 0x000000ffff037224 */ /* 0x000fcc00008e060f */
[----:B------:R0:W5:Y:S02]  /*84e0*/  LDG.E.U16 R3, [R2.64] ;  /* 0x0000002402037981 */ /* 0x000164000c1e1500 */
.L_x_352:
[----:B0-----:R-:W-:Y:S05]  /*84f0*/  BSYNC B1 ;  /* 0x0000000000017941 */ /* 0x001fea0003800000 */
.L_x_351:
[----:B------:R-:W-:Y:S01]  /*8500*/  BSSY B1, `(.L_x_357) ;  /* 0x000001e000017945 */ /* 0x000fe20003800000 */
[----:B------:R-:W-:Y:S05]  /*8510*/  @P0 BRA `(.L_x_358) ;  /* 0x000001c000000947 */ /* 0x000fea0003800000 */
[----:B-----5:R-:W-:Y:S02]  /*8520*/  PRMT R5, RZ, 0x5410, R5 ;  /* 0x00005410ff057816 */ /* 0x020fe40000000005 */
[----:B------:R-:W-:-:S03]  /*8530*/  IADD3 R2, R25, c[0x0][0x17c], RZ ;  /* 0x00005f0019027a10 */ /* 0x000fc60007ffe0ff */
[----:B------:R-:W-:Y:S01]  /*8540*/  FMUL.FTZ R5, R5, 1 ;  /* 0x3f80000005057820 */ /* 0x000fe20000410000 */
[----:B------:R-:W-:-:S03]  /*8550*/  ISETP.GE.U32.AND P0, PT, R2, c[0x0][0x174], PT ;  /* 0x00005d0002007a0c */ /* 0x000fc60003f06070 */
[----:B------:R-:W0:Y:S02]  /*8560*/  F2F.F64.F32 R10, R5 ;  /* 0x00000005000a7310 */ /* 0x000e240000201800 */
[----:B0-----:R-:W-:Y:S02]  /*8570*/  LOP3.LUT R7, R7, R10, RZ, 0x3c, !PT ;  /* 0x0000000a07077212 */ /* 0x001fe400078e3cff */
[----:B------:R-:W-:-:S06]  /*8580*/  LOP3.LUT R6, R6, R11, RZ, 0x3c, !PT ;  /* 0x0000000b06067212 */ /* 0x000fcc00078e3cff */
[----:B------:R-:W-:Y:S05]  /*8590*/  @P0 BRA `(.L_x_358) ;  /* 0x0000014000000947 */ /* 0x000fea0003800000 */
[----:B------:R-:W-:Y:S02]  /*85a0*/  PRMT R4, RZ, 0x5410, R4 ;  /* 0x00005410ff047816 */ /* 0x000fe40000000004 */
[----:B------:R-:W-:-:S03]  /*85b0*/  IADD3 R2, R2, c[0x0][0x17c], RZ ;  /* 0x00005f0002027a10 */ /* 0x000fc60007ffe0ff */
[----:B------:R-:W-:Y:S01]  /*85c0*/  FMUL.FTZ R4, R4, 1 ;  /* 0x3f80000004047820 */ /* 0x000fe20000410000 */
[----:B------:R-:W-:-:S05]  /*85d0*/  ISETP.GE.U32.AND P0, PT, R2, c[0x0][0x174], PT ;  /* 0x00005d0002007a0c */ /* 0x000fca0003f06070 */
[----:B------:R-:W0:Y:S02]  /*85e0*/  F2F.F64.F32 R4, R4 ;  /* 0x0000000400047310 */ /* 0x000e240000201800 */
[----:B0-----:R-:W-:Y:S02]  /*85f0*/  LOP3.LUT R8, R8, R4, RZ, 0x3c, !PT ;  /* 0x0000000408087212 */ /* 0x001fe400078e3cff */
[----:B------:R-:W-:-:S04]  /*8600*/  LOP3.LUT R9, R9, R5, RZ, 0x3c, !PT ;  /* 0x0000000509097212 */ /* 0x000fc800078e3cff */
[----:B------:R-:W-:Y:S05]  /*8610*/  @P0 BRA `(.L_x_358) ;  /* 0x000000c000000947 */ /* 0x000fea0003800000 */
[----:B------:R-:W-:Y:S02]  /*8620*/  IADD3 R2, R2, c[0x0][0x17c], RZ ;  /* 0x00005f0002027a10 */ /* 0x000fe40007ffe0ff */
[----:B------:R-:W-:Y:S02]  /*8630*/  PRMT R0, RZ, 0x5410, R0 ;  /* 0x00005410ff007816 */ /* 0x000fe40000000000 */
[----:B------:R-:W-:-:S03]  /*8640*/  ISETP.GE.U32.AND P0, PT, R2, c[0x0][0x174], PT ;  /* 0x00005d0002007a0c */ /* 0x000fc60003f06070 */
[----:B------:R-:W-:-:S04]  /*8650*/  FMUL.FTZ R0, R0, 1 ;  /* 0x3f80000000007820 */ /* 0x000fc80000410000 */
[----:B------:R-:W0:Y:S06]  /*8660*/  F2F.F64.F32 R4, R0 ;  /* 0x0000000000047310 */ /* 0x000e2c0000201800 */
[----:B------:R-:W-:-:S05]  /*8670*/  @!P0 PRMT R3, RZ, 0x5410, R3 ;  /* 0x00005410ff038816 */ /* 0x000fca0000000003 */
[----:B------:R-:W-:Y:S01]  /*8680*/  @!P0 FMUL.FTZ R3, R3, 1 ;  /* 0x3f80000003038820 */ /* 0x000fe20000410000 */
[----:B0-----:R-:W-:-:S05]  /*8690*/  LOP3.LUT R21, R21, R4, RZ, 0x3c, !PT ;  /* 0x0000000415157212 */ /* 0x001fca00078e3cff */
[----:B------:R-:W0:Y:S01]  /*86a0*/  @!P0 F2F.F64.F32 R2, R3 ;  /* 0x0000000300028310 */ /* 0x000e220000201800 */
[----:B------:R-:W-:Y:S02]  /*86b0*/  LOP3.LUT R20, R20, R5, RZ, 0x3c, !PT ;  /* 0x0000000514147212 */ /* 0x000fe400078e3cff */
[----:B0-----:R-:W-:Y:S02]  /*86c0*/  @!P0 LOP3.LUT R23, R23, R2, RZ, 0x3c, !PT ;  /* 0x0000000217178212 */ /* 0x001fe400078e3cff */
[----:B------:R-:W-:-:S03]  /*86d0*/  @!P0 LOP3.LUT R22, R22, R3, RZ, 0x3c, !PT ;  /* 0x0000000316168212 */ /* 0x000fc600078e3cff */
.L_x_358:
[----:B------:R-:W-:Y:S05]  /*86e0*/  BSYNC B1 ;  /* 0x0000000000017941 */ /* 0x000fea0003800000 */
.L_x_357:
[----:B-----5:R-:W-:Y:S02]  /*86f0*/  LOP3.LUT R0, R21, R8, R7, 0x96, !PT ;  /* 0x0000000815007212 */ /* 0x020fe400078e9607 */
[----:B------:R-:W-:Y:S02]  /*8700*/  LOP3.LUT R9, R20, R9, R6, 0x96, !PT ;  /* 0x0000000914097212 */ /* 0x000fe400078e9606 */
[----:B------:R-:W-:Y:S02]  /*8710*/  LOP3.LUT R0, R23, R0, RZ, 0x3c, !PT ;  /* 0x0000000017007212 */ /* 0x000fe400078e3cff */
[----:B------:R-:W-:Y:S01]  /*8720*/  LOP3.LUT R11, R22, R9, RZ, 0x3c, !PT ;  /* 0x00000009160b7212 */ /* 0x000fe200078e3cff */
[----:B------:R-:W-:Y:S05]  /*8730*/  BRA `(.L_x_325) ;  /* 0x00000e6000007947 */ /* 0x000fea0003800000 */
.L_x_341:
[----:B------:R-:W-:Y:S01]  /*8740*/  ISETP.GE.U32.AND P0, PT, R3, c[0x0][0x174], PT ;  /* 0x00005d0003007a0c */ /* 0x000fe20003f06070 */
[----:B------:R-:W-:Y:S01]  /*8750*/  BSSY B1, `(.L_x_359) ;  /* 0x0000037000017945 */ /* 0x000fe20003800000 */
[----:B------:R-:W-:Y:S01]  /*8760*/  MOV R12, c[0x0][0x168] ;  /* 0x00005a00000c7a02 */ /* 0x000fe20000000f00 */
[----:B------:R-:W-:Y:S01]  /*8770*/  IMAD.MOV.U32 R13, RZ, RZ, c[0x0][0x16c] ;  /* 0x00005b00ff0d7624 */ /* 0x000fe200078e00ff */
[----:B------:R-:W-:Y:S01]  /*8780*/  MOV R3, c[0x0][0x168] ;  /* 0x00005a0000037a02 */ /* 0x000fe20000000f00 */
[----:B------:R-:W-:Y:S01]  /*8790*/  IMAD.MOV.U32 R4, RZ, RZ, c[0x0][0x16c] ;  /* 0x00005b00ff047624 */ /* 0x000fe200078e00ff */
[----:B------:R-:W-:Y:S01]  /*87a0*/  MOV R19, c[0x0][0x168] ;  /* 0x00005a0000137a02 */ /* 0x000fe20000000f00 */
[----:B------:R-:W-:-:S06]  /*87b0*/  IMAD.MOV.U32 R5, RZ, RZ, c[0x0][0x16c] ;  /* 0x00005b00ff057624 */ /* 0x000fcc00078e00ff */
[----:B------:R-:W-:Y:S05]  /*87c0*/  @P0 BRA `(.L_x_360) ;  /* 0x000002f000000947 */ /* 0x000fea0003800000 */
[----:B------:R-:W-:Y:S01]  /*87d0*/  BSSY B2, `(.L_x_360) ;  /* 0x000002e000027945 */ /* 0x000fe20003800000 */
[----:B------:R-:W-:Y:S01]  /*87e0*/  MOV R12, c[0x0][0x168] ;  /* 0x00005a00000c7a02 */ /* 0x000fe20000000f00 */
[----:B------:R-:W-:Y:S01]  /*87f0*/  IMAD.MOV.U32 R13, RZ, RZ, c[0x0][0x16c] ;  /* 0x00005b00ff0d7624 */ /* 0x000fe200078e00ff */
[----:B------:R-:W-:Y:S01]  /*8800*/  MOV R3, c[0x0][0x168] ;  /* 0x00005a0000037a02 */ /* 0x000fe20000000f00 */
[----:B------:R-:W-:Y:S01]  /*8810*/  IMAD.MOV.U32 R4, RZ, RZ, c[0x0][0x16c] ;  /* 0x00005b00ff047624 */ /* 0x000fe200078e00ff */
[----:B------:R-:W-:Y:S01]  /*8820*/  MOV R19, c[0x0][0x168] ;  /* 0x00005a0000137a02 */ /* 0x000fe20000000f00 */
[----:B------:R-:W-:Y:S02]  /*8830*/  IMAD.MOV.U32 R5, RZ, RZ, c[0x0][0x16c] ;  /* 0x00005b00ff057624 */ /* 0x000fe400078e00ff */
.L_x_361:
[----:B------:R-:W-:Y:S01]  /*8840*/  IMAD R9, R0, R25, RZ ;  /* 0x0000001900097224 */ /* 0x000fe200078e02ff */
[----:B------:R-:W-:-:S03]  /*8850*/  IADD3 R25, R25, c[0x0][0x17c], RZ ;  /* 0x00005f0019197a10 */ /* 0x000fc60007ffe0ff */
[----:B------:R-:W-:-:S04]  /*8860*/  IMAD.WIDE.U32 R8, R9, 0x2, R14 ;  /* 0x0000000209087825 */ /* 0x000fc800078e000e */
[----:B------:R-:W-:Y:S01]  /*8870*/  IMAD R7, R0, R25, RZ ;  /* 0x0000001900077224 */ /* 0x000fe200078e02ff */
[----:B------:R-:W2:Y:S01]  /*8880*/  LDG.E.U16 R18, [R8.64] ;  /* 0x0000002408127981 */ /* 0x000ea2000c1e1500 */
[----:B------:R-:W-:Y:S02]  /*8890*/  IADD3 R25, R25, c[0x0][0x17c], RZ ;  /* 0x00005f0019197a10 */ /* 0x000fe40007ffe0ff */
[----:B------:R-:W-:-:S04]  /*88a0*/  IMAD.WIDE.U32 R6, R7, 0x2, R14 ;  /* 0x0000000207067825 */ /* 0x000fc800078e000e */
[----:B------:R-:W-:Y:S01]  /*88b0*/  IMAD R29, R0, R25, RZ ;  /* 0x00000019001d7224 */ /* 0x000fe200078e02ff */
[----:B------:R2:W3:Y:S01]  /*88c0*/  LDG.E.U16 R20, [R6.64] ;  /* 0x0000002406147981 */ /* 0x0004e2000c1e1500 */
[----:B------:R-:W-:Y:S02]  /*88d0*/  IADD3 R25, R25, c[0x0][0x17c], RZ ;  /* 0x00005f0019197a10 */ /* 0x000fe40007ffe0ff */
[----:B------:R-:W-:-:S04]  /*88e0*/  IMAD.WIDE.U32 R28, R29, 0x2, R14 ;  /* 0x000000021d1c7825 */ /* 0x000fc800078e000e */
[----:B------:R-:W-:Y:S01]  /*88f0*/  IMAD R11, R0, R25, RZ ;  /* 0x00000019000b7224 */ /* 0x000fe200078e02ff */
[----:B------:R-:W4:Y:S03]  /*8900*/  LDG.E.U16 R21, [R28.64] ;  /* 0x000000241c157981 */ /* 0x000f26000c1e1500 */
[----:B------:R-:W-:-:S05]  /*8910*/  IMAD.WIDE.U32 R10, R11, 0x2, R14 ;  /* 0x000000020b0a7825 */ /* 0x000fca00078e000e */
[----:B------:R4:W5:Y:S01]  /*8920*/  LDG.E.U16 R26, [R10.64] ;  /* 0x000000240a1a7981 */ /* 0x000962000c1e1500 */
[----:B------:R-:W-:Y:S02]  /*8930*/  IADD3 R25, R25, c[0x0][0x17c], RZ ;  /* 0x00005f0019197a10 */ /* 0x000fe40007ffe0ff */
[----:B--2---:R-:W-:-:S05]  /*8940*/  PRMT R6, RZ, 0x5410, R18 ;  /* 0x00005410ff067816 */ /* 0x004fca0000000012 */
[----:B------:R-:W-:Y:S01]  /*8950*/  FMUL.FTZ R8, R6, 1 ;  /* 0x3f80000006087820 */ /* 0x000fe20000410000 */
[----:B---3--:R-:W-:-:S05]  /*8960*/  PRMT R6, RZ, 0x5410, R20 ;  /* 0x00005410ff067816 */ /* 0x008fca0000000014 */
[----:B------:R-:W-:Y:S01]  /*8970*/  FMUL.FTZ R6, R6, 1 ;  /* 0x3f80000006067820 */ /* 0x000fe20000410000 */
[----:B------:R-:W0:Y:S01]  /*8980*/  F2F.F64.F32 R8, R8 ;  /* 0x0000000800087310 */ /* 0x000e220000201800 */
[----:B----4-:R-:W-:-:S07]  /*8990*/  PRMT R10, RZ, 0x5410, R21 ;  /* 0x00005410ff0a7816 */ /* 0x010fce0000000015 */
[----:B------:R-:W1:Y:S01]  /*89a0*/  F2F.F64.F32 R6, R6 ;  /* 0x0000000600067310 */ /* 0x000e620000201800 */
[----:B------:R-:W-:Y:S01]  /*89b0*/  FMUL.FTZ R28, R10, 1 ;  /* 0x3f8000000a1c7820 */ /* 0x000fe20000410000 */
[----:B-----5:R-:W-:-:S05]  /*89c0*/  PRMT R10, RZ, 0x5410, R26 ;  /* 0x00005410ff0a7816 */ /* 0x020fca000000001a */
[----:B------:R-:W-:Y:S01]  /*89d0*/  FMUL.FTZ R10, R10, 1 ;  /* 0x3f8000000a0a7820 */ /* 0x000fe20000410000 */
[----:B0-----:R-:W-:Y:S02]  /*89e0*/  LOP3.LUT R19, R19, R8, RZ, 0x3c, !PT ;  /* 0x0000000813137212 */ /* 0x001fe400078e3cff */
[----:B------:R-:W-:Y:S02]  /*89f0*/  LOP3.LUT R5, R5, R9, RZ, 0x3c, !PT ;  /* 0x0000000905057212 */ /* 0x000fe400078e3cff */
[----:B-1----:R-:W-:Y:S01]  /*8a00*/  LOP3.LUT R3, R3, R6, RZ, 0x3c, !PT ;  /* 0x0000000603037212 */ /* 0x002fe200078e3cff */
[----:B------:R-:W-:Y:S01]  /*8a10*/  IMAD R6, R2, 0x3, R25 ;  /* 0x0000000302067824 */ /* 0x000fe200078e0219 */
[----:B------:R-:W0:Y:S04]  /*8a20*/  F2F.F64.F32 R8, R28 ;  /* 0x0000001c00087310 */ /* 0x000e280000201800 */
[----:B------:R-:W-:-:S04]  /*8a30*/  ISETP.GE.U32.AND P0, PT, R6, c[0x0][0x174], PT ;  /* 0x00005d0006007a0c */ /* 0x000fc80003f06070 */
[----:B------:R-:W1:Y:S01]  /*8a40*/  F2F.F64.F32 R10, R10 ;  /* 0x0000000a000a7310 */ /* 0x000e620000201800 */
[----:B------:R-:W-:Y:S02]  /*8a50*/  LOP3.LUT R4, R4, R7, RZ, 0x3c, !PT ;  /* 0x0000000704047212 */ /* 0x000fe400078e3cff */
[----:B0-----:R-:W-:Y:S02]  /*8a60*/  LOP3.LUT R12, R12, R8, RZ, 0x3c, !PT ;  /* 0x000000080c0c7212 */ /* 0x001fe400078e3cff */
[----:B------:R-:W-:Y:S02]  /*8a70*/  LOP3.LUT R13, R13, R9, RZ, 0x3c, !PT ;  /* 0x000000090d0d7212 */ /* 0x000fe400078e3cff */
[----:B-1----:R-:W-:Y:S02]  /*8a80*/  LOP3.LUT R23, R23, R10, RZ, 0x3c, !PT ;  /* 0x0000000a17177212 */ /* 0x002fe400078e3cff */
[----:B------:R-:W-:Y:S01]  /*8a90*/  LOP3.LUT R22, R22, R11, RZ, 0x3c, !PT ;  /* 0x0000000b16167212 */ /* 0x000fe200078e3cff */
[----:B------:R-:W-:Y:S05]  /*8aa0*/  @!P0 BRA `(.L_x_361) ;  /* 0xfffffd9000008947 */ /* 0x000fea000383ffff */
[----:B------:R-:W-:Y:S05]  /*8ab0*/  BSYNC B2 ;  /* 0x0000000000027941 */ /* 0x000fea0003800000 */
.L_x_360:
[----:B------:R-:W-:Y:S05]  /*8ac0*/  BSYNC B1 ;  /* 0x0000000000017941 */ /* 0x000fea0003800000 */
.L_x_359:
[----:B------:R-:W-:Y:S01]  /*8ad0*/  ISETP.GE.U32.AND P1, PT, R25, c[0x0][0x174], PT ;  /* 0x00005d0019007a0c */ /* 0x000fe20003f26070 */
[----:B------:R-:W-:-:S12]  /*8ae0*/  BSSY B1, `(.L_x_362) ;  /* 0x0000016000017945 */ /* 0x000fd80003800000 */
[----:B------:R-:W-:Y:S05]  /*8af0*/  @P1 BRA `(.L_x_363) ;  /* 0x0000014000001947 */ /* 0x000fea0003800000 */
[----:B------:R-:W-:-:S04]  /*8b00*/  IMAD R7, R0, R25, RZ ;  /* 0x0000001900077224 */ /* 0x000fc800078e02ff */
[----:B------:R-:W-:-:S05]  /*8b10*/  IMAD.WIDE.U32 R6, R7, 0x2, R14 ;  /* 0x0000000207067825 */ /* 0x000fca00078e000e */
[----:B------:R0:W5:Y:S01]  /*8b20*/  LDG.E.U16 R18, [R6.64] ;  /* 0x0000002406127981 */ /* 0x000162000c1e1500 */
[----:B------:R-:W-:-:S04]  /*8b30*/  IADD3 R9, R25, c[0x0][0x17c], RZ ;  /* 0x00005f0019097a10 */ /* 0x000fc80007ffe0ff */
[----:B------:R-:W-:-:S13]  /*8b40*/  ISETP.GE.U32.AND P0, PT, R9, c[0x0][0x174], PT ;  /* 0x00005d0009007a0c */ /* 0x000fda0003f06070 */
[----:B------:R-:W-:Y:S05]  /*8b50*/  @P0 BRA `(.L_x_363) ;  /* 0x000000e000000947 */ /* 0x000fea0003800000 */
[----:B0-----:R-:W-:-:S04]  /*8b60*/  IMAD R7, R0, R9, RZ ;  /* 0x0000000900077224 */ /* 0x001fc800078e02ff */
[----:B------:R-:W-:-:S05]  /*8b70*/  IMAD.WIDE.U32 R6, R7, 0x2, R14 ;  /* 0x0000000207067825 */ /* 0x000fca00078e000e */
[----:B------:R0:W5:Y:S01]  /*8b80*/  LDG.E.U16 R20, [R6.64] ;  /* 0x0000002406147981 */ /* 0x000162000c1e1500 */
[----:B------:R-:W-:-:S04]  /*8b90*/  IADD3 R9, R9, c[0x0][0x17c], RZ ;  /* 0x00005f0009097a10 */ /* 0x000fc80007ffe0ff */
[----:B------:R-:W-:-:S13]  /*8ba0*/  ISETP.GE.U32.AND P0, PT, R9, c[0x0][0x174], PT ;  /* 0x00005d0009007a0c */ /* 0x000fda0003f06070 */
[----:B------:R-:W-:Y:S05]  /*8bb0*/  @P0 BRA `(.L_x_363) ;  /* 0x0000008000000947 */ /* 0x000fea0003800000 */
[----:B0-----:R-:W-:Y:S01]  /*8bc0*/  IADD3 R11, R9, c[0x0][0x17c], RZ ;  /* 0x00005f00090b7a10 */ /* 0x001fe20007ffe0ff */
[----:B------:R-:W-:-:S03]  /*8bd0*/  IMAD R7, R0, R9, RZ ;  /* 0x0000000900077224 */ /* 0x000fc600078e02ff */
[----:B------:R-:W-:Y:S01]  /*8be0*/  ISETP.GE.U32.AND P0, PT, R11, c[0x0][0x174], PT ;  /* 0x00005d000b007a0c */ /* 0x000fe20003f06070 */
[----:B------:R-:W-:-:S05]  /*8bf0*/  IMAD.WIDE.U32 R6, R7, 0x2, R14 ;  /* 0x0000000207067825 */ /* 0x000fca00078e000e */
[----:B------:R0:W5:Y:S07]  /*8c00*/  LDG.E.U16 R21, [R6.64] ;  /* 0x0000002406157981 */ /* 0x00016e000c1e1500 */
[----:B------:R-:W-:-:S04]  /*8c10*/  @!P0 IMAD R9, R0, R11, RZ ;  /* 0x0000000b00098224 */ /* 0x000fc800078e02ff */
[----:B------:R-:W-:-:S05]  /*8c20*/  @!P0 IMAD.WIDE.U32 R14, R9, 0x2, R14 ;  /* 0x00000002090e8825 */ /* 0x000fca00078e000e */
[----:B------:R0:W5:Y:S02]  /*8c30*/  @!P0 LDG.E.U16 R26, [R14.64] ;  /* 0x000000240e1a8981 */ /* 0x000164000c1e1500 */
.L_x_363:
[----:B0-----:R-:W-:Y:S05]  /*8c40*/  BSYNC B1 ;  /* 0x0000000000017941 */ /* 0x001fea0003800000 */
.L_x_362:
[----:B------:R-:W-:Y:S01]  /*8c50*/  BSSY B1, `(.L_x_364) ;  /* 0x000001e000017945 */ /* 0x000fe20003800000 */
[----:B------:R-:W-:Y:S05]  /*8c60*/  @P1 BRA `(.L_x_365) ;  /* 0x000001c000001947 */ /* 0x000fea0003800000 */
[----:B-----5:R-:W-:Y:S02]  /*8c70*/  PRMT R18, RZ, 0x5410, R18 ;  /* 0x00005410ff127816 */ /* 0x020fe40000000012 */
[----:B------:R-:W-:-:S03]  /*8c80*/  IADD3 R0, R25, c[0x0][0x17c], RZ ;  /* 0x00005f0019007a10 */ /* 0x000fc60007ffe0ff */
[----:B------:R-:W-:Y:S01]  /*8c90*/  FMUL.FTZ R6, R18, 1 ;  /* 0x3f80000012067820 */ /* 0x000fe20000410000 */
[----:B------:R-:W-:-:S05]  /*8ca0*/  ISETP.GE.U32.AND P0, PT, R0, c[0x0][0x174], PT ;  /* 0x00005d0000007a0c */ /* 0x000fca0003f06070 */
[----:B------:R-:W0:Y:S02]  /*8cb0*/  F2F.F64.F32 R6, R6 ;  /* 0x0000000600067310 */ /* 0x000e240000201800 */
[----:B0-----:R-:W-:Y:S02]  /*8cc0*/  LOP3.LUT R19, R19, R6, RZ, 0x3c, !PT ;  /* 0x0000000613137212 */ /* 0x001fe400078e3cff */
[----:B------:R-:W-:-:S04]  /*8cd0*/  LOP3.LUT R5, R5, R7, RZ, 0x3c, !PT ;  /* 0x0000000705057212 */ /* 0x000fc800078e3cff */
        /* <DEDUP_REMOVED lines=12> */
[----:B------:R-:W-:-:S06]  /*8da0*/  FMUL.FTZ R6, R21, 1 ;  /* 0x3f80000015067820 */ /* 0x000fcc0000410000 */
[----:B------:R-:W0:Y:S04]  /*8db0*/  F2F.F64.F32 R6, R6 ;  /* 0x0000000600067310 */ /* 0x000e280000201800 */
[----:B------:R-:W-:-:S05]  /*8dc0*/  @!P0 PRMT R26, RZ, 0x5410, R26 ;  /* 0x00005410ff1a8816 */ /* 0x000fca000000001a */
[----:B------:R-:W-:-:S06]  /*8dd0*/  @!P0 FMUL.FTZ R8, R26, 1 ;  /* 0x3f8000001a088820 */ /* 0x000fcc0000410000 */
[----:B------:R-:W1:Y:S01]  /*8de0*/  @!P0 F2F.F64.F32 R8, R8 ;  /* 0x0000000800088310 */ /* 0x000e620000201800 */
[----:B0-----:R-:W-:Y:S02]  /*8df0*/  LOP3.LUT R12, R12, R6, RZ, 0x3c, !PT ;  /* 0x000000060c0c7212 */ /* 0x001fe400078e3cff */
[----:B------:R-:W-:Y:S02]  /*8e00*/  LOP3.LUT R13, R13, R7, RZ, 0x3c, !PT ;  /* 0x000000070d0d7212 */ /* 0x000fe400078e3cff */
[----:B-1----:R-:W-:Y:S02]  /*8e10*/  @!P0 LOP3.LUT R23, R23, R8, RZ, 0x3c, !PT ;  /* 0x0000000817178212 */ /* 0x002fe400078e3cff */
[----:B------:R-:W-:Y:S02]  /*8e20*/  @!P0 LOP3.LUT R22, R22, R9, RZ, 0x3c, !PT ;  /* 0x0000000916168212 */ /* 0x000fe400078e3cff */
.L_x_365:
[----:B------:R-:W-:Y:S05]  /*8e30*/  BSYNC B1 ;  /* 0x0000000000017941 */ /* 0x000fea0003800000 */
.L_x_364:
[----:B------:R-:W-:Y:S02]  /*8e40*/  LOP3.LUT R0, R12, R3, R19, 0x96, !PT ;  /* 0x000000030c007212 */ /* 0x000fe400078e9613 */
[----:B------:R-:W-:Y:S02]  /*8e50*/  LOP3.LUT R5, R13, R4, R5, 0x96, !PT ;  /* 0x000000040d057212 */ /* 0x000fe400078e9605 */
[----:B------:R-:W-:-:S02]  /*8e60*/  LOP3.LUT R0, R23, R0, RZ, 0x3c, !PT ;  /* 0x0000000017007212 */ /* 0x000fc400078e3cff */
[----:B------:R-:W-:Y:S01]  /*8e70*/  LOP3.LUT R11, R22, R5, RZ, 0x3c, !PT ;  /* 0x00000005160b7212 */ /* 0x000fe200078e3cff */
[----:B------:R-:W-:Y:S05]  /*8e80*/  BRA `(.L_x_325) ;  /* 0x0000071000007947 */ /* 0x000fea0003800000 */
.L_x_340:
[----:B------:R-:W-:Y:S01]  /*8e90*/  MOV R0, c[0x0][0x17c] ;  /* 0x00005f0000007a02 */ /* 0x000fe20000000f00 */
[----:B------:R-:W-:Y:S01]  /*8ea0*/  BSSY B1, `(.L_x_366) ;  /* 0x0000038000017945 */ /* 0x000fe20003800000 */
[--C-:B------:R-:W-:Y:S01]  /*8eb0*/  IMAD.MOV.U32 R25, RZ, RZ, R3.reuse ;  /* 0x000000ffff197224 */ /* 0x100fe200078e0003 */
[----:B------:R-:W-:Y:S01]  /*8ec0*/  MOV R4, c[0x0][0x168] ;  /* 0x00005a0000047a02 */ /* 0x000fe20000000f00 */
[----:B------:R-:W-:Y:S01]  /*8ed0*/  IMAD.MOV.U32 R19, RZ, RZ, c[0x0][0x16c] ;  /* 0x00005b00ff137624 */ /* 0x000fe200078e00ff */
[----:B------:R-:W-:Y:S01]  /*8ee0*/  MOV R7, c[0x0][0x168] ;  /* 0x00005a0000077a02 */ /* 0x000fe20000000f00 */
[----:B------:R-:W-:Y:S01]  /*8ef0*/  IMAD R2, R0, 0x3, R3 ;  /* 0x0000000300027824 */ /* 0x000fe200078e0203 */
[----:B------:R-:W-:Y:S01]  /*8f00*/  MOV R5, c[0x0][0x168] ;  /* 0x00005a0000057a02 */ /* 0x000fe20000000f00 */
[----:B------:R-:W-:Y:S02]  /*8f10*/  IMAD.MOV.U32 R3, RZ, RZ, c[0x0][0x16c] ;  /* 0x00005b00ff037624 */ /* 0x000fe400078e00ff */
[----:B------:R-:W-:Y:S01]  /*8f20*/  IMAD.MOV.U32 R21, RZ, RZ, c[0x0][0x16c] ;  /* 0x00005b00ff157624 */ /* 0x000fe200078e00ff */
[----:B------:R-:W-:Y:S01]  /*8f30*/  ISETP.GE.U32.AND P0, PT, R2, c[0x0][0x174], PT ;  /* 0x00005d0002007a0c */ /* 0x000fe20003f06070 */
[----:B------:R-:W-:Y:S01]  /*8f40*/  IMAD.MOV.U32 R6, RZ, RZ, c[0x0][0x16c] ;  /* 0x00005b00ff067624 */ /* 0x000fe200078e00ff */
[----:B------:R-:W-:-:S11]  /*8f50*/  MOV R2, c[0x0][0x168] ;  /* 0x00005a0000027a02 */ /* 0x000fd60000000f00 */
        /* <DEDUP_REMOVED lines=8> */
.L_x_368:
[C---:B------:R-:W-:Y:S01]  /*8fe0*/  IMAD.WIDE.U32 R12, R25.reuse, 0x2, R14 ;  /* 0x00000002190c7825 */ /* 0x040fe200078e000e */
[----:B------:R-:W-:-:S04]  /*8ff0*/  IADD3 R25, R25, c[0x0][0x17c], RZ ;  /* 0x00005f0019197a10 */ /* 0x000fc80007ffe0ff */
[----:B------:R-:W2:Y:S01]  /*9000*/  LDG.E.U16 R18, [R12.64] ;  /* 0x000000240c127981 */ /* 0x000ea2000c1e1500 */
[C---:B------:R-:W-:Y:S01]  /*9010*/  IMAD.WIDE.U32 R10, R25.reuse, 0x2, R14 ;  /* 0x00000002190a7825 */ /* 0x040fe200078e000e */
[----:B------:R-:W-:-:S04]  /*9020*/  IADD3 R25, R25, c[0x0][0x17c], RZ ;  /* 0x00005f0019197a10 */ /* 0x000fc80007ffe0ff */
[----:B------:R-:W3:Y:S01]  /*9030*/  LDG.E.U16 R20, [R10.64] ;  /* 0x000000240a147981 */ /* 0x000ee2000c1e1500 */
[C---:B------:R-:W-:Y:S01]  /*9040*/  IMAD.WIDE.U32 R8, R25.reuse, 0x2, R14 ;  /* 0x0000000219087825 */ /* 0x040fe200078e000e */
[----:B------:R-:W-:-:S04]  /*9050*/  IADD3 R25, R25, c[0x0][0x17c], RZ ;  /* 0x00005f0019197a10 */ /* 0x000fc80007ffe0ff */
[----:B------:R2:W4:Y:S01]  /*9060*/  LDG.E.U16 R26, [R8.64] ;  /* 0x00000024081a7981 */ /* 0x000522000c1e1500 */
[----:B------:R-:W-:-:S06]  /*9070*/  IMAD.WIDE.U32 R22, R25, 0x2, R14 ;  /* 0x0000000219167825 */ /* 0x000fcc00078e000e */
[----:B------:R0:W5:Y:S01]  /*9080*/  LDG.E.U16 R22, [R22.64] ;  /* 0x0000002416167981 */ /* 0x000162000c1e1500 */
[----:B------:R-:W-:-:S05]  /*9090*/  IADD3 R25, R25, c[0x0][0x17c], RZ ;  /* 0x00005f0019197a10 */ /* 0x000fca0007ffe0ff */
[----:B0-----:R-:W-:-:S05]  /*90a0*/  IMAD R23, R0, 0x3, R25 ;  /* 0x0000000300177824 */ /* 0x001fca00078e0219 */
[----:B------:R-:W-:Y:S02]  /*90b0*/  ISETP.GE.U32.AND P0, PT, R23, c[0x0][0x174], PT ;  /* 0x00005d0017007a0c */ /* 0x000fe40003f06070 */
[----:B--2---:R-:W-:-:S05]  /*90c0*/  PRMT R8, RZ, 0x5410, R18 ;  /* 0x00005410ff087816 */ /* 0x004fca0000000012 */
[----:B------:R-:W-:Y:S01]  /*90d0*/  FMUL.FTZ R28, R8, 1 ;  /* 0x3f800000081c7820 */ /* 0x000fe20000410000 */
[----:B---3--:R-:W-:-:S03]  /*90e0*/  PRMT R8, RZ, 0x5410, R20 ;  /* 0x00005410ff087816 */ /* 0x008fc60000000014 */
[----:B------:R-:W0:Y:S02]  /*90f0*/  F2F.F64.F32 R12, R28 ;  /* 0x0000001c000c7310 */ /* 0x000e240000201800 */
[----:B------:R-:W-:Y:S01]  /*9100*/  FMUL.FTZ R29, R8, 1 ;  /* 0x3f800000081d7820 */ /* 0x000fe20000410000 */
[----:B----4-:R-:W-:-:S05]  /*9110*/  PRMT R8, RZ, 0x5410, R26 ;  /* 0x00005410ff087816 */ /* 0x010fca000000001a */
[----:B------:R-:W-:Y:S01]  /*9120*/  FMUL.FTZ R8, R8, 1 ;  /* 0x3f80000008087820 */ /* 0x000fe20000410000 */
[----:B------:R-:W1:Y:S01]  /*9130*/  F2F.F64.F32 R10, R29 ;  /* 0x0000001d000a7310 */ /* 0x000e620000201800 */
[----:B0-----:R-:W-:-:S07]  /*9140*/  LOP3.LUT R5, R5, R12, RZ, 0x3c, !PT ;  /* 0x0000000c05057212 */ /* 0x001fce00078e3cff */
[----:B------:R-:W0:Y:S01]  /*9150*/  F2F.F64.F32 R8, R8 ;  /* 0x0000000800087310 */ /* 0x000e220000201800 */
[----:B-----5:R-:W-:Y:S02]  /*9160*/  PRMT R12, RZ, 0x5410, R22 ;  /* 0x00005410ff0c7816 */ /* 0x020fe40000000016 */
[----:B------:R-:W-:-:S03]  /*9170*/  LOP3.LUT R6, R6, R13, RZ, 0x3c, !PT ;  /* 0x0000000d06067212 */ /* 0x000fc600078e3cff */
[----:B------:R-:W-:Y:S01]  /*9180*/  FMUL.FTZ R12, R12, 1 ;  /* 0x3f8000000c0c7820 */ /* 0x000fe20000410000 */
[----:B-1----:R-:W-:Y:S02]  /*9190*/  LOP3.LUT R2, R2, R10, RZ, 0x3c, !PT ;  /* 0x0000000a02027212 */ /* 0x002fe400078e3cff */
[----:B------:R-:W-:-:S03]  /*91a0*/  LOP3.LUT R21, R21, R11, RZ, 0x3c, !PT ;  /* 0x0000000b15157212 */ /* 0x000fc600078e3cff */
[----:B------:R-:W1:Y:S01]  /*91b0*/  F2F.F64.F32 R12, R12 ;  /* 0x0000000c000c7310 */ /* 0x000e620000201800 */
[----:B0-----:R-:W-:Y:S02]  /*91c0*/  LOP3.LUT R7, R7, R8, RZ, 0x3c, !PT ;  /* 0x0000000807077212 */ /* 0x001fe400078e3cff */
[----:B------:R-:W-:Y:S02]  /*91d0*/  LOP3.LUT R19, R19, R9, RZ, 0x3c, !PT ;  /* 0x0000000913137212 */ /* 0x000fe400078e3cff */
[----:B-1----:R-:W-:Y:S02]  /*91e0*/  LOP3.LUT R4, R4, R12, RZ, 0x3c, !PT ;  /* 0x0000000c04047212 */ /* 0x002fe400078e3cff */
[----:B------:R-:W-:Y:S01]  /*91f0*/  LOP3.LUT R3, R3, R13, RZ, 0x3c, !PT ;  /* 0x0000000d03037212 */ /* 0x000fe200078e3cff */
[----:B------:R-:W-:Y:S05]  /*9200*/  @!P0 BRA `(.L_x_368) ;  /* 0xfffffdd000008947 */ /* 0x000fea000383ffff */
[----:B------:R-:W-:Y:S05]  /*9210*/  BSYNC B2 ;  /* 0x0000000000027941 */ /* 0x000fea0003800000 */
.L_x_367:
[----:B------:R-:W-:Y:S05]  /*9220*/  BSYNC B1 ;  /* 0x0000000000017941 */ /* 0x000fea0003800000 */
.L_x_366:
[----:B------:R-:W-:Y:S01]  /*9230*/  ISETP.GE.U32.AND P1, PT, R25, c[0x0][0x174], PT ;  /* 0x00005d0019007a0c */ /* 0x000fe20003f26070 */
[----:B------:R-:W-:-:S12]  /*9240*/  BSSY B1, `(.L_x_369) ;  /* 0x0000012000017945 */ /* 0x000fd80003800000 */
[----:B------:R-:W-:Y:S05]  /*9250*/  @P1 BRA `(.L_x_370) ;  /* 0x0000010000001947 */ /* 0x000fea0003800000 */
[----:B------:R-:W-:-:S05]  /*9260*/  IMAD.WIDE.U32 R8, R25, 0x2, R14 ;  /* 0x0000000219087825 */ /* 0x000fca00078e000e */
[----:B------:R0:W5:Y:S01]  /*9270*/  LDG.E.U16 R18, [R8.64] ;  /* 0x0000002408127981 */ /* 0x000162000c1e1500 */
[----:B------:R-:W-:-:S04]  /*9280*/  IADD3 R11, R25, c[0x0][0x17c], RZ ;  /* 0x00005f00190b7a10 */ /* 0x000fc80007ffe0ff */
[----:B------:R-:W-:-:S13]  /*9290*/  ISETP.GE.U32.AND P0, PT, R11, c[0x0][0x174], PT ;  /* 0x00005d000b007a0c */ /* 0x000fda0003f06070 */
[----:B------:R-:W-:Y:S05]  /*92a0*/  @P0 BRA `(.L_x_370) ;  /* 0x000000b000000947 */ /* 0x000fea0003800000 */
[----:B0-----:R-:W-:-:S05]  /*92b0*/  IMAD.WIDE.U32 R8, R11, 0x2, R14 ;  /* 0x000000020b087825 */ /* 0x001fca00078e000e */
[----:B------:R0:W5:Y:S01]  /*92c0*/  LDG.E.U16 R20, [R8.64] ;  /* 0x0000002408147981 */ /* 0x000162000c1e1500 */
[----:B------:R-:W-:-:S04]  /*92d0*/  IADD3 R11, R11, c[0x0][0x17c], RZ ;  /* 0x00005f000b0b7a10 */ /* 0x000fc80007ffe0ff */
[----:B------:R-:W-:-:S13]  /*92e0*/  ISETP.GE.U32.AND P0, PT, R11, c[0x0][0x174], PT ;  /* 0x00005d000b007a0c */ /* 0x000fda0003f06070 */
[----:B------:R-:W-:Y:S05]  /*92f0*/  @P0 BRA `(.L_x_370) ;  /* 0x0000006000000947 */ /* 0x000fea0003800000 */
[C---:B0-----:R-:W-:Y:S01]  /*9300*/  IADD3 R13, R11.reuse, c[0x0][0x17c], RZ ;  /* 0x00005f000b0d7a10 */ /* 0x041fe20007ffe0ff */
[----:B------:R-:W-:-:S03]  /*9310*/  IMAD.WIDE.U32 R8, R11, 0x2, R14 ;  /* 0x000000020b087825 */ /* 0x000fc600078e000e */
[C---:B------:R-:W-:Y:S02]  /*9320*/  ISETP.GE.U32.AND P0, PT, R13.reuse, c[0x0][0x174], PT ;  /* 0x00005d000d007a0c */ /* 0x040fe40003f06070 */
[----:B------:R0:W5:Y:S11]  /*9330*/  LDG.E.U16 R26, [R8.64] ;  /* 0x00000024081a7981 */ /* 0x000176000c1e1500 */
[----:B------:R-:W-:-:S05]  /*9340*/  @!P0 IMAD.WIDE.U32 R14, R13, 0x2, R14 ;  /* 0x000000020d0e8825 */ /* 0x000fca00078e000e */
[----:B------:R0:W5:Y:S02]  /*9350*/  @!P0 LDG.E.U16 R22, [R14.64] ;  /* 0x000000240e168981 */ /* 0x000164000c1e1500 */
.L_x_370:
[----:B0-----:R-:W-:Y:S05]  /*9360*/  BSYNC B1 ;  /* 0x0000000000017941 */ /* 0x001fea0003800000 */
.L_x_369:
        /* <DEDUP_REMOVED lines=30> */
.L_x_372:
[----:B------:R-:W-:Y:S05]  /*9550*/  BSYNC B1 ;  /* 0x0000000000017941 */ /* 0x000fea0003800000 */
.L_x_371:
[----:B------:R-:W-:Y:S02]  /*9560*/  LOP3.LUT R5, R7, R2, R5, 0x96, !PT ;  /* 0x0000000207057212 */ /* 0x000fe400078e9605 */
[----:B------:R-:W-:Y:S02]  /*9570*/  LOP3.LUT R6, R19, R21, R6, 0x96, !PT ;  /* 0x0000001513067212 */ /* 0x000fe400078e9606 */
[----:B------:R-:W-:-:S02]  /*9580*/  LOP3.LUT R0, R4, R5, RZ, 0x3c, !PT ;  /* 0x0000000504007212 */ /* 0x000fc400078e3cff */
[----:B------:R-:W-:Y:S02]  /*9590*/  LOP3.LUT R11, R3, R6, RZ, 0x3c, !PT ;  /* 0x00000006030b7212 */ /* 0x000fe400078e3cff */
.L_x_325:
[----:B------:R-:W-:Y:S05]  /*95a0*/  BSYNC B0 ;  /* 0x0000000000007941 */ /* 0x000fea0003800000 */
.L_x_324:
[----:B------:R-:W-:-:S13]  /*95b0*/  ISETP.NE.AND P0, PT, RZ, c[0x0][0x18c], PT ;  /* 0x00006300ff007a0c */ /* 0x000fda0003f05270 */
[----:B------:R-:W-:Y:S05]  /*95c0*/  @!P0 BRA `(.L_x_373) ;  /* 0x0000015000008947 */ /* 0x000fea0003800000 */
[----:B------:R-:W-:Y:S01]  /*95d0*/  IMAD R5, R24, c[0x0][0x0], R27 ;  /* 0x0000000018057a24 */ /* 0x000fe200078e021b */
[----:B------:R-:W-:Y:S01]  /*95e0*/  MOV R10, R0 ;  /* 0x00000000000a7202 */ /* 0x000fe20000000f00 */
[----:B------:R-:W-:Y:S02]  /*95f0*/  ULDC UR4, c[0x0][0x4] ;  /* 0x0000010000047ab9 */ /* 0x000fe40000000800 */
[----:B------:R-:W-:Y:S02]  /*9600*/  USHF.R.U32.HI UR4, URZ, 0x1, UR4 ;  /* 0x000000013f047899 */ /* 0x000fe40008011604 */
[----:B------:R0:W-:Y:S04]  /*9610*/  STS.64 [R5.X8+0x10], R10 ;  /* 0x0000100a05007388 */ /* 0x0001e80000008a00 */
[----:B------:R-:W-:-:S13]  /*9620*/  ISETP.NE.AND P0, PT, RZ, UR4, PT ;  /* 0x00000004ff007c0c */ /* 0x000fda000bf05270 */
[----:B------:R-:W-:Y:S05]  /*9630*/  @!P0 BRA `(.L_x_373) ;  /* 0x000000e000008947 */ /* 0x000fea0003800000 */
[----:B0-----:R-:W-:-:S05]  /*9640*/  IMAD.U32 R7, RZ, RZ, UR4 ;  /* 0x00000004ff077e24 */ /* 0x001fca000f8e00ff */
.L_x_374:
[----:B------:R-:W-:Y:S01]  /*9650*/  IADD3 R2, R24, R7, RZ ;  /* 0x0000000718027210 */ /* 0x000fe20007ffe0ff */
[----:B------:R-:W-:Y:S03]  /*9660*/  BAR.SYNC.DEFER_BLOCKING 0x0 ;  /* 0x0000000000007b1d */ /* 0x000fe60000010000 */
[----:B------:R-:W-:-:S04]  /*9670*/  ISETP.GE.U32.AND P0, PT, R2, c[0x0][0x4], PT ;  /* 0x0000010002007a0c */ /* 0x000fc80003f06070 */
[----:B------:R-:W-:-:S13]  /*9680*/  ISETP.GE.U32.OR P0, PT, R24, R7, P0 ;  /* 0x000000071800720c */ /* 0x000fda0000706470 */
[----:B------:R-:W-:-:S06]  /*9690*/  @!P0 IMAD R2, R2, c[0x0][0x0], R27 ;  /* 0x0000000002028a24 */ /* 0x000fcc00078e021b */
[----:B------:R-:W0:Y:S02]  /*96a0*/  @!P0 LDS.64 R2, [R2.X8+0x10] ;  /* 0x0000100002028984 */ /* 0x000e240000008a00 */
[----:B0-----:R-:W-:Y:S02]  /*96b0*/  @!P0 LOP3.LUT R0, R2, R0, RZ, 0x3c, !PT ;  /* 0x0000000002008212 */ /* 0x001fe400078e3cff */
[----:B------:R-:W-:-:S03]  /*96c0*/  @!P0 LOP3.LUT R11, R3, R11, RZ, 0x3c, !PT ;  /* 0x0000000b030b8212 */ /* 0x000fc600078e3cff */
[----:B------:R-:W-:-:S05]  /*96d0*/  @!P0 IMAD.MOV.U32 R10, RZ, RZ, R0 ;  /* 0x000000ffff0a8224 */ /* 0x000fca00078e0000 */
[----:B------:R0:W-:Y:S01]  /*96e0*/  @!P0 STS.64 [R5.X8+0x10], R10 ;  /* 0x0000100a05008388 */ /* 0x0001e20000008a00 */
[----:B------:R-:W-:Y:S02]  /*96f0*/  ISETP.GT.AND P0, PT, R7, 0x1, PT ;  /* 0x000000010700780c */ /* 0x000fe40003f04270 */
[----:B------:R-:W-:-:S11]  /*9700*/  SHF.R.S32.HI R7, RZ, 0x1, R7 ;  /* 0x00000001ff077819 */ /* 0x000fd60000011407 */
[----:B0-----:R-:W-:Y:S05]  /*9710*/  @P0 BRA `(.L_x_374) ;  /* 0xffffff3000000947 */ /* 0x001fea000383ffff */
.L_x_373:
[----:B0-----:R-:W-:-:S13]  /*9720*/  ISETP.NE.AND P0, PT, RZ, c[0x0][0x188], PT ;  /* 0x00006200ff007a0c */ /* 0x001fda0003f05270 */
[----:B------:R-:W-:Y:S05]  /*9730*/  @!P0 BRA `(.L_x_375) ;  /* 0x0000027000008947 */ /* 0x000fea0003800000 */
[----:B------:R-:W-:Y:S01]  /*9740*/  MOV R3, c[0x0][0x0] ;  /* 0x0000000000037a02 */ /* 0x000fe20000000f00 */
[----:B------:R-:W-:-:S03]  /*9750*/  IMAD.MOV.U32 R2, RZ, RZ, c[0x0][0x0] ;  /* 0x00000000ff027624 */ /* 0x000fc600078e00ff */
[----:B------:R-:W-:-:S13]  /*9760*/  ISETP.GT.AND P0, PT, R3, 0x20, PT ;  /* 0x000000200300780c */ /* 0x000fda0003f04270 */
[----:B------:R-:W-:Y:S05]  /*9770*/  @!P0 BRA `(.L_x_376) ;  /* 0x0000018000008947 */ /* 0x000fea0003800000 */
[----:B------:R-:W-:Y:S01]  /*9780*/  IMAD R5, R24, c[0x0][0x0], R27 ;  /* 0x0000000018057a24 */ /* 0x000fe200078e021b */
[----:B------:R-:W-:Y:S02]  /*9790*/  MOV R10, R0 ;  /* 0x00000000000a7202 */ /* 0x000fe40000000f00 */
[----:B------:R-:W-:-:S03]  /*97a0*/  LEA.HI R2, R3, c[0x0][0x0], RZ, 0x1 ;  /* 0x0000000003027a11 */ /* 0x000fc600078f08ff */
[----:B------:R0:W-:Y:S01]  /*97b0*/  STS.64 [R5.X8+0x10], R10 ;  /* 0x0000100a05007388 */ /* 0x0001e20000008a00 */
[----:B------:R-:W-:Y:S01]  /*97c0*/  SHF.R.S32.HI R3, RZ, 0x1, R2 ;  /* 0x00000001ff037819 */ /* 0x000fe20000011402 */
[----:B------:R-:W-:-:S03]  /*97d0*/  IMAD.MOV.U32 R2, RZ, RZ, 0x20 ;  /* 0x00000020ff027424 */ /* 0x000fc600078e00ff */
[----:B------:R-:W-:-:S13]  /*97e0*/  ISETP.GE.AND P0, PT, R3, 0x20, PT ;  /* 0x000000200300780c */ /* 0x000fda0003f06270 */
[----:B------:R-:W-:Y:S05]  /*97f0*/  @!P0 BRA `(.L_x_376) ;  /* 0x0000010000008947 */ /* 0x000fea0003800000 */
[----:B0-----:R-:W-:Y:S02]  /*9800*/  MOV R4, R3 ;  /* 0x0000000300047202 */ /* 0x001fe40000000f00 */
[----:B------:R-:W-:-:S03]  /*9810*/  LEA R7, R5, 0x10, 0x3 ;  /* 0x0000001005077811 */ /* 0x000fc600078e18ff */
.L_x_377:
[----:B------:R-:W-:Y:S01]  /*9820*/  IMAD.IADD R2, R27, 0x1, R4 ;  /* 0x000000011b027824 */ /* 0x000fe200078e0204 */
[----:B------:R-:W-:Y:S04]  /*9830*/  BAR.SYNC.DEFER_BLOCKING 0x0 ;  /* 0x0000000000007b1d */ /* 0x000fe80000010000 */
[----:B------:R-:W-:-:S04]  /*9840*/  ISETP.GE.U32.AND P0, PT, R2, c[0x0][0x0], PT ;  /* 0x0000000002007a0c */ /* 0x000fc80003f06070 */
[----:B------:R-:W-:-:S13]  /*9850*/  ISETP.GE.U32.OR P0, PT, R27, R4, P0 ;  /* 0x000000041b00720c */ /* 0x000fda0000706470 */
[----:B------:R-:W-:Y:S02]  /*9860*/  @!P0 LEA R2, R4, R7, 0x3 ;  /* 0x0000000704028211 */ /* 0x000fe400078e18ff */
[----:B------:R-:W-:-:S04]  /*9870*/  SHF.R.S32.HI R4, RZ, 0x1, R4 ;  /* 0x00000001ff047819 */ /* 0x000fc80000011404 */
[----:B------:R-:W0:Y:S02]  /*9880*/  @!P0 LDS.64 R2, [R2] ;  /* 0x0000000002028984 */ /* 0x000e240000000a00 */
[----:B0-----:R-:W-:Y:S02]  /*9890*/  @!P0 LOP3.LUT R0, R2, R0, RZ, 0x3c, !PT ;  /* 0x0000000002008212 */ /* 0x001fe400078e3cff */
[----:B------:R-:W-:-:S03]  /*98a0*/  @!P0 LOP3.LUT R11, R3, R11, RZ, 0x3c, !PT ;  /* 0x0000000b030b8212 */ /* 0x000fc600078e3cff */
[----:B------:R-:W-:-:S05]  /*98b0*/  @!P0 IMAD.MOV.U32 R10, RZ, RZ, R0 ;  /* 0x000000ffff0a8224 */ /* 0x000fca00078e0000 */
[----:B------:R0:W-:Y:S01]  /*98c0*/  @!P0 STS.64 [R5.X8+0x10], R10 ;  /* 0x0000100a05008388 */ /* 0x0001e20000008a00 */
[----:B------:R-:W-:-:S13]  /*98d0*/  ISETP.GE.AND P0, PT, R4, 0x20, PT ;  /* 0x000000200400780c */ /* 0x000fda0003f06270 */
[----:B0-----:R-:W-:Y:S05]  /*98e0*/  @P0 BRA `(.L_x_377) ;  /* 0xffffff3000000947 */ /* 0x001fea000383ffff */
[----:B------:R-:W-:-:S09]  /*98f0*/  HFMA2.MMA R2, -RZ, RZ, 0, 1.9073486328125e-06 ;  /* 0x00000020ff027435 */ /* 0x000fd200000001ff */
.L_x_376:
[----:B0-----:R-:W-:Y:S01]  /*9900*/  BAR.SYNC.DEFER_BLOCKING 0x0 ;  /* 0x0000000000007b1d */ /* 0x001fe20000010000 */
[----:B------:R-:W-:-:S13]  /*9910*/  ISETP.GE.AND P0, PT, R2, 0x2, PT ;  /* 0x000000020200780c */ /* 0x000fda0003f06270 */
[----:B------:R-:W-:Y:S05]  /*9920*/  @!P0 BRA `(.L_x_375) ;  /* 0x0000008000008947 */ /* 0x000fea0003800000 */
[----:B------:R-:W-:-:S05]  /*9930*/  IMAD.MOV.U32 R3, RZ, RZ, 0x1 ;  /* 0x00000001ff037424 */ /* 0x000fca00078e00ff */
.L_x_378:
[----:B------:R-:W0:Y:S04]  /*9940*/  SHFL.DOWN PT, R4, R11, R3, 0x1f ;  /* 0x08001f030b047589 */ /* 0x000e2800000e0000 */
[----:B------:R1:W2:Y:S02]  /*9950*/  SHFL.DOWN PT, R5, R0, R3, 0x1f ;  /* 0x08001f0300057589 */ /* 0x0002a400000e0000 */
[----:B-1----:R-:W-:-:S04]  /*9960*/  SHF.L.U32 R3, R3, 0x1, RZ ;  /* 0x0000000103037819 */ /* 0x002fc800000006ff */
[----:B------:R-:W-:Y:S02]  /*9970*/  ISETP.GE.AND P0, PT, R3, R2, PT ;  /* 0x000000020300720c */ /* 0x000fe40003f06270 */
[----:B0-----:R-:W-:Y:S02]  /*9980*/  LOP3.LUT R11, R4, R11, RZ, 0x3c, !PT ;  /* 0x0000000b040b7212 */ /* 0x001fe400078e3cff */
[----:B--2---:R-:W-:-:S09]  /*9990*/  LOP3.LUT R0, R5, R0, RZ, 0x3c, !PT ;  /* 0x0000000005007212 */ /* 0x004fd200078e3cff */
[----:B------:R-:W-:Y:S05]  /*99a0*/  @!P0 BRA `(.L_x_378) ;  /* 0xffffff9000008947 */ /* 0x000fea000383ffff */
.L_x_375:
[----:B------:R-:W-:Y:S01]  /*99b0*/  ISETP.NE.AND P1, PT, RZ, c[0x0][0x344], PT ;  /* 0x0000d100ff007a0c */ /* 0x000fe20003f25270 */
[----:B-----5:R-:W-:-:S12]  /*99c0*/  IMAD.MOV.U32 R18, RZ, RZ, RZ ;  /* 0x000000ffff127224 */ /* 0x020fd800078e00ff */
[----:B------:R-:W-:Y:S05]  /*99d0*/  @!P1 BRA `(.L_x_379) ;  /* 0x00000c7000009947 */ /* 0x000fea0003800000 */
[----:B------:R-:W-:Y:S01]  /*99e0*/  MOV R16, RZ ;  /* 0x000000ff00107202 */ /* 0x000fe20000000f00 */
[----:B------:R-:W-:-:S04]  /*99f0*/  IMAD.MOV.U32 R4, RZ, RZ, 0x1 ;  /* 0x00000001ff047424 */ /* 0x000fc800078e00ff */
[----:B------:R-:W-:Y:S01]  /*9a00*/  IMAD.HI.U32 R2, R17, c[0x0][0x34c], R16 ;  /* 0x0000d30011027a27 */ /* 0x000fe200078e0010 */
[----:B------:R-:W-:-:S04]  /*9a10*/  ISETP.NE.AND P0, PT, R4, c[0x0][0x344], PT ;  /* 0x0000d10004007a0c */ /* 0x000fc80003f05270 */
        /* <DEDUP_REMOVED lines=194> */
[----:B------:R-:W-:Y:S02]  /*a640*/  @P0 IMAD R18, R5, c[0x0][0x534], R18 ;  /* 0x00014d0005120a24 */ /* 0x000fe400078e0212 */
.L_x_379:
[----:B------:R-:W-:Y:S01]  /*a650*/  ISETP.NE.U32.AND P0, PT, RZ, c[0x0][0x558], PT ;  /* 0x00015600ff007a0c */ /* 0x000fe20003f05070 */
[----:B------:R-:W-:Y:S01]  /*a660*/  CS2R R2, SRZ ;  /* 0x0000000000027805 */ /* 0x000fe2000001ff00 */
[----:B------:R-:W-:Y:S02]  /*a670*/  ISETP.NE.AND P4, PT, RZ, c[0x0][0x190], PT ;  /* 0x00006400ff007a0c */ /* 0x000fe40003f85270 */
[----:B------:R-:W-:Y:S02]  /*a680*/  ISETP.NE.AND.EX P0, PT, RZ, c[0x0][0x55c], PT, P0 ;  /* 0x00015700ff007a0c */ /* 0x000fe40003f05300 */
[----:B------:R-:W-:Y:S02]  /*a690*/  IADD3 R4, P2, R18, c[0x0][0x548], RZ ;  /* 0x0001520012047a10 */ /* 0x000fe40007f5e0ff */
[----:B------:R-:W-:-:S03]  /*a6a0*/  MOV R7, RZ ;  /* 0x000000ff00077202 */ /* 0x000fc60000000f00 */
[----:B------:R-:W-:-:S06]  /*a6b0*/  IMAD.X R5, RZ, RZ, c[0x0][0x54c], P2 ;  /* 0x00015300ff057624 */ /* 0x000fcc00010e06ff */
[----:B------:R-:W-:-:S04]  /*a6c0*/  @P0 IADD3 R2, P3, R18, c[0x0][0x558], RZ ;  /* 0x0001560012020a10 */ /* 0x000fc80007f7e0ff */
[----:B------:R-:W-:-:S05]  /*a6d0*/  @P0 IADD3.X R3, RZ, c[0x0][0x55c], RZ, P3, !PT ;  /* 0x00015700ff030a10 */ /* 0x000fca0001ffe4ff */
[----:B------:R-:W-:Y:S01]  /*a6e0*/  @P0 IMAD.MOV.U32 R7, RZ, RZ, R3 ;  /* 0x000000ffff070224 */ /* 0x000fe200078e0003 */
[----:B------:R-:W-:Y:S05]  /*a6f0*/  @!P4 BRA `(.L_x_380) ;  /* 0x00001c100000c947 */ /* 0x000fea0003800000 */
[----:B------:R-:W0:Y:S01]  /*a700*/  S2R R6, SR_CTAID.X ;  /* 0x0000000000067919 */ /* 0x000e220000002500 */
[----:B------:R-:W-:Y:S01]  /*a710*/  IMAD R5, R27, c[0x0][0x194], RZ ;  /* 0x000065001b057a24 */ /* 0x000fe200078e02ff */
[----:B------:R-:W-:-:S03]  /*a720*/  MOV R18, RZ ;  /* 0x000000ff00127202 */ /* 0x000fc60000000f00 */
        /* <DEDUP_REMOVED lines=201> */
.L_x_381:
[----:B------:R-:W-:Y:S01]  /*b3c0*/  ISETP.NE.AND P0, PT, RZ, c[0x0][0x188], PT ;  /* 0x00006200ff007a0c */ /* 0x000fe20003f05270 */
[----:B------:R-:W-:Y:S01]  /*b3d0*/  BSSY B0, `(.L_x_382) ;  /* 0x000000a000007945 */ /* 0x000fe20003800000 */
[----:B------:R-:W-:Y:S02]  /*b3e0*/  PRMT R4, RZ, 0x7610, R4 ;  /* 0x00007610ff047816 */ /* 0x000fe40000000004 */
[----:B------:R-:W-:-:S04]  /*b3f0*/  ISETP.NE.AND P0, PT, R27, RZ, P0 ;  /* 0x000000ff1b00720c */ /* 0x000fc80000705270 */
[----:B------:R-:W-:-:S13]  /*b400*/  ISETP.GE.OR P0, PT, R5, c[0x0][0x178], P0 ;  /* 0x00005e0005007a0c */ /* 0x000fda0000706670 */
[----:B------:R-:W-:Y:S05]  /*b410*/  @P0 BRA `(.L_x_383) ;  /* 0x0000005000000947 */ /* 0x000fea0003800000 */
[----:B------:R-:W-:Y:S02]  /*b420*/  ISETP.NE.AND P1, PT, RZ, c[0x0][0x18c], PT ;  /* 0x00006300ff007a0c */ /* 0x000fe40003f25270 */
[----:B------:R-:W-:-:S11]  /*b430*/  MOV R4, 0x1 ;  /* 0x0000000100047802 */ /* 0x000fd60000000f00 */
[----:B------:R-:W-:-:S04]  /*b440*/  @P1 ISETP.NE.AND P0, PT, R24, RZ, PT ;  /* 0x000000ff1800120c */ /* 0x000fc80003f05270 */
[----:B------:R-:W-:-:S04]  /*b450*/  @P1 SEL R5, RZ, 0x1, P0 ;  /* 0x00000001ff051807 */ /* 0x000fc80000000000 */
[----:B------:R-:W-:Y:S02]  /*b460*/  @P1 PRMT R4, R5, 0x7610, R4 ;  /* 0x0000761005041816 */ /* 0x000fe40000000004 */
.L_x_383:
[----:B------:R-:W-:Y:S05]  /*b470*/  BSYNC B0 ;  /* 0x0000000000007941 */ /* 0x000fea0003800000 */
.L_x_382:
[----:B------:R-:W-:Y:S01]  /*b480*/  PRMT R4, R4, 0x9910, RZ ;  /* 0x0000991004047816 */ /* 0x000fe200000000ff */
[----:B------:R-:W-:Y:S01]  /*b490*/  BSSY B0, `(.L_x_384) ;  /* 0x000000c000007945 */ /* 0x000fe20003800000 */
[----:B------:R-:W-:Y:S02]  /*b4a0*/  LOP3.LUT P0, RZ, R27, R24, RZ, 0xfc, !PT ;  /* 0x000000181bff7212 */ /* 0x000fe4000780fcff */
[----:B------:R-:W-:-:S13]  /*b4b0*/  ISETP.NE.AND P1, PT, R4, RZ, PT ;  /* 0x000000ff0400720c */ /* 0x000fda0003f25270 */
[----:B------:R-:W-:Y:S05]  /*b4c0*/  @!P1 BRA `(.L_x_385) ;  /* 0x0000008000009947 */ /* 0x000fea0003800000 */
[----:B------:R-:W0:Y:S01]  /*b4d0*/  S2R R5, SR_CTAID.Y ;  /* 0x0000000000057919 */ /* 0x000e220000002600 */
[----:B------:R-:W-:Y:S02]  /*b4e0*/  ISETP.NE.AND P2, PT, RZ, c[0x0][0x188], PT ;  /* 0x00006200ff007a0c */ /* 0x000fe40003f45270 */
[----:B------:R-:W-:Y:S01]  /*b4f0*/  MOV R10, R0 ;  /* 0x00000000000a7202 */ /* 0x000fe20000000f00 */
[----:B0-----:R-:W-:Y:S02]  /*b500*/  IMAD R4, R6, c[0x0][0x10], R5 ;  /* 0x0000040006047a24 */ /* 0x001fe400078e0205 */
[----:B------:R-:W-:-:S08]  /*b510*/  IMAD.MOV.U32 R5, RZ, RZ, 0x8 ;  /* 0x00000008ff057424 */ /* 0x000fd000078e00ff */
[----:B------:R-:W-:-:S04]  /*b520*/  @!P2 IMAD R4, R4, c[0x0][0x0], R27 ;  /* 0x000000000404aa24 */ /* 0x000fc800078e021b */
[----:B------:R-:W-:-:S05]  /*b530*/  IMAD.WIDE.U32 R4, R4, R5, c[0x0][0x560] ;  /* 0x0001580004047625 */ /* 0x000fca00078e0005 */
[----:B------:R0:W-:Y:S02]  /*b540*/  STG.E.64 [R4.64], R10 ;  /* 0x0000000a04007986 */ /* 0x0001e4000c101b24 */
.L_x_385:
[----:B------:R-:W-:Y:S05]  /*b550*/  BSYNC B0 ;  /* 0x0000000000007941 */ /* 0x000fea0003800000 */
.L_x_384:
        /* <DEDUP_REMOVED lines=23> */
[----:B------:R-:W-:Y:S01]  /*b6d0*/  UIADD3 UR4, -UR4, UR5, URZ ;  /* 0x0000000504047290 */ /* 0x000fe2000fffe13f */
[----:B------:R-:W0:Y:S01]  /*b6e0*/  POPC R11, R10 ;  /* 0x0000000a000b7309 */ /* 0x000e220000000000 */
[----:B--2---:R-:W0:Y:S02]  /*b6f0*/  SHFL.IDX PT, R0, R5, R8, 0x1f ;  /* 0x00001f0805007589 */ /* 0x004e2400000e0000 */
[----:B0-----:R-:W-:-:S04]  /*b700*/  IADD3 R0, R0, R11, RZ ;  /* 0x0000000b00007210 */ /* 0x001fc80007ffe0ff */
[----:B------:R-:W-:-:S04]  /*b710*/  ISETP.NE.AND P0, PT, R0, UR4, PT ;  /* 0x0000000400007c0c */ /* 0x000fc8000bf05270 */
[----:B------:R-:W-:-:S05]  /*b720*/  SEL R0, RZ, 0x1, P0 ;  /* 0x00000001ff007807 */ /* 0x000fca0000000000 */
[----:B------:R0:W-:Y:S04]  /*b730*/  STS.U8 [RZ], R0 ;  /* 0x00000000ff007388 */ /* 0x0001e80000000000 */
.L_x_387:
[----:B------:R-:W-:Y:S05]  /*b740*/  BSYNC B0 ;  /* 0x0000000000007941 */ /* 0x000fea0003800000 */
.L_x_386:
[----:B------:R-:W-:Y:S01]  /*b750*/  BAR.SYNC.DEFER_BLOCKING 0x0 ;  /* 0x0000000000007b1d */ /* 0x000fe20000010000 */
[----:B0-----:R-:W-:-:S05]  /*b760*/  IADD3 R4, P2, R18, c[0x0][0x548], RZ ;  /* 0x0001520012047a10 */ /* 0x001fca0007f5e0ff */
[----:B------:R-:W-:Y:S01]  /*b770*/  IMAD.X R5, RZ, RZ, c[0x0][0x54c], P2 ;  /* 0x00015300ff057624 */ /* 0x000fe200010e06ff */
[----:B------:R-:W0:Y:S02]  /*b780*/  LDS.U8 R0, [RZ] ;  /* 0x00000000ff007984 */ /* 0x000e240000000000 */
[----:B0-----:R-:W-:-:S13]  /*b790*/  ISETP.NE.AND P0, PT, R0, RZ, PT ;  /* 0x000000ff0000720c */ /* 0x001fda0003f05270 */
[----:B------:R-:W-:Y:S05]  /*b7a0*/  @!P0 EXIT ;  /* 0x000000000000894d */ /* 0x000fea0003800000 */
[----:B------:R-:W-:Y:S01]  /*b7b0*/  ISETP.NE.AND P0, PT, RZ, c[0x0][0x188], PT ;  /* 0x00006200ff007a0c */ /* 0x000fe20003f05270 */
[----:B------:R-:W-:Y:S01]  /*b7c0*/  IMAD.MOV.U32 R17, RZ, RZ, c[0x0][0x16c] ;  /* 0x00005b00ff117624 */ /* 0x000fe200078e00ff */
[----:B------:R-:W-:Y:S01]  /*b7d0*/  MOV R16, c[0x0][0x168] ;  /* 0x00005a0000107a02 */ /* 0x000fe20000000f00 */
[----:B------:R-:W-:Y:S01]  /*b7e0*/  @!PT LDS RZ, [RZ] ;  /* 0x00000000fffff984 */ /* 0x000fe20000000800 */
[----:B------:R-:W-:Y:S01]  /*b7f0*/  @!PT LDS RZ, [RZ] ;  /* 0x00000000fffff984 */ /* 0x000fe20000000800 */
[----:B------:R-:W-:Y:S01]  /*b800*/  @!PT LDS RZ, [RZ] ;  /* 0x00000000fffff984 */ /* 0x000fe20000000800 */
[----:B------:R-:W-:Y:S01]  /*b810*/  @!PT LDS RZ, [RZ] ;  /* 0x00000000fffff984 */ /* 0x000fe20000000800 */
[----:B------:R-:W-:Y:S06]  /*b820*/  MEMBAR.SC.GPU ;  /* 0x0000000000007992 */ /* 0x000fec0000002000 */
[----:B------:R-:W-:Y:S01]  /*b830*/  BSSY B0, `(.L_x_388) ;  /* 0x0000021000007945 */ /* 0x000fe20003800000 */
[----:B------:R-:W-:-:S00]  /*b840*/  ERRBAR ;  /* 0x00000000000079ab */ /* 0x000fc00000000000 */
[----:B------:R-:W-:-:S05]  /*b850*/  CCTL.IVALL ;  /* 0x00000000ff00798f */ /* 0x000fca0002000000 */
[----:B------:R-:W-:Y:S05]  /*b860*/  @!P0 BRA `(.L_x_389) ;  /* 0x0000010000008947 */ /* 0x000fea0003800000 */
[----:B------:R-:W-:Y:S01]  /*b870*/  IMAD R11, R24, c[0x0][0x0], R27 ;  /* 0x00000000180b7a24 */ /* 0x000fe200078e021b */
[----:B------:R-:W-:Y:S04]  /*b880*/  BSSY B1, `(.L_x_390) ;  /* 0x000000d000017945 */ /* 0x000fe80003800000 */
[----:B------:R-:W-:-:S13]  /*b890*/  ISETP.GE.U32.AND P0, PT, R11, c[0x0][0x184], PT ;  /* 0x000061000b007a0c */ /* 0x000fda0003f06070 */
[----:B------:R-:W-:Y:S05]  /*b8a0*/  @P0 BRA `(.L_x_391) ;  /* 0x000000a000000947 */ /* 0x000fea0003800000 */
.L_x_392:
[----:B------:R-:W-:Y:S01]  /*b8b0*/  HFMA2.MMA R9, -RZ, RZ, 0, 4.76837158203125e-07 ;  /* 0x00000008ff097435 */ /* 0x000fe200000001ff */
[----:B------:R-:W-:-:S09]  /*b8c0*/  IMAD R8, R6, c[0x0][0x10], R11 ;  /* 0x0000040006087a24 */ /* 0x000fd200078e020b */
[----:B------:R-:W-:-:S06]  /*b8d0*/  IMAD.WIDE.U32 R8, R8, R9, c[0x0][0x560] ;  /* 0x0001580008087625 */ /* 0x000fcc00078e0009 */
[----:B------:R-:W2:Y:S01]  /*b8e0*/  LDG.E.64 R8, [R8.64] ;  /* 0x0000002408087981 */ /* 0x000ea2000c1e1b00 */
[----:B------:R-:W-:-:S04]  /*b8f0*/  IMAD.MOV.U32 R0, RZ, RZ, c[0x0][0x0] ;  /* 0x00000000ff007624 */ /* 0x000fc800078e00ff */
[----:B------:R-:W-:-:S05]  /*b900*/  IMAD R11, R0, c[0x0][0x4], R11 ;  /* 0x00000100000b7a24 */ /* 0x000fca00078e020b */
[----:B------:R-:W-:Y:S02]  /*b910*/  ISETP.GE.U32.AND P0, PT, R11, c[0x0][0x184], PT ;  /* 0x000061000b007a0c */ /* 0x000fe40003f06070 */
[----:B--2---:R-:W-:Y:S02]  /*b920*/  LOP3.LUT R16, R16, R8, RZ, 0x3c, !PT ;  /* 0x0000000810107212 */ /* 0x004fe400078e3cff */
[----:B------:R-:W-:-:S09]  /*b930*/  LOP3.LUT R17, R17, R9, RZ, 0x3c, !PT ;  /* 0x0000000911117212 */ /* 0x000fd200078e3cff */
[----:B------:R-:W-:Y:S05]  /*b940*/  @!P0 BRA `(.L_x_392) ;  /* 0xffffff6000008947 */ /* 0x000fea000383ffff */
.L_x_391:
[----:B------:R-:W-:Y:S05]  /*b950*/  BSYNC B1 ;  /* 0x0000000000017941 */ /* 0x000fea0003800000 */
.L_x_390:
[----:B------:R-:W-:Y:S05]  /*b960*/  BRA `(.L_x_393) ;  /* 0x000000d000007947 */ /* 0x000fea0003800000 */
.L_x_389:
[----:B------:R-:W-:-:S13]  /*b970*/  ISETP.GE.U32.AND P0, PT, R24, c[0x0][0x184], PT ;  /* 0x0000610018007a0c */ /* 0x000fda0003f06070 */
[----:B------:R-:W-:Y:S05]  /*b980*/  @P0 BRA `(.L_x_393) ;  /* 0x000000b000000947 */ /* 0x000fea0003800000 */
[----:B------:R-:W-:-:S05]  /*b990*/  MOV R11, R24 ;  /* 0x00000018000b7202 */ /* 0x000fca0000000f00 */
.L_x_394:
[----:B------:R-:W-:Y:S02]  /*b9a0*/  IMAD R0, R6, c[0x0][0x10], R11 ;  /* 0x0000040006007a24 */ /* 0x000fe400078e020b */
[----:B------:R-:W-:Y:S02]  /*b9b0*/  IMAD.MOV.U32 R9, RZ, RZ, 0x8 ;  /* 0x00000008ff097424 */ /* 0x000fe400078e00ff */
[----:B------:R-:W-:-:S04]  /*b9c0*/  IMAD R0, R0, c[0x0][0x0], R27 ;  /* 0x0000000000007a24 */ /* 0x000fc800078e021b */
[----:B------:R-:W-:-:S06]  /*b9d0*/  IMAD.WIDE.U32 R8, R0, R9, c[0x0][0x560] ;  /* 0x0001580000087625 */ /* 0x000fcc00078e0009 */
[----:B------:R-:W2:Y:S01]  /*b9e0*/  LDG.E.64 R8, [R8.64] ;  /* 0x0000002408087981 */ /* 0x000ea2000c1e1b00 */
[----:B------:R-:W-:-:S04]  /*b9f0*/  IADD3 R11, R11, c[0x0][0x4], RZ ;  /* 0x000001000b0b7a10 */ /* 0x000fc80007ffe0ff */
[----:B------:R-:W-:Y:S02]  /*ba00*/  ISETP.GE.U32.AND P0, PT, R11, c[0x0][0x184], PT ;  /* 0x000061000b007a0c */ /* 0x000fe40003f06070 */
[----:B--2---:R-:W-:Y:S02]  /*ba10*/  LOP3.LUT R16, R16, R8, RZ, 0x3c, !PT ;  /* 0x0000000810107212 */ /* 0x004fe400078e3cff */
[----:B------:R-:W-:-:S09]  /*ba20*/  LOP3.LUT R17, R17, R9, RZ, 0x3c, !PT ;  /* 0x0000000911117212 */ /* 0x000fd200078e3cff */
[----:B------:R-:W-:Y:S05]  /*ba30*/  @!P0 BRA `(.L_x_394) ;  /* 0xffffff6000008947 */ /* 0x000fea000383ffff */
.L_x_393:
[----:B------:R-:W-:Y:S05]  /*ba40*/  BSYNC B0 ;  /* 0x0000000000007941 */ /* 0x000fea0003800000 */
.L_x_388:
[----:B------:R-:W-:Y:S01]  /*ba50*/  IMAD R0, R24, c[0x0][0x0], R27 ;  /* 0x0000000018007a24 */ /* 0x000fe200078e021b */
[----:B------:R-:W-:Y:S01]  /*ba60*/  ULDC UR4, c[0x0][0x4] ;  /* 0x0000010000047ab9 */ /* 0x000fe20000000800 */
[----:B------:R-:W-:Y:S01]  /*ba70*/  ISETP.NE.AND P2, PT, RZ, c[0x0][0x188], PT ;  /* 0x00006200ff007a0c */ /* 0x000fe20003f45270 */
[----:B------:R-:W-:Y:S02]  /*ba80*/  USHF.R.U32.HI UR4, URZ, 0x1, UR4 ;  /* 0x000000013f047899 */ /* 0x000fe40008011604 */
[----:B------:R0:W-:Y:S04]  /*ba90*/  STS.64 [R0.X8+0x10], R16 ;  /* 0x0000101000007388 */ /* 0x0001e80000008a00 */
[----:B------:R-:W-:-:S13]  /*baa0*/  ISETP.NE.AND P0, PT, RZ, UR4, PT ;  /* 0x00000004ff007c0c */ /* 0x000fda000bf05270 */
[----:B------:R-:W-:Y:S05]  /*bab0*/  @!P0 BRA `(.L_x_395) ;  /* 0x000000d000008947 */ /* 0x000fea0003800000 */
[----:B0-----:R-:W-:-:S05]  /*bac0*/  MOV R11, UR4 ;  /* 0x00000004000b7c02 */ /* 0x001fca0008000f00 */
.L_x_396:
[----:B------:R-:W-:Y:S01]  /*bad0*/  IMAD.IADD R8, R24, 0x1, R11 ;  /* 0x0000000118087824 */ /* 0x000fe200078e020b */
[----:B------:R-:W-:Y:S04]  /*bae0*/  BAR.SYNC.DEFER_BLOCKING 0x0 ;  /* 0x0000000000007b1d */ /* 0x000fe80000010000 */
[----:B------:R-:W-:-:S04]  /*baf0*/  ISETP.GE.U32.AND P0, PT, R8, c[0x0][0x4], PT ;  /* 0x0000010008007a0c */ /* 0x000fc80003f06070 */
[----:B------:R-:W-:-:S13]  /*bb00*/  ISETP.GE.U32.OR P0, PT, R24, R11, P0 ;  /* 0x0000000b1800720c */ /* 0x000fda0000706470 */
[----:B------:R-:W-:-:S06]  /*bb10*/  @!P0 IMAD R8, R8, c[0x0][0x0], R27 ;  /* 0x0000000008088a24 */ /* 0x000fcc00078e021b */
[----:B------:R-:W0:Y:S02]  /*bb20*/  @!P0 LDS.64 R8, [R8.X8+0x10] ;  /* 0x0000100008088984 */ /* 0x000e240000008a00 */
[----:B0-----:R-:W-:Y:S02]  /*bb30*/  @!P0 LOP3.LUT R16, R8, R16, RZ, 0x3c, !PT ;  /* 0x0000001008108212 */ /* 0x001fe400078e3cff */
[----:B------:R-:W-:-:S05]  /*bb40*/  @!P0 LOP3.LUT R17, R9, R17, RZ, 0x3c, !PT ;  /* 0x0000001109118212 */ /* 0x000fca00078e3cff */
[----:B------:R0:W-:Y:S01]  /*bb50*/  @!P0 STS.64 [R0.X8+0x10], R16 ;  /* 0x0000101000008388 */ /* 0x0001e20000008a00 */
[----:B------:R-:W-:Y:S02]  /*bb60*/  ISETP.GT.AND P0, PT, R11, 0x1, PT ;  /* 0x000000010b00780c */ /* 0x000fe40003f04270 */
[----:B------:R-:W-:-:S11]  /*bb70*/  SHF.R.S32.HI R11, RZ, 0x1, R11 ;  /* 0x00000001ff0b7819 */ /* 0x000fd6000001140b */
[----:B0-----:R-:W-:Y:S05]  /*bb80*/  @P0 BRA `(.L_x_396) ;  /* 0xffffff4000000947 */ /* 0x001fea000383ffff */
.L_x_395:
[----:B0-----:R-:W-:Y:S01]  /*bb90*/  LEA R13, R0, 0x10, 0x3 ;  /* 0x00000010000d7811 */ /* 0x001fe200078e18ff */
[----:B------:R-:W-:Y:S05]  /*bba0*/  @!P2 BRA `(.L_x_397) ;  /* 0x000002900000a947 */ /* 0x000fea0003800000 */
[----:B------:R-:W-:Y:S01]  /*bbb0*/  MOV R8, c[0x0][0x0] ;  /* 0x0000000000087a02 */ /* 0x000fe20000000f00 */
[----:B------:R-:W-:Y:S01]  /*bbc0*/  IMAD.MOV.U32 R11, RZ, RZ, R16 ;  /* 0x000000ffff0b7224 */ /* 0x000fe200078e0010 */
[----:B------:R-:W-:Y:S01]  /*bbd0*/  MOV R10, R17 ;  /* 0x00000011000a7202 */ /* 0x000fe20000000f00 */
[----:B------:R-:W-:Y:S01]  /*bbe0*/  IMAD.MOV.U32 R6, RZ, RZ, c[0x0][0x0] ;  /* 0x00000000ff067624 */ /* 0x000fe200078e00ff */
[----:B------:R-:W-:-:S13]  /*bbf0*/  ISETP.GT.AND P0, PT, R8, 0x20, PT ;  /* 0x000000200800780c */ /* 0x000fda0003f04270 */
[----:B------:R-:W-:Y:S05]  /*bc00*/  @!P0 BRA `(.L_x_398) ;  /* 0x0000016000008947 */ /* 0x000fea0003800000 */
[----:B------:R-:W-:Y:S01]  /*bc10*/  LEA.HI R8, R8, c[0x0][0x0], RZ, 0x1 ;  /* 0x0000000008087a11 */ /* 0x000fe200078f08ff */
[----:B------:R0:W-:Y:S01]  /*bc20*/  STS.64 [R0.X8+0x10], R16 ;  /* 0x0000101000007388 */ /* 0x0001e20000008a00 */
[----:B------:R-:W-:Y:S02]  /*bc30*/  HFMA2.MMA R6, -RZ, RZ, 0, 1.9073486328125e-06 ;  /* 0x00000020ff067435 */ /* 0x000fe400000001ff */
[----:B------:R-:W-:-:S04]  /*bc40*/  SHF.R.S32.HI R8, RZ, 0x1, R8 ;  /* 0x00000001ff087819 */ /* 0x000fc80000011408 */
[----:B------:R-:W-:-:S13]  /*bc50*/  ISETP.GE.AND P0, PT, R8, 0x20, PT ;  /* 0x000000200800780c */ /* 0x000fda0003f06270 */
[----:B------:R-:W-:Y:S05]  /*bc60*/  @!P0 BRA `(.L_x_398) ;  /* 0x0000010000008947 */ /* 0x000fea0003800000 */
[----:B0-----:R-:W-:-:S05]  /*bc70*/  IMAD.MOV.U32 R6, RZ, RZ, R8 ;  /* 0x000000ffff067224 */ /* 0x001fca00078e0008 */
.L_x_399:
[----:B------:R-:W-:Y:S01]  /*bc80*/  IADD3 R8, R27, R6, RZ ;  /* 0x000000061b087210 */ /* 0x000fe20007ffe0ff */
[----:B------:R-:W-:Y:S03]  /*bc90*/  BAR.SYNC.DEFER_BLOCKING 0x0 ;  /* 0x0000000000007b1d */ /* 0x000fe60000010000 */
[----:B------:R-:W-:-:S04]  /*bca0*/  ISETP.GE.U32.AND P0, PT, R8, c[0x0][0x0], PT ;  /* 0x0000000008007a0c */ /* 0x000fc80003f06070 */
[----:B------:R-:W-:-:S13]  /*bcb0*/  ISETP.GE.U32.OR P0, PT, R27, R6, P0 ;  /* 0x000000061b00720c */ /* 0x000fda0000706470 */
[----:B------:R-:W-:Y:S01]  /*bcc0*/  @!P0 IMAD R8, R6, 0x8, R13 ;  /* 0x0000000806088824 */ /* 0x000fe200078e020d */
[----:B------:R-:W-:-:S05]  /*bcd0*/  SHF.R.S32.HI R6, RZ, 0x1, R6 ;  /* 0x00000001ff067819 */ /* 0x000fca0000011406 */
[----:B------:R-:W0:Y:S02]  /*bce0*/  @!P0 LDS.64 R8, [R8] ;  /* 0x0000000008088984 */ /* 0x000e240000000a00 */
[----:B0-----:R-:W-:Y:S02]  /*bcf0*/  @!P0 LOP3.LUT R10, R9, R10, RZ, 0x3c, !PT ;  /* 0x0000000a090a8212 */ /* 0x001fe400078e3cff */
[----:B------:R-:W-:-:S03]  /*bd00*/  @!P0 LOP3.LUT R11, R8, R11, RZ, 0x3c, !PT ;  /* 0x0000000b080b8212 */ /* 0x000fc600078e3cff */
[----:B------:R-:W-:Y:S01]  /*bd10*/  @!P0 IMAD.MOV.U32 R9, RZ, RZ, R10 ;  /* 0x000000ffff098224 */ /* 0x000fe200078e000a */
[----:B------:R-:W-:-:S05]  /*bd20*/  @!P0 MOV R8, R11 ;  /* 0x0000000b00088202 */ /* 0x000fca0000000f00 */
[----:B------:R0:W-:Y:S01]  /*bd30*/  @!P0 STS.64 [R0.X8+0x10], R8 ;  /* 0x0000100800008388 */ /* 0x0001e20000008a00 */
[----:B------:R-:W-:-:S13]  /*bd40*/  ISETP.GE.AND P0, PT, R6, 0x20, PT ;  /* 0x000000200600780c */ /* 0x000fda0003f06270 */
[----:B0-----:R-:W-:Y:S05]  /*bd50*/  @P0 BRA `(.L_x_399) ;  /* 0xffffff2000000947 */ /* 0x001fea000383ffff */
[----:B------:R-:W-:-:S09]  /*bd60*/  HFMA2.MMA R6, -RZ, RZ, 0, 1.9073486328125e-06 ;  /* 0x00000020ff067435 */ /* 0x000fd200000001ff */
.L_x_398:
[----:B0-----:R-:W-:Y:S01]  /*bd70*/  BAR.SYNC.DEFER_BLOCKING 0x0 ;  /* 0x0000000000007b1d */ /* 0x001fe20000010000 */
[----:B------:R-:W-:-:S13]  /*bd80*/  ISETP.GE.AND P0, PT, R6, 0x2, PT ;  /* 0x000000020600780c */ /* 0x000fda0003f06270 */
[----:B------:R-:W-:Y:S05]  /*bd90*/  @!P0 BRA `(.L_x_400) ;  /* 0x0000008000008947 */ /* 0x000fea0003800000 */
[----:B------:R-:W-:-:S05]  /*bda0*/  IMAD.MOV.U32 R9, RZ, RZ, 0x1 ;  /* 0x00000001ff097424 */ /* 0x000fca00078e00ff */
.L_x_401:
[----:B------:R-:W0:Y:S04]  /*bdb0*/  SHFL.DOWN PT, R0, R10, R9, 0x1f ;  /* 0x08001f090a007589 */ /* 0x000e2800000e0000 */
[----:B------:R1:W2:Y:S02]  /*bdc0*/  SHFL.DOWN PT, R8, R11, R9, 0x1f ;  /* 0x08001f090b087589 */ /* 0x0002a400000e0000 */
[----:B-1----:R-:W-:-:S04]  /*bdd0*/  SHF.L.U32 R9, R9, 0x1, RZ ;  /* 0x0000000109097819 */ /* 0x002fc800000006ff */
[----:B------:R-:W-:Y:S02]  /*bde0*/  ISETP.GE.AND P0, PT, R9, R6, PT ;  /* 0x000000060900720c */ /* 0x000fe40003f06270 */
[----:B0-----:R-:W-:Y:S02]  /*bdf0*/  LOP3.LUT R10, R0, R10, RZ, 0x3c, !PT ;  /* 0x0000000a000a7212 */ /* 0x001fe400078e3cff */
[----:B--2---:R-:W-:-:S09]  /*be00*/  LOP3.LUT R11, R8, R11, RZ, 0x3c, !PT ;  /* 0x0000000b080b7212 */ /* 0x004fd200078e3cff */
[----:B------:R-:W-:Y:S05]  /*be10*/  @!P0 BRA `(.L_x_401) ;  /* 0xffffff9000008947 */ /* 0x000fea000383ffff */
.L_x_400:
[----:B------:R-:W-:Y:S01]  /*be20*/  IMAD.MOV.U32 R16, RZ, RZ, R11 ;  /* 0x000000ffff107224 */ /* 0x000fe200078e000b */
[----:B------:R-:W-:Y:S02]  /*be30*/  MOV R17, R10 ;  /* 0x0000000a00117202 */ /* 0x000fe40000000f00 */
.L_x_397:
        /* <DEDUP_REMOVED lines=9> */
[----:B------:R-:W2:Y:S02]  /*bed0*/  LDG.E.64 R4, [R2.64] ;  /* 0x0000002402047981 */ /* 0x000ea4000c1e1b00 */
[----:B--2---:R-:W-:Y:S02]  /*bee0*/  LOP3.LUT R16, R16, R4, RZ, 0x3c, !PT ;  /* 0x0000000410107212 */ /* 0x004fe400078e3cff */
[----:B------:R-:W-:Y:S02]  /*bef0*/  LOP3.LUT R17, R17, R5, RZ, 0x3c, !PT ;  /* 0x0000000511117212 */ /* 0x000fe400078e3cff */
.L_x_403:
[----:B------:R-:W-:Y:S05]  /*bf00*/  @!P1 BRA `(.L_x_404) ;  /* 0x000001a000009947 */ /* 0x000fea0003800000 */
[----:B------:R-:W-:-:S05]  /*bf10*/  IMAD.MOV.U32 R0, RZ, RZ, 0x1 ;  /* 0x00000001ff007424 */ /* 0x000fca00078e00ff */
[----:B------:R-:W-:-:S13]  /*bf20*/  ISETP.NE.AND P0, PT, R0, c[0x0][0x57c], PT ;  /* 0x00015f0000007a0c */ /* 0x000fda0003f05270 */
[----:B------:R-:W-:Y:S05]  /*bf30*/  @!P0 BRA `(.L_x_405) ;  /* 0x0000013000008947 */ /* 0x000fea0003800000 */
[----:B------:R-:W-:Y:S01]  /*bf40*/  MOV R2, 0x0 ;  /* 0x0000000000027802 */ /* 0x000fe20000000f00 */
[----:B------:R-:W-:Y:S01]  /*bf50*/  HFMA2.MMA R8, -RZ, RZ, 0, 4.4763088226318359375e-05 ;  /* 0x000002efff087435 */ /* 0x000fe200000001ff */
[----:B------:R-:W-:Y:S01]  /*bf60*/  MOV R4, c[0x4][0x7c8] ;  /* 0x0101f20000047a02 */ /* 0x000fe20000000f00 */
[----:B------:R-:W-:Y:S01]  /*bf70*/  HFMA2.MMA R13, -RZ, RZ, 0, 0 ;  /* 0x00000000ff0d7435 */ /* 0x000fe200000001ff */
[----:B------:R-:W-:Y:S01]  /*bf80*/  IMAD.MOV.U32 R5, RZ, RZ, c[0x4][0x7cc] ;  /* 0x0101f300ff057624 */ /* 0x000fe200078e00ff */
[----:B------:R-:W-:Y:S01]  /*bf90*/  MOV R6, c[0x4][0x7b8] ;  /* 0x0101ee0000067a02 */ /* 0x000fe20000000f00 */
[----:B------:R-:W0:Y:S01]  /*bfa0*/  LDC.64 R2, c[0x4][R2] ;  /* 0x0100000002027b82 */ /* 0x000e220000000a00 */
[----:B------:R-:W-:Y:S01]  /*bfb0*/  IMAD.MOV.U32 R7, RZ, RZ, c[0x4][0x7bc] ;  /* 0x0101ef00ff077624 */ /* 0x000fe200078e00ff */
[----:B------:R-:W-:Y:S01]  /*bfc0*/  MOV R11, c[0x4][0x674] ;  /* 0x01019d00000b7a02 */ /* 0x000fe20000000f00 */
        /* <DEDUP_REMOVED lines=10> */
.L_x_405:
[----:B------:R-:W-:-:S05]  /*c070*/  IADD3 R18, P0, R18, c[0x0][0x548], RZ ;  /* 0x0001520012127a10 */ /* 0x000fca0007f1e0ff */
[----:B------:R-:W-:-:S05]  /*c080*/  IMAD.X R19, RZ, RZ, c[0x0][0x54c], P0 ;  /* 0x00015300ff137624 */ /* 0x000fca00000e06ff */
[----:B------:R-:W-:Y:S01]  /*c090*/  STG.E.64 [R18.64], R16 ;  /* 0x0000001012007986 */ /* 0x000fe2000c101b24 */
[----:B------:R-:W-:Y:S05]  /*c0a0*/  EXIT ;  /* 0x000000000000794d */ /* 0x000fea0003800000 */
.L_x_404:
[----:B------:R-:W-:Y:S01]  /*c0b0*/  STG.E.64 [R2.64], R16 ;  /* 0x0000001002007986 */ /* 0x000fe2000c101b24 */
[----:B------:R-:W-:Y:S05]  /*c0c0*/  EXIT ;  /* 0x000000000000794d */ /* 0x000fea0003800000 */
.L_x_402:
[----:B------:R-:W-:Y:S01]  /*c0d0*/  ISETP.NE.AND P0, PT, RZ, UR38, PT ;  /* 0x00000026ff007c0c */ /* 0x000fe2000bf05270 */
[----:B------:R-:W-:Y:S02]  /*c0e0*/  ULDC.U8 UR4, c[0x0][0x579] ;  /* 0x00015e4000047ab9 */ /* 0x000fe40000000000 */
[----:B------:R-:W-:-:S10]  /*c0f0*/  ISETP.NE.AND P1, PT, RZ, UR4, PT ;  /* 0x00000004ff007c0c */ /* 0x000fd4000bf25270 */
[----:B------:R-:W-:Y:S05]  /*c100*/  @!P0 BRA `(.L_x_406) ;  /* 0x0000003000008947 */ /* 0x000fea0003800000 */
[----:B------:R-:W2:Y:S02]  /*c110*/  LDG.E.64 R2, [R4.64] ;  /* 0x0000002404027981 */ /* 0x000ea4000c1e1b00 */
[----:B--2---:R-:W-:Y:S02]  /*c120*/  LOP3.LUT R16, R2, R16, RZ, 0x3c, !PT ;  /* 0x0000001002107212 */ /* 0x004fe400078e3cff */
[----:B------:R-:W-:Y:S02]  /*c130*/  LOP3.LUT R17, R3, R17, RZ, 0x3c, !PT ;  /* 0x0000001103117212 */ /* 0x000fe400078e3cff */
.L_x_406:
        /* <DEDUP_REMOVED lines=23> */
.L_x_408:
[----:B------:R-:W-:-:S04]  /*c2b0*/  IADD3 R18, P0, R18, c[0x0][0x548], RZ ;  /* 0x0001520012127a10 */ /* 0x000fc80007f1e0ff */
[----:B------:R-:W-:-:S05]  /*c2c0*/  IADD3.X R19, RZ, c[0x0][0x54c], RZ, P0, !PT ;  /* 0x00015300ff137a10 */ /* 0x000fca00007fe4ff */
[----:B------:R-:W-:Y:S01]  /*c2d0*/  STG.E.64 [R18.64], R16 ;  /* 0x0000001012007986 */ /* 0x000fe2000c101b24 */
[----:B------:R-:W-:Y:S05]  /*c2e0*/  EXIT ;  /* 0x000000000000794d */ /* 0x000fea0003800000 */
.L_x_407:
[----:B------:R-:W-:Y:S01]  /*c2f0*/  STG.E.64 [R4.64], R16 ;  /* 0x0000001004007986 */ /* 0x000fe2000c101b24 */
[----:B------:R-:W-:Y:S05]  /*c300*/  EXIT ;  /* 0x000000000000794d */ /* 0x000fea0003800000 */
.L_x_380:
        /* <DEDUP_REMOVED lines=18> */
[----:B------:R-:W-:-:S03]  /*c430*/  LOP3.LUT R11, R5, R11, RZ, 0x3c, !PT ;  /* 0x0000000b050b7212 */ /* 0x000fc600078e3cff */
.L_x_410:
[----:B------:R-:W-:Y:S01]  /*c440*/  IMAD.MOV.U32 R16, RZ, RZ, R0 ;  /* 0x000000ffff107224 */ /* 0x000fe200078e0000 */
[----:B------:R-:W-:Y:S01]  /*c450*/  MOV R17, R11 ;  /* 0x0000000b00117202 */ /* 0x000fe20000000f00 */
        /* <DEDUP_REMOVED lines=23> */
.L_x_412:
[----:B------:R-:W-:-:S05]  /*c5d0*/  IADD3 R18, P0, R18, c[0x0][0x548], RZ ;  /* 0x0001520012127a10 */ /* 0x000fca0007f1e0ff */
[----:B------:R-:W-:-:S05]  /*c5e0*/  IMAD.X R19, RZ, RZ, c[0x0][0x54c], P0 ;  /* 0x00015300ff137624 */ /* 0x000fca00000e06ff */
[----:B------:R-:W-:Y:S01]  /*c5f0*/  STG.E.64 [R18.64], R16 ;  /* 0x0000001012007986 */ /* 0x000fe2000c101b24 */
[----:B------:R-:W-:Y:S05]  /*c600*/  EXIT ;  /* 0x000000000000794d */ /* 0x000fea0003800000 */
.L_x_411:
[----:B------:R-:W-:Y:S01]  /*c610*/  STG.E.64 [R2.64], R16 ;  /* 0x0000001002007986 */ /* 0x000fe2000c101b24 */
[----:B------:R-:W-:Y:S05]  /*c620*/  EXIT ;  /* 0x000000000000794d */ /* 0x000fea0003800000 */
.L_x_409:
[----:B------:R-:W-:Y:S01]  /*c630*/  ISETP.NE.AND P0, PT, RZ, UR38, PT ;  /* 0x00000026ff007c0c */ /* 0x000fe2000bf05270 */
[----:B------:R-:W-:Y:S02]  /*c640*/  ULDC.U8 UR4, c[0x0][0x579] ;  /* 0x00015e4000047ab9 */ /* 0x000fe40000000000 */
[----:B------:R-:W-:-:S10]  /*c650*/  ISETP.NE.AND P1, PT, RZ, UR4, PT ;  /* 0x00000004ff007c0c */ /* 0x000fd4000bf25270 */
[----:B------:R-:W-:Y:S05]  /*c660*/  @!P0 BRA `(.L_x_413) ;  /* 0x0000003000008947 */ /* 0x000fea0003800000 */
[----:B------:R-:W2:Y:S02]  /*c670*/  LDG.E.64 R2, [R4.64] ;  /* 0x0000002404027981 */ /* 0x000ea4000c1e1b00 */
[----:B--2---:R-:W-:Y:S02]  /*c680*/  LOP3.LUT R0, R2, R0, RZ, 0x3c, !PT ;  /* 0x0000000002007212 */ /* 0x004fe400078e3cff */
[----:B------:R-:W-:-:S04]  /*c690*/  LOP3.LUT R11, R3, R11, RZ, 0x3c, !PT ;  /* 0x0000000b030b7212 */ /* 0x000fc800078e3cff */
.L_x_413:
[----:B------:R-:W-:Y:S01]  /*c6a0*/  MOV R16, R0 ;  /* 0x0000000000107202 */ /* 0x000fe20000000f00 */
[----:B------:R-:W-:Y:S01]  /*c6b0*/  IMAD.MOV.U32 R17, RZ, RZ, R11 ;  /* 0x000000ffff117224 */ /* 0x000fe200078e000b */
[----:B------:R-:W-:Y:S05]  /*c6c0*/  @!P1 BRA `(.L_x_414) ;  /* 0x000001a000009947 */ /* 0x000fea0003800000 */
[----:B------:R-:W-:-:S10]  /*c6d0*/  HFMA2.MMA R0, -RZ, RZ, 0, 5.9604644775390625e-08 ;  /* 0x00000001ff007435 */ /* 0x000fd400000001ff */
[----:B------:R-:W-:-:S13]  /*c6e0*/  ISETP.NE.AND P0, PT, R0, c[0x0][0x57c], PT ;  /* 0x00015f0000007a0c */ /* 0x000fda0003f05270 */
[----:B------:R-:W-:Y:S05]  /*c6f0*/  @!P0 BRA `(.L_x_415) ;  /* 0x0000013000008947 */ /* 0x000fea0003800000 */
[----:B------:R-:W-:Y:S01]  /*c700*/  MOV R2, 0x0 ;  /* 0x0000000000027802 */ /* 0x000fe20000000f00 */
[----:B------:R-:W-:Y:S01]  /*c710*/  IMAD.MOV.U32 R5, RZ, RZ, c[0x4][0x7cc] ;  /* 0x0101f300ff057624 */ /* 0x000fe200078e00ff */
[----:B------:R-:W-:Y:S01]  /*c720*/  MOV R4, c[0x4][0x7c8] ;  /* 0x0101f20000047a02 */ /* 0x000fe20000000f00 */
[----:B------:R-:W-:Y:S01]  /*c730*/  IMAD.MOV.U32 R8, RZ, RZ, 0x2ef ;  /* 0x000002efff087424 */ /* 0x000fe200078e00ff */
[----:B------:R-:W-:Y:S01]  /*c740*/  MOV R6, c[0x4][0x7b8] ;  /* 0x0101ee0000067a02 */ /* 0x000fe20000000f00 */
[----:B------:R-:W-:Y:S01]  /*c750*/  IMAD.MOV.U32 R12, RZ, RZ, 0x1 ;  /* 0x00000001ff0c7424 */ /* 0x000fe200078e00ff */
[----:B------:R-:W0:Y:S01]  /*c760*/  LDC.64 R2, c[0x4][R2] ;  /* 0x0100000002027b82 */ /* 0x000e220000000a00 */
[----:B------:R-:W-:Y:S02]  /*c770*/  MOV R7, c[0x4][0x7bc] ;  /* 0x0101ef0000077a02 */ /* 0x000fe40000000f00 */
[----:B------:R-:W-:Y:S02]  /*c780*/  MOV R10, c[0x4][0x670] ;  /* 0x01019c00000a7a02 */ /* 0x000fe40000000f00 */
[----:B------:R-:W-:-:S02]  /*c790*/  MOV R11, c[0x4][0x674] ;  /* 0x01019d00000b7a02 */ /* 0x000fc40000000f00 */
[----:B------:R-:W-:Y:S02]  /*c7a0*/  MOV R13, RZ ;  /* 0x000000ff000d7202 */ /* 0x000fe40000000f00 */
        /* <DEDUP_REMOVED lines=8> */
.L_x_415:
[----:B------:R-:W-:-:S04]  /*c830*/  IADD3 R18, P0, R18, c[0x0][0x548], RZ ;  /* 0x0001520012127a10 */ /* 0x000fc80007f1e0ff */
[----:B------:R-:W-:-:S05]  /*c840*/  IADD3.X R19, RZ, c[0x0][0x54c], RZ, P0, !PT ;  /* 0x00015300ff137a10 */ /* 0x000fca00007fe4ff */
[----:B------:R-:W-:Y:S01]  /*c850*/  STG.E.64 [R18.64], R16 ;  /* 0x0000001012007986 */ /* 0x000fe2000c101b24 */
[----:B------:R-:W-:Y:S05]  /*c860*/  EXIT ;  /* 0x000000000000794d */ /* 0x000fea0003800000 */
.L_x_414:
[----:B------:R-:W-:Y:S01]  /*c870*/  STG.E.64 [R4.64], R16 ;  /* 0x0000001004007986 */ /* 0x000fe2000c101b24 */
[----:B------:R-:W-:Y:S05]  /*c880*/  EXIT ;  /* 0x000000000000794d */ /* 0x000fea0003800000 */
.L_x_416:
        /* <DEDUP_REMOVED lines=15> */
.L_x_9870:


//--------------------- .text._ZN2at6native13reduce_kernelILi256ELi2ENS0_8ReduceOpIN3c108BFloat16ENS0_14func_wrapper_tIdZNS0_15xor_sum_functorIS4_vEclERNS_14TensorIteratorEEUlddE_EEjdLi4ELi4EEEEEvT1_ --------------------------
	.section	.text._ZN2at6native13reduce_kernelILi256ELi2ENS0_8ReduceOpIN3c108BFloat16ENS0_14func_wrapper_tIdZNS0_15xor_sum_functorIS4_vEclERNS_14TensorIteratorEEUlddE_EEjdLi4ELi4EEEEEvT1_,"ax",@progbits
	.sectioninfo	@"SHI_REGISTERS=52"
	.align	128
        .global         _ZN2at6native13reduce_kernelILi256ELi2ENS0_8ReduceOpIN3c108BFloat16ENS0_14func_wrapper_tIdZNS0_15xor_sum_functorIS4_vEclERNS_14TensorIteratorEEUlddE_EEjdLi4ELi4EEEEEvT1_
        .type           _ZN2at6native13reduce_kernelILi256ELi2ENS0_8ReduceOpIN3c108BFloat16ENS0_14func_wrapper_tIdZNS0_15xor_sum_functorIS4_vEclERNS_14TensorIteratorEEUlddE_EEjdLi4ELi4EEEEEvT1_,@function
        .size           _ZN2at6native13reduce_kernelILi256ELi2ENS0_8ReduceOpIN3c108BFloat16ENS0_14func_wrapper_tIdZNS0_15xor_sum_functorIS4_vEclERNS_14TensorIteratorEEUlddE_EEjdLi4ELi4EEEEEvT1_,(.L_x_9871 - _ZN2at6native13reduce_kernelILi256ELi2ENS0_8ReduceOpIN3c108BFloat16ENS0_14func_wrapper_tIdZNS0_15xor_sum_functorIS4_vEclERNS_14TensorIteratorEEUlddE_EEjdLi4ELi4EEEEEvT1_)
        .other          _ZN2at6native13reduce_kernelILi256ELi2ENS0_8ReduceOpIN3c108BFloat16ENS0_14func_wrapper_tIdZNS0_15xor_sum_functorIS4_vEclERNS_14TensorIteratorEEUlddE_EEjdLi4ELi4EEEEEvT1_,@"STO_CUDA_ENTRY STV_DEFAULT"
_ZN2at6native13reduce_kernelILi256ELi2ENS0_8ReduceOpIN3c108BFloat16ENS0_14func_wrapper_tIdZNS0_15xor_sum_functorIS4_vEclERNS_14TensorIteratorEEUlddE_EEjdLi4ELi4EEEEEvT1_:
.text._ZN2at6native13reduce_kernelILi256ELi2ENS0_8ReduceOpIN3c108BFloat16ENS0_14func_wrapper_tIdZNS0_15xor_sum_functorIS4_vEclERNS_14TensorIteratorEEUlddE_EEjdLi4ELi4EEEEEvT1_:
        /* <DEDUP_REMOVED lines=9> */
[----:B------:R-:W-:-:S05]  /*0090*/  IMAD.MOV.U32 R6, RZ, RZ, c[0x0][0x344] ;  /* 0x0000d100ff067624 */ /* 0x000fca00078e00ff */
[----:B------:R-:W-:Y:S01]  /*00a0*/  ISETP.NE.AND P0, PT, R6, 0x1, PT ;  /* 0x000000010600780c */ /* 0x000fe20003f05270 */
[----:B-1----:R-:W-:-:S04]  /*00b0*/  IMAD R0, R3, c[0x0][0x198], R0 ;  /* 0x0000660003007a24 */ /* 0x002fc800078e0200 */
[----:B0-----:R-:W-:-:S05]  /*00c0*/  IMAD R0, R5, c[0x0][0x180], R0 ;  /* 0x0000600005007a24 */ /* 0x001fca00078e0200 */
[----:B------:R-:W-:-:S05]  /*00d0*/  SHF.L.U32 R3, R0, 0x1, RZ ;  /* 0x0000000100037819 */ /* 0x000fca00000006ff */
        /* <DEDUP_REMOVED lines=194> */
[----:B------:R-:W-:Y:S02]  /*0d00*/  @P0 IMAD R0, R3, c[0x0][0x538], R0 ;  /* 0x00014e0003000a24 */ /* 0x000fe400078e0200 */
.L_x_417:
        /* <DEDUP_REMOVED lines=23> */
[----:B------:R-:W-:Y:S01]  /*0e80*/  IMAD.MOV.U32 R6, RZ, RZ, c[0x4][0x7b8] ;  /* 0x0101ee00ff067624 */ /* 0x000fe200078e00ff */
[----:B------:R0:W1:Y:S01]  /*0e90*/  LDC.64 R14, c[0x4][R0] ;  /* 0x01000000000e7b82 */ /* 0x0000620000000a00 */
[----:B------:R-:W-:Y:S01]  /*0ea0*/  MOV R7, c[0x4][0x7bc] ;  /* 0x0101ef0000077a02 */ /* 0x000fe20000000f00 */
[----:B------:R-:W-:Y:S01]  /*0eb0*/  IMAD.MOV.U32 R8, RZ, RZ, 0x1e3 ;  /* 0x000001e3ff087424 */ /* 0x000fe200078e00ff */
[----:B------:R-:W-:Y:S01]  /*0ec0*/  MOV R11, c[0x4][0x684] ;  /* 0x0101a100000b7a02 */ /* 0x000fe20000000f00 */
[----:B------:R-:W-:Y:S02]  /*0ed0*/  IMAD.MOV.U32 R10, RZ, RZ, c[0x4][0x680] ;  /* 0x0101a000ff0a7624 */ /* 0x000fe400078e00ff */
[----:B------:R-:W-:-:S02]  /*0ee0*/  IMAD.MOV.U32 R12, RZ, RZ, 0x1 ;  /* 0x00000001ff0c7424 */ /* 0x000fc400078e00ff */
[----:B------:R-:W-:Y:S02]  /*0ef0*/  IMAD.MOV.U32 R13, RZ, RZ, RZ ;  /* 0x000000ffff0d7224 */ /* 0x000fe400078e00ff */
[----:B0-----:R-:W-:Y:S01]  /*0f00*/  LEPC R20 ;  /* 0x000000000014734e */ /* 0x001fe20000000000 */
[----:B------:R-:W-:Y:S02]  /*0f10*/  MOV R3, 0xf80 ;  /* 0x00000f8000037802 */ /* 0x000fe40000000f00 */
[----:B------:R-:W-:Y:S02]  /*0f20*/  MOV R0, 0xf00 ;  /* 0x00000f0000007802 */ /* 0x000fe40000000f00 */
[----:B------:R-:W-:Y:S02]  /*0f30*/  MOV R9, 0x0 ;  /* 0x0000000000097802 */ /* 0x000fe40000000f00 */
[----:B------:R-:W-:Y:S02]  /*0f40*/  MOV R22, 0x0 ;  /* 0x0000000000167802 */ /* 0x000fe40000000f00 */
[----:B------:R-:W-:-:S04]  /*0f50*/  IADD3 R20, P0, P1, -R0, R3, R20 ;  /* 0x0000000300147210 */ /* 0x000fc8000791e114 */
[----:B------:R-:W-:-:S04]  /*0f60*/  IADD3.X R21, ~R22, R9, R21, P0, P1 ;  /* 0x0000000916157210 */ /* 0x000fc800007e2515 */
[----:B-1----:R-:W-:Y:S05]  /*0f70*/  CALL.ABS.NOINC R14 ;  /* 0x000000000e007343 */ /* 0x002fea0003c00000 */
[----:B------:R-:W-:Y:S01]  /*0f80*/  SHF.R.U64 R0, R18, 0x1, R19 ;  /* 0x0000000112007819 */ /* 0x000fe20000001213 */
[----:B------:R-:W-:Y:S01]  /*0f90*/  BSSY B0, `(.L_x_421) ;  /* 0x000002a000007945 */ /* 0x000fe20003800000 */
[----:B------:R-:W-:Y:S02]  /*0fa0*/  IMAD.MOV.U32 R8, RZ, RZ, c[0x0][0x168] ;  /* 0x00005a00ff087624 */ /* 0x000fe400078e00ff */
[----:B------:R-:W-:Y:S01]  /*0fb0*/  LOP3.LUT R10, R0, 0x3, RZ, 0xc0, !PT ;  /* 0x00000003000a7812 */ /* 0x000fe200078ec0ff */
[----:B------:R-:W-:Y:S01]  /*0fc0*/  IMAD.MOV.U32 R7, RZ, RZ, c[0x0][0x16c] ;  /* 0x00005b00ff077624 */ /* 0x000fe200078e00ff */
        /* <DEDUP_REMOVED lines=13> */
[----:B------:R-:W-:-:S12]  /*10a0*/  HFMA2.MMA R0, -RZ, RZ, 0, 5.9604644775390625e-08 ;  /* 0x00000001ff007435 */ /* 0x000fd800000001ff */
[----:B------:R-:W-:-:S04]  /*10b0*/  @P0 ISETP.NE.AND P1, PT, R16, RZ, PT ;  /* 0x000000ff1000020c */ /* 0x000fc80003f25270 */
[----:B------:R-:W-:-:S04]  /*10c0*/  @P0 SEL R3, RZ, 0x1, P1 ;  /* 0x00000001ff030807 */ /* 0x000fc80000800000 */
[----:B------:R-:W-:Y:S02]  /*10d0*/  @P0 PRMT R0, R3, 0x7610, R0 ;  /* 0x0000761003000816 */ /* 0x000fe40000000000 */
.L_x_426:
[----:B------:R-:W-:Y:S05]  /*10e0*/  BSYNC B2 ;  /* 0x0000000000027941 */ /* 0x000fea0003800000 */
.L_x_425:
[----:B------:R-:W-:-:S04]  /*10f0*/  PRMT R0, R0, 0x9910, RZ ;  /* 0x0000991000007816 */ /* 0x000fc800000000ff */
[----:B------:R-:W-:-:S13]  /*1100*/  ISETP.NE.AND P0, PT, R0, RZ, PT ;  /* 0x000000ff0000720c */ /* 0x000fda0003f05270 */
[----:B------:R-:W-:Y:S05]  /*1110*/  @!P0 BRA `(.L_x_424) ;  /* 0x000000a000008947 */ /* 0x000fea0003800000 */
[----:B------:R-:W-:-:S05]  /*1120*/  IADD3 R3, P0, R23, -R10, RZ ;  /* 0x8000000a17037210 */ /* 0x000fca0007f1e0ff */
[----:B------:R-:W-:Y:S01]  /*1130*/  IMAD.X R0, RZ, RZ, -0x1, P0 ;  /* 0xffffffffff007424 */ /* 0x000fe200000e06ff */
        /* <DEDUP_REMOVED lines=8> */
.L_x_424:
[----:B------:R-:W-:Y:S05]  /*11c0*/  BSYNC B1 ;  /* 0x0000000000017941 */ /* 0x000fea0003800000 */
.L_x_423:
[C---:B------:R-:W-:Y:S02]  /*11d0*/  IADD3 R3, P0, -R10.reuse, 0x4, RZ ;  /* 0x000000040a037810 */ /* 0x040fe40007f1e1ff */
[----:B------:R-:W-:Y:S02]  /*11e0*/  IADD3 R0, R10, c[0x0][0x174], RZ ;  /* 0x00005d000a007a10 */ /* 0x000fe40007ffe0ff */
[----:B------:R-:W-:Y:S01]  /*11f0*/  LEA R18, P1, R3, R18, 0x1 ;  /* 0x0000001203127211 */ /* 0x000fe200078208ff */
[----:B------:R-:W-:Y:S01]  /*1200*/  IMAD.X R4, RZ, RZ, -0x1, P0 ;  /* 0xffffffffff047424 */ /* 0x000fe200000e06ff */
[----:B------:R-:W-:-:S04]  /*1210*/  IADD3 R0, R0, -0x4, RZ ;  /* 0xfffffffc00007810 */ /* 0x000fc80007ffe0ff */
[----:B------:R-:W-:Y:S02]  /*1220*/  LEA.HI.X R19, R3, R19, R4, 0x1, P1 ;  /* 0x0000001303137211 */ /* 0x000fe400008f0c04 */
.L_x_422:
[----:B------:R-:W-:Y:S05]  /*1230*/  BSYNC B0 ;  /* 0x0000000000007941 */ /* 0x000fea0003800000 */
.L_x_421:
[----:B------:R-:W-:Y:S01]  /*1240*/  IMAD R3, R23, c[0x0][0x188], RZ ;  /* 0x0000620017037a24 */ /* 0x000fe200078e02ff */
[----:B------:R-:W-:Y:S01]  /*1250*/  BSSY B0, `(.L_x_427) ;  /* 0x000002d000007945 */ /* 0x000fe20003800000 */
[----:B------:R-:W-:Y:S01]  /*1260*/  ISETP.NE.AND P1, PT, RZ, c[0x0][0x18c], PT ;  /* 0x00006300ff007a0c */ /* 0x000fe20003f25270 */
[----:B------:R-:W-:Y:S01]  /*1270*/  IMAD.MOV.U32 R22, RZ, RZ, c[0x0][0x168] ;  /* 0x00005a00ff167624 */ /* 0x000fe200078e00ff */
[C---:B------:R-:W-:Y:S01]  /*1280*/  ISETP.NE.AND P2, PT, R2.reuse, RZ, PT ;  /* 0x000000ff0200720c */ /* 0x040fe20003f45270 */
[----:B------:R-:W-:Y:S01]  /*1290*/  IMAD R3, R2, c[0x0][0x18c], R3 ;  /* 0x0000630002037a24 */ /* 0x000fe200078e0203 */
[----:B------:R-:W-:Y:S01]  /*12a0*/  MOV R25, c[0x0][0x168] ;  /* 0x00005a0000197a02 */ /* 0x000fe20000000f00 */
[----:B------:R-:W-:Y:S02]  /*12b0*/  IMAD.MOV.U32 R29, RZ, RZ, c[0x0][0x16c] ;  /* 0x00005b00ff1d7624 */ /* 0x000fe400078e00ff */
[----:B------:R-:W-:Y:S01]  /*12c0*/  IMAD R9, R16, c[0x0][0x190], R3 ;  /* 0x0000640010097a24 */ /* 0x000fe200078e0203 */
[----:B------:R-:W-:Y:S01]  /*12d0*/  MOV R3, R8 ;  /* 0x0000000800037202 */ /* 0x000fe20000000f00 */
[----:B------:R-:W-:Y:S01]  /*12e0*/  IMAD.MOV.U32 R6, RZ, RZ, c[0x0][0x16c] ;  /* 0x00005b00ff067624 */ /* 0x000fe200078e00ff */
[----:B------:R-:W-:Y:S01]  /*12f0*/  MOV R8, c[0x0][0x16c] ;  /* 0x00005b0000087a02 */ /* 0x000fe20000000f00 */
[----:B------:R-:W-:Y:S01]  /*1300*/  IMAD.MOV.U32 R20, RZ, RZ, c[0x0][0x168] ;  /* 0x00005a00ff147624 */ /* 0x000fe200078e00ff */
[----:B------:R-:W-:-:S04]  /*1310*/  LEA R5, R9, 0x3, 0x2 ;  /* 0x0000000309057811 */ /* 0x000fc800078e10ff */
[----:B------:R-:W-:-:S13]  /*1320*/  ISETP.GE.U32.AND P0, PT, R5, R0, PT ;  /* 0x000000000500720c */ /* 0x000fda0003f06070 */
[----:B------:R-:W-:Y:S05]  /*1330*/  @P0 BRA `(.L_x_428) ;  /* 0x000001e000000947 */ /* 0x000fea0003800000 */
[----:B------:R-:W-:Y:S01]  /*1340*/  IMAD.MOV.U32 R25, RZ, RZ, c[0x0][0x168] ;  /* 0x00005a00ff197624 */ /* 0x000fe200078e00ff */
[----:B------:R-:W-:Y:S01]  /*1350*/  MOV R20, c[0x0][0x168] ;  /* 0x00005a0000147a02 */ /* 0x000fe20000000f00 */
[----:B------:R-:W-:Y:S02]  /*1360*/  IMAD.MOV.U32 R6, RZ, RZ, c[0x0][0x16c] ;  /* 0x00005b00ff067624 */ /* 0x000fe400078e00ff */
[----:B------:R-:W-:Y:S02]  /*1370*/  IMAD.MOV.U32 R8, RZ, RZ, c[0x0][0x16c] ;  /* 0x00005b00ff087624 */ /* 0x000fe400078e00ff */
.L_x_429:
[----:B------:R-:W-:-:S06]  /*1380*/  IMAD.WIDE.U32 R10, R9, 0x8, R18 ;  /* 0x00000008090a7825 */ /* 0x000fcc00078e0012 */
[----:B------:R-:W2:Y:S01]  /*1390*/  LDG.E.64 R10, [R10.64] ;  /* 0x000000240a0a7981 */ /* 0x000ea2000c1e1b00 */
[----:B------:R-:W-:-:S04]  /*13a0*/  IADD3 R9, R9, c[0x0][0x17c], RZ ;  /* 0x00005f0009097a10 */ /* 0x000fc80007ffe0ff */
[----:B------:R-:W-:-:S04]  /*13b0*/  LEA R21, R9, 0x3, 0x2 ;  /* 0x0000000309157811 */ /* 0x000fc800078e10ff */
[----:B------:R-:W-:Y:S02]  /*13c0*/  ISETP.GE.U32.AND P0, PT, R21, R0, PT ;  /* 0x000000001500720c */ /* 0x000fe40003f06070 */
[--C-:B--2---:R-:W-:Y:S02]  /*13d0*/  PRMT R4, RZ, 0x5410, R10.reuse ;  /* 0x00005410ff047816 */ /* 0x104fe4000000000a */
[----:B------:R-:W-:-:S03]  /*13e0*/  PRMT R10, RZ, 0x7610, R10 ;  /* 0x00007610ff0a7816 */ /* 0x000fc6000000000a */
[----:B------:R-:W-:Y:S02]  /*13f0*/  FMUL.FTZ R4, R4, 1 ;  /* 0x3f80000004047820 */ /* 0x000fe40000410000 */
[----:B------:R-:W-:Y:S01]  /*1400*/  FMUL.FTZ R12, R10, 1 ;  /* 0x3f8000000a0c7820 */ /* 0x000fe20000410000 */
[----:B------:R-:W-:-:S03]  /*1410*/  PRMT R10, RZ, 0x5410, R11 ;  /* 0x00005410ff0a7816 */ /* 0x000fc6000000000b */
[----:B------:R-:W0:Y:S02]  /*1420*/  F2F.F64.F32 R4, R4 ;  /* 0x0000000400047310 */ /* 0x000e240000201800 */
[----:B------:R-:W-:Y:S01]  /*1430*/  FMUL.FTZ R14, R10, 1 ;  /* 0x3f8000000a0e7820 */ /* 0x000fe20000410000 */
[----:B------:R-:W-:-:S05]  /*1440*/  PRMT R10, RZ, 0x7610, R11 ;  /* 0x00007610ff0a7816 */ /* 0x000fca000000000b */
[----:B------:R-:W-:Y:S01]  /*1450*/  FMUL.FTZ R10, R10, 1 ;  /* 0x3f8000000a0a7820 */ /* 0x000fe20000410000 */
[----:B------:R-:W1:Y:S01]  /*1460*/  F2F.F64.F32 R12, R12 ;  /* 0x0000000c000c7310 */ /* 0x000e620000201800 */
[----:B0-----:R-:W-:-:S07]  /*1470*/  LOP3.LUT R3, R3, R4, RZ, 0x3c, !PT ;  /* 0x0000000403037212 */ /* 0x001fce00078e3cff */
[----:B------:R-:W0:Y:S01]  /*1480*/  F2F.F64.F32 R14, R14 ;  /* 0x0000000e000e7310 */ /* 0x000e220000201800 */
[----:B------:R-:W-:-:S07]  /*1490*/  LOP3.LUT R7, R7, R5, RZ, 0x3c, !PT ;  /* 0x0000000507077212 */ /* 0x000fce00078e3cff */
[----:B------:R-:W2:Y:S01]  /*14a0*/  F2F.F64.F32 R10, R10 ;  /* 0x0000000a000a7310 */ /* 0x000ea20000201800 */
[----:B-1----:R-:W-:Y:S02]  /*14b0*/  LOP3.LUT R20, R20, R12, RZ, 0x3c, !PT ;  /* 0x0000000c14147212 */ /* 0x002fe400078e3cff */
[----:B------:R-:W-:Y:S02]  /*14c0*/  LOP3.LUT R8, R8, R13, RZ, 0x3c, !PT ;  /* 0x0000000d08087212 */ /* 0x000fe400078e3cff */
[----:B0-----:R-:W-:Y:S02]  /*14d0*/  LOP3.LUT R25, R25, R14, RZ, 0x3c, !PT ;  /* 0x0000000e19197212 */ /* 0x001fe400078e3cff */
[----:B------:R-:W-:Y:S02]  /*14e0*/  LOP3.LUT R6, R6, R15, RZ, 0x3c, !PT ;  /* 0x0000000f06067212 */ /* 0x000fe400078e3cff */
[----:B--2---:R-:W-:Y:S02]  /*14f0*/  LOP3.LUT R22, R22, R10, RZ, 0x3c, !PT ;  /* 0x0000000a16167212 */ /* 0x004fe400078e3cff */
[----:B------:R-:W-:Y:S01]  /*1500*/  LOP3.LUT R29, R29, R11, RZ, 0x3c, !PT ;  /* 0x0000000b1d1d7212 */ /* 0x000fe200078e3cff */
[----:B------:R-:W-:Y:S05]  /*1510*/  @!P0 BRA `(.L_x_429) ;  /* 0xfffffe6000008947 */ /* 0x000fea000383ffff */
.L_x_428:
[----:B------:R-:W-:Y:S05]  /*1520*/  BSYNC B0 ;  /* 0x0000000000007941 */ /* 0x000fea0003800000 */
.L_x_427:
        /* <DEDUP_REMOVED lines=8> */
.L_x_431:
[----:B------:R-:W-:Y:S05]  /*15b0*/  BSYNC B0 ;  /* 0x0000000000007941 */ /* 0x000fea0003800000 */
.L_x_430:
        /* <DEDUP_REMOVED lines=15> */
.L_x_433:
[----:B------:R-:W-:Y:S05]  /*16b0*/  BSYNC B0 ;  /* 0x0000000000007941 */ /* 0x000fea0003800000 */
.L_x_432:
[----:B------:R-:W-:Y:S01]  /*16c0*/  LOP3.LUT R3, R25, R20, R3, 0x96, !PT ;  /* 0x0000001419037212 */ /* 0x000fe200078e9603 */
[----:B------:R-:W-:Y:S01]  /*16d0*/  IMAD.MOV.U32 R0, RZ, RZ, RZ ;  /* 0x000000ffff007224 */ /* 0x000fe200078e00ff */
[----:B------:R-:W-:Y:S02]  /*16e0*/  LOP3.LUT R6, R6, R8, R7, 0x96, !PT ;  /* 0x0000000806067212 */ /* 0x000fe400078e9607 */
[----:B------:R-:W-:Y:S01]  /*16f0*/  LOP3.LUT R22, R22, R3, RZ, 0x3c, !PT ;  /* 0x0000000316167212 */ /* 0x000fe200078e3cff */
[----:B------:R-:W-:Y:S01]  /*1700*/  IMAD.MOV.U32 R3, RZ, RZ, RZ ;  /* 0x000000ffff037224 */ /* 0x000fe200078e00ff */
[----:B------:R-:W-:Y:S01]  /*1710*/  LOP3.LUT R29, R29, R6, RZ, 0x3c, !PT ;  /* 0x000000061d1d7212 */ /* 0x000fe200078e3cff */
[----:B------:R-:W-:Y:S05]  /*1720*/  BRA `(.L_x_419) ;  /* 0x00008ea000007947 */ /* 0x000fea0003800000 */
.L_x_420:
[----:B------:R-:W-:Y:S01]  /*1730*/  MOV R30, c[0x0][0x2e0] ;  /* 0x0000b800001e7a02 */ /* 0x000fe20000000f00 */
[----:B------:R-:W-:-:S03]  /*1740*/  IMAD.MOV.U32 R0, RZ, RZ, 0x1 ;  /* 0x00000001ff007424 */ /* 0x000fc600078e00ff */
[----:B------:R-:W-:Y:S02]  /*1750*/  SHF.R.U32.HI R30, RZ, 0x1, R30 ;  /* 0x00000001ff1e7819 */ /* 0x000fe4000001161e */
[----:B------:R-:W-:Y:S02]  /*1760*/  ISETP.EQ.AND P2, PT, R0, c[0x0][0x1b0], PT ;  /* 0x00006c0000007a0c */ /* 0x000fe40003f42270 */
[----:B------:R-:W-:Y:S02]  /*1770*/  ISETP.NE.AND P0, PT, R30, 0x1, PT ;  /* 0x000000011e00780c */ /* 0x000fe40003f05270 */
[----:B------:R-:W-:-:S11]  /*1780*/  ISETP.NE.AND P1, PT, R0, c[0x0][0x1b0], PT ;  /* 0x00006c0000007a0c */ /* 0x000fd60003f25270 */
[----:B------:R-:W-:Y:S05]  /*1790*/  @!P0 BRA P2, `(.L_x_434) ;  /* 0x0000821000008947 */ /* 0x000fea0001000000 */
[----:B------:R-:W-:Y:S01]  /*17a0*/  IMAD.MOV.U32 R32, RZ, RZ, c[0x0][0x17c] ;  /* 0x00005f00ff207624 */ /* 0x000fe200078e00ff */
[----:B------:R-:W-:Y:S01]  /*17b0*/  MOV R49, R3 ;  /* 0x0000000300317202 */ /* 0x000fe20000000f00 */
[----:B------:R-:W-:Y:S02]  /*17c0*/  IMAD.MOV.U32 R47, RZ, RZ, c[0x0][0x168] ;  /* 0x00005a00ff2f7624 */ /* 0x000fe400078e00ff */
[----:B------:R-:W-:Y:S02]  /*17d0*/  IMAD.MOV.U32 R45, RZ, RZ, c[0x0][0x16c] ;  /* 0x00005b00ff2d7624 */ /* 0x000fe400078e00ff */
[----:B------:R-:W-:Y:S01]  /*17e0*/  IMAD R0, R32, 0x3, R3 ;  /* 0x0000000320007824 */ /* 0x000fe200078e0203 */
[----:B------:R-:W-:Y:S05]  /*17f0*/  @!P1 BRA `(.L_x_435) ;  /* 0x0000755000009947 */ /* 0x000fea0003800000 */
[----:B------:R-:W-:Y:S01]  /*1800*/  ISETP.GE.U32.AND P0, PT, R0, c[0x0][0x174], PT ;  /* 0x00005d0000007a0c */ /* 0x000fe20003f06070 */
[----:B------:R-:W-:Y:S01]  /*1810*/  BSSY B0, `(.L_x_436) ;  /* 0x00003d0000007945 */ /* 0x000fe20003800000 */
[----:B------:R-:W-:Y:S01]  /*1820*/  MOV R43, c[0x0][0x168] ;  /* 0x00005a00002b7a02 */ /* 0x000fe20000000f00 */
[----:B------:R-:W-:Y:S01]  /*1830*/  IMAD.MOV.U32 R41, RZ, RZ, c[0x0][0x16c] ;  /* 0x00005b00ff297624 */ /* 0x000fe200078e00ff */
[----:B------:R-:W-:Y:S01]  /*1840*/  MOV R37, c[0x0][0x16c] ;  /* 0x00005b0000257a02 */ /* 0x000fe20000000f00 */
[----:B------:R-:W-:Y:S01]  /*1850*/  IMAD.MOV.U32 R39, RZ, RZ, c[0x0][0x168] ;  /* 0x00005a00ff277624 */ /* 0x000fe200078e00ff */
[----:B------:R-:W-:Y:S01]  /*1860*/  MOV R28, c[0x0][0x168] ;  /* 0x00005a00001c7a02 */ /* 0x000fe20000000f00 */
[----:B------:R-:W-:Y:S01]  /*1870*/  IMAD.MOV.U32 R35, RZ, RZ, c[0x0][0x168] ;  /* 0x00005a00ff237624 */ /* 0x000fe200078e00ff */
[----:B------:R-:W-:Y:S01]  /*1880*/  MOV R0, c[0x0][0x16c] ;  /* 0x00005b0000007a02 */ /* 0x000fe20000000f00 */
[----:B------:R-:W-:Y:S01]  /*1890*/  IMAD.MOV.U32 R33, RZ, RZ, c[0x0][0x16c] ;  /* 0x00005b00ff217624 */ /* 0x000fe200078e00ff */
[----:B------:R-:W-:Y:S01]  /*18a0*/  MOV R27, c[0x0][0x168] ;  /* 0x00005a00001b7a02 */ /* 0x000fe20000000f00 */
[----:B------:R-:W-:-:S02]  /*18b0*/  IMAD.MOV.U32 R26, RZ, RZ, c[0x0][0x16c] ;  /* 0x00005b00ff1a7624 */ /* 0x000fc400078e00ff */
[----:B------:R-:W-:Y:S02]  /*18c0*/  IMAD.MOV.U32 R22, RZ, RZ, c[0x0][0x168] ;  /* 0x00005a00ff167624 */ /* 0x000fe400078e00ff */
[----:B------:R-:W-:Y:S02]  /*18d0*/  IMAD.MOV.U32 R31, RZ, RZ, c[0x0][0x168] ;  /* 0x00005a00ff1f7624 */ /* 0x000fe400078e00ff */
[----:B------:R-:W-:Y:S02]  /*18e0*/  IMAD.MOV.U32 R29, RZ, RZ, c[0x0][0x16c] ;  /* 0x00005b00ff1d7624 */ /* 0x000fe400078e00ff */
[----:B------:R-:W-:Y:S01]  /*18f0*/  IMAD.MOV.U32 R3, RZ, RZ, c[0x0][0x16c] ;  /* 0x00005b00ff037624 */ /* 0x000fe200078e00ff */
        /* <DEDUP_REMOVED lines=17> */
.L_x_444:
[----:B------:R-:W-:Y:S01]  /*1a10*/  CS2R R4, SRZ ;  /* 0x0000000000047805 */ /* 0x000fe2000001ff00 */
[----:B------:R-:W-:Y:S05]  /*1a20*/  @!P0 BRA `(.L_x_439) ;  /* 0x00000d3000008947 */ /* 0x000fea0003800000 */
[----:B------:R-:W-:-:S04]  /*1a30*/  IMAD.MOV.U32 R48, RZ, RZ, RZ ;  /* 0x000000ffff307224 */ /* 0x000fc800078e00ff */
[----:B------:R-:W-:-:S05]  /*1a40*/  IMAD.HI.U32 R5, R49, c[0x0][0x1b8], R48 ;  /* 0x00006e0031057a27 */ /* 0x000fca00078e0030 */
[----:B------:R-:W-:Y:S01]  /*1a50*/  SHF.R.U32.HI R7, RZ, c[0x0][0x1bc], R5 ;  /* 0x00006f00ff077a19 */ /* 0x000fe20000011605 */
[----:B------:R-:W-:-:S03]  /*1a60*/  IMAD.MOV.U32 R5, RZ, RZ, 0x1 ;  /* 0x00000001ff057424 */ /* 0x000fc600078e00ff */
[----:B------:R-:W-:Y:S02]  /*1a70*/  IADD3 R6, -R7, RZ, RZ ;  /* 0x000000ff07067210 */ /* 0x000fe40007ffe1ff */
[----:B------:R-:W-:-:S03]  /*1a80*/  ISETP.NE.AND P1, PT, R5, c[0x0][0x1b0], PT ;  /* 0x00006c0005007a0c */ /* 0x000fc60003f25270 */
[----:B------:R-:W-:-:S04]  /*1a90*/  IMAD R5, R6, c[0x0][0x1b4], R49 ;  /* 0x00006d0006057a24 */ /* 0x000fc800078e0231 */
[----:B------:R-:W-:-:S06]  /*1aa0*/  IMAD R5, R5, c[0x0][0x2e0], RZ ;  /* 0x0000b80005057a24 */ /* 0x000fcc00078e02ff */
        /* <DEDUP_REMOVED lines=203> */
.L_x_439:
[----:B------:R-:W-:-:S04]  /*2760*/  LOP3.LUT R5, R5, 0xfffffffc, RZ, 0xc0, !PT ;  /* 0xfffffffc05057812 */ /* 0x000fc800078ec0ff */
[----:B------:R-:W-:-:S05]  /*2770*/  IADD3 R6, P1, R18, R5, RZ ;  /* 0x0000000512067210 */ /* 0x000fca0007f3e0ff */
[----:B------:R-:W-:-:S05]  /*2780*/  IMAD.X R7, RZ, RZ, R19, P1 ;  /* 0x000000ffff077224 */ /* 0x000fca00008e0613 */
[----:B------:R-:W2:Y:S01]  /*2790*/  LDG.E R6, [R6.64] ;  /* 0x0000002406067981 */ /* 0x000ea2000c1e1900 */
[----:B------:R-:W-:Y:S02]  /*27a0*/  IADD3 R49, R49, c[0x0][0x17c], RZ ;  /* 0x00005f0031317a10 */ /* 0x000fe40007ffe0ff */
[--C-:B--2---:R-:W-:Y:S02]  /*27b0*/  PRMT R32, R32, 0x5410, R6.reuse ;  /* 0x0000541020207816 */ /* 0x104fe40000000006 */
[----:B------:R-:W-:Y:S01]  /*27c0*/  PRMT R30, R30, 0x7610, R6 ;  /* 0x000076101e1e7816 */ /* 0x000fe20000000006 */
        /* <DEDUP_REMOVED lines=222> */
.L_x_440:
[----:B------:R-:W-:-:S04]  /*35b0*/  LOP3.LUT R5, R4, 0xfffffffc, RZ, 0xc0, !PT ;  /* 0xfffffffc04057812 */ /* 0x000fc800078ec0ff */
[----:B------:R-:W-:-:S05]  /*35c0*/  IADD3 R4, P1, R18, R5, RZ ;  /* 0x0000000512047210 */ /* 0x000fca0007f3e0ff */
[----:B------:R-:W-:-:S05]  /*35d0*/  IMAD.X R5, RZ, RZ, R19, P1 ;  /* 0x000000ffff057224 */ /* 0x000fca00008e0613 */
[----:B------:R-:W2:Y:S01]  /*35e0*/  LDG.E R4, [R4.64] ;  /* 0x0000002404047981 */ /* 0x000ea2000c1e1900 */
[----:B------:R-:W-:Y:S01]  /*35f0*/  IADD3 R49, R49, c[0x0][0x17c], RZ ;  /* 0x00005f0031317a10 */ /* 0x000fe20007ffe0ff */
[----:B------:R-:W-:Y:S01]  /*3600*/  IMAD.MOV.U32 R8, RZ, RZ, RZ ;  /* 0x000000ffff087224 */ /* 0x000fe200078e00ff */
[----:B------:R-:W-:Y:S02]  /*3610*/  MOV R7, RZ ;  /* 0x000000ff00077202 */ /* 0x000fe40000000f00 */
[--C-:B--2---:R-:W-:Y:S02]  /*3620*/  PRMT R40, R40, 0x5410, R4.reuse ;  /* 0x0000541028287816 */ /* 0x104fe40000000004 */
[----:B------:R-:W-:Y:S01]  /*3630*/  PRMT R38, R38, 0x7610, R4 ;  /* 0x0000761026267816 */ /* 0x000fe20000000004 */
        /* <DEDUP_REMOVED lines=222> */
.L_x_441:
        /* <DEDUP_REMOVED lines=218> */
.L_x_442:
[----:B------:R-:W-:-:S04]  /*51c0*/  LOP3.LUT R7, R7, 0xfffffffc, RZ, 0xc0, !PT ;  /* 0xfffffffc07077812 */ /* 0x000fc800078ec0ff */
[----:B------:R-:W-:-:S05]  /*51d0*/  IADD3 R10, P1, R18, R7, RZ ;  /* 0x00000007120a7210 */ /* 0x000fca0007f3e0ff */
[----:B------:R-:W-:-:S05]  /*51e0*/  IMAD.X R11, RZ, RZ, R19, P1 ;  /* 0x000000ffff0b7224 */ /* 0x000fca00008e0613 */
[----:B------:R0:W2:Y:S01]  /*51f0*/  LDG.E R42, [R10.64] ;  /* 0x000000240a2a7981 */ /* 0x0000a2000c1e1900 */
[----:B------:R-:W-:Y:S02]  /*5200*/  PRMT R32, RZ, 0x7610, R32 ;  /* 0x00007610ff207816 */ /* 0x000fe40000000020 */
[----:B------:R-:W-:Y:S02]  /*5210*/  PRMT R30, RZ, 0x7610, R30 ;  /* 0x00007610ff1e7816 */ /* 0x000fe4000000001e */
[----:B------:R-:W-:Y:S01]  /*5220*/  PRMT R40, RZ, 0x7610, R40 ;  /* 0x00007610ff287816 */ /* 0x000fe20000000028 */
[----:B------:R-:W-:Y:S01]  /*5230*/  FMUL.FTZ R4, R32, 1 ;  /* 0x3f80000020047820 */ /* 0x000fe20000410000 */
[----:B------:R-:W-:Y:S01]  /*5240*/  PRMT R38, RZ, 0x7610, R38 ;  /* 0x00007610ff267816 */ /* 0x000fe20000000026 */
[----:B------:R-:W-:Y:S01]  /*5250*/  FMUL.FTZ R6, R30, 1 ;  /* 0x3f8000001e067820 */ /* 0x000fe20000410000 */
[----:B------:R-:W-:Y:S01]  /*5260*/  PRMT R36, RZ, 0x7610, R36 ;  /* 0x00007610ff247816 */ /* 0x000fe20000000024 */
[----:B------:R-:W-:Y:S01]  /*5270*/  FMUL.FTZ R8, R40, 1 ;  /* 0x3f80000028087820 */ /* 0x000fe20000410000 */
[----:B------:R-:W-:Y:S01]  /*5280*/  PRMT R34, RZ, 0x7610, R34 ;  /* 0x00007610ff227816 */ /* 0x000fe20000000022 */
[----:B0-----:R-:W-:Y:S01]  /*5290*/  FMUL.FTZ R10, R38, 1 ;  /* 0x3f800000260a7820 */ /* 0x001fe20000410000 */
[----:B------:R-:W-:Y:S01]  /*52a0*/  IADD3 R49, R49, c[0x0][0x17c], RZ ;  /* 0x00005f0031317a10 */ /* 0x000fe20007ffe0ff */
[----:B------:R-:W-:Y:S01]  /*52b0*/  FMUL.FTZ R12, R36, 1 ;  /* 0x3f800000240c7820 */ /* 0x000fe20000410000 */
[----:B------:R-:W-:Y:S01]  /*52c0*/  MOV R44, c[0x0][0x17c] ;  /* 0x00005f00002c7a02 */ /* 0x000fe20000000f00 */
[----:B------:R-:W-:Y:S01]  /*52d0*/  FMUL.FTZ R14, R34, 1 ;  /* 0x3f800000220e7820 */ /* 0x000fe20000410000 */
[----:B------:R-:W0:Y:S03]  /*52e0*/  F2F.F64.F32 R4, R4 ;  /* 0x0000000400047310 */ /* 0x000e260000201800 */
[----:B------:R-:W-:-:S05]  /*52f0*/  IMAD R44, R44, 0x3, R49 ;  /* 0x000000032c2c7824 */ /* 0x000fca00078e0231 */
[----:B------:R-:W1:Y:S01]  /*5300*/  F2F.F64.F32 R6, R6 ;  /* 0x0000000600067310 */ /* 0x000e620000201800 */
[----:B------:R-:W-:-:S07]  /*5310*/  ISETP.GE.U32.AND P1, PT, R44, c[0x0][0x174], PT ;  /* 0x00005d002c007a0c */ /* 0x000fce0003f26070 */
[----:B------:R-:W3:Y:S01]  /*5320*/  F2F.F64.F32 R8, R8 ;  /* 0x0000000800087310 */ /* 0x000ee20000201800 */
[----:B0-----:R-:W-:Y:S02]  /*5330*/  LOP3.LUT R27, R27, R4, RZ, 0x3c, !PT ;  /* 0x000000041b1b7212 */ /* 0x001fe400078e3cff */
[----:B------:R-:W-:-:S05]  /*5340*/  LOP3.LUT R3, R3, R5, RZ, 0x3c, !PT ;  /* 0x0000000503037212 */ /* 0x000fca00078e3cff */
[----:B------:R-:W0:Y:S01]  /*5350*/  F2F.F64.F32 R10, R10 ;  /* 0x0000000a000a7310 */ /* 0x000e220000201800 */
[----:B-1----:R-:W-:Y:S02]  /*5360*/  LOP3.LUT R31, R31, R6, RZ, 0x3c, !PT ;  /* 0x000000061f1f7212 */ /* 0x002fe400078e3cff */
[----:B------:R-:W-:-:S05]  /*5370*/  LOP3.LUT R29, R29, R7, RZ, 0x3c, !PT ;  /* 0x000000071d1d7212 */ /* 0x000fca00078e3cff */
[----:B------:R-:W1:Y:S01]  /*5380*/  F2F.F64.F32 R12, R12 ;  /* 0x0000000c000c7310 */ /* 0x000e620000201800 */
[----:B---3--:R-:W-:Y:S02]  /*5390*/  LOP3.LUT R22, R22, R8, RZ, 0x3c, !PT ;  /* 0x0000000816167212 */ /* 0x008fe400078e3cff */
[----:B------:R-:W-:-:S05]  /*53a0*/  LOP3.LUT R0, R0, R9, RZ, 0x3c, !PT ;  /* 0x0000000900007212 */ /* 0x000fca00078e3cff */
[----:B------:R-:W3:Y:S01]  /*53b0*/  F2F.F64.F32 R14, R14 ;  /* 0x0000000e000e7310 */ /* 0x000ee20000201800 */
[----:B0-----:R-:W-:Y:S02]  /*53c0*/  LOP3.LUT R28, R28, R10, RZ, 0x3c, !PT ;  /* 0x0000000a1c1c7212 */ /* 0x001fe400078e3cff */
[----:B------:R-:W-:Y:S02]  /*53d0*/  LOP3.LUT R26, R26, R11, RZ, 0x3c, !PT ;  /* 0x0000000b1a1a7212 */ /* 0x000fe400078e3cff */
[----:B-1----:R-:W-:Y:S02]  /*53e0*/  LOP3.LUT R35, R35, R12, RZ, 0x3c, !PT ;  /* 0x0000000c23237212 */ /* 0x002fe400078e3cff */
[----:B------:R-:W-:Y:S02]  /*53f0*/  LOP3.LUT R33, R33, R13, RZ, 0x3c, !PT ;  /* 0x0000000d21217212 */ /* 0x000fe400078e3cff */
[----:B---3--:R-:W-:Y:S02]  /*5400*/  LOP3.LUT R39, R39, R14, RZ, 0x3c, !PT ;  /* 0x0000000e27277212 */ /* 0x008fe400078e3cff */
[----:B------:R-:W-:-:S02]  /*5410*/  LOP3.LUT R37, R37, R15, RZ, 0x3c, !PT ;  /* 0x0000000f25257212 */ /* 0x000fc400078e3cff */
[--C-:B--2---:R-:W-:Y:S02]  /*5420*/  PRMT R20, RZ, 0x5410, R42.reuse ;  /* 0x00005410ff147816 */ /* 0x104fe4000000002a */
[----:B------:R-:W-:-:S03]  /*5430*/  PRMT R24, RZ, 0x7610, R42 ;  /* 0x00007610ff187816 */ /* 0x000fc6000000002a */
[----:B------:R-:W-:Y:S02]  /*5440*/  FMUL.FTZ R20, R20, 1 ;  /* 0x3f80000014147820 */ /* 0x000fe40000410000 */
[----:B------:R-:W-:-:S04]  /*5450*/  FMUL.FTZ R24, R24, 1 ;  /* 0x3f80000018187820 */ /* 0x000fc80000410000 */
[----:B------:R-:W0:Y:S08]  /*5460*/  F2F.F64.F32 R20, R20 ;  /* 0x0000001400147310 */ /* 0x000e300000201800 */
[----:B------:R-:W1:Y:S01]  /*5470*/  F2F.F64.F32 R24, R24 ;  /* 0x0000001800187310 */ /* 0x000e620000201800 */
[----:B0-----:R-:W-:Y:S02]  /*5480*/  LOP3.LUT R43, R43, R20, RZ, 0x3c, !PT ;  /* 0x000000142b2b7212 */ /* 0x001fe400078e3cff */
[----:B------:R-:W-:-:S02]  /*5490*/  LOP3.LUT R41, R41, R21, RZ, 0x3c, !PT ;  /* 0x0000001529297212 */ /* 0x000fc400078e3cff */
[----:B-1----:R-:W-:Y:S02]  /*54a0*/  LOP3.LUT R47, R47, R24, RZ, 0x3c, !PT ;  /* 0x000000182f2f7212 */ /* 0x002fe400078e3cff */
[----:B------:R-:W-:Y:S01]  /*54b0*/  LOP3.LUT R45, R45, R25, RZ, 0x3c, !PT ;  /* 0x000000192d2d7212 */ /* 0x000fe200078e3cff */
[----:B------:R-:W-:Y:S01]  /*54c0*/  @P1 CALL.REL.NOINC `(.L_x_443) ;  /* 0x0000001000001944 */ /* 0x000fe20003c00000 */
[----:B------:R-:W-:Y:S05]  /*54d0*/  BRA `(.L_x_444) ;  /* 0xffffc53000007947 */ /* 0x000fea000383ffff */
.L_x_443:
[----:B------:R-:W-:Y:S05]  /*54e0*/  BSYNC B1 ;  /* 0x0000000000017941 */ /* 0x000fea0003800000 */
.L_x_438:
[--C-:B------:R-:W-:Y:S02]  /*54f0*/  PRMT R13, R13, 0x5410, R42.reuse ;  /* 0x000054100d0d7816 */ /* 0x100fe4000000002a */
[----:B------:R-:W-:Y:S02]  /*5500*/  PRMT R12, R12, 0x7610, R42 ;  /* 0x000076100c0c7816 */ /* 0x000fe4000000002a */
.L_x_437:
[----:B------:R-:W-:Y:S05]  /*5510*/  BSYNC B0 ;  /* 0x0000000000007941 */ /* 0x000fea0003800000 */
.L_x_436:
[----:B------:R-:W-:Y:S01]  /*5520*/  ISETP.GE.U32.AND P0, PT, R49, c[0x0][0x174], PT ;  /* 0x00005d0031007a0c */ /* 0x000fe20003f06070 */
[----:B------:R-:W-:-:S12]  /*5530*/  BSSY B0, `(.L_x_445) ;  /* 0x0000344000007945 */ /* 0x000fd80003800000 */
[----:B------:R-:W-:Y:S05]  /*5540*/  @P0 BRA `(.L_x_446) ;  /* 0x0000342000000947 */ /* 0x000fea0003800000 */
[----:B------:R-:W-:Y:S01]  /*5550*/  ISETP.NE.AND P1, PT, RZ, c[0x0][0x1b0], PT ;  /* 0x00006c00ff007a0c */ /* 0x000fe20003f25270 */
[----:B------:R-:W-:-:S12]  /*5560*/  IMAD.MOV.U32 R9, RZ, RZ, RZ ;  /* 0x000000ffff097224 */ /* 0x000fd800078e00ff */
[----:B------:R-:W-:Y:S05]  /*5570*/  @!P1 BRA `(.L_x_447) ;  /* 0x00000c6000009947 */ /* 0x000fea0003800000 */
[----:B------:R-:W-:Y:S01]  /*5580*/  HFMA2.MMA R48, -RZ, RZ, 0, 0 ;  /* 0x00000000ff307435 */ /* 0x000fe200000001ff */
[----:B------:R-:W-:-:S05]  /*5590*/  IMAD.MOV.U32 R8, RZ, RZ, c[0x0][0x1b0] ;  /* 0x00006c00ff087624 */ /* 0x000fca00078e00ff */
[----:B------:R-:W-:-:S04]  /*55a0*/  ISETP.NE.AND P2, PT, R8, 0x1, PT ;  /* 0x000000010800780c */ /* 0x000fc80003f45270 */
        /* <DEDUP_REMOVED lines=190> */
[----:B------:R-:W-:-:S03]  /*6190*/  IMAD R4, R11, c[0x0][0x2c8], R5 ;  /* 0x0000b2000b047a24 */ /* 0x000fc600078e0205 */
[----:B------:R-:W-:Y:S01]  /*61a0*/  @P2 IADD3 R6, -R6, RZ, RZ ;  /* 0x000000ff06062210 */ /* 0x000fe20007ffe1ff */
[----:B------:R-:W-:-:S04]  /*61b0*/  IMAD R9, R4, c[0x0][0x33c], R9 ;  /* 0x0000cf0004097a24 */ /* 0x000fc800078e0209 */
[----:B------:R-:W-:-:S04]  /*61c0*/  @P2 IMAD R6, R6, c[0x0][0x2d4], R7 ;  /* 0x0000b50006062a24 */ /* 0x000fc800078e0207 */
[----:B------:R-:W-:-:S05]  /*61d0*/  @P2 IMAD R9, R6, c[0x0][0x340], R9 ;  /* 0x0000d00006092a24 */ /* 0x000fca00078e0209 */
.L_x_447:
[----:B------:R-:W-:-:S04]  /*61e0*/  LOP3.LUT R7, R9, 0xfffffffc, RZ, 0xc0, !PT ;  /* 0xfffffffc09077812 */ /* 0x000fc800078ec0ff */
[----:B------:R-:W-:-:S05]  /*61f0*/  IADD3 R6, P2, R18, R7, RZ ;  /* 0x0000000712067210 */ /* 0x000fca0007f5e0ff */
[----:B------:R-:W-:-:S05]  /*6200*/  IMAD.X R7, RZ, RZ, R19, P2 ;  /* 0x000000ffff077224 */ /* 0x000fca00010e0613 */
[----:B------:R-:W2:Y:S01]  /*6210*/  LDG.E R6, [R6.64] ;  /* 0x0000002406067981 */ /* 0x000ea2000c1e1900 */
[----:B------:R-:W-:-:S04]  /*6220*/  IADD3 R5, R49, c[0x0][0x17c], RZ ;  /* 0x00005f0031057a10 */ /* 0x000fc80007ffe0ff */
[----:B------:R-:W-:Y:S02]  /*6230*/  ISETP.GE.U32.AND P2, PT, R5, c[0x0][0x174], PT ;  /* 0x00005d0005007a0c */ /* 0x000fe40003f46070 */
[--C-:B--2---:R-:W-:Y:S02]  /*6240*/  PRMT R32, R32, 0x5410, R6.reuse ;  /* 0x0000541020207816 */ /* 0x104fe40000000006 */
[----:B------:R-:W-:-:S09]  /*6250*/  PRMT R30, R30, 0x7610, R6 ;  /* 0x000076101e1e7816 */ /* 0x000fd20000000006 */
[----:B------:R-:W-:Y:S05]  /*6260*/  @P2 BRA `(.L_x_446) ;  /* 0x0000270000002947 */ /* 0x000fea0003800000 */
[----:B------:R-:W-:Y:S01]  /*6270*/  HFMA2.MMA R11, -RZ, RZ, 0, 0 ;  /* 0x00000000ff0b7435 */ /* 0x000fe200000001ff */
        /* <DEDUP_REMOVED lines=199> */
.L_x_448:
[----:B------:R-:W-:-:S04]  /*6ef0*/  LOP3.LUT R7, R11, 0xfffffffc, RZ, 0xc0, !PT ;  /* 0xfffffffc0b077812 */ /* 0x000fc800078ec0ff */
[----:B------:R-:W-:-:S04]  /*6f00*/  IADD3 R6, P2, R18, R7, RZ ;  /* 0x0000000712067210 */ /* 0x000fc80007f5e0ff */
[----:B------:R-:W-:-:S05]  /*6f10*/  IADD3.X R7, RZ, R19, RZ, P2, !PT ;  /* 0x00000013ff077210 */ /* 0x000fca00017fe4ff */
[----:B------:R-:W2:Y:S01]  /*6f20*/  LDG.E R6, [R6.64] ;  /* 0x0000002406067981 */ /* 0x000ea2000c1e1900 */
[----:B------:R-:W-:-:S04]  /*6f30*/  IADD3 R5, R5, c[0x0][0x17c], RZ ;  /* 0x00005f0005057a10 */ /* 0x000fc80007ffe0ff */
[----:B------:R-:W-:Y:S02]  /*6f40*/  ISETP.GE.U32.AND P2, PT, R5, c[0x0][0x174], PT ;  /* 0x00005d0005007a0c */ /* 0x000fe40003f46070 */
[--C-:B--2---:R-:W-:Y:S02]  /*6f50*/  PRMT R40, R40, 0x5410, R6.reuse ;  /* 0x0000541028287816 */ /* 0x104fe40000000006 */
[----:B------:R-:W-:-:S09]  /*6f60*/  PRMT R38, R38, 0x7610, R6 ;  /* 0x0000761026267816 */ /* 0x000fd20000000006 */
[----:B------:R-:W-:Y:S05]  /*6f70*/  @P2 BRA `(.L_x_446) ;  /* 0x000019f000002947 */ /* 0x000fea0003800000 */
[----:B------:R-:W-:Y:S01]  /*6f80*/  IMAD.MOV.U32 R11, RZ, RZ, RZ ;  /* 0x000000ffff0b7224 */ /* 0x000fe200078e00ff */
        /* <DEDUP_REMOVED lines=199> */
.L_x_449:
        /* <DEDUP_REMOVED lines=209> */
.L_x_450:
[----:B------:R-:W-:-:S04]  /*8910*/  LOP3.LUT R5, R9, 0xfffffffc, RZ, 0xc0, !PT ;  /* 0xfffffffc09057812 */ /* 0x000fc800078ec0ff */
[----:B------:R-:W-:-:S04]  /*8920*/  IADD3 R4, P1, R18, R5, RZ ;  /* 0x0000000512047210 */ /* 0x000fc80007f3e0ff */
[----:B------:R-:W-:-:S05]  /*8930*/  IADD3.X R5, RZ, R19, RZ, P1, !PT ;  /* 0x00000013ff057210 */ /* 0x000fca0000ffe4ff */
[----:B------:R-:W2:Y:S02]  /*8940*/  LDG.E R4, [R4.64] ;  /* 0x0000002404047981 */ /* 0x000ea4000c1e1900 */
[--C-:B--2---:R-:W-:Y:S02]  /*8950*/  PRMT R13, R13, 0x5410, R4.reuse ;  /* 0x000054100d0d7816 */ /* 0x104fe40000000004 */
[----:B------:R-:W-:Y:S02]  /*8960*/  PRMT R12, R12, 0x7610, R4 ;  /* 0x000076100c0c7816 */ /* 0x000fe40000000004 */
.L_x_446:
[----:B------:R-:W-:Y:S05]  /*8970*/  BSYNC B0 ;  /* 0x0000000000007941 */ /* 0x000fea0003800000 */
.L_x_445:
[----:B------:R-:W-:Y:S01]  /*8980*/  BSSY B0, `(.L_x_451) ;  /* 0x0000033000007945 */ /* 0x000fe20003800000 */
[----:B------:R-:W-:Y:S05]  /*8990*/  @P0 BRA `(.L_x_452) ;  /* 0x0000031000000947 */ /* 0x000fea0003800000 */
[----:B------:R-:W-:Y:S02]  /*89a0*/  PRMT R32, RZ, 0x7610, R32 ;  /* 0x00007610ff207816 */ /* 0x000fe40000000020 */
[----:B------:R-:W-:Y:S02]  /*89b0*/  PRMT R30, RZ, 0x7610, R30 ;  /* 0x00007610ff1e7816 */ /* 0x000fe4000000001e */
[----:B------:R-:W-:Y:S01]  /*89c0*/  IADD3 R8, R49, c[0x0][0x17c], RZ ;  /* 0x00005f0031087a10 */ /* 0x000fe20007ffe0ff */
[----:B------:R-:W-:-:S02]  /*89d0*/  FMUL.FTZ R4, R32, 1 ;  /* 0x3f80000020047820 */ /* 0x000fc40000410000 */
[----:B------:R-:W-:Y:S01]  /*89e0*/  FMUL.FTZ R6, R30, 1 ;  /* 0x3f8000001e067820 */ /* 0x000fe20000410000 */
[----:B------:R-:W-:-:S03]  /*89f0*/  ISETP.GE.U32.AND P0, PT, R8, c[0x0][0x174], PT ;  /* 0x00005d0008007a0c */ /* 0x000fc60003f06070 */
[----:B------:R-:W0:Y:S08]  /*8a00*/  F2F.F64.F32 R4, R4 ;  /* 0x0000000400047310 */ /* 0x000e300000201800 */
[----:B------:R-:W1:Y:S01]  /*8a10*/  F2F.F64.F32 R6, R6 ;  /* 0x0000000600067310 */ /* 0x000e620000201800 */
[----:B0-----:R-:W-:Y:S02]  /*8a20*/  LOP3.LUT R27, R27, R4, RZ, 0x3c, !PT ;  /* 0x000000041b1b7212 */ /* 0x001fe400078e3cff */
[----:B------:R-:W-:-:S02]  /*8a30*/  LOP3.LUT R3, R3, R5, RZ, 0x3c, !PT ;  /* 0x0000000503037212 */ /* 0x000fc400078e3cff */
[----:B-1----:R-:W-:Y:S02]  /*8a40*/  LOP3.LUT R31, R31, R6, RZ, 0x3c, !PT ;  /* 0x000000061f1f7212 */ /* 0x002fe400078e3cff */
[----:B------:R-:W-:Y:S01]  /*8a50*/  LOP3.LUT R29, R29, R7, RZ, 0x3c, !PT ;  /* 0x000000071d1d7212 */ /* 0x000fe200078e3cff */
[----:B------:R-:W-:Y:S05]  /*8a60*/  @P0 BRA `(.L_x_452) ;  /* 0x0000024000000947 */ /* 0x000fea0003800000 */
[----:B------:R-:W-:Y:S02]  /*8a70*/  PRMT R40, RZ, 0x7610, R40 ;  /* 0x00007610ff287816 */ /* 0x000fe40000000028 */
[----:B------:R-:W-:Y:S02]  /*8a80*/  PRMT R38, RZ, 0x7610, R38 ;  /* 0x00007610ff267816 */ /* 0x000fe40000000026 */
[----:B------:R-:W-:Y:S01]  /*8a90*/  IADD3 R8, R8, c[0x0][0x17c], RZ ;  /* 0x00005f0008087a10 */ /* 0x000fe20007ffe0ff */
[----:B------:R-:W-:Y:S02]  /*8aa0*/  FMUL.FTZ R4, R40, 1 ;  /* 0x3f80000028047820 */ /* 0x000fe40000410000 */
        /* <DEDUP_REMOVED lines=31> */
[----:B------:R-:W-:Y:S02]  /*8ca0*/  LOP3.LUT R45, R45, R7, RZ, 0x3c, !PT ;  /* 0x000000072d2d7212 */ /* 0x000fe400078e3cff */
.L_x_452:
[----:B------:R-:W-:Y:S05]  /*8cb0*/  BSYNC B0 ;  /* 0x0000000000007941 */ /* 0x000fea0003800000 */
.L_x_451:
[----:B------:R-:W-:Y:S02]  /*8cc0*/  LOP3.LUT R0, R33, R0, R3, 0x96, !PT ;  /* 0x0000000021007212 */ /* 0x000fe400078e9603 */
[----:B------:R-:W-:Y:S02]  /*8cd0*/  LOP3.LUT R22, R35, R22, R27, 0x96, !PT ;  /* 0x0000001623167212 */ /* 0x000fe400078e961b */
[----:B------:R-:W-:Y:S02]  /*8ce0*/  LOP3.LUT R28, R39, R28, R31, 0x96, !PT ;  /* 0x0000001c271c7212 */ /* 0x000fe400078e961f */
[----:B------:R-:W-:Y:S02]  /*8cf0*/  LOP3.LUT R26, R37, R26, R29, 0x96, !PT ;  /* 0x0000001a251a7212 */ /* 0x000fe400078e961d */
[----:B------:R-:W-:-:S02]  /*8d00*/  LOP3.LUT R29, R41, R0, RZ, 0x3c, !PT ;  /* 0x00000000291d7212 */ /* 0x000fc400078e3cff */
[----:B------:R-:W-:Y:S02]  /*8d10*/  LOP3.LUT R22, R43, R22, RZ, 0x3c, !PT ;  /* 0x000000162b167212 */ /* 0x000fe400078e3cff */
[----:B------:R-:W-:Y:S02]  /*8d20*/  LOP3.LUT R0, R47, R28, RZ, 0x3c, !PT ;  /* 0x0000001c2f007212 */ /* 0x000fe400078e3cff */
[----:B------:R-:W-:Y:S01]  /*8d30*/  LOP3.LUT R3, R45, R26, RZ, 0x3c, !PT ;  /* 0x0000001a2d037212 */ /* 0x000fe200078e3cff */
[----:B------:R-:W-:Y:S05]  /*8d40*/  BRA `(.L_x_419) ;  /* 0x0000188000007947 */ /* 0x000fea0003800000 */
.L_x_435:
[----:B------:R-:W-:Y:S01]  /*8d50*/  ISETP.GE.U32.AND P0, PT, R0, c[0x0][0x174], PT ;  /* 0x00005d0000007a0c */ /* 0x000fe20003f06070 */
[----:B------:R-:W-:Y:S01]  /*8d60*/  BSSY B0, `(.L_x_453) ;  /* 0x0000063000007945 */ /* 0x000fe20003800000 */
        /* <DEDUP_REMOVED lines=14> */
[----:B------:R-:W-:Y:S05]  /*8e50*/  @P0 BRA `(.L_x_454) ;  /* 0x0000053000000947 */ /* 0x000fea0003800000 */
        /* <DEDUP_REMOVED lines=14> */
[----:B------:R-:W-:-:S02]  /*8f40*/  MOV R43, c[0x0][0x16c] ;  /* 0x00005b00002b7a02 */ /* 0x000fc40000000f00 */
.L_x_456:
[----:B------:R-:W-:Y:S01]  /*8f50*/  IMAD R4, R30, R49, RZ ;  /* 0x000000311e047224 */ /* 0x000fe200078e02ff */
[----:B------:R-:W-:-:S04]  /*8f60*/  IADD3 R49, R49, c[0x0][0x17c], RZ ;  /* 0x00005f0031317a10 */ /* 0x000fc80007ffe0ff */
[----:B------:R-:W-:Y:S01]  /*8f70*/  SHF.R.U32.HI R5, RZ, 0x1, R4 ;  /* 0x00000001ff057819 */ /* 0x000fe20000011604 */
[----:B------:R-:W-:Y:S01]  /*8f80*/  IMAD R6, R30, R49, RZ ;  /* 0x000000311e067224 */ /* 0x000fe200078e02ff */
[----:B------:R-:W-:-:S03]  /*8f90*/  IADD3 R49, R49, c[0x0][0x17c], RZ ;  /* 0x00005f0031317a10 */ /* 0x000fc60007ffe0ff */
[----:B------:R-:W-:-:S04]  /*8fa0*/  IMAD.WIDE.U32 R4, R5, 0x4, R18 ;  /* 0x0000000405047825 */ /* 0x000fc800078e0012 */
[----:B------:R-:W-:Y:S01]  /*8fb0*/  IMAD R8, R30, R49, RZ ;  /* 0x000000311e087224 */ /* 0x000fe200078e02ff */
[----:B------:R-:W-:Y:S01]  /*8fc0*/  IADD3 R49, R49, c[0x0][0x17c], RZ ;  /* 0x00005f0031317a10 */ /* 0x000fe20007ffe0ff */
[----:B------:R-:W2:Y:S01]  /*8fd0*/  LDG.E R34, [R4.64] ;  /* 0x0000002404227981 */ /* 0x000ea2000c1e1900 */
[----:B------:R-:W-:-:S03]  /*8fe0*/  SHF.R.U32.HI R7, RZ, 0x1, R6 ;  /* 0x00000001ff077819 */ /* 0x000fc60000011606 */
[----:B------:R-:W-:Y:S01]  /*8ff0*/  IMAD R10, R30, R49, RZ ;  /* 0x000000311e0a7224 */ /* 0x000fe200078e02ff */
[----:B------:R-:W-:Y:S01]  /*9000*/  SHF.R.U32.HI R9, RZ, 0x1, R8 ;  /* 0x00000001ff097819 */ /* 0x000fe20000011608 */
[----:B------:R-:W-:-:S03]  /*9010*/  IMAD.WIDE.U32 R6, R7, 0x4, R18 ;  /* 0x0000000407067825 */ /* 0x000fc600078e0012 */
[----:B------:R-:W-:Y:S01]  /*9020*/  SHF.R.U32.HI R11, RZ, 0x1, R10 ;  /* 0x00000001ff0b7819 */ /* 0x000fe2000001160a */
[--C-:B------:R-:W-:Y:S01]  /*9030*/  IMAD.WIDE.U32 R8, R9, 0x4, R18.reuse ;  /* 0x0000000409087825 */ /* 0x100fe200078e0012 */
[----:B------:R0:W3:Y:S03]  /*9040*/  LDG.E R36, [R6.64] ;  /* 0x0000002406247981 */ /* 0x0000e6000c1e1900 */
[----:B------:R-:W-:Y:S01]  /*9050*/  IMAD.WIDE.U32 R10, R11, 0x4, R18 ;  /* 0x000000040b0a7825 */ /* 0x000fe200078e0012 */
[----:B------:R3:W4:Y:S04]  /*9060*/  LDG.E R38, [R8.64] ;  /* 0x0000002408267981 */ /* 0x000728000c1e1900 */
[----:B------:R1:W5:Y:S01]  /*9070*/  LDG.E R40, [R10.64] ;  /* 0x000000240a287981 */ /* 0x000362000c1e1900 */
[----:B------:R-:W-:-:S05]  /*9080*/  IADD3 R49, R49, c[0x0][0x17c], RZ ;  /* 0x00005f0031317a10 */ /* 0x000fca0007ffe0ff */
[----:B------:R-:W-:-:S05]  /*9090*/  IMAD R42, R32, 0x3, R49 ;  /* 0x00000003202a7824 */ /* 0x000fca00078e0231 */
[----:B------:R-:W-:Y:S02]  /*90a0*/  ISETP.GE.U32.AND P0, PT, R42, c[0x0][0x174], PT ;  /* 0x00005d002a007a0c */ /* 0x000fe40003f06070 */
[--C-:B--2---:R-:W-:Y:S02]  /*90b0*/  PRMT R4, RZ, 0x5410, R34.reuse ;  /* 0x00005410ff047816 */ /* 0x104fe40000000022 */
[----:B0-----:R-:W-:-:S03]  /*90c0*/  PRMT R6, RZ, 0x7610, R34 ;  /* 0x00007610ff067816 */ /* 0x001fc60000000022 */
[----:B------:R-:W-:Y:S02]  /*90d0*/  FMUL.FTZ R4, R4, 1 ;  /* 0x3f80000004047820 */ /* 0x000fe40000410000 */
[----:B------:R-:W-:Y:S01]  /*90e0*/  FMUL.FTZ R6, R6, 1 ;  /* 0x3f80000006067820 */ /* 0x000fe20000410000 */
[----:B---3--:R-:W-:-:S03]  /*90f0*/  PRMT R8, RZ, 0x5410, R36 ;  /* 0x00005410ff087816 */ /* 0x008fc60000000024 */
[----:B------:R-:W0:Y:S01]  /*9100*/  F2F.F64.F32 R4, R4 ;  /* 0x0000000400047310 */ /* 0x000e220000201800 */
[----:B-1----:R-:W-:Y:S02]  /*9110*/  PRMT R10, RZ, 0x7610, R36 ;  /* 0x00007610ff0a7816 */ /* 0x002fe40000000024 */
[--C-:B----4-:R-:W-:Y:S01]  /*9120*/  PRMT R12, RZ, 0x5410, R38.reuse ;  /* 0x00005410ff0c7816 */ /* 0x110fe20000000026 */
[----:B------:R-:W-:Y:S01]  /*9130*/  FMUL.FTZ R8, R8, 1 ;  /* 0x3f80000008087820 */ /* 0x000fe20000410000 */
[----:B------:R-:W-:Y:S01]  /*9140*/  PRMT R14, RZ, 0x7610, R38 ;  /* 0x00007610ff0e7816 */ /* 0x000fe20000000026 */
[----:B------:R-:W-:Y:S01]  /*9150*/  FMUL.FTZ R10, R10, 1 ;  /* 0x3f8000000a0a7820 */ /* 0x000fe20000410000 */
[--C-:B-----5:R-:W-:Y:S01]  /*9160*/  PRMT R20, RZ, 0x5410, R40.reuse ;  /* 0x00005410ff147816 */ /* 0x120fe20000000028 */
[----:B------:R-:W-:Y:S01]  /*9170*/  FMUL.FTZ R12, R12, 1 ;  /* 0x3f8000000c0c7820 */ /* 0x000fe20000410000 */
[----:B------:R-:W-:Y:S01]  /*9180*/  PRMT R24, RZ, 0x7610, R40 ;  /* 0x00007610ff187816 */ /* 0x000fe20000000028 */
[----:B------:R-:W-:Y:S01]  /*9190*/  FMUL.FTZ R14, R14, 1 ;  /* 0x3f8000000e0e7820 */ /* 0x000fe20000410000 */
[----:B------:R-:W1:Y:S01]  /*91a0*/  F2F.F64.F32 R6, R6 ;  /* 0x0000000600067310 */ /* 0x000e620000201800 */
[----:B------:R-:W-:-:S02]  /*91b0*/  FMUL.FTZ R20, R20, 1 ;  /* 0x3f80000014147820 */ /* 0x000fc40000410000 */
[----:B------:R-:W-:Y:S01]  /*91c0*/  FMUL.FTZ R24, R24, 1 ;  /* 0x3f80000018187820 */ /* 0x000fe20000410000 */
[----:B0-----:R-:W-:Y:S02]  /*91d0*/  LOP3.LUT R41, R41, R4, RZ, 0x3c, !PT ;  /* 0x0000000429297212 */ /* 0x001fe400078e3cff */
[----:B------:R-:W-:Y:S02]  /*91e0*/  LOP3.LUT R43, R43, R5, RZ, 0x3c, !PT ;  /* 0x000000052b2b7212 */ /* 0x000fe400078e3cff */
[----:B------:R-:W0:Y:S08]  /*91f0*/  F2F.F64.F32 R8, R8 ;  /* 0x0000000800087310 */ /* 0x000e300000201800 */
[----:B------:R-:W2:Y:S01]  /*9200*/  F2F.F64.F32 R10, R10 ;  /* 0x0000000a000a7310 */ /* 0x000ea20000201800 */
[----:B-1----:R-:W-:-:S02]  /*9210*/  LOP3.LUT R37, R37, R6, RZ, 0x3c, !PT ;  /* 0x0000000625257212 */ /* 0x002fc400078e3cff */
[----:B------:R-:W-:-:S05]  /*9220*/  LOP3.LUT R39, R39, R7, RZ, 0x3c, !PT ;  /* 0x0000000727277212 */ /* 0x000fca00078e3cff */
[----:B------:R-:W1:Y:S01]  /*9230*/  F2F.F64.F32 R12, R12 ;  /* 0x0000000c000c7310 */ /* 0x000e620000201800 */
[----:B0-----:R-:W-:Y:S02]  /*9240*/  LOP3.LUT R26, R26, R8, RZ, 0x3c, !PT ;  /* 0x000000081a1a7212 */ /* 0x001fe400078e3cff */
[----:B------:R-:W-:-:S05]  /*9250*/  LOP3.LUT R28, R28, R9, RZ, 0x3c, !PT ;  /* 0x000000091c1c7212 */ /* 0x000fca00078e3cff */
[----:B------:R-:W0:Y:S01]  /*9260*/  F2F.F64.F32 R14, R14 ;  /* 0x0000000e000e7310 */ /* 0x000e220000201800 */
[----:B--2---:R-:W-:Y:S02]  /*9270*/  LOP3.LUT R0, R0, R10, RZ, 0x3c, !PT ;  /* 0x0000000a00007212 */ /* 0x004fe400078e3cff */
[----:B------:R-:W-:-:S05]  /*9280*/  LOP3.LUT R22, R22, R11, RZ, 0x3c, !PT ;  /* 0x0000000b16167212 */ /* 0x000fca00078e3cff */
[----:B------:R-:W2:Y:S01]  /*9290*/  F2F.F64.F32 R20, R20 ;  /* 0x0000001400147310 */ /* 0x000ea20000201800 */
[----:B-1----:R-:W-:Y:S02]  /*92a0*/  LOP3.LUT R33, R33, R12, RZ, 0x3c, !PT ;  /* 0x0000000c21217212 */ /* 0x002fe400078e3cff */
[----:B------:R-:W-:-:S05]  /*92b0*/  LOP3.LUT R35, R35, R13, RZ, 0x3c, !PT ;  /* 0x0000000d23237212 */ /* 0x000fca00078e3cff */
[----:B------:R-:W1:Y:S01]  /*92c0*/  F2F.F64.F32 R24, R24 ;  /* 0x0000001800187310 */ /* 0x000e620000201800 */
[----:B0-----:R-:W-:Y:S02]  /*92d0*/  LOP3.LUT R29, R29, R14, RZ, 0x3c, !PT ;  /* 0x0000000e1d1d7212 */ /* 0x001fe400078e3cff */
[----:B------:R-:W-:Y:S02]  /*92e0*/  LOP3.LUT R31, R31, R15, RZ, 0x3c, !PT ;  /* 0x0000000f1f1f7212 */ /* 0x000fe400078e3cff */
[----:B--2---:R-:W-:Y:S02]  /*92f0*/  LOP3.LUT R3, R3, R20, RZ, 0x3c, !PT ;  /* 0x0000001403037212 */ /* 0x004fe400078e3cff */
[----:B------:R-:W-:Y:S02]  /*9300*/  LOP3.LUT R27, R27, R21, RZ, 0x3c, !PT ;  /* 0x000000151b1b7212 */ /* 0x000fe400078e3cff */
[----:B-1----:R-:W-:Y:S02]  /*9310*/  LOP3.LUT R47, R47, R24, RZ, 0x3c, !PT ;  /* 0x000000182f2f7212 */ /* 0x002fe400078e3cff */
[----:B------:R-:W-:Y:S01]  /*9320*/  LOP3.LUT R45, R45, R25, RZ, 0x3c, !PT ;  /* 0x000000192d2d7212 */ /* 0x000fe200078e3cff */
[----:B------:R-:W-:Y:S05]  /*9330*/  @!P0 BRA `(.L_x_456) ;  /* 0xfffffc1000008947 */ /* 0x000fea000383ffff */
[----:B------:R-:W-:Y:S05]  /*9340*/  BSYNC B1 ;  /* 0x0000000000017941 */ /* 0x000fea0003800000 */
.L_x_455:
[----:B------:R-:W-:Y:S02]  /*9350*/  PRMT R6, R6, 0x5410, R34 ;  /* 0x0000541006067816 */ /* 0x000fe40000000022 */
[----:B------:R-:W-:-:S02]  /*9360*/  PRMT R9, R9, 0x5410, R36 ;  /* 0x0000541009097816 */ /* 0x000fc40000000024 */
[----:B------:R-:W-:Y:S02]  /*9370*/  PRMT R10, R10, 0x5410, R38 ;  /* 0x000054100a0a7816 */ /* 0x000fe40000000026 */
[----:B------:R-:W-:Y:S02]  /*9380*/  PRMT R8, R8, 0x5410, R40 ;  /* 0x0000541008087816 */ /* 0x000fe40000000028 */
.L_x_454:
[----:B------:R-:W-:Y:S05]  /*9390*/  BSYNC B0 ;  /* 0x0000000000007941 */ /* 0x000fea0003800000 */
.L_x_453:
[----:B------:R-:W-:Y:S01]  /*93a0*/  ISETP.GE.U32.AND P1, PT, R49, c[0x0][0x174], PT ;  /* 0x00005d0031007a0c */ /* 0x000fe20003f26070 */
[----:B------:R-:W-:-:S12]  /*93b0*/  BSSY B0, `(.L_x_457) ;  /* 0x0000022000007945 */ /* 0x000fd80003800000 */
[----:B------:R-:W-:Y:S05]  /*93c0*/  @P1 BRA `(.L_x_458) ;  /* 0x0000020000001947 */ /* 0x000fea0003800000 */
[----:B------:R-:W-:-:S05]  /*93d0*/  IMAD R4, R30, R49, RZ ;  /* 0x000000311e047224 */ /* 0x000fca00078e02ff */
[----:B------:R-:W-:-:S05]  /*93e0*/  SHF.R.U32.HI R5, RZ, 0x1, R4 ;  /* 0x00000001ff057819 */ /* 0x000fca0000011604 */
[----:B------:R-:W-:-:S06]  /*93f0*/  IMAD.WIDE.U32 R4, R5, 0x4, R18 ;  /* 0x0000000405047825 */ /* 0x000fcc00078e0012 */
[----:B------:R-:W2:Y:S01]  /*9400*/  LDG.E R4, [R4.64] ;  /* 0x0000002404047981 */ /* 0x000ea2000c1e1900 */
[----:B------:R-:W-:-:S04]  /*9410*/  IADD3 R7, R49, c[0x0][0x17c], RZ ;  /* 0x00005f0031077a10 */ /* 0x000fc80007ffe0ff */
[----:B------:R-:W-:Y:S02]  /*9420*/  ISETP.GE.U32.AND P0, PT, R7, c[0x0][0x174], PT ;  /* 0x00005d0007007a0c */ /* 0x000fe40003f06070 */
[--C-:B--2---:R-:W-:Y:S02]  /*9430*/  PRMT R6, R6, 0x5410, R4.reuse ;  /* 0x0000541006067816 */ /* 0x104fe40000000004 */
[----:B------:R-:W-:-:S09]  /*9440*/  PRMT R34, R34, 0x7610, R4 ;  /* 0x0000761022227816 */ /* 0x000fd20000000004 */
        /* <DEDUP_REMOVED lines=10> */
[----:B------:R-:W-:Y:S01]  /*94f0*/  IADD3 R5, R7, c[0x0][0x17c], RZ ;  /* 0x00005f0007057a10 */ /* 0x000fe20007ffe0ff */
[----:B------:R-:W-:-:S03]  /*9500*/  IMAD R4, R30, R7, RZ ;  /* 0x000000071e047224 */ /* 0x000fc600078e02ff */
[----:B------:R-:W-:-:S13]  /*9510*/  ISETP.GE.U32.AND P0, PT, R5, c[0x0][0x174], PT ;  /* 0x00005d0005007a0c */ /* 0x000fda0003f06070 */
[----:B------:R-:W-:Y:S01]  /*9520*/  @!P0 IMAD R30, R30, R5, RZ ;  /* 0x000000051e1e8224 */ /* 0x000fe200078e02ff */
[----:B------:R-:W-:-:S04]  /*9530*/  SHF.R.U32.HI R5, RZ, 0x1, R4 ;  /* 0x00000001ff057819 */ /* 0x000fc80000011604 */
[----:B------:R-:W-:Y:S01]  /*9540*/  @!P0 SHF.R.U32.HI R7, RZ, 0x1, R30 ;  /* 0x00000001ff078819 */ /* 0x000fe2000001161e */
[----:B------:R-:W-:-:S04]  /*9550*/  IMAD.WIDE.U32 R4, R5, 0x4, R18 ;  /* 0x0000000405047825 */ /* 0x000fc800078e0012 */
[----:B------:R-:W-:Y:S02]  /*9560*/  @!P0 IMAD.WIDE.U32 R18, R7, 0x4, R18 ;  /* 0x0000000407128825 */ /* 0x000fe400078e0012 */
[----:B------:R-:W2:Y:S04]  /*9570*/  LDG.E R4, [R4.64] ;  /* 0x0000002404047981 */ /* 0x000ea8000c1e1900 */
[----:B------:R-:W3:Y:S01]  /*9580*/  @!P0 LDG.E R18, [R18.64] ;  /* 0x0000002412128981 */ /* 0x000ee2000c1e1900 */
[--C-:B--2---:R-:W-:Y:S02]  /*9590*/  PRMT R10, R10, 0x5410, R4.reuse ;  /* 0x000054100a0a7816 */ /* 0x104fe40000000004 */
[----:B------:R-:W-:Y:S02]  /*95a0*/  PRMT R38, R38, 0x7610, R4 ;  /* 0x0000761026267816 */ /* 0x000fe40000000004 */
[----:B---3--:R-:W-:-:S02]  /*95b0*/  @!P0 PRMT R8, R8, 0x5410, R18 ;  /* 0x0000541008088816 */ /* 0x008fc40000000012 */
[----:B------:R-:W-:Y:S02]  /*95c0*/  @!P0 PRMT R40, R40, 0x7610, R18 ;  /* 0x0000761028288816 */ /* 0x000fe40000000012 */
.L_x_458:
[----:B------:R-:W-:Y:S05]  /*95d0*/  BSYNC B0 ;  /* 0x0000000000007941 */ /* 0x000fea0003800000 */
.L_x_457:
[----:B------:R-:W-:Y:S01]  /*95e0*/  BSSY B0, `(.L_x_459) ;  /* 0x0000033000007945 */ /* 0x000fe20003800000 */
        /* <DEDUP_REMOVED lines=16> */
[----:B------:R-:W-:Y:S01]  /*96f0*/  FMUL.FTZ R4, R9, 1 ;  /* 0x3f80000009047820 */ /* 0x000fe20000410000 */
[----:B------:R-:W-:Y:S01]  /*9700*/  IADD3 R9, R49, c[0x0][0x17c], RZ ;  /* 0x00005f0031097a10 */ /* 0x000fe20007ffe0ff */
[----:B------:R-:W-:-:S03]  /*9710*/  FMUL.FTZ R6, R36, 1 ;  /* 0x3f80000024067820 */ /* 0x000fc60000410000 */
[----:B------:R-:W-:Y:S01]  /*9720*/  ISETP.GE.U32.AND P0, PT, R9, c[0x0][0x174], PT ;  /* 0x00005d0009007a0c */ /* 0x000fe20003f06070 */
[----:B------:R-:W0:Y:S08]  /*9730*/  F2F.F64.F32 R4, R4 ;  /* 0x0000000400047310 */ /* 0x000e300000201800 */
[----:B------:R-:W1:Y:S01]  /*9740*/  F2F.F64.F32 R6, R6 ;  /* 0x0000000600067310 */ /* 0x000e620000201800 */
[----:B0-----:R-:W-:-:S02]  /*9750*/  LOP3.LUT R26, R26, R4, RZ, 0x3c, !PT ;  /* 0x000000041a1a7212 */ /* 0x001fc400078e3cff */
[----:B------:R-:W-:Y:S02]  /*9760*/  LOP3.LUT R28, R28, R5, RZ, 0x3c, !PT ;  /* 0x000000051c1c7212 */ /* 0x000fe400078e3cff */
[----:B-1----:R-:W-:Y:S02]  /*9770*/  LOP3.LUT R0, R0, R6, RZ, 0x3c, !PT ;  /* 0x0000000600007212 */ /* 0x002fe400078e3cff */
[----:B------:R-:W-:Y:S01]  /*9780*/  LOP3.LUT R22, R22, R7, RZ, 0x3c, !PT ;  /* 0x0000000716167212 */ /* 0x000fe200078e3cff */
        /* <DEDUP_REMOVED lines=24> */
.L_x_460:
[----:B------:R-:W-:Y:S05]  /*9910*/  BSYNC B0 ;  /* 0x0000000000007941 */ /* 0x000fea0003800000 */
.L_x_459:
        /* <DEDUP_REMOVED lines=9> */
.L_x_434:
[----:B------:R-:W-:Y:S01]  /*99b0*/  IMAD.MOV.U32 R49, RZ, RZ, c[0x0][0x17c] ;  /* 0x00005f00ff317624 */ /* 0x000fe200078e00ff */
[----:B------:R-:W-:Y:S01]  /*99c0*/  BSSY B0, `(.L_x_461) ;  /* 0x0000064000007945 */ /* 0x000fe20003800000 */
[----:B------:R-:W-:Y:S01]  /*99d0*/  MOV R0, R3 ;  /* 0x0000000300007202 */ /* 0x000fe20000000f00 */
[----:B------:R-:W-:Y:S01]  /*99e0*/  IMAD.MOV.U32 R27, RZ, RZ, c[0x0][0x168] ;  /* 0x00005a00ff1b7624 */ /* 0x000fe200078e00ff */
[----:B------:R-:W-:Y:S01]  /*99f0*/  MOV R29, c[0x0][0x16c] ;  /* 0x00005b00001d7a02 */ /* 0x000fe20000000f00 */
[----:B------:R-:W-:Y:S01]  /*9a00*/  IMAD R4, R49, 0x3, R3 ;  /* 0x0000000331047824 */ /* 0x000fe200078e0203 */
[----:B------:R-:W-:Y:S01]  /*9a10*/  MOV R3, c[0x0][0x16c] ;  /* 0x00005b0000037a02 */ /* 0x000fe20000000f00 */
[----:B------:R-:W-:Y:S01]  /*9a20*/  IMAD.MOV.U32 R31, RZ, RZ, c[0x0][0x168] ;  /* 0x00005a00ff1f7624 */ /* 0x000fe200078e00ff */
[----:B------:R-:W-:Y:S01]  /*9a30*/  MOV R35, c[0x0][0x16c] ;  /* 0x00005b0000237a02 */ /* 0x000fe20000000f00 */
[----:B------:R-:W-:Y:S01]  /*9a40*/  IMAD.MOV.U32 R33, RZ, RZ, c[0x0][0x168] ;  /* 0x00005a00ff217624 */ /* 0x000fe200078e00ff */
[----:B------:R-:W-:Y:S01]  /*9a50*/  ISETP.GE.U32.AND P0, PT, R4, c[0x0][0x174], PT ;  /* 0x00005d0004007a0c */ /* 0x000fe20003f06070 */
        /* <DEDUP_REMOVED lines=9> */
[----:B------:R-:W-:-:S03]  /*9af0*/  MOV R47, c[0x0][0x16c] ;  /* 0x00005b00002f7a02 */ /* 0x000fc60000000f00 */
        /* <DEDUP_REMOVED lines=16> */
.L_x_464:
[----:B------:R-:W-:Y:S02]  /*9c00*/  SHF.R.U32.HI R5, RZ, 0x1, R0 ;  /* 0x00000001ff057819 */ /* 0x000fe40000011600 */
[----:B------:R-:W-:-:S03]  /*9c10*/  IADD3 R0, R0, c[0x0][0x17c], RZ ;  /* 0x00005f0000007a10 */ /* 0x000fc60007ffe0ff */
[----:B------:R-:W-:Y:S01]  /*9c20*/  IMAD.WIDE.U32 R4, R5, 0x4, R18 ;  /* 0x0000000405047825 */ /* 0x000fe200078e0012 */
[----:B------:R-:W-:Y:S02]  /*9c30*/  SHF.R.U32.HI R7, RZ, 0x1, R0 ;  /* 0x00000001ff077819 */ /* 0x000fe40000011600 */
[----:B------:R-:W-:Y:S02]  /*9c40*/  IADD3 R0, R0, c[0x0][0x17c], RZ ;  /* 0x00005f0000007a10 */ /* 0x000fe40007ffe0ff */
[----:B------:R-:W2:Y:S01]  /*9c50*/  LDG.E R32, [R4.64] ;  /* 0x0000002404207981 */ /* 0x000ea2000c1e1900 */
[----:B------:R-:W-:Y:S01]  /*9c60*/  IMAD.WIDE.U32 R6, R7, 0x4, R18 ;  /* 0x0000000407067825 */ /* 0x000fe200078e0012 */
[----:B------:R-:W-:Y:S02]  /*9c70*/  SHF.R.U32.HI R9, RZ, 0x1, R0 ;  /* 0x00000001ff097819 */ /* 0x000fe40000011600 */
[----:B------:R-:W-:Y:S02]  /*9c80*/  IADD3 R0, R0, c[0x0][0x17c], RZ ;  /* 0x00005f0000007a10 */ /* 0x000fe40007ffe0ff */
[----:B------:R0:W3:Y:S01]  /*9c90*/  LDG.E R34, [R6.64] ;  /* 0x0000002406227981 */ /* 0x0000e2000c1e1900 */
[----:B------:R-:W-:Y:S01]  /*9ca0*/  IMAD.WIDE.U32 R8, R9, 0x4, R18 ;  /* 0x0000000409087825 */ /* 0x000fe200078e0012 */
[----:B------:R-:W-:-:S04]  /*9cb0*/  SHF.R.U32.HI R11, RZ, 0x1, R0 ;  /* 0x00000001ff0b7819 */ /* 0x000fc80000011600 */
[----:B------:R3:W4:Y:S01]  /*9cc0*/  LDG.E R36, [R8.64] ;  /* 0x0000002408247981 */ /* 0x000722000c1e1900 */
[----:B------:R-:W-:-:S05]  /*9cd0*/  IMAD.WIDE.U32 R10, R11, 0x4, R18 ;  /* 0x000000040b0a7825 */ /* 0x000fca00078e0012 */
[----:B------:R1:W5:Y:S01]  /*9ce0*/  LDG.E R38, [R10.64] ;  /* 0x000000240a267981 */ /* 0x000362000c1e1900 */
[----:B------:R-:W-:-:S05]  /*9cf0*/  IADD3 R0, R0, c[0x0][0x17c], RZ ;  /* 0x00005f0000007a10 */ /* 0x000fca0007ffe0ff */
[----:B------:R-:W-:-:S05]  /*9d00*/  IMAD R40, R49, 0x3, R0 ;  /* 0x0000000331287824 */ /* 0x000fca00078e0200 */
[----:B------:R-:W-:Y:S02]  /*9d10*/  ISETP.GE.U32.AND P0, PT, R40, c[0x0][0x174], PT ;  /* 0x00005d0028007a0c */ /* 0x000fe40003f06070 */
[--C-:B--2---:R-:W-:Y:S02]  /*9d20*/  PRMT R4, RZ, 0x5410, R32.reuse ;  /* 0x00005410ff047816 */ /* 0x104fe40000000020 */
[----:B0-----:R-:W-:-:S03]  /*9d30*/  PRMT R6, RZ, 0x7610, R32 ;  /* 0x00007610ff067816 */ /* 0x001fc60000000020 */
[----:B------:R-:W-:Y:S01]  /*9d40*/  FMUL.FTZ R4, R4, 1 ;  /* 0x3f80000004047820 */ /* 0x000fe20000410000 */
[--C-:B---3--:R-:W-:Y:S01]  /*9d50*/  PRMT R8, RZ, 0x5410, R34.reuse ;  /* 0x00005410ff087816 */ /* 0x108fe20000000022 */
[----:B------:R-:W-:Y:S01]  /*9d60*/  FMUL.FTZ R6, R6, 1 ;  /* 0x3f80000006067820 */ /* 0x000fe20000410000 */
[----:B-1----:R-:W-:-:S03]  /*9d70*/  PRMT R10, RZ, 0x7610, R34 ;  /* 0x00007610ff0a7816 */ /* 0x002fc60000000022 */
[----:B------:R-:W-:Y:S01]  /*9d80*/  FMUL.FTZ R8, R8, 1 ;  /* 0x3f80000008087820 */ /* 0x000fe20000410000 */
[--C-:B----4-:R-:W-:Y:S01]  /*9d90*/  PRMT R12, RZ, 0x5410, R36.reuse ;  /* 0x00005410ff0c7816 */ /* 0x110fe20000000024 */
[----:B------:R-:W-:Y:S01]  /*9da0*/  FMUL.FTZ R10, R10, 1 ;  /* 0x3f8000000a0a7820 */ /* 0x000fe20000410000 */
[----:B------:R-:W-:Y:S01]  /*9db0*/  PRMT R14, RZ, 0x7610, R36 ;  /* 0x00007610ff0e7816 */ /* 0x000fe20000000024 */
[----:B------:R-:W0:Y:S02]  /*9dc0*/  F2F.F64.F32 R4, R4 ;  /* 0x0000000400047310 */ /* 0x000e240000201800 */
[----:B------:R-:W-:Y:S01]  /*9dd0*/  FMUL.FTZ R12, R12, 1 ;  /* 0x3f8000000c0c7820 */ /* 0x000fe20000410000 */
[--C-:B-----5:R-:W-:Y:S01]  /*9de0*/  PRMT R20, RZ, 0x5410, R38.reuse ;  /* 0x00005410ff147816 */ /* 0x120fe20000000026 */
[----:B------:R-:W-:Y:S01]  /*9df0*/  FMUL.FTZ R14, R14, 1 ;  /* 0x3f8000000e0e7820 */ /* 0x000fe20000410000 */
[----:B------:R-:W-:-:S03]  /*9e00*/  PRMT R24, RZ, 0x7610, R38 ;  /* 0x00007610ff187816 */ /* 0x000fc60000000026 */
[----:B------:R-:W-:Y:S01]  /*9e10*/  FMUL.FTZ R20, R20, 1 ;  /* 0x3f80000014147820 */ /* 0x000fe20000410000 */
[----:B------:R-:W1:Y:S01]  /*9e20*/  F2F.F64.F32 R6, R6 ;  /* 0x0000000600067310 */ /* 0x000e620000201800 */
[----:B------:R-:W-:Y:S01]  /*9e30*/  FMUL.FTZ R24, R24, 1 ;  /* 0x3f80000018187820 */ /* 0x000fe20000410000 */
[----:B0-----:R-:W-:-:S06]  /*9e40*/  LOP3.LUT R45, R45, R4, RZ, 0x3c, !PT ;  /* 0x000000042d2d7212 */ /* 0x001fcc00078e3cff */
[----:B------:R-:W0:Y:S01]  /*9e50*/  F2F.F64.F32 R8, R8 ;  /* 0x0000000800087310 */ /* 0x000e220000201800 */
[----:B------:R-:W-:-:S07]  /*9e60*/  LOP3.LUT R47, R47, R5, RZ, 0x3c, !PT ;  /* 0x000000052f2f7212 */ /* 0x000fce00078e3cff */
[----:B------:R-:W2:Y:S01]  /*9e70*/  F2F.F64.F32 R10, R10 ;  /* 0x0000000a000a7310 */ /* 0x000ea20000201800 */
[----:B-1----:R-:W-:Y:S02]  /*9e80*/  LOP3.LUT R41, R41, R6, RZ, 0x3c, !PT ;  /* 0x0000000629297212 */ /* 0x002fe400078e3cff */
        /* <DEDUP_REMOVED lines=19> */
.L_x_463:
[----:B------:R-:W-:Y:S02]  /*9fc0*/  PRMT R6, R6, 0x5410, R32 ;  /* 0x0000541006067816 */ /* 0x000fe40000000020 */
[----:B------:R-:W-:-:S02]  /*9fd0*/  PRMT R10, R10, 0x5410, R34 ;  /* 0x000054100a0a7816 */ /* 0x000fc40000000022 */
[----:B------:R-:W-:Y:S02]  /*9fe0*/  PRMT R9, R9, 0x5410, R36 ;  /* 0x0000541009097816 */ /* 0x000fe40000000024 */
[----:B------:R-:W-:Y:S02]  /*9ff0*/  PRMT R8, R8, 0x5410, R38 ;  /* 0x0000541008087816 */ /* 0x000fe40000000026 */
.L_x_462:
[----:B------:R-:W-:Y:S05]  /*a000*/  BSYNC B0 ;  /* 0x0000000000007941 */ /* 0x000fea0003800000 */
.L_x_461:
[----:B------:R-:W-:Y:S01]  /*a010*/  ISETP.GE.U32.AND P1, PT, R0, c[0x0][0x174], PT ;  /* 0x00005d0000007a0c */ /* 0x000fe20003f26070 */
[----:B------:R-:W-:-:S12]  /*a020*/  BSSY B0, `(.L_x_465) ;  /* 0x000001e000007945 */ /* 0x000fd80003800000 */
[----:B------:R-:W-:Y:S05]  /*a030*/  @P1 BRA `(.L_x_466) ;  /* 0x000001c000001947 */ /* 0x000fea0003800000 */
        /* <DEDUP_REMOVED lines=16> */
[----:B------:R-:W-:Y:S02]  /*a140*/  IADD3 R4, R7, c[0x0][0x17c], RZ ;  /* 0x00005f0007047a10 */ /* 0x000fe40007ffe0ff */
[----:B------:R-:W-:Y:S02]  /*a150*/  SHF.R.U32.HI R5, RZ, 0x1, R7 ;  /* 0x00000001ff057819 */ /* 0x000fe40000011607 */
[----:B------:R-:W-:-:S13]  /*a160*/  ISETP.GE.U32.AND P0, PT, R4, c[0x0][0x174], PT ;  /* 0x00005d0004007a0c */ /* 0x000fda0003f06070 */
        /* <DEDUP_REMOVED lines=9> */
.L_x_466:
[----:B------:R-:W-:Y:S05]  /*a200*/  BSYNC B0 ;  /* 0x0000000000007941 */ /* 0x000fea0003800000 */
.L_x_465:
        /* <DEDUP_REMOVED lines=51> */
.L_x_468:
[----:B------:R-:W-:Y:S05]  /*a540*/  BSYNC B0 ;  /* 0x0000000000007941 */ /* 0x000fea0003800000 */
.L_x_467:
[----:B------:R-:W-:Y:S02]  /*a550*/  LOP3.LUT R28, R37, R28, R45, 0x96, !PT ;  /* 0x0000001c251c7212 */ /* 0x000fe400078e962d */
[----:B------:R-:W-:Y:S02]  /*a560*/  LOP3.LUT R30, R39, R30, R47, 0x96, !PT ;  /* 0x0000001e271e7212 */ /* 0x000fe400078e962f */
[----:B------:R-:W-:Y:S02]  /*a570*/  LOP3.LUT R0, R33, R22, R41, 0x96, !PT ;  /* 0x0000001621007212 */ /* 0x000fe400078e9629 */
[----:B------:R-:W-:Y:S02]  /*a580*/  LOP3.LUT R26, R35, R26, R43, 0x96, !PT ;  /* 0x0000001a231a7212 */ /* 0x000fe400078e962b */
[----:B------:R-:W-:-:S02]  /*a590*/  LOP3.LUT R22, R31, R28, RZ, 0x3c, !PT ;  /* 0x0000001c1f167212 */ /* 0x000fc400078e3cff */
[----:B------:R-:W-:Y:S02]  /*a5a0*/  LOP3.LUT R29, R29, R30, RZ, 0x3c, !PT ;  /* 0x0000001e1d1d7212 */ /* 0x000fe400078e3cff */
[----:B------:R-:W-:Y:S02]  /*a5b0*/  LOP3.LUT R0, R27, R0, RZ, 0x3c, !PT ;  /* 0x000000001b007212 */ /* 0x000fe400078e3cff */
[----:B------:R-:W-:Y:S02]  /*a5c0*/  LOP3.LUT R3, R3, R26, RZ, 0x3c, !PT ;  /* 0x0000001a03037212 */ /* 0x000fe400078e3cff */
.L_x_419:
[----:B------:R-:W-:Y:S05]  /*a5d0*/  BSYNC B6 ;  /* 0x0000000000067941 */ /* 0x000fea0003800000 */
.L_x_418:
[----:B------:R-:W-:-:S13]  /*a5e0*/  ISETP.NE.AND P0, PT, RZ, c[0x0][0x18c], PT ;  /* 0x00006300ff007a0c */ /* 0x000fda0003f05270 */
[----:B------:R-:W-:Y:S05]  /*a5f0*/  @!P0 BRA `(.L_x_469) ;  /* 0x0000020000008947 */ /* 0x000fea0003800000 */
[----:B------:R-:W-:Y:S01]  /*a600*/  IMAD R9, R2, c[0x0][0x0], R23 ;  /* 0x0000000002097a24 */ /* 0x000fe200078e0217 */
[----:B------:R-:W-:Y:S01]  /*a610*/  MOV R30, R0 ;  /* 0x00000000001e7202 */ /* 0x000fe20000000f00 */
[----:B------:R-:W-:Y:S01]  /*a620*/  IMAD.MOV.U32 R28, RZ, RZ, R22 ;  /* 0x000000ffff1c7224 */ /* 0x000fe200078e0016 */
[----:B------:R-:W-:Y:S01]  /*a630*/  ULDC UR4, c[0x0][0x4] ;  /* 0x0000010000047ab9 */ /* 0x000fe20000000800 */
[----:B------:R-:W-:Y:S01]  /*a640*/  IMAD.MOV.U32 R31, RZ, RZ, R3 ;  /* 0x000000ffff1f7224 */ /* 0x000fe200078e0003 */
[----:B------:R-:W-:-:S04]  /*a650*/  USHF.R.U32.HI UR4, URZ, 0x1, UR4 ;  /* 0x000000013f047899 */ /* 0x000fc80008011604 */
[----:B------:R0:W-:Y:S02]  /*a660*/  STS.128 [R9.X16+0x10], R28 ;  /* 0x0000101c09007388 */ /* 0x0001e4000000cc00 */
[----:B------:R-:W-:-:S13]  /*a670*/  ISETP.NE.AND P0, PT, RZ, UR4, PT ;  /* 0x00000004ff007c0c */ /* 0x000fda000bf05270 */
[----:B------:R-:W-:Y:S05]  /*a680*/  @!P0 BRA `(.L_x_469) ;  /* 0x0000017000008947 */ /* 0x000fea0003800000 */
[----:B------:R-:W-:-:S05]  /*a690*/  MOV R5, UR4 ;  /* 0x0000000400057c02 */ /* 0x000fca0008000f00 */
.L_x_472:
[--C-:B------:R-:W-:Y:S01]  /*a6a0*/  IMAD.IADD R4, R2, 0x1, R5.reuse ;  /* 0x0000000102047824 */ /* 0x100fe200078e0205 */
[----:B------:R-:W-:Y:S01]  /*a6b0*/  WARPSYNC 0xffffffff ;  /* 0xffffffff00007948 */ /* 0x000fe20003800000 */
[----:B------:R-:W-:Y:S01]  /*a6c0*/  BAR.SYNC.DEFER_BLOCKING 0x0 ;  /* 0x0000000000007b1d */ /* 0x000fe20000010000 */
[----:B------:R-:W-:Y:S02]  /*a6d0*/  ISETP.GT.AND P1, PT, R5, 0x1, PT ;  /* 0x000000010500780c */ /* 0x000fe40003f24270 */
[----:B------:R-:W-:Y:S02]  /*a6e0*/  ISETP.GE.U32.AND P0, PT, R4, c[0x0][0x4], PT ;  /* 0x0000010004007a0c */ /* 0x000fe40003f06070 */
[----:B------:R-:W-:Y:S01]  /*a6f0*/  SHF.R.S32.HI R8, RZ, 0x1, R5 ;  /* 0x00000001ff087819 */ /* 0x000fe20000011405 */
[----:B------:R-:W-:Y:S01]  /*a700*/  BSSY B0, `(.L_x_470) ;  /* 0x000000d000007945 */ /* 0x000fe20003800000 */
[----:B------:R-:W-:-:S13]  /*a710*/  ISETP.GE.U32.OR P0, PT, R2, R5, P0 ;  /* 0x000000050200720c */ /* 0x000fda0000706470 */
[----:B0-----:R-:W-:Y:S05]  /*a720*/  @P0 BRA `(.L_x_471) ;  /* 0x000000a000000947 */ /* 0x001fea0003800000 */
[----:B------:R-:W-:-:S06]  /*a730*/  IMAD R4, R4, c[0x0][0x0], R23 ;  /* 0x0000000004047a24 */ /* 0x000fcc00078e0217 */
[----:B------:R-:W1:Y:S02]  /*a740*/  LDS.128 R4, [R4.X16+0x10] ;  /* 0x0000100004047984 */ /* 0x000e64000000cc00 */
[----:B-1----:R-:W-:Y:S02]  /*a750*/  LOP3.LUT R0, R6, R0, RZ, 0x3c, !PT ;  /* 0x0000000006007212 */ /* 0x002fe400078e3cff */
[----:B------:R-:W-:Y:S02]  /*a760*/  LOP3.LUT R22, R4, R22, RZ, 0x3c, !PT ;  /* 0x0000001604167212 */ /* 0x000fe400078e3cff */
[----:B------:R-:W-:Y:S01]  /*a770*/  LOP3.LUT R3, R7, R3, RZ, 0x3c, !PT ;  /* 0x0000000307037212 */ /* 0x000fe200078e3cff */
[----:B0-----:R-:W-:Y:S01]  /*a780*/  IMAD.MOV.U32 R30, RZ, RZ, R0 ;  /* 0x000000ffff1e7224 */ /* 0x001fe200078e0000 */
[----:B------:R-:W-:Y:S02]  /*a790*/  LOP3.LUT R29, R5, R29, RZ, 0x3c, !PT ;  /* 0x0000001d051d7212 */ /* 0x000fe400078e3cff */
[----:B------:R-:W-:-:S02]  /*a7a0*/  MOV R28, R22 ;  /* 0x00000016001c7202 */ /* 0x000fc40000000f00 */
[----:B------:R-:W-:-:S05]  /*a7b0*/  MOV R31, R3 ;  /* 0x00000003001f7202 */ /* 0x000fca0000000f00 */
[----:B------:R0:W-:Y:S02]  /*a7c0*/  STS.128 [R9.X16+0x10], R28 ;  /* 0x0000101c09007388 */ /* 0x0001e4000000cc00 */
.L_x_471:
[----:B------:R-:W-:Y:S05]  /*a7d0*/  BSYNC B0 ;  /* 0x0000000000007941 */ /* 0x000fea0003800000 */
.L_x_470:
[----:B------:R-:W-:Y:S01]  /*a7e0*/  IMAD.MOV.U32 R5, RZ, RZ, R8 ;  /* 0x000000ffff057224 */ /* 0x000fe200078e0008 */
[----:B------:R-:W-:Y:S05]  /*a7f0*/  @P1 BRA `(.L_x_472) ;  /* 0xfffffea000001947 */ /* 0x000fea000383ffff */
.L_x_469:
[----:B------:R-:W-:-:S13]  /*a800*/  ISETP.NE.AND P0, PT, RZ, c[0x0][0x188], PT ;  /* 0x00006200ff007a0c */ /* 0x000fda0003f05270 */
[----:B------:R-:W-:Y:S05]  /*a810*/  @!P0 BRA `(.L_x_473) ;  /* 0x0000036000008947 */ /* 0x000fea0003800000 */
[----:B------:R-:W-:Y:S01]  /*a820*/  MOV R5, c[0x0][0x0] ;  /* 0x0000000000057a02 */ /* 0x000fe20000000f00 */
[----:B------:R-:W-:-:S03]  /*a830*/  IMAD.MOV.U32 R4, RZ, RZ, c[0x0][0x0] ;  /* 0x00000000ff047624 */ /* 0x000fc600078e00ff */
[----:B------:R-:W-:-:S13]  /*a840*/  ISETP.GT.AND P0, PT, R5, 0x20, PT ;  /* 0x000000200500780c */ /* 0x000fda0003f04270 */
[----:B------:R-:W-:Y:S05]  /*a850*/  @!P0 BRA `(.L_x_474) ;  /* 0x0000022000008947 */ /* 0x000fea0003800000 */
[----:B0-----:R-:W-:Y:S01]  /*a860*/  IMAD R9, R2, c[0x0][0x0], R23 ;  /* 0x0000000002097a24 */ /* 0x001fe200078e0217 */
[----:B------:R-:W-:Y:S01]  /*a870*/  MOV R28, R22 ;  /* 0x00000016001c7202 */ /* 0x000fe20000000f00 */
[----:B------:R-:W-:Y:S01]  /*a880*/  IMAD.MOV.U32 R30, RZ, RZ, R0 ;  /* 0x000000ffff1e7224 */ /* 0x000fe200078e0000 */
[----:B------:R-:W-:Y:S02]  /*a890*/  MOV R31, R3 ;  /* 0x00000003001f7202 */ /* 0x000fe40000000f00 */
[----:B------:R-:W-:-:S03]  /*a8a0*/  LEA.HI R4, R5, c[0x0][0x0], RZ, 0x1 ;  /* 0x0000000005047a11 */ /* 0x000fc600078f08ff */
[----:B------:R0:W-:Y:S01]  /*a8b0*/  STS.128 [R9.X16+0x10], R28 ;  /* 0x0000101c09007388 */ /* 0x0001e2000000cc00 */
[----:B------:R-:W-:Y:S01]  /*a8c0*/  SHF.R.S32.HI R5, RZ, 0x1, R4 ;  /* 0x00000001ff057819 */ /* 0x000fe20000011404 */
[----:B------:R-:W-:-:S03]  /*a8d0*/  IMAD.MOV.U32 R4, RZ, RZ, 0x20 ;  /* 0x00000020ff047424 */ /* 0x000fc600078e00ff */
[----:B------:R-:W-:-:S13]  /*a8e0*/  ISETP.GE.AND P0, PT, R5, 0x20, PT ;  /* 0x000000200500780c */ /* 0x000fda0003f06270 */
[----:B------:R-:W-:Y:S05]  /*a8f0*/  @!P0 BRA `(.L_x_474) ;  /* 0x0000018000008947 */ /* 0x000fea0003800000 */
[----:B0-----:R-:W-:Y:S02]  /*a900*/  MOV R8, R5 ;  /* 0x0000000500087202 */ /* 0x001fe40000000f00 */
[----:B------:R-:W-:-:S03]  /*a910*/  LEA R11, R9, 0x10, 0x4 ;  /* 0x00000010090b7811 */ /* 0x000fc600078e20ff */
.L_x_477:
[----:B------:R-:W-:Y:S01]  /*a920*/  IMAD.IADD R4, R23, 0x1, R8 ;  /* 0x0000000117047824 */ /* 0x000fe200078e0208 */
[----:B------:R-:W-:Y:S01]  /*a930*/  WARPSYNC 0xffffffff ;  /* 0xffffffff00007948 */ /* 0x000fe20003800000 */
[----:B------:R-:W-:Y:S03]  /*a940*/  BAR.SYNC.DEFER_BLOCKING 0x0 ;  /* 0x0000000000007b1d */ /* 0x000fe60000010000 */
[----:B------:R-:W-:-:S03]  /*a950*/  ISETP.GE.U32.AND P0, PT, R4, c[0x0][0x0], PT ;  /* 0x0000000004007a0c */ /* 0x000fc60003f06070 */
[----:B------:R-:W-:Y:S01]  /*a960*/  BSSY B0, `(.L_x_475) ;  /* 0x000000d000007945 */ /* 0x000fe20003800000 */
[----:B------:R-:W-:-:S13]  /*a970*/  ISETP.GE.U32.OR P0, PT, R23, R8, P0 ;  /* 0x000000081700720c */ /* 0x000fda0000706470 */
[----:B0-----:R-:W-:Y:S05]  /*a980*/  @P0 BRA `(.L_x_476) ;  /* 0x000000a000000947 */ /* 0x001fea0003800000 */
[----:B------:R-:W-:-:S06]  /*a990*/  LEA R4, R8, R11, 0x4 ;  /* 0x0000000b08047211 */ /* 0x000fcc00078e20ff */
[----:B------:R-:W0:Y:S02]  /*a9a0*/  LDS.128 R4, [R4] ;  /* 0x0000000004047984 */ /* 0x000e240000000c00 */
[----:B0-----:R-:W-:Y:S02]  /*a9b0*/  LOP3.LUT R22, R4, R22, RZ, 0x3c, !PT ;  /* 0x0000001604167212 */ /* 0x001fe400078e3cff */
[----:B------:R-:W-:Y:S02]  /*a9c0*/  LOP3.LUT R3, R7, R3, RZ, 0x3c, !PT ;  /* 0x0000000307037212 */ /* 0x000fe400078e3cff */
[----:B------:R-:W-:Y:S01]  /*a9d0*/  LOP3.LUT R0, R6, R0, RZ, 0x3c, !PT ;  /* 0x0000000006007212 */ /* 0x000fe200078e3cff */
[----:B------:R-:W-:Y:S01]  /*a9e0*/  IMAD.MOV.U32 R28, RZ, RZ, R22 ;  /* 0x000000ffff1c7224 */ /* 0x000fe200078e0016 */
[----:B------:R-:W-:Y:S01]  /*a9f0*/  LOP3.LUT R29, R5, R29, RZ, 0x3c, !PT ;  /* 0x0000001d051d7212 */ /* 0x000fe200078e3cff */
[----:B------:R-:W-:Y:S01]  /*aa00*/  IMAD.MOV.U32 R31, RZ, RZ, R3 ;  /* 0x000000ffff1f7224 */ /* 0x000fe200078e0003 */
[----:B------:R-:W-:-:S05]  /*aa10*/  MOV R30, R0 ;  /* 0x00000000001e7202 */ /* 0x000fca0000000f00 */
[----:B------:R0:W-:Y:S02]  /*aa20*/  STS.128 [R9.X16+0x10], R28 ;  /* 0x0000101c09007388 */ /* 0x0001e4000000cc00 */
.L_x_476:
[----:B------:R-:W-:Y:S05]  /*aa30*/  BSYNC B0 ;  /* 0x0000000000007941 */ /* 0x000fea0003800000 */
.L_x_475:
[----:B------:R-:W-:-:S04]  /*aa40*/  SHF.R.S32.HI R8, RZ, 0x1, R8 ;  /* 0x00000001ff087819 */ /* 0x000fc80000011408 */
[----:B------:R-:W-:-:S13]  /*aa50*/  ISETP.GE.AND P0, PT, R8, 0x20, PT ;  /* 0x000000200800780c */ /* 0x000fda0003f06270 */
[----:B------:R-:W-:Y:S05]  /*aa60*/  @P0 BRA `(.L_x_477) ;  /* 0xfffffeb000000947 */ /* 0x000fea000383ffff */
[----:B------:R-:W-:-:S10]  /*aa70*/  HFMA2.MMA R4, -RZ, RZ, 0, 1.9073486328125e-06 ;  /* 0x00000020ff047435 */ /* 0x000fd400000001ff */
.L_x_474:
[----:B0-----:R-:W-:Y:S01]  /*aa80*/  ISETP.GE.AND P0, PT, R4, 0x2, PT ;  /* 0x000000020400780c */ /* 0x001fe20003f06270 */
[----:B------:R-:W-:Y:S01]  /*aa90*/  WARPSYNC 0xffffffff ;  /* 0xffffffff00007948 */ /* 0x000fe20003800000 */
[----:B------:R-:W-:Y:S11]  /*aaa0*/  BAR.SYNC.DEFER_BLOCKING 0x0 ;  /* 0x0000000000007b1d */ /* 0x000ff60000010000 */
[----:B------:R-:W-:Y:S05]  /*aab0*/  @!P0 BRA `(.L_x_473) ;  /* 0x000000c000008947 */ /* 0x000fea0003800000 */
[----:B------:R-:W-:-:S05]  /*aac0*/  IMAD.MOV.U32 R5, RZ, RZ, 0x1 ;  /* 0x00000001ff057424 */ /* 0x000fca00078e00ff */
.L_x_478:
[----:B------:R-:W0:Y:S04]  /*aad0*/  SHFL.DOWN PT, R6, R29, R5, 0x1f ;  /* 0x08001f051d067589 */ /* 0x000e2800000e0000 */
[----:B------:R-:W1:Y:S04]  /*aae0*/  SHFL.DOWN PT, R7, R22, R5, 0x1f ;  /* 0x08001f0516077589 */ /* 0x000e6800000e0000 */
[----:B------:R-:W2:Y:S04]  /*aaf0*/  SHFL.DOWN PT, R8, R3, R5, 0x1f ;  /* 0x08001f0503087589 */ /* 0x000ea800000e0000 */
[----:B------:R3:W4:Y:S02]  /*ab00*/  SHFL.DOWN PT, R9, R0, R5, 0x1f ;  /* 0x08001f0500097589 */ /* 0x00072400000e0000 */
[----:B---3--:R-:W-:-:S02]  /*ab10*/  SHF.L.U32 R5, R5, 0x1, RZ ;  /* 0x0000000105057819 */ /* 0x008fc400000006ff */
[----:B0-----:R-:W-:Y:S02]  /*ab20*/  LOP3.LUT R29, R29, R6, RZ, 0x3c, !PT ;  /* 0x000000061d1d7212 */ /* 0x001fe400078e3cff */
[----:B------:R-:W-:Y:S02]  /*ab30*/  ISETP.GE.AND P0, PT, R5, R4, PT ;  /* 0x000000040500720c */ /* 0x000fe40003f06270 */
[----:B-1----:R-:W-:Y:S02]  /*ab40*/  LOP3.LUT R22, R22, R7, RZ, 0x3c, !PT ;  /* 0x0000000716167212 */ /* 0x002fe400078e3cff */
[----:B--2---:R-:W-:Y:S02]  /*ab50*/  LOP3.LUT R3, R3, R8, RZ, 0x3c, !PT ;  /* 0x0000000803037212 */ /* 0x004fe400078e3cff */
[----:B----4-:R-:W-:-:S07]  /*ab60*/  LOP3.LUT R0, R0, R9, RZ, 0x3c, !PT ;  /* 0x0000000900007212 */ /* 0x010fce00078e3cff */
[----:B------:R-:W-:Y:S05]  /*ab70*/  @!P0 BRA `(.L_x_478) ;  /* 0xffffff5000008947 */ /* 0x000fea000383ffff */
.L_x_473:
[----:B------:R-:W-:Y:S01]  /*ab80*/  ISETP.NE.AND P1, PT, RZ, c[0x0][0x344], PT ;  /* 0x0000d100ff007a0c */ /* 0x000fe20003f25270 */
[----:B------:R-:W-:-:S12]  /*ab90*/  CS2R R18, SRZ ;  /* 0x0000000000127805 */ /* 0x000fd8000001ff00 */
[----:B------:R-:W-:Y:S05]  /*aba0*/  @!P1 BRA `(.L_x_479) ;  /* 0x00000c7000009947 */ /* 0x000fea0003800000 */
[----:B------:R-:W-:Y:S01]  /*abb0*/  IMAD.MOV.U32 R16, RZ, RZ, RZ ;  /* 0x000000ffff107224 */ /* 0x000fe200078e00ff */
[----:B------:R-:W-:-:S03]  /*abc0*/  MOV R6, 0x1 ;  /* 0x0000000100067802 */ /* 0x000fc60000000f00 */
[----:B------:R-:W-:Y:S01]  /*abd0*/  IMAD.HI.U32 R4, R17, c[0x0][0x34c], R16 ;  /* 0x0000d30011047a27 */ /* 0x000fe200078e0010 */
[----:B------:R-:W-:-:S04]  /*abe0*/  ISETP.NE.AND P0, PT, R6, c[0x0][0x344], PT ;  /* 0x0000d10006007a0c */ /* 0x000fc80003f05270 */
[----:B------:R-:W-:-:S05]  /*abf0*/  SHF.R.U32.HI R5, RZ, c[0x0][0x350], R4 ;  /* 0x0000d400ff057a19 */ /* 0x000fca0000011604 */
[----:B------:R-:W-:-:S04]  /*ac00*/  IMAD.MOV R7, RZ, RZ, -R5 ;  /* 0x000000ffff077224 */ /* 0x000fc800078e0a05 */
[----:B------:R-:W-:-:S04]  /*ac10*/  IMAD R7, R7, c[0x0][0x348], R17 ;  /* 0x0000d20007077a24 */ /* 0x000fc800078e0211 */
[----:B------:R-:W-:Y:S01]  /*ac20*/  IMAD R19, R7, c[0x0][0x474], RZ ;  /* 0x00011d0007137a24 */ /* 0x000fe200078e02ff */
        /* <DEDUP_REMOVED lines=191> */
.L_x_479:
[----:B------:R-:W-:-:S05]  /*b820*/  IADD3 R6, P0, R19, c[0x0][0x548], RZ ;  /* 0x0001520013067a10 */ /* 0x000fca0007f1e0ff */
[----:B------:R-:W-:Y:S01]  /*b830*/  IMAD.X R7, RZ, RZ, c[0x0][0x54c], P0 ;  /* 0x00015300ff077624 */ /* 0x000fe200000e06ff */
[----:B------:R-:W-:Y:S05]  /*b840*/  @!P1 BRA `(.L_x_480) ;  /* 0x00000c7000009947 */ /* 0x000fea0003800000 */
[----:B------:R-:W-:Y:S01]  /*b850*/  HFMA2.MMA R4, -RZ, RZ, 0, 0 ;  /* 0x00000000ff047435 */ /* 0x000fe200000001ff */
[----:B------:R-:W-:Y:S01]  /*b860*/  IADD3 R5, R17, 0x1, RZ ;  /* 0x0000000111057810 */ /* 0x000fe20007ffe0ff */
[----:B------:R-:W-:-:S05]  /*b870*/  IMAD.MOV.U32 R10, RZ, RZ, c[0x0][0x344] ;  /* 0x0000d100ff0a7624 */ /* 0x000fca00078e00ff */
[----:B------:R-:W-:-:S03]  /*b880*/  ISETP.NE.AND P0, PT, R10, 0x1, PT ;  /* 0x000000010a00780c */ /* 0x000fc60003f05270 */
[----:B------:R-:W-:-:S05]  /*b890*/  IMAD.HI.U32 R8, R5, c[0x0][0x34c], R4 ;  /* 0x0000d30005087a27 */ /* 0x000fca00078e0004 */
[----:B0-----:R-:W-:-:S04]  /*b8a0*/  SHF.R.U32.HI R9, RZ, c[0x0][0x350], R8 ;  /* 0x0000d400ff097a19 */ /* 0x001fc80000011608 */
        /* <DEDUP_REMOVED lines=193> */
.L_x_480:
[----:B------:R-:W-:Y:S01]  /*c4c0*/  ISETP.NE.U32.AND P0, PT, RZ, c[0x0][0x558], PT ;  /* 0x00015600ff007a0c */ /* 0x000fe20003f05070 */
[----:B------:R-:W-:Y:S01]  /*c4d0*/  CS2R R4, SRZ ;  /* 0x0000000000047805 */ /* 0x000fe2000001ff00 */
[----:B------:R-:W-:Y:S01]  /*c4e0*/  ISETP.NE.AND P4, PT, RZ, c[0x0][0x190], PT ;  /* 0x00006400ff007a0c */ /* 0x000fe20003f85270 */
[----:B------:R-:W-:Y:S01]  /*c4f0*/  IMAD.MOV.U32 R14, RZ, RZ, RZ ;  /* 0x000000ffff0e7224 */ /* 0x000fe200078e00ff */
[----:B------:R-:W-:Y:S02]  /*c500*/  ISETP.NE.AND.EX P0, PT, RZ, c[0x0][0x55c], PT, P0 ;  /* 0x00015700ff007a0c */ /* 0x000fe40003f05300 */
[----:B------:R-:W-:-:S04]  /*c510*/  IADD3 R10, P2, R18, c[0x0][0x548], RZ ;  /* 0x00015200120a7a10 */ /* 0x000fc80007f5e0ff */
[----:B------:R-:W-:-:S07]  /*c520*/  IADD3.X R11, RZ, c[0x0][0x54c], RZ, P2, !PT ;  /* 0x00015300ff0b7a10 */ /* 0x000fce00017fe4ff */
[----:B------:R-:W-:-:S05]  /*c530*/  @P0 IADD3 R4, P3, R19, c[0x0][0x558], RZ ;  /* 0x0001560013040a10 */ /* 0x000fca0007f7e0ff */
[----:B------:R-:W-:-:S05]  /*c540*/  @P0 IMAD.X R5, RZ, RZ, c[0x0][0x55c], P3 ;  /* 0x00015700ff050624 */ /* 0x000fca00018e06ff */
[----:B------:R-:W-:Y:S01]  /*c550*/  @P0 MOV R14, R5 ;  /* 0x00000005000e0202 */ /* 0x000fe20000000f00 */
[----:B------:R-:W-:Y:S05]  /*c560*/  @!P4 BRA `(.L_x_481) ;  /* 0x00002f300000c947 */ /* 0x000fea0003800000 */
[----:B------:R-:W1:Y:S01]  /*c570*/  S2R R8, SR_CTAID.X ;  /* 0x0000000000087919 */ /* 0x000e620000002500 */
[----:B------:R-:W-:Y:S01]  /*c580*/  IMAD R7, R23, c[0x0][0x194], RZ ;  /* 0x0000650017077a24 */ /* 0x000fe200078e02ff */
[----:B------:R-:W-:-:S03]  /*c590*/  CS2R R18, SRZ ;  /* 0x0000000000127805 */ /* 0x000fc6000001ff00 */
[----:B------:R-:W-:-:S04]  /*c5a0*/  IMAD R7, R2, c[0x0][0x198], R7 ;  /* 0x0000660002077a24 */ /* 0x000fc800078e0207 */
[----:B-1----:R-:W-:-:S04]  /*c5b0*/  IMAD R7, R8, c[0x0][0x180], R7 ;  /* 0x0000600008077a24 */ /* 0x002fc800078e0207 */
[----:B------:R-:W-:Y:S01]  /*c5c0*/  IMAD.SHL.U32 R11, R7, 0x2, RZ ;  /* 0x00000002070b7824 */ /* 0x000fe200078e00ff */
[----:B------:R-:W-:Y:S05]  /*c5d0*/  @!P1 BRA `(.L_x_482) ;  /* 0x00000c6000009947 */ /* 0x000fea0003800000 */
[----:B------:R-:W-:Y:S01]  /*c5e0*/  HFMA2.MMA R10, -RZ, RZ, 0, 0 ;  /* 0x00000000ff0a7435 */ /* 0x000fe200000001ff */
[----:B0-----:R-:W-:-:S05]  /*c5f0*/  IMAD.MOV.U32 R9, RZ, RZ, c[0x0][0x344] ;  /* 0x0000d100ff097624 */ /* 0x001fca00078e00ff */
        /* <DEDUP_REMOVED lines=196> */
.L_x_482:
[----:B------:R-:W-:-:S05]  /*d240*/  IADD3 R6, P0, R19, c[0x0][0x548], RZ ;  /* 0x0001520013067a10 */ /* 0x000fca0007f1e0ff */
[----:B------:R-:W-:Y:S01]  /*d250*/  IMAD.X R7, RZ, RZ, c[0x0][0x54c], P0 ;  /* 0x00015300ff077624 */ /* 0x000fe200000e06ff */
[----:B------:R-:W-:Y:S05]  /*d260*/  @!P1 BRA `(.L_x_483) ;  /* 0x00000c7000009947 */ /* 0x000fea0003800000 */
[----:B------:R-:W-:Y:S01]  /*d270*/  HFMA2.MMA R12, -RZ, RZ, 0, 0 ;  /* 0x00000000ff0c7435 */ /* 0x000fe200000001ff */
[----:B------:R-:W-:Y:S01]  /*d280*/  IADD3 R13, R11, 0x1, RZ ;  /* 0x000000010b0d7810 */ /* 0x000fe20007ffe0ff */
[----:B0-----:R-:W-:-:S05]  /*d290*/  IMAD.MOV.U32 R9, RZ, RZ, c[0x0][0x344] ;  /* 0x0000d100ff097624 */ /* 0x001fca00078e00ff */
[----:B------:R-:W-:-:S03]  /*d2a0*/  ISETP.NE.AND P0, PT, R9, 0x1, PT ;  /* 0x000000010900780c */ /* 0x000fc60003f05270 */
        /* <DEDUP_REMOVED lines=195> */
.L_x_483:
[----:B------:R-:W-:Y:S01]  /*dee0*/  ISETP.NE.AND P0, PT, RZ, c[0x0][0x188], PT ;  /* 0x00006200ff007a0c */ /* 0x000fe20003f05270 */
[----:B------:R-:W-:Y:S01]  /*def0*/  BSSY B0, `(.L_x_484) ;  /* 0x000000a000007945 */ /* 0x000fe20003800000 */
[----:B0-----:R-:W-:Y:S02]  /*df00*/  PRMT R9, RZ, 0x7610, R9 ;  /* 0x00007610ff097816 */ /* 0x001fe40000000009 */
        /* <DEDUP_REMOVED lines=8> */
.L_x_485:
[----:B------:R-:W-:Y:S05]  /*df90*/  BSYNC B0 ;  /* 0x0000000000007941 */ /* 0x000fea0003800000 */
.L_x_484:
[----:B------:R-:W-:Y:S01]  /*dfa0*/  PRMT R9, R9, 0x9910, RZ ;  /* 0x0000991009097816 */ /* 0x000fe200000000ff */
[----:B------:R-:W-:Y:S01]  /*dfb0*/  BSSY B0, `(.L_x_486) ;  /* 0x000000f000007945 */ /* 0x000fe20003800000 */
[----:B------:R-:W-:Y:S02]  /*dfc0*/  LOP3.LUT P0, RZ, R23, R2, RZ, 0xfc, !PT ;  /* 0x0000000217ff7212 */ /* 0x000fe4000780fcff */
[----:B------:R-:W-:-:S13]  /*dfd0*/  ISETP.NE.AND P1, PT, R9, RZ, PT ;  /* 0x000000ff0900720c */ /* 0x000fda0003f25270 */
[----:B------:R-:W-:Y:S05]  /*dfe0*/  @!P1 BRA `(.L_x_487) ;  /* 0x000000b000009947 */ /* 0x000fea0003800000 */
[----:B------:R-:W0:Y:S01]  /*dff0*/  S2R R9, SR_CTAID.Y ;  /* 0x0000000000097919 */ /* 0x000e220000002600 */
[----:B------:R-:W-:Y:S01]  /*e000*/  ISETP.NE.AND P2, PT, RZ, c[0x0][0x188], PT ;  /* 0x00006200ff007a0c */ /* 0x000fe20003f45270 */
[----:B------:R-:W-:Y:S01]  /*e010*/  HFMA2.MMA R11, -RZ, RZ, 0, 9.5367431640625e-07 ;  /* 0x00000010ff0b7435 */ /* 0x000fe200000001ff */
[----:B------:R-:W-:Y:S01]  /*e020*/  IMAD.MOV.U32 R28, RZ, RZ, R22 ;  /* 0x000000ffff1c7224 */ /* 0x000fe200078e0016 */
[----:B------:R-:W-:Y:S01]  /*e030*/  MOV R12, R0 ;  /* 0x00000000000c7202 */ /* 0x000fe20000000f00 */
[----:B------:R-:W-:Y:S02]  /*e040*/  IMAD.MOV.U32 R13, RZ, RZ, R3 ;  /* 0x000000ffff0d7224 */ /* 0x000fe400078e0003 */
[----:B0-----:R-:W-:-:S07]  /*e050*/  IMAD R10, R8, c[0x0][0x10], R9 ;  /* 0x00000400080a7a24 */ /* 0x001fce00078e0209 */
[----:B------:R-:W-:-:S04]  /*e060*/  @!P2 IMAD R10, R10, c[0x0][0x0], R23 ;  /* 0x000000000a0aaa24 */ /* 0x000fc800078e0217 */
[----:B------:R-:W-:-:S05]  /*e070*/  IMAD.WIDE.U32 R10, R10, R11, c[0x0][0x560] ;  /* 0x000158000a0a7625 */ /* 0x000fca00078e000b */
[----:B------:R0:W-:Y:S04]  /*e080*/  STG.E.64 [R10.64], R28 ;  /* 0x0000001c0a007986 */ /* 0x0001e8000c101b24 */
[----:B------:R0:W-:Y:S02]  /*e090*/  STG.E.64 [R10.64+0x8], R12 ;  /* 0x0000080c0a007986 */ /* 0x0001e4000c101b24 */
.L_x_487:
[----:B------:R-:W-:Y:S05]  /*e0a0*/  BSYNC B0 ;  /* 0x0000000000007941 */ /* 0x000fea0003800000 */
.L_x_486:
        /* <DEDUP_REMOVED lines=12> */
[----:B------:R-:W1:Y:S01]  /*e170*/  S2R R0, SR_LANEID ;  /* 0x0000000000007919 */ /* 0x000e620000000000 */
[----:B------:R-:W-:Y:S01]  /*e180*/  VOTEU.ANY UR4, UPT, PT ;  /* 0x0000000000047886 */ /* 0x000fe200038e0100 */
[----:B0-----:R-:W-:Y:S01]  /*e190*/  HFMA2.MMA R11, -RZ, RZ, 0, 2.384185791015625e-07 ;  /* 0x00000004ff0b7435 */ /* 0x001fe200000001ff */
[----:B------:R-:W1:Y:S08]  /*e1a0*/  FLO.U32 R9, UR4 ;  /* 0x0000000400097d00 */ /* 0x000e7000080e0000 */
[----:B------:R-:W0:Y:S01]  /*e1b0*/  POPC R3, UR4 ;  /* 0x0000000400037d09 */ /* 0x000e220008000000 */
[----:B------:R-:W-:Y:S01]  /*e1c0*/  IMAD.WIDE.U32 R10, R8, R11, c[0x0][0x568] ;  /* 0x00015a00080a7625 */ /* 0x000fe200078e000b */
[----:B-1----:R-:W-:-:S13]  /*e1d0*/  ISETP.EQ.U32.AND P0, PT, R9, R0, PT ;  /* 0x000000000900720c */ /* 0x002fda0003f02070 */
[----:B0-----:R-:W2:Y:S01]  /*e1e0*/  @P0 ATOMG.E.ADD.STRONG.GPU PT, R10, [R10.64], R3 ;  /* 0x000000030a0a09a8 */ /* 0x001ea200081ee1e4 */
[----:B------:R-:W-:-:S03]  /*e1f0*/  ULDC UR5, c[0x0][0x10] ;  /* 0x0000040000057ab9 */ /* 0x000fc60000000800 */
[----:B------:R-:W0:Y:S02]  /*e200*/  S2R R12, SR_LTMASK ;  /* 0x00000000000c7919 */ /* 0x000e240000003900 */
[----:B0-----:R-:W-:Y:S01]  /*e210*/  LOP3.LUT R12, R12, UR4, RZ, 0xc0, !PT ;  /* 0x000000040c0c7c12 */ /* 0x001fe2000f8ec0ff */
[----:B------:R-:W-:Y:S02]  /*e220*/  UMOV UR4, 0x1 ;  /* 0x0000000100047882 */ /* 0x000fe40000000000 */
[----:B------:R-:W-:Y:S01]  /*e230*/  UIADD3 UR4, -UR4, UR5, URZ ;  /* 0x0000000504047290 */ /* 0x000fe2000fffe13f */
[----:B------:R-:W0:Y:S01]  /*e240*/  POPC R13, R12 ;  /* 0x0000000c000d7309 */ /* 0x000e220000000000 */
[----:B--2---:R-:W0:Y:S02]  /*e250*/  SHFL.IDX PT, R0, R10, R9, 0x1f ;  /* 0x00001f090a007589 */ /* 0x004e2400000e0000 */
[----:B0-----:R-:W-:-:S05]  /*e260*/  IMAD.IADD R0, R0, 0x1, R13 ;  /* 0x0000000100007824 */ /* 0x001fca00078e020d */
[----:B------:R-:W-:-:S04]  /*e270*/  ISETP.NE.AND P0, PT, R0, UR4, PT ;  /* 0x0000000400007c0c */ /* 0x000fc8000bf05270 */
[----:B------:R-:W-:-:S05]  /*e280*/  SEL R0, RZ, 0x1, P0 ;  /* 0x00000001ff007807 */ /* 0x000fca0000000000 */
[----:B------:R0:W-:Y:S04]  /*e290*/  STS.U8 [RZ], R0 ;  /* 0x00000000ff007388 */ /* 0x0001e80000000000 */
.L_x_489:
[----:B------:R-:W-:Y:S05]  /*e2a0*/  BSYNC B0 ;  /* 0x0000000000007941 */ /* 0x000fea0003800000 */
.L_x_488:
[----:B------:R-:W-:Y:S01]  /*e2b0*/  BAR.SYNC.DEFER_BLOCKING 0x0 ;  /* 0x0000000000007b1d */ /* 0x000fe20000010000 */
[----:B0-----:R-:W-:-:S04]  /*e2c0*/  IADD3 R12, P2, R18, c[0x0][0x548], RZ ;  /* 0x00015200120c7a10 */ /* 0x001fc80007f5e0ff */
[----:B------:R-:W-:Y:S01]  /*e2d0*/  IADD3.X R13, RZ, c[0x0][0x54c], RZ, P2, !PT ;  /* 0x00015300ff0d7a10 */ /* 0x000fe200017fe4ff */
        /* <DEDUP_REMOVED lines=16> */
[----:B------:R-:W-:Y:S01]  /*e3e0*/  BSSY B1, `(.L_x_492) ;  /* 0x0000014000017945 */ /* 0x000fe20003800000 */
[----:B------:R-:W-:Y:S01]  /*e3f0*/  IMAD.MOV.U32 R16, RZ, RZ, c[0x0][0x168] ;  /* 0x00005a00ff107624 */ /* 0x000fe200078e00ff */
[----:B------:R-:W-:Y:S02]  /*e400*/  MOV R17, c[0x0][0x16c] ;  /* 0x00005b0000117a02 */ /* 0x000fe40000000f00 */
[----:B------:R-:W-:-:S13]  /*e410*/  ISETP.GE.U32.AND P0, PT, R9, c[0x0][0x184], PT ;  /* 0x0000610009007a0c */ /* 0x000fda0003f06070 */
[----:B------:R-:W-:Y:S05]  /*e420*/  @P0 BRA `(.L_x_493) ;  /* 0x000000f000000947 */ /* 0x000fea0003800000 */
[----:B------:R-:W-:Y:S01]  /*e430*/  IMAD.MOV.U32 R16, RZ, RZ, c[0x0][0x168] ;  /* 0x00005a00ff107624 */ /* 0x000fe200078e00ff */
[----:B------:R-:W-:Y:S02]  /*e440*/  MOV R17, c[0x0][0x16c] ;  /* 0x00005b0000117a02 */ /* 0x000fe40000000f00 */
.L_x_494:
[----:B------:R-:W-:Y:S02]  /*e450*/  IMAD.MOV.U32 R11, RZ, RZ, 0x10 ;  /* 0x00000010ff0b7424 */ /* 0x000fe400078e00ff */
[----:B------:R-:W-:-:S04]  /*e460*/  IMAD R10, R8, c[0x0][0x10], R9 ;  /* 0x00000400080a7a24 */ /* 0x000fc800078e0209 */
[----:B------:R-:W-:-:S05]  /*e470*/  IMAD.WIDE.U32 R10, R10, R11, c[0x0][0x560] ;  /* 0x000158000a0a7625 */ /* 0x000fca00078e000b */
[----:B------:R-:W2:Y:S04]  /*e480*/  LDG.E.64 R20, [R10.64] ;  /* 0x000000240a147981 */ /* 0x000ea8000c1e1b00 */
[----:B------:R-:W3:Y:S01]  /*e490*/  LDG.E.64 R24, [R10.64+0x8] ;  /* 0x000008240a187981 */ /* 0x000ee2000c1e1b00 */
[----:B------:R-:W-:-:S05]  /*e4a0*/  MOV R0, c[0x0][0x0] ;  /* 0x0000000000007a02 */ /* 0x000fca0000000f00 */
[----:B------:R-:W-:-:S05]  /*e4b0*/  IMAD R9, R0, c[0x0][0x4], R9 ;  /* 0x0000010000097a24 */ /* 0x000fca00078e0209 */
[----:B------:R-:W-:Y:S02]  /*e4c0*/  ISETP.GE.U32.AND P0, PT, R9, c[0x0][0x184], PT ;  /* 0x0000610009007a0c */ /* 0x000fe40003f06070 */
[----:B--2---:R-:W-:Y:S02]  /*e4d0*/  LOP3.LUT R22, R20, R22, RZ, 0x3c, !PT ;  /* 0x0000001614167212 */ /* 0x004fe400078e3cff */
[----:B------:R-:W-:Y:S02]  /*e4e0*/  LOP3.LUT R3, R21, R3, RZ, 0x3c, !PT ;  /* 0x0000000315037212 */ /* 0x000fe400078e3cff */
[----:B---3--:R-:W-:Y:S02]  /*e4f0*/  LOP3.LUT R16, R24, R16, RZ, 0x3c, !PT ;  /* 0x0000001018107212 */ /* 0x008fe400078e3cff */
[----:B------:R-:W-:-:S05]  /*e500*/  LOP3.LUT R17, R25, R17, RZ, 0x3c, !PT ;  /* 0x0000001119117212 */ /* 0x000fca00078e3cff */
[----:B------:R-:W-:Y:S05]  /*e510*/  @!P0 BRA `(.L_x_494) ;  /* 0xffffff3000008947 */ /* 0x000fea000383ffff */
.L_x_493:
[----:B------:R-:W-:Y:S05]  /*e520*/  BSYNC B1 ;  /* 0x0000000000017941 */ /* 0x000fea0003800000 */
.L_x_492:
[----:B------:R-:W-:Y:S05]  /*e530*/  BRA `(.L_x_495) ;  /* 0x0000014000007947 */ /* 0x000fea0003800000 */
.L_x_491:
[----:B------:R-:W-:Y:S01]  /*e540*/  ISETP.GE.U32.AND P0, PT, R2, c[0x0][0x184], PT ;  /* 0x0000610002007a0c */ /* 0x000fe20003f06070 */
[----:B------:R-:W-:Y:S01]  /*e550*/  IMAD.MOV.U32 R16, RZ, RZ, c[0x0][0x168] ;  /* 0x00005a00ff107624 */ /* 0x000fe200078e00ff */
[----:B------:R-:W-:-:S11]  /*e560*/  MOV R17, c[0x0][0x16c] ;  /* 0x00005b0000117a02 */ /* 0x000fd60000000f00 */
[----:B------:R-:W-:Y:S05]  /*e570*/  @P0 BRA `(.L_x_495) ;  /* 0x0000010000000947 */ /* 0x000fea0003800000 */
[----:B------:R-:W-:Y:S01]  /*e580*/  IMAD.MOV.U32 R16, RZ, RZ, c[0x0][0x168] ;  /* 0x00005a00ff107624 */ /* 0x000fe200078e00ff */
[----:B------:R-:W-:Y:S01]  /*e590*/  MOV R17, c[0x0][0x16c] ;  /* 0x00005b0000117a02 */ /* 0x000fe20000000f00 */
[----:B------:R-:W-:-:S03]  /*e5a0*/  IMAD.MOV.U32 R9, RZ, RZ, R2 ;  /* 0x000000ffff097224 */ /* 0x000fc600078e0002 */
.L_x_496:
[----:B------:R-:W-:Y:S01]  /*e5b0*/  HFMA2.MMA R11, -RZ, RZ, 0, 9.5367431640625e-07 ;  /* 0x00000010ff0b7435 */ /* 0x000fe200000001ff */
[----:B------:R-:W-:-:S04]  /*e5c0*/  IMAD R0, R8, c[0x0][0x10], R9 ;  /* 0x0000040008007a24 */ /* 0x000fc800078e0209 */
[----:B------:R-:W-:-:S05]  /*e5d0*/  IMAD R0, R0, c[0x0][0x0], R23 ;  /* 0x0000000000007a24 */ /* 0x000fca00078e0217 */
[----:B------:R-:W-:-:S05]  /*e5e0*/  IMAD.WIDE.U32 R10, R0, R11, c[0x0][0x560] ;  /* 0x00015800000a7625 */ /* 0x000fca00078e000b */
[----:B------:R-:W2:Y:S04]  /*e5f0*/  LDG.E.64 R20, [R10.64] ;  /* 0x000000240a147981 */ /* 0x000ea8000c1e1b00 */
[----:B------:R-:W3:Y:S01]  /*e600*/  LDG.E.64 R24, [R10.64+0x8] ;  /* 0x000008240a187981 */ /* 0x000ee2000c1e1b00 */
[----:B------:R-:W-:-:S04]  /*e610*/  IADD3 R9, R9, c[0x0][0x4], RZ ;  /* 0x0000010009097a10 */ /* 0x000fc80007ffe0ff */
[----:B------:R-:W-:Y:S02]  /*e620*/  ISETP.GE.U32.AND P0, PT, R9, c[0x0][0x184], PT ;  /* 0x0000610009007a0c */ /* 0x000fe40003f06070 */
[----:B--2---:R-:W-:Y:S02]  /*e630*/  LOP3.LUT R22, R20, R22, RZ, 0x3c, !PT ;  /* 0x0000001614167212 */ /* 0x004fe400078e3cff */
[----:B------:R-:W-:Y:S02]  /*e640*/  LOP3.LUT R3, R21, R3, RZ, 0x3c, !PT ;  /* 0x0000000315037212 */ /* 0x000fe400078e3cff */
[----:B---3--:R-:W-:Y:S02]  /*e650*/  LOP3.LUT R16, R24, R16, RZ, 0x3c, !PT ;  /* 0x0000001018107212 */ /* 0x008fe400078e3cff */
[----:B------:R-:W-:-:S05]  /*e660*/  LOP3.LUT R17, R25, R17, RZ, 0x3c, !PT ;  /* 0x0000001119117212 */ /* 0x000fca00078e3cff */
[----:B------:R-:W-:Y:S05]  /*e670*/  @!P0 BRA `(.L_x_496) ;  /* 0xffffff3000008947 */ /* 0x000fea000383ffff */
.L_x_495:
[----:B------:R-:W-:Y:S05]  /*e680*/  BSYNC B0 ;  /* 0x0000000000007941 */ /* 0x000fea0003800000 */
.L_x_490:
[----:B------:R-:W-:Y:S01]  /*e690*/  IMAD R15, R2, c[0x0][0x0], R23 ;  /* 0x00000000020f7a24 */ /* 0x000fe200078e0217 */
[----:B------:R-:W-:Y:S01]  /*e6a0*/  MOV R9, R3 ;  /* 0x0000000300097202 */ /* 0x000fe20000000f00 */
[----:B------:R-:W-:Y:S01]  /*e6b0*/  IMAD.MOV.U32 R8, RZ, RZ, R22 ;  /* 0x000000ffff087224 */ /* 0x000fe200078e0016 */
[----:B------:R-:W-:Y:S01]  /*e6c0*/  MOV R11, R17 ;  /* 0x00000011000b7202 */ /* 0x000fe20000000f00 */
[----:B------:R-:W-:Y:S01]  /*e6d0*/  IMAD.MOV.U32 R10, RZ, RZ, R16 ;  /* 0x000000ffff0a7224 */ /* 0x000fe200078e0010 */
[----:B------:R-:W-:Y:S01]  /*e6e0*/  ULDC UR4, c[0x0][0x4] ;  /* 0x0000010000047ab9 */ /* 0x000fe20000000800 */
[----:B------:R-:W-:Y:S01]  /*e6f0*/  LEA R21, R15, 0x10, 0x4 ;  /* 0x000000100f157811 */ /* 0x000fe200078e20ff */
[----:B------:R-:W-:Y:S02]  /*e700*/  USHF.R.U32.HI UR4, URZ, 0x1, UR4 ;  /* 0x000000013f047899 */ /* 0x000fe40008011604 */
[----:B------:R0:W-:Y:S04]  /*e710*/  STS.128 [R15.X16+0x10], R8 ;  /* 0x000010080f007388 */ /* 0x0001e8000000cc00 */
[----:B------:R-:W-:-:S13]  /*e720*/  ISETP.NE.AND P0, PT, RZ, UR4, PT ;  /* 0x00000004ff007c0c */ /* 0x000fda000bf05270 */
[----:B------:R-:W-:Y:S05]  /*e730*/  @!P0 BRA `(.L_x_497) ;  /* 0x0000017000008947 */ /* 0x000fea0003800000 */
[----:B0-----:R-:W-:-:S05]  /*e740*/  IMAD.U32 R9, RZ, RZ, UR4 ;  /* 0x00000004ff097e24 */ /* 0x001fca000f8e00ff */
.L_x_500:
[-C--:B------:R-:W-:Y:S01]  /*e750*/  IADD3 R8, R2, R9.reuse, RZ ;  /* 0x0000000902087210 */ /* 0x080fe20007ffe0ff */
[----:B------:R-:W-:Y:S01]  /*e760*/  BAR.SYNC.DEFER_BLOCKING 0x0 ;  /* 0x0000000000007b1d */ /* 0x000fe20000010000 */
[----:B------:R-:W-:Y:S02]  /*e770*/  ISETP.GT.AND P2, PT, R9, 0x1, PT ;  /* 0x000000010900780c */ /* 0x000fe40003f44270 */
[----:B------:R-:W-:Y:S02]  /*e780*/  ISETP.GE.U32.AND P0, PT, R8, c[0x0][0x4], PT ;  /* 0x0000010008007a0c */ /* 0x000fe40003f06070 */
[----:B------:R-:W-:Y:S01]  /*e790*/  SHF.R.S32.HI R0, RZ, 0x1, R9 ;  /* 0x00000001ff007819 */ /* 0x000fe20000011409 */
[----:B------:R-:W-:Y:S01]  /*e7a0*/  BSSY B0, `(.L_x_498) ;  /* 0x000000e000007945 */ /* 0x000fe20003800000 */
[----:B------:R-:W-:-:S13]  /*e7b0*/  ISETP.GE.U32.OR P0, PT, R2, R9, P0 ;  /* 0x000000090200720c */ /* 0x000fda0000706470 */
[----:B------:R-:W-:Y:S05]  /*e7c0*/  @P0 BRA `(.L_x_499) ;  /* 0x000000b000000947 */ /* 0x000fea0003800000 */
[----:B------:R-:W-:-:S06]  /*e7d0*/  IMAD R8, R8, c[0x0][0x0], R23 ;  /* 0x0000000008087a24 */ /* 0x000fcc00078e0217 */
[----:B------:R-:W0:Y:S02]  /*e7e0*/  LDS.128 R8, [R8.X16+0x10] ;  /* 0x0000100008087984 */ /* 0x000e24000000cc00 */
[----:B0-----:R-:W-:Y:S02]  /*e7f0*/  LOP3.LUT R22, R8, R22, RZ, 0x3c, !PT ;  /* 0x0000001608167212 */ /* 0x001fe400078e3cff */
[----:B------:R-:W-:Y:S02]  /*e800*/  LOP3.LUT R16, R10, R16, RZ, 0x3c, !PT ;  /* 0x000000100a107212 */ /* 0x000fe400078e3cff */
[----:B------:R-:W-:Y:S01]  /*e810*/  LOP3.LUT R3, R9, R3, RZ, 0x3c, !PT ;  /* 0x0000000309037212 */ /* 0x000fe200078e3cff */
[----:B------:R-:W-:Y:S01]  /*e820*/  IMAD.MOV.U32 R8, RZ, RZ, R22 ;  /* 0x000000ffff087224 */ /* 0x000fe200078e0016 */
[----:B------:R-:W-:Y:S01]  /*e830*/  LOP3.LUT R17, R11, R17, RZ, 0x3c, !PT ;  /* 0x000000110b117212 */ /* 0x000fe200078e3cff */
[----:B------:R-:W-:Y:S01]  /*e840*/  IMAD.MOV.U32 R10, RZ, RZ, R16 ;  /* 0x000000ffff0a7224 */ /* 0x000fe200078e0010 */
[----:B------:R-:W-:-:S02]  /*e850*/  MOV R9, R3 ;  /* 0x0000000300097202 */ /* 0x000fc40000000f00 */
[----:B------:R-:W-:-:S05]  /*e860*/  MOV R11, R17 ;  /* 0x00000011000b7202 */ /* 0x000fca0000000f00 */
[----:B------:R0:W-:Y:S02]  /*e870*/  STS.128 [R15.X16+0x10], R8 ;  /* 0x000010080f007388 */ /* 0x0001e4000000cc00 */
.L_x_499:
[----:B------:R-:W-:Y:S05]  /*e880*/  BSYNC B0 ;  /* 0x0000000000007941 */ /* 0x000fea0003800000 */
.L_x_498:
[----:B0-----:R-:W-:Y:S01]  /*e890*/  IMAD.MOV.U32 R9, RZ, RZ, R0 ;  /* 0x000000ffff097224 */ /* 0x001fe200078e0000 */
[----:B------:R-:W-:Y:S05]  /*e8a0*/  @P2 BRA `(.L_x_500) ;  /* 0xfffffea000002947 */ /* 0x000fea000383ffff */
.L_x_497:
[----:B0-----:R-:W-:-:S13]  /*e8b0*/  ISETP.NE.AND P0, PT, RZ, c[0x0][0x188], PT ;  /* 0x00006200ff007a0c */ /* 0x001fda0003f05270 */
[----:B------:R-:W-:Y:S05]  /*e8c0*/  @!P0 BRA `(.L_x_501) ;  /* 0x0000034000008947 */ /* 0x000fea0003800000 */
[----:B------:R-:W-:Y:S01]  /*e8d0*/  MOV R2, c[0x0][0x0] ;  /* 0x0000000000027a02 */ /* 0x000fe20000000f00 */
[----:B------:R-:W-:-:S03]  /*e8e0*/  IMAD.MOV.U32 R0, RZ, RZ, c[0x0][0x0] ;  /* 0x00000000ff007624 */ /* 0x000fc600078e00ff */
[----:B------:R-:W-:-:S13]  /*e8f0*/  ISETP.GT.AND P0, PT, R2, 0x20, PT ;  /* 0x000000200200780c */ /* 0x000fda0003f04270 */
[----:B------:R-:W-:Y:S05]  /*e900*/  @!P0 BRA `(.L_x_502) ;  /* 0x0000021000008947 */ /* 0x000fea0003800000 */
[----:B------:R-:W-:Y:S01]  /*e910*/  MOV R8, R22 ;  /* 0x0000001600087202 */ /* 0x000fe20000000f00 */
[----:B------:R-:W-:Y:S01]  /*e920*/  IMAD.MOV.U32 R9, RZ, RZ, R3 ;  /* 0x000000ffff097224 */ /* 0x000fe200078e0003 */
[----:B------:R-:W-:Y:S01]  /*e930*/  MOV R10, R16 ;  /* 0x00000010000a7202 */ /* 0x000fe20000000f00 */
[----:B------:R-:W-:Y:S01]  /*e940*/  IMAD.MOV.U32 R11, RZ, RZ, R17 ;  /* 0x000000ffff0b7224 */ /* 0x000fe200078e0011 */
[----:B------:R-:W-:Y:S01]  /*e950*/  LEA.HI R2, R2, c[0x0][0x0], RZ, 0x1 ;  /* 0x0000000002027a11 */ /* 0x000fe200078f08ff */
[----:B------:R-:W-:-:S03]  /*e960*/  HFMA2.MMA R0, -RZ, RZ, 0, 1.9073486328125e-06 ;  /* 0x00000020ff007435 */ /* 0x000fc600000001ff */
[----:B------:R0:W-:Y:S01]  /*e970*/  STS.128 [R15.X16+0x10], R8 ;  /* 0x000010080f007388 */ /* 0x0001e2000000cc00 */
[----:B------:R-:W-:-:S04]  /*e980*/  SHF.R.S32.HI R2, RZ, 0x1, R2 ;  /* 0x00000001ff027819 */ /* 0x000fc80000011402 */
[----:B------:R-:W-:-:S13]  /*e990*/  ISETP.GE.AND P0, PT, R2, 0x20, PT ;  /* 0x000000200200780c */ /* 0x000fda0003f06270 */
[----:B------:R-:W-:Y:S05]  /*e9a0*/  @!P0 BRA `(.L_x_502) ;  /* 0x0000017000008947 */ /* 0x000fea0003800000 */
[----:B0-----:R-:W-:-:S05]  /*e9b0*/  IMAD.MOV.U32 R0, RZ, RZ, R2 ;  /* 0x000000ffff007224 */ /* 0x001fca00078e0002 */
.L_x_505:
[----:B------:R-:W-:Y:S01]  /*e9c0*/  IADD3 R2, R23, R0, RZ ;  /* 0x0000000017027210 */ /* 0x000fe20007ffe0ff */
[----:B------:R-:W-:Y:S03]  /*e9d0*/  BAR.SYNC.DEFER_BLOCKING 0x0 ;  /* 0x0000000000007b1d */ /* 0x000fe60000010000 */
[----:B------:R-:W-:-:S03]  /*e9e0*/  ISETP.GE.U32.AND P0, PT, R2, c[0x0][0x0], PT ;  /* 0x0000000002007a0c */ /* 0x000fc60003f06070 */
[----:B------:R-:W-:Y:S01]  /*e9f0*/  BSSY B0, `(.L_x_503) ;  /* 0x000000e000007945 */ /* 0x000fe20003800000 */
[----:B------:R-:W-:-:S13]  /*ea00*/  ISETP.GE.U32.OR P0, PT, R23, R0, P0 ;  /* 0x000000001700720c */ /* 0x000fda0000706470 */
[----:B0-----:R-:W-:Y:S05]  /*ea10*/  @P0 BRA `(.L_x_504) ;  /* 0x000000b000000947 */ /* 0x001fea0003800000 */
[----:B------:R-:W-:-:S06]  /*ea20*/  IMAD R8, R0, 0x10, R21 ;  /* 0x0000001000087824 */ /* 0x000fcc00078e0215 */
[----:B------:R-:W0:Y:S02]  /*ea30*/  LDS.128 R8, [R8] ;  /* 0x0000000008087984 */ /* 0x000e240000000c00 */
        /* <DEDUP_REMOVED lines=9> */
.L_x_504:
[----:B------:R-:W-:Y:S05]  /*ead0*/  BSYNC B0 ;  /* 0x0000000000007941 */ /* 0x000fea0003800000 */
.L_x_503:
[----:B------:R-:W-:-:S04]  /*eae0*/  SHF.R.S32.HI R0, RZ, 0x1, R0 ;  /* 0x00000001ff007819 */ /* 0x000fc80000011400 */
[----:B------:R-:W-:-:S13]  /*eaf0*/  ISETP.GE.AND P0, PT, R0, 0x20, PT ;  /* 0x000000200000780c */ /* 0x000fda0003f06270 */
[----:B------:R-:W-:Y:S05]  /*eb00*/  @P0 BRA `(.L_x_505) ;  /* 0xfffffeb000000947 */ /* 0x000fea000383ffff */
[----:B------:R-:W-:-:S09]  /*eb10*/  HFMA2.MMA R0, -RZ, RZ, 0, 1.9073486328125e-06 ;  /* 0x00000020ff007435 */ /* 0x000fd200000001ff */
.L_x_502:
[----:B0-----:R-:W-:Y:S01]  /*eb20*/  BAR.SYNC.DEFER_BLOCKING 0x0 ;  /* 0x0000000000007b1d */ /* 0x001fe20000010000 */
[----:B------:R-:W-:-:S13]  /*eb30*/  ISETP.GE.AND P0, PT, R0, 0x2, PT ;  /* 0x000000020000780c */ /* 0x000fda0003f06270 */
[----:B------:R-:W-:Y:S05]  /*eb40*/  @!P0 BRA `(.L_x_501) ;  /* 0x000000c000008947 */ /* 0x000fea0003800000 */
[----:B------:R-:W-:-:S05]  /*eb50*/  IMAD.MOV.U32 R9, RZ, RZ, 0x1 ;  /* 0x00000001ff097424 */ /* 0x000fca00078e00ff */
.L_x_506:
        /* <DEDUP_REMOVED lines=11> */
.L_x_501:
        /* <DEDUP_REMOVED lines=9> */
[----:B------:R-:W2:Y:S04]  /*eca0*/  LDG.E.64 R6, [R4.64] ;  /* 0x0000002404067981 */ /* 0x000ea8000c1e1b00 */
[----:B------:R-:W3:Y:S01]  /*ecb0*/  LDG.E.64 R8, [R4.64+0x8] ;  /* 0x0000082404087981 */ /* 0x000ee2000c1e1b00 */
[----:B--2---:R-:W-:Y:S02]  /*ecc0*/  LOP3.LUT R22, R22, R6, RZ, 0x3c, !PT ;  /* 0x0000000616167212 */ /* 0x004fe400078e3cff */
[----:B------:R-:W-:Y:S02]  /*ecd0*/  LOP3.LUT R3, R3, R7, RZ, 0x3c, !PT ;  /* 0x0000000703037212 */ /* 0x000fe400078e3cff */
[----:B---3--:R-:W-:Y:S02]  /*ece0*/  LOP3.LUT R16, R16, R8, RZ, 0x3c, !PT ;  /* 0x0000000810107212 */ /* 0x008fe400078e3cff */
[----:B------:R-:W-:-:S02]  /*ecf0*/  LOP3.LUT R17, R17, R9, RZ, 0x3c, !PT ;  /* 0x0000000911117212 */ /* 0x000fc400078e3cff */
.L_x_508:
[----:B------:R-:W-:Y:S01]  /*ed00*/  IMAD.MOV.U32 R23, RZ, RZ, R3 ;  /* 0x000000ffff177224 */ /* 0x000fe200078e0003 */
[----:B------:R-:W-:Y:S05]  /*ed10*/  @!P1 BRA `(.L_x_509) ;  /* 0x0000033000009947 */ /* 0x000fea0003800000 */
[----:B------:R-:W-:-:S10]  /*ed20*/  HFMA2.MMA R24, -RZ, RZ, 0, 5.9604644775390625e-08 ;  /* 0x00000001ff187435 */ /* 0x000fd400000001ff */
[----:B------:R-:W-:-:S04]  /*ed30*/  ISETP.NE.AND P0, PT, R24, c[0x0][0x57c], PT ;  /* 0x00015f0018007a0c */ /* 0x000fc80003f05270 */
[----:B------:R-:W-:-:S09]  /*ed40*/  P2R R0, PR, RZ, 0x1 ;  /* 0x00000001ff007803 */ /* 0x000fd20000000000 */
        /* <DEDUP_REMOVED lines=9> */
[----:B------:R-:W-:Y:S01]  /*ede0*/  IMAD.MOV.U32 R11, RZ, RZ, c[0x4][0x674] ;  /* 0x01019d00ff0b7624 */ /* 0x000fe200078e00ff */
[----:B------:R-:W-:Y:S01]  /*edf0*/  MOV R12, 0x1 ;  /* 0x00000001000c7802 */ /* 0x000fe20000000f00 */
[----:B------:R-:W-:-:S02]  /*ee00*/  IMAD.MOV.U32 R13, RZ, RZ, RZ ;  /* 0x000000ffff0d7224 */ /* 0x000fc400078e00ff */
[----:B------:R-:W-:Y:S01]  /*ee10*/  LEPC R14 ;  /* 0x00000000000e734e */ /* 0x000fe20000000000 */
[----:B------:R-:W-:-:S02]  /*ee20*/  MOV R9, 0xee90 ;  /* 0x0000ee9000097802 */ /* 0x000fc40000000f00 */
[----:B------:R-:W-:Y:S02]  /*ee30*/  MOV R20, 0xee10 ;  /* 0x0000ee1000147802 */ /* 0x000fe40000000f00 */
[----:B------:R-:W-:Y:S02]  /*ee40*/  MOV R21, 0x0 ;  /* 0x0000000000157802 */ /* 0x000fe40000000f00 */
[----:B0-----:R-:W-:Y:S02]  /*ee50*/  MOV R0, 0x0 ;  /* 0x0000000000007802 */ /* 0x001fe40000000f00 */
[----:B------:R-:W-:-:S04]  /*ee60*/  IADD3 R20, P0, P1, -R20, R9, R14 ;  /* 0x0000000914147210 */ /* 0x000fc8000791e10e */
[----:B------:R-:W-:-:S04]  /*ee70*/  IADD3.X R21, ~R0, R21, R15, P0, P1 ;  /* 0x0000001500157210 */ /* 0x000fc800007e250f */
[----:B-1----:R-:W-:Y:S05]  /*ee80*/  CALL.ABS.NOINC R2 ;  /* 0x0000000002007343 */ /* 0x002fea0003c00000 */
.L_x_510:
[----:B------:R-:W-:Y:S02]  /*ee90*/  IADD3 R2, P0, R19, c[0x0][0x548], RZ ;  /* 0x0001520013027a10 */ /* 0x000fe40007f1e0ff */
[----:B------:R-:W-:Y:S02]  /*eea0*/  ISETP.NE.AND P6, PT, R24, c[0x0][0x57c], PT ;  /* 0x00015f0018007a0c */ /* 0x000fe40003fc5270 */
[----:B------:R-:W-:-:S05]  /*eeb0*/  IADD3.X R3, RZ, c[0x0][0x54c], RZ, P0, !PT ;  /* 0x00015300ff037a10 */ /* 0x000fca00007fe4ff */
[----:B------:R0:W-:Y:S06]  /*eec0*/  STG.E.64 [R2.64], R22 ;  /* 0x0000001602007986 */ /* 0x0001ec000c101b24 */
[----:B------:R-:W-:Y:S05]  /*eed0*/  @!P6 BRA `(.L_x_511) ;  /* 0x000001300000e947 */ /* 0x000fea0003800000 */
[----:B------:R-:W-:Y:S01]  /*eee0*/  MOV R0, 0x0 ;  /* 0x0000000000007802 */ /* 0x000fe20000000f00 */
[----:B------:R-:W-:Y:S01]  /*eef0*/  HFMA2.MMA R12, -RZ, RZ, 0, 5.9604644775390625e-08 ;  /* 0x00000001ff0c7435 */ /* 0x000fe200000001ff */
[----:B------:R-:W-:Y:S01]  /*ef00*/  IMAD.MOV.U32 R4, RZ, RZ, c[0x4][0x7c8] ;  /* 0x0101f200ff047624 */ /* 0x000fe200078e00ff */
[----:B------:R-:W-:Y:S01]  /*ef10*/  MOV R5, c[0x4][0x7cc] ;  /* 0x0101f30000057a02 */ /* 0x000fe20000000f00 */
[----:B0-----:R0:W1:Y:S01]  /*ef20*/  LDC.64 R2, c[0x4][R0] ;  /* 0x0100000000027b82 */ /* 0x0010620000000a00 */
[----:B------:R-:W-:Y:S01]  /*ef30*/  IMAD.MOV.U32 R6, RZ, RZ, c[0x4][0x7b8] ;  /* 0x0101ee00ff067624 */ /* 0x000fe200078e00ff */
[----:B------:R-:W-:Y:S01]  /*ef40*/  MOV R7, c[0x4][0x7bc] ;  /* 0x0101ef0000077a02 */ /* 0x000fe20000000f00 */
[----:B------:R-:W-:Y:S01]  /*ef50*/  IMAD.MOV.U32 R8, RZ, RZ, 0x2ef ;  /* 0x000002efff087424 */ /* 0x000fe200078e00ff */
[----:B------:R-:W-:Y:S01]  /*ef60*/  MOV R10, c[0x4][0x670] ;  /* 0x01019c00000a7a02 */ /* 0x000fe20000000f00 */
[----:B------:R-:W-:-:S02]  /*ef70*/  IMAD.MOV.U32 R11, RZ, RZ, c[0x4][0x674] ;  /* 0x01019d00ff0b7624 */ /* 0x000fc400078e00ff */
[----:B------:R-:W-:Y:S02]  /*ef80*/  IMAD.MOV.U32 R13, RZ, RZ, RZ ;  /* 0x000000ffff0d7224 */ /* 0x000fe400078e00ff */
[----:B------:R-:W-:Y:S01]  /*ef90*/  LEPC R14 ;  /* 0x00000000000e734e */ /* 0x000fe20000000000 */
[----:B------:R-:W-:Y:S02]  /*efa0*/  MOV R9, 0xf010 ;  /* 0x0000f01000097802 */ /* 0x000fe40000000f00 */
[----:B------:R-:W-:Y:S02]  /*efb0*/  MOV R20, 0xef90 ;  /* 0x0000ef9000147802 */ /* 0x000fe40000000f00 */
[----:B------:R-:W-:Y:S02]  /*efc0*/  MOV R21, 0x0 ;  /* 0x0000000000157802 */ /* 0x000fe40000000f00 */
[----:B0-----:R-:W-:Y:S02]  /*efd0*/  MOV R0, 0x0 ;  /* 0x0000000000007802 */ /* 0x001fe40000000f00 */
[----:B------:R-:W-:-:S04]  /*efe0*/  IADD3 R20, P0, P1, -R20, R9, R14 ;  /* 0x0000000914147210 */ /* 0x000fc8000791e10e */
[----:B------:R-:W-:-:S04]  /*eff0*/  IADD3.X R21, ~R0, R21, R15, P0, P1 ;  /* 0x0000001500157210 */ /* 0x000fc800007e250f */
[----:B-1----:R-:W-:Y:S05]  /*f000*/  CALL.ABS.NOINC R2 ;  /* 0x0000000002007343 */ /* 0x002fea0003c00000 */
.L_x_511:
[----:B------:R-:W-:-:S04]  /*f010*/  IADD3 R18, P0, R18, c[0x0][0x548], RZ ;  /* 0x0001520012127a10 */ /* 0x000fc80007f1e0ff */
[----:B------:R-:W-:-:S05]  /*f020*/  IADD3.X R19, RZ, c[0x0][0x54c], RZ, P0, !PT ;  /* 0x00015300ff137a10 */ /* 0x000fca00007fe4ff */
[----:B------:R-:W-:Y:S01]  /*f030*/  STG.E.64 [R18.64], R16 ;  /* 0x0000001012007986 */ /* 0x000fe2000c101b24 */
[----:B------:R-:W-:Y:S05]  /*f040*/  EXIT ;  /* 0x000000000000794d */ /* 0x000fea0003800000 */
.L_x_509:
[----:B------:R-:W-:Y:S04]  /*f050*/  STG.E.64 [R4.64], R22 ;  /* 0x0000001604007986 */ /* 0x000fe8000c101b24 */
[----:B------:R-:W-:Y:S01]  /*f060*/  STG.E.64 [R4.64+0x8], R16 ;  /* 0x0000081004007986 */ /* 0x000fe2000c101b24 */
[----:B------:R-:W-:Y:S05]  /*f070*/  EXIT ;  /* 0x000000000000794d */ /* 0x000fea0003800000 */
.L_x_507:
[----:B------:R-:W-:Y:S01]  /*f080*/  ISETP.NE.AND P0, PT, RZ, UR38, PT ;  /* 0x00000026ff007c0c */ /* 0x000fe2000bf05270 */
[----:B------:R-:W-:Y:S02]  /*f090*/  ULDC.U8 UR4, c[0x0][0x579] ;  /* 0x00015e4000047ab9 */ /* 0x000fe40000000000 */
[----:B------:R-:W-:-:S10]  /*f0a0*/  ISETP.NE.AND P1, PT, RZ, UR4, PT ;  /* 0x00000004ff007c0c */ /* 0x000fd4000bf25270 */
[----:B------:R-:W-:Y:S05]  /*f0b0*/  @!P0 BRA `(.L_x_512) ;  /* 0x0000006000008947 */ /* 0x000fea0003800000 */
[----:B------:R-:W2:Y:S04]  /*f0c0*/  LDG.E.64 R4, [R6.64] ;  /* 0x0000002406047981 */ /* 0x000ea8000c1e1b00 */
[----:B------:R-:W3:Y:S01]  /*f0d0*/  LDG.E.64 R8, [R12.64] ;  /* 0x000000240c087981 */ /* 0x000ee2000c1e1b00 */
[----:B--2---:R-:W-:Y:S02]  /*f0e0*/  LOP3.LUT R22, R22, R4, RZ, 0x3c, !PT ;  /* 0x0000000416167212 */ /* 0x004fe400078e3cff */
[----:B------:R-:W-:Y:S02]  /*f0f0*/  LOP3.LUT R3, R3, R5, RZ, 0x3c, !PT ;  /* 0x0000000503037212 */ /* 0x000fe400078e3cff */
[----:B---3--:R-:W-:Y:S02]  /*f100*/  LOP3.LUT R16, R16, R8, RZ, 0x3c, !PT ;  /* 0x0000000810107212 */ /* 0x008fe400078e3cff */
[----:B------:R-:W-:-:S02]  /*f110*/  LOP3.LUT R17, R17, R9, RZ, 0x3c, !PT ;  /* 0x0000000911117212 */ /* 0x000fc400078e3cff */
.L_x_512:
        /* <DEDUP_REMOVED lines=25> */
.L_x_514:
        /* <DEDUP_REMOVED lines=24> */
.L_x_515:
[----:B------:R-:W-:-:S04]  /*f430*/  IADD3 R18, P0, R18, c[0x0][0x548], RZ ;  /* 0x0001520012127a10 */ /* 0x000fc80007f1e0ff */
[----:B------:R-:W-:-:S05]  /*f440*/  IADD3.X R19, RZ, c[0x0][0x54c], RZ, P0, !PT ;  /* 0x00015300ff137a10 */ /* 0x000fca00007fe4ff */
[----:B------:R-:W-:Y:S01]  /*f450*/  STG.E.64 [R18.64], R16 ;  /* 0x0000001012007986 */ /* 0x000fe2000c101b24 */
[----:B------:R-:W-:Y:S05]  /*f460*/  EXIT ;  /* 0x000000000000794d */ /* 0x000fea0003800000 */
.L_x_513:
[----:B------:R-:W-:Y:S04]  /*f470*/  STG.E.64 [R6.64], R22 ;  /* 0x0000001606007986 */ /* 0x000fe8000c101b24 */
[----:B------:R-:W-:Y:S01]  /*f480*/  STG.E.64 [R12.64], R16 ;  /* 0x000000100c007986 */ /* 0x000fe2000c101b24 */
[----:B------:R-:W-:Y:S05]  /*f490*/  EXIT ;  /* 0x000000000000794d */ /* 0x000fea0003800000 */
.L_x_481:
        /* <DEDUP_REMOVED lines=8> */
[----:B------:R-:W1:Y:S01]  /*f520*/  LDC.U8 R2, c[0x0][0x578] ;  /* 0x00015e00ff027b82 */ /* 0x000e620000000000 */
[----:B------:R-:W-:-:S04]  /*f530*/  ISETP.NE.U32.AND P0, PT, R4, RZ, PT ;  /* 0x000000ff0400720c */ /* 0x000fc80003f05070 */
[----:B------:R-:W-:-:S13]  /*f540*/  ISETP.NE.AND.EX P0, PT, R14, RZ, PT, P0 ;  /* 0x000000ff0e00720c */ /* 0x000fda0003f05300 */
[----:B------:R-:W-:Y:S05]  /*f550*/  @!P0 BRA `(.L_x_516) ;  /* 0x0000044000008947 */ /* 0x000fea0003800000 */
[----:B-1----:R-:W-:Y:S01]  /*f560*/  ISETP.NE.AND P0, PT, R2, RZ, PT ;  /* 0x000000ff0200720c */ /* 0x002fe20003f05270 */
[----:B------:R-:W-:Y:S02]  /*f570*/  ULDC.U8 UR4, c[0x0][0x579] ;  /* 0x00015e4000047ab9 */ /* 0x000fe40000000000 */
[----:B------:R-:W-:-:S10]  /*f580*/  ISETP.NE.AND P1, PT, RZ, UR4, PT ;  /* 0x00000004ff007c0c */ /* 0x000fd4000bf25270 */
[----:B------:R-:W-:Y:S05]  /*f590*/  @!P0 BRA `(.L_x_517) ;  /* 0x0000006000008947 */ /* 0x000fea0003800000 */
[----:B------:R-:W2:Y:S04]  /*f5a0*/  LDG.E.64 R6, [R4.64] ;  /* 0x0000002404067981 */ /* 0x000ea8000c1e1b00 */
[----:B0-----:R-:W3:Y:S01]  /*f5b0*/  LDG.E.64 R8, [R4.64+0x8] ;  /* 0x0000082404087981 */ /* 0x001ee2000c1e1b00 */
[----:B--2---:R-:W-:Y:S02]  /*f5c0*/  LOP3.LUT R22, R22, R6, RZ, 0x3c, !PT ;  /* 0x0000000616167212 */ /* 0x004fe400078e3cff */
[----:B------:R-:W-:Y:S02]  /*f5d0*/  LOP3.LUT R29, R29, R7, RZ, 0x3c, !PT ;  /* 0x000000071d1d7212 */ /* 0x000fe400078e3cff */
[----:B---3--:R-:W-:Y:S02]  /*f5e0*/  LOP3.LUT R0, R0, R8, RZ, 0x3c, !PT ;  /* 0x0000000800007212 */ /* 0x008fe400078e3cff */
[----:B------:R-:W-:-:S03]  /*f5f0*/  LOP3.LUT R3, R3, R9, RZ, 0x3c, !PT ;  /* 0x0000000903037212 */ /* 0x000fc600078e3cff */
.L_x_517:
[----:B------:R-:W-:Y:S01]  /*f600*/  IMAD.MOV.U32 R23, RZ, RZ, R29 ;  /* 0x000000ffff177224 */ /* 0x000fe200078e001d */
[----:B------:R-:W-:Y:S01]  /*f610*/  MOV R16, R0 ;  /* 0x0000000000107202 */ /* 0x000fe20000000f00 */
        /* <DEDUP_REMOVED lines=10> */
[----:B------:R1:W2:Y:S01]  /*f6c0*/  LDC.64 R2, c[0x4][R0] ;  /* 0x0100000000027b82 */ /* 0x0002a20000000a00 */
[----:B------:R-:W-:Y:S01]  /*f6d0*/  MOV R7, c[0x4][0x7bc] ;  /* 0x0101ef0000077a02 */ /* 0x000fe20000000f00 */
[----:B------:R-:W-:Y:S01]  /*f6e0*/  IMAD.MOV.U32 R8, RZ, RZ, 0x2ef ;  /* 0x000002efff087424 */ /* 0x000fe200078e00ff */
[----:B------:R-:W-:Y:S01]  /*f6f0*/  MOV R10, c[0x4][0x670] ;  /* 0x01019c00000a7a02 */ /* 0x000fe20000000f00 */
[----:B------:R-:W-:Y:S01]  /*f700*/  IMAD.MOV.U32 R11, RZ, RZ, c[0x4][0x674] ;  /* 0x01019d00ff0b7624 */ /* 0x000fe200078e00ff */
[----:B------:R-:W-:Y:S01]  /*f710*/  MOV R12, 0x1 ;  /* 0x00000001000c7802 */ /* 0x000fe20000000f00 */
[----:B------:R-:W-:-:S02]  /*f720*/  IMAD.MOV.U32 R13, RZ, RZ, RZ ;  /* 0x000000ffff0d7224 */ /* 0x000fc400078e00ff */
[----:B------:R-:W-:Y:S01]  /*f730*/  LEPC R14 ;  /* 0x00000000000e734e */ /* 0x000fe20000000000 */
[----:B0-----:R-:W-:-:S02]  /*f740*/  MOV R9, 0xf7b0 ;  /* 0x0000f7b000097802 */ /* 0x001fc40000000f00 */
[----:B------:R-:W-:Y:S02]  /*f750*/  MOV R20, 0xf730 ;  /* 0x0000f73000147802 */ /* 0x000fe40000000f00 */
[----:B------:R-:W-:Y:S02]  /*f760*/  MOV R21, 0x0 ;  /* 0x0000000000157802 */ /* 0x000fe40000000f00 */
[----:B-1----:R-:W-:Y:S02]  /*f770*/  MOV R0, 0x0 ;  /* 0x0000000000007802 */ /* 0x002fe40000000f00 */
[----:B------:R-:W-:-:S04]  /*f780*/  IADD3 R20, P0, P1, -R20, R9, R14 ;  /* 0x0000000914147210 */ /* 0x000fc8000791e10e */
[----:B------:R-:W-:-:S04]  /*f790*/  IADD3.X R21, ~R0, R21, R15, P0, P1 ;  /* 0x0000001500157210 */ /* 0x000fc800007e250f */
[----:B--2---:R-:W-:Y:S05]  /*f7a0*/  CALL.ABS.NOINC R2 ;  /* 0x0000000002007343 */ /* 0x004fea0003c00000 */
.L_x_519:
        /* <DEDUP_REMOVED lines=9> */
[----:B-1----:R1:W2:Y:S01]  /*f840*/  LDC.64 R2, c[0x4][R0] ;  /* 0x0100000000027b82 */ /* 0x0022a20000000a00 */
[----:B------:R-:W-:Y:S01]  /*f850*/  IMAD.MOV.U32 R6, RZ, RZ, c[0x4][0x7b8] ;  /* 0x0101ee00ff067624 */ /* 0x000fe200078e00ff */
[----:B------:R-:W-:Y:S01]  /*f860*/  MOV R7, c[0x4][0x7bc] ;  /* 0x0101ef0000077a02 */ /* 0x000fe20000000f00 */
[----:B------:R-:W-:Y:S01]  /*f870*/  IMAD.MOV.U32 R8, RZ, RZ, 0x2ef ;  /* 0x000002efff087424 */ /* 0x000fe200078e00ff */
[----:B------:R-:W-:Y:S01]  /*f880*/  MOV R10, c[0x4][0x670] ;  /* 0x01019c00000a7a02 */ /* 0x000fe20000000f00 */
[----:B------:R-:W-:-:S02]  /*f890*/  IMAD.MOV.U32 R11, RZ, RZ, c[0x4][0x674] ;  /* 0x01019d00ff0b7624 */ /* 0x000fc400078e00ff */
[----:B------:R-:W-:Y:S02]  /*f8a0*/  IMAD.MOV.U32 R13, RZ, RZ, RZ ;  /* 0x000000ffff0d7224 */ /* 0x000fe400078e00ff */
[----:B------:R-:W-:Y:S01]  /*f8b0*/  LEPC R14 ;  /* 0x00000000000e734e */ /* 0x000fe20000000000 */
[----:B0-----:R-:W-:Y:S02]  /*f8c0*/  MOV R9, 0xf930 ;  /* 0x0000f93000097802 */ /* 0x001fe40000000f00 */
[----:B------:R-:W-:Y:S02]  /*f8d0*/  MOV R20, 0xf8b0 ;  /* 0x0000f8b000147802 */ /* 0x000fe40000000f00 */
[----:B------:R-:W-:Y:S02]  /*f8e0*/  MOV R21, 0x0 ;  /* 0x0000000000157802 */ /* 0x000fe40000000f00 */
[----:B-1----:R-:W-:Y:S02]  /*f8f0*/  MOV R0, 0x0 ;  /* 0x0000000000007802 */ /* 0x002fe40000000f00 */
[----:B------:R-:W-:-:S04]  /*f900*/  IADD3 R20, P0, P1, -R20, R9, R14 ;  /* 0x0000000914147210 */ /* 0x000fc8000791e10e */
[----:B------:R-:W-:-:S04]  /*f910*/  IADD3.X R21, ~R0, R21, R15, P0, P1 ;  /* 0x0000001500157210 */ /* 0x000fc800007e250f */
[----:B--2---:R-:W-:Y:S05]  /*f920*/  CALL.ABS.NOINC R2 ;  /* 0x0000000002007343 */ /* 0x004fea0003c00000 */
.L_x_520:
[----:B------:R-:W-:-:S04]  /*f930*/  IADD3 R18, P0, R18, c[0x0][0x548], RZ ;  /* 0x0001520012127a10 */ /* 0x000fc80007f1e0ff */
[----:B------:R-:W-:-:S05]  /*f940*/  IADD3.X R19, RZ, c[0x0][0x54c], RZ, P0, !PT ;  /* 0x00015300ff137a10 */ /* 0x000fca00007fe4ff */
[----:B------:R-:W-:Y:S01]  /*f950*/  STG.E.64 [R18.64], R16 ;  /* 0x0000001012007986 */ /* 0x000fe2000c101b24 */
[----:B------:R-:W-:Y:S05]  /*f960*/  EXIT ;  /* 0x000000000000794d */ /* 0x000fea0003800000 */
.L_x_518:
[----:B------:R-:W-:Y:S04]  /*f970*/  STG.E.64 [R4.64], R22 ;  /* 0x0000001604007986 */ /* 0x000fe8000c101b24 */
[----:B------:R-:W-:Y:S01]  /*f980*/  STG.E.64 [R4.64+0x8], R16 ;  /* 0x0000081004007986 */ /* 0x000fe2000c101b24 */
[----:B------:R-:W-:Y:S05]  /*f990*/  EXIT ;  /* 0x000000000000794d */ /* 0x000fea0003800000 */
.L_x_516:
[----:B-1----:R-:W-:Y:S01]  /*f9a0*/  ISETP.NE.AND P0, PT, R2, RZ, PT ;  /* 0x000000ff0200720c */ /* 0x002fe20003f05270 */
[----:B------:R-:W-:Y:S02]  /*f9b0*/  ULDC.U8 UR4, c[0x0][0x579] ;  /* 0x00015e4000047ab9 */ /* 0x000fe40000000000 */
[----:B------:R-:W-:-:S10]  /*f9c0*/  ISETP.NE.AND P1, PT, RZ, UR4, PT ;  /* 0x00000004ff007c0c */ /* 0x000fd4000bf25270 */
[----:B------:R-:W-:Y:S05]  /*f9d0*/  @!P0 BRA `(.L_x_521) ;  /* 0x0000006000008947 */ /* 0x000fea0003800000 */
[----:B------:R-:W2:Y:S04]  /*f9e0*/  LDG.E.64 R4, [R6.64] ;  /* 0x0000002406047981 */ /* 0x000ea8000c1e1b00 */
[----:B0-----:R-:W3:Y:S01]  /*f9f0*/  LDG.E.64 R8, [R10.64] ;  /* 0x000000240a087981 */ /* 0x001ee2000c1e1b00 */
[----:B--2---:R-:W-:Y:S02]  /*fa00*/  LOP3.LUT R22, R22, R4, RZ, 0x3c, !PT ;  /* 0x0000000416167212 */ /* 0x004fe400078e3cff */
[----:B------:R-:W-:Y:S02]  /*fa10*/  LOP3.LUT R29, R29, R5, RZ, 0x3c, !PT ;  /* 0x000000051d1d7212 */ /* 0x000fe400078e3cff */
[----:B---3--:R-:W-:Y:S02]  /*fa20*/  LOP3.LUT R0, R0, R8, RZ, 0x3c, !PT ;  /* 0x0000000800007212 */ /* 0x008fe400078e3cff */
[----:B------:R-:W-:-:S03]  /*fa30*/  LOP3.LUT R3, R3, R9, RZ, 0x3c, !PT ;  /* 0x0000000903037212 */ /* 0x000fc600078e3cff */
.L_x_521:
        /* <DEDUP_REMOVED lines=27> */
.L_x_523:
        /* <DEDUP_REMOVED lines=24> */
.L_x_524:
[----:B------:R-:W-:-:S04]  /*fd70*/  IADD3 R18, P0, R18, c[0x0][0x548], RZ ;  /* 0x0001520012127a10 */ /* 0x000fc80007f1e0ff */
[----:B------:R-:W-:-:S05]  /*fd80*/  IADD3.X R19, RZ, c[0x0][0x54c], RZ, P0, !PT ;  /* 0x00015300ff137a10 */ /* 0x000fca00007fe4ff */
[----:B------:R-:W-:Y:S01]  /*fd90*/  STG.E.64 [R18.64], R16 ;  /* 0x0000001012007986 */ /* 0x000fe2000c101b24 */
[----:B------:R-:W-:Y:S05]  /*fda0*/  EXIT ;  /* 0x000000000000794d */ /* 0x000fea0003800000 */
.L_x_522:
[----:B------:R-:W-:Y:S04]  /*fdb0*/  STG.E.64 [R6.64], R22 ;  /* 0x0000001606007986 */ /* 0x000fe8000c101b24 */
[----:B------:R-:W-:Y:S01]  /*fdc0*/  STG.E.64 [R10.64], R16 ;  /* 0x000000100a007986 */ /* 0x000fe2000c101b24 */
[----:B------:R-:W-:Y:S05]  /*fdd0*/  EXIT ;  /* 0x000000000000794d */ /* 0x000fea0003800000 */
.L_x_525:
        /* <DEDUP_REMOVED lines=10> */
.L_x_9871:


//--------------------- .text._ZN2at6native13reduce_kernelILi128ELi4ENS0_8ReduceOpIN3c108BFloat16ENS0_14func_wrapper_tIdZNS0_15xor_sum_functorIS4_vEclERNS_14TensorIteratorEEUlddE_EEjdLi4ELi4EEEEEvT1_ --------------------------
	.section	.text._ZN2at6native13reduce_kernelILi128ELi4ENS0_8ReduceOpIN3c108BFloat16ENS0_14func_wrapper_tIdZNS0_15xor_sum_functorIS4_vEclERNS_14TensorIteratorEEUlddE_EEjdLi4ELi4EEEEEvT1_,"ax",@progbits
	.sectioninfo	@"SHI_REGISTERS=78"
	.align	128
        .global         _ZN2at6native13reduce_kernelILi128ELi4ENS0_8ReduceOpIN3c108BFloat16ENS0_14func_wrapper_tIdZNS0_15xor_sum_functorIS4_vEclERNS_14TensorIteratorEEUlddE_EEjdLi4ELi4EEEEEvT1_
        .type           _ZN2at6native13reduce_kernelILi128ELi4ENS0_8ReduceOpIN3c108BFloat16ENS0_14func_wrapper_tIdZNS0_15xor_sum_functorIS4_vEclERNS_14TensorIteratorEEUlddE_EEjdLi4ELi4EEEEEvT1_,@function
        .size           _ZN2at6native13reduce_kernelILi128ELi4ENS0_8ReduceOpIN3c108BFloat16ENS0_14func_wrapper_tIdZNS0_15xor_sum_functorIS4_vEclERNS_14TensorIteratorEEUlddE_EEjdLi4ELi4EEEEEvT1_,(.L_x_9872 - _ZN2at6native13reduce_kernelILi128ELi4ENS0_8ReduceOpIN3c108BFloat16ENS0_14func_wrapper_tIdZNS0_15xor_sum_functorIS4_vEclERNS_14TensorIteratorEEUlddE_EEjdLi4ELi4EEEEEvT1_)
        .other          _ZN2at6native13reduce_kernelILi128ELi4ENS0_8ReduceOpIN3c108BFloat16ENS0_14func_wrapper_tIdZNS0_15xor_sum_functorIS4_vEclERNS_14TensorIteratorEEUlddE_EEjdLi4ELi4EEEEEvT1_,@"STO_CUDA_ENTRY STV_DEFAULT"
_ZN2at6native13reduce_kernelILi128ELi4ENS0_8ReduceOpIN3c108BFloat16ENS0_14func_wrapper_tIdZNS0_15xor_sum_functorIS4_vEclERNS_14TensorIteratorEEUlddE_EEjdLi4ELi4EEEEEvT1_:
.text._ZN2at6native13reduce_kernelILi128ELi4ENS0_8ReduceOpIN3c108BFloat16ENS0_14func_wrapper_tIdZNS0_15xor_sum_functorIS4_vEclERNS_14TensorIteratorEEUlddE_EEjdLi4ELi4EEEEEvT1_:
[----:B------:R-:W-:Y:S02]  /*0000*/  IMAD.MOV.U32 R1, RZ, RZ, c[0x0][0x28] ;  /* 0x00000a00ff017624 */ /* 0x000fe400078e00ff */
[----:B------:R-:W0:Y:S01]  /*0010*/  S2R R16, SR_TID.X ;  /* 0x0000000000107919 */ /* 0x000e220000002100 */
[----:B------:R-:W-:-:S03]  /*0020*/  ISETP.NE.AND P0, PT, RZ, c[0x0][0x344], PT ;  /* 0x0000d100ff007a0c */ /* 0x000fc60003f05270 */
[----:B------:R-:W1:Y:S04]  /*0030*/  S2R R2, SR_TID.Y ;  /* 0x0000000000027919 */ /* 0x000e680000002200 */
[----:B------:R-:W2:Y:S04]  /*0040*/  S2R R0, SR_CTAID.X ;  /* 0x0000000000007919 */ /* 0x000ea80000002500 */
[----:B------:R-:W3:Y:S01]  /*0050*/  S2R R24, SR_CTAID.Y ;  /* 0x0000000000187919 */ /* 0x000ee20000002600 */
[C---:B0-----:R-:W-:Y:S02]  /*0060*/  IMAD R3, R16.reuse, c[0x0][0x194], RZ ;  /* 0x0000650010037a24 */ /* 0x041fe400078e02ff */
[----:B------:R-:W-:-:S02]  /*0070*/  IMAD R5, R16, c[0x0][0x188], RZ ;  /* 0x0000620010057a24 */ /* 0x000fc400078e02ff */
[C---:B-1----:R-:W-:Y:S02]  /*0080*/  IMAD R3, R2.reuse, c[0x0][0x198], R3 ;  /* 0x0000660002037a24 */ /* 0x042fe400078e0203 */
[----:B------:R-:W-:Y:S02]  /*0090*/  IMAD R5, R2, c[0x0][0x18c], R5 ;  /* 0x0000630002057a24 */ /* 0x000fe400078e0205 */
[----:B--2---:R-:W-:Y:S02]  /*00a0*/  IMAD R3, R0, c[0x0][0x180], R3 ;  /* 0x0000600000037a24 */ /* 0x004fe400078e0203 */
[----:B------:R-:W-:Y:S02]  /*00b0*/  IMAD.MOV.U32 R0, RZ, RZ, RZ ;  /* 0x000000ffff007224 */ /* 0x000fe400078e00ff */
[----:B---3--:R-:W-:Y:S01]  /*00c0*/  IMAD R61, R24, c[0x0][0x190], R5 ;  /* 0x00006400183d7a24 */ /* 0x008fe200078e0205 */
[----:B------:R-:W-:Y:S01]  /*00d0*/  SHF.L.U32 R23, R3, 0x2, RZ ;  /* 0x0000000203177819 */ /* 0x000fe200000006ff */
[----:B------:R-:W-:Y:S05]  /*00e0*/  @!P0 BRA `(.L_x_526) ;  /* 0x00000c6000008947 */ /* 0x000fea0003800000 */
[----:B------:R-:W-:Y:S02]  /*00f0*/  IMAD.MOV.U32 R22, RZ, RZ, RZ ;  /* 0x000000ffff167224 */ /* 0x000fe400078e00ff */
[----:B------:R-:W-:-:S02]  /*0100*/  IMAD.MOV.U32 R3, RZ, RZ, c[0x0][0x344] ;  /* 0x0000d100ff037624 */ /* 0x000fc400078e00ff */
        /* <DEDUP_REMOVED lines=196> */
.L_x_526:
        /* <DEDUP_REMOVED lines=12> */
[----:B------:R-:W-:Y:S01]  /*0e10*/  IMAD.MOV.U32 R4, RZ, RZ, c[0x4][0x7b0] ;  /* 0x0101ec00ff047624 */ /* 0x000fe200078e00ff */
[----:B------:R-:W-:Y:S01]  /*0e20*/  MOV R5, c[0x4][0x7b4] ;  /* 0x0101ed0000057a02 */ /* 0x000fe20000000f00 */
[----:B------:R0:W1:Y:S01]  /*0e30*/  LDC.64 R14, c[0x4][R0] ;  /* 0x01000000000e7b82 */ /* 0x0000620000000a00 */
[----:B------:R-:W-:Y:S01]  /*0e40*/  IMAD.MOV.U32 R6, RZ, RZ, c[0x4][0x7b8] ;  /* 0x0101ee00ff067624 */ /* 0x000fe200078e00ff */
[----:B------:R-:W-:Y:S01]  /*0e50*/  MOV R12, 0x1 ;  /* 0x00000001000c7802 */ /* 0x000fe20000000f00 */
[----:B------:R-:W-:Y:S02]  /*0e60*/  IMAD.MOV.U32 R7, RZ, RZ, c[0x4][0x7bc] ;  /* 0x0101ef00ff077624 */ /* 0x000fe400078e00ff */
[----:B------:R-:W-:Y:S02]  /*0e70*/  IMAD.MOV.U32 R10, RZ, RZ, c[0x4][0x660] ;  /* 0x01019800ff0a7624 */ /* 0x000fe400078e00ff */
[----:B------:R-:W-:-:S02]  /*0e80*/  IMAD.MOV.U32 R11, RZ, RZ, c[0x4][0x664] ;  /* 0x01019900ff0b7624 */ /* 0x000fc400078e00ff */
        /* <DEDUP_REMOVED lines=11> */
[----:B------:R-:W-:Y:S01]  /*0f40*/  MOV R21, c[0x0][0x168] ;  /* 0x00005a0000157a02 */ /* 0x000fe20000000f00 */
[----:B------:R-:W-:Y:S01]  /*0f50*/  IMAD.MOV.U32 R25, RZ, RZ, c[0x0][0x16c] ;  /* 0x00005b00ff197624 */ /* 0x000fe200078e00ff */
[----:B------:R-:W-:Y:S01]  /*0f60*/  LOP3.LUT R9, R0, 0x3, RZ, 0xc0, !PT ;  /* 0x0000000300097812 */ /* 0x000fe200078ec0ff */
[----:B------:R-:W-:-:S03]  /*0f70*/  IMAD.MOV.U32 R0, RZ, RZ, c[0x0][0x174] ;  /* 0x00005d00ff007624 */ /* 0x000fc600078e00ff */
        /* <DEDUP_REMOVED lines=16> */
.L_x_535:
[----:B------:R-:W-:Y:S05]  /*1080*/  BSYNC B2 ;  /* 0x0000000000027941 */ /* 0x000fea0003800000 */
.L_x_534:
        /* <DEDUP_REMOVED lines=13> */
.L_x_533:
[----:B------:R-:W-:Y:S05]  /*1160*/  BSYNC B1 ;  /* 0x0000000000017941 */ /* 0x000fea0003800000 */
.L_x_532:
[C---:B------:R-:W-:Y:S02]  /*1170*/  IADD3 R3, P0, -R9.reuse, 0x4, RZ ;  /* 0x0000000409037810 */ /* 0x040fe40007f1e1ff */
[----:B------:R-:W-:Y:S02]  /*1180*/  IADD3 R0, R9, c[0x0][0x174], RZ ;  /* 0x00005d0009007a10 */ /* 0x000fe40007ffe0ff */
[----:B------:R-:W-:Y:S01]  /*1190*/  LEA R18, P1, R3, R18, 0x1 ;  /* 0x0000001203127211 */ /* 0x000fe200078208ff */
[----:B------:R-:W-:Y:S01]  /*11a0*/  IMAD.X R4, RZ, RZ, -0x1, P0 ;  /* 0xffffffffff047424 */ /* 0x000fe200000e06ff */
[----:B------:R-:W-:-:S04]  /*11b0*/  IADD3 R0, R0, -0x4, RZ ;  /* 0xfffffffc00007810 */ /* 0x000fc80007ffe0ff */
[----:B------:R-:W-:Y:S02]  /*11c0*/  LEA.HI.X R19, R3, R19, R4, 0x1, P1 ;  /* 0x0000001303137211 */ /* 0x000fe400008f0c04 */
.L_x_531:
[----:B------:R-:W-:Y:S05]  /*11d0*/  BSYNC B0 ;  /* 0x0000000000007941 */ /* 0x000fea0003800000 */
.L_x_530:
[----:B------:R-:W-:Y:S01]  /*11e0*/  IMAD R3, R16, c[0x0][0x188], RZ ;  /* 0x0000620010037a24 */ /* 0x000fe200078e02ff */
[----:B------:R-:W-:Y:S01]  /*11f0*/  BSSY B0, `(.L_x_536) ;  /* 0x000002d000007945 */ /* 0x000fe20003800000 */
[----:B------:R-:W-:Y:S01]  /*1200*/  ISETP.NE.AND P1, PT, RZ, c[0x0][0x18c], PT ;  /* 0x00006300ff007a0c */ /* 0x000fe20003f25270 */
[----:B------:R-:W-:Y:S01]  /*1210*/  IMAD.MOV.U32 R17, RZ, RZ, c[0x0][0x168] ;  /* 0x00005a00ff117624 */ /* 0x000fe200078e00ff */
[C---:B------:R-:W-:Y:S01]  /*1220*/  ISETP.NE.AND P2, PT, R2.reuse, RZ, PT ;  /* 0x000000ff0200720c */ /* 0x040fe20003f45270 */
[----:B------:R-:W-:Y:S01]  /*1230*/  IMAD R3, R2, c[0x0][0x18c], R3 ;  /* 0x0000630002037a24 */ /* 0x000fe200078e0203 */
[----:B------:R-:W-:Y:S01]  /*1240*/  MOV R20, c[0x0][0x16c] ;  /* 0x00005b0000147a02 */ /* 0x000fe20000000f00 */
[----:B------:R-:W-:Y:S01]  /*1250*/  IMAD.MOV.U32 R28, RZ, RZ, c[0x0][0x168] ;  /* 0x00005a00ff1c7624 */ /* 0x000fe200078e00ff */
[----:B------:R-:W-:Y:S01]  /*1260*/  MOV R15, c[0x0][0x168] ;  /* 0x00005a00000f7a02 */ /* 0x000fe20000000f00 */
[----:B------:R-:W-:Y:S02]  /*1270*/  IMAD R4, R24, c[0x0][0x190], R3 ;  /* 0x0000640018047a24 */ /* 0x000fe400078e0203 */
[----:B------:R-:W-:-:S02]  /*1280*/  IMAD.MOV.U32 R14, RZ, RZ, c[0x0][0x16c] ;  /* 0x00005b00ff0e7624 */ /* 0x000fc400078e00ff */
[----:B------:R-:W-:Y:S01]  /*1290*/  IMAD.MOV.U32 R29, RZ, RZ, c[0x0][0x16c] ;  /* 0x00005b00ff1d7624 */ /* 0x000fe200078e00ff */
[----:B------:R-:W-:-:S04]  /*12a0*/  LEA R3, R4, 0x3, 0x2 ;  /* 0x0000000304037811 */ /* 0x000fc800078e10ff */
[----:B------:R-:W-:-:S13]  /*12b0*/  ISETP.GE.U32.AND P0, PT, R3, R0, PT ;  /* 0x000000000300720c */ /* 0x000fda0003f06070 */
[----:B------:R-:W-:Y:S05]  /*12c0*/  @P0 BRA `(.L_x_537) ;  /* 0x000001f000000947 */ /* 0x000fea0003800000 */
[----:B------:R-:W-:Y:S01]  /*12d0*/  IMAD.MOV.U32 R3, RZ, RZ, R4 ;  /* 0x000000ffff037224 */ /* 0x000fe200078e0004 */
[----:B------:R-:W-:Y:S01]  /*12e0*/  MOV R28, c[0x0][0x168] ;  /* 0x00005a00001c7a02 */ /* 0x000fe20000000f00 */
[----:B------:R-:W-:Y:S01]  /*12f0*/  IMAD.MOV.U32 R14, RZ, RZ, c[0x0][0x16c] ;  /* 0x00005b00ff0e7624 */ /* 0x000fe200078e00ff */
[----:B------:R-:W-:Y:S01]  /*1300*/  MOV R29, c[0x0][0x16c] ;  /* 0x00005b00001d7a02 */ /* 0x000fe20000000f00 */
[----:B------:R-:W-:Y:S02]  /*1310*/  IMAD.MOV.U32 R15, RZ, RZ, c[0x0][0x168] ;  /* 0x00005a00ff0f7624 */ /* 0x000fe400078e00ff */
.L_x_538:
[----:B------:R-:W-:-:S05]  /*1320*/  IMAD.WIDE.U32 R4, R3, 0x8, R18 ;  /* 0x0000000803047825 */ /* 0x000fca00078e0012 */
[----:B------:R-:W2:Y:S01]  /*1330*/  LDG.E.64 R12, [R4.64] ;  /* 0x00000024040c7981 */ /* 0x000ea2000c1e1b00 */
[----:B------:R-:W-:Y:S02]  /*1340*/  IADD3 R3, R3, c[0x0][0x17c], RZ ;  /* 0x00005f0003037a10 */ /* 0x000fe40007ffe0ff */
[----:B--2---:R-:W-:-:S05]  /*1350*/  PRMT R4, RZ, 0x5410, R12 ;  /* 0x00005410ff047816 */ /* 0x004fca000000000c */
[----:B------:R-:W-:Y:S01]  /*1360*/  FMUL.FTZ R6, R4, 1 ;  /* 0x3f80000004067820 */ /* 0x000fe20000410000 */
[----:B------:R-:W-:-:S05]  /*1370*/  PRMT R4, RZ, 0x7610, R12 ;  /* 0x00007610ff047816 */ /* 0x000fca000000000c */
[----:B------:R-:W-:Y:S01]  /*1380*/  FMUL.FTZ R8, R4, 1 ;  /* 0x3f80000004087820 */ /* 0x000fe20000410000 */
[--C-:B------:R-:W-:Y:S01]  /*1390*/  PRMT R4, RZ, 0x5410, R13.reuse ;  /* 0x00005410ff047816 */ /* 0x100fe2000000000d */
[----:B------:R-:W0:Y:S04]  /*13a0*/  F2F.F64.F32 R6, R6 ;  /* 0x0000000600067310 */ /* 0x000e280000201800 */
[----:B------:R-:W-:Y:S01]  /*13b0*/  FMUL.FTZ R10, R4, 1 ;  /* 0x3f800000040a7820 */ /* 0x000fe20000410000 */
[----:B------:R-:W-:Y:S02]  /*13c0*/  PRMT R4, RZ, 0x7610, R13 ;  /* 0x00007610ff047816 */ /* 0x000fe4000000000d */
[----:B------:R-:W-:Y:S01]  /*13d0*/  LEA R13, R3, 0x3, 0x2 ;  /* 0x00000003030d7811 */ /* 0x000fe200078e10ff */
[----:B------:R-:W1:Y:S02]  /*13e0*/  F2F.F64.F32 R8, R8 ;  /* 0x0000000800087310 */ /* 0x000e640000201800 */
[----:B------:R-:W-:Y:S01]  /*13f0*/  FMUL.FTZ R4, R4, 1 ;  /* 0x3f80000004047820 */ /* 0x000fe20000410000 */
[----:B------:R-:W-:-:S05]  /*1400*/  ISETP.GE.U32.AND P0, PT, R13, R0, PT ;  /* 0x000000000d00720c */ /* 0x000fca0003f06070 */
[----:B------:R-:W2:Y:S01]  /*1410*/  F2F.F64.F32 R10, R10 ;  /* 0x0000000a000a7310 */ /* 0x000ea20000201800 */
[----:B0-----:R-:W-:Y:S02]  /*1420*/  LOP3.LUT R21, R21, R6, RZ, 0x3c, !PT ;  /* 0x0000000615157212 */ /* 0x001fe400078e3cff */
        /* <DEDUP_REMOVED lines=9> */
.L_x_537:
[----:B------:R-:W-:Y:S05]  /*14c0*/  BSYNC B0 ;  /* 0x0000000000007941 */ /* 0x000fea0003800000 */
.L_x_536:
        /* <DEDUP_REMOVED lines=8> */
.L_x_540:
[----:B------:R-:W-:Y:S05]  /*1550*/  BSYNC B0 ;  /* 0x0000000000007941 */ /* 0x000fea0003800000 */
.L_x_539:
        /* <DEDUP_REMOVED lines=15> */
.L_x_542:
[----:B------:R-:W-:Y:S05]  /*1650*/  BSYNC B0 ;  /* 0x0000000000007941 */ /* 0x000fea0003800000 */
.L_x_541:
[----:B------:R-:W-:Y:S01]  /*1660*/  LOP3.LUT R28, R28, R15, R21, 0x96, !PT ;  /* 0x0000000f1c1c7212 */ /* 0x000fe200078e9615 */
[----:B------:R-:W-:Y:S01]  /*1670*/  HFMA2.MMA R0, -RZ, RZ, 0, 0 ;  /* 0x00000000ff007435 */ /* 0x000fe200000001ff */
[----:B------:R-:W-:Y:S01]  /*1680*/  LOP3.LUT R29, R14, R29, R25, 0x96, !PT ;  /* 0x0000001d0e1d7212 */ /* 0x000fe200078e9619 */
[----:B------:R-:W-:Y:S01]  /*1690*/  CS2R R12, SRZ ;  /* 0x00000000000c7805 */ /* 0x000fe2000001ff00 */
[----:B------:R-:W-:Y:S01]  /*16a0*/  LOP3.LUT R28, R17, R28, RZ, 0x3c, !PT ;  /* 0x0000001c111c7212 */ /* 0x000fe200078e3cff */
[----:B------:R-:W-:Y:S01]  /*16b0*/  CS2R R18, SRZ ;  /* 0x0000000000127805 */ /* 0x000fe2000001ff00 */
[----:B------:R-:W-:Y:S01]  /*16c0*/  LOP3.LUT R29, R20, R29, RZ, 0x3c, !PT ;  /* 0x0000001d141d7212 */ /* 0x000fe200078e3cff */
[----:B------:R-:W-:Y:S01]  /*16d0*/  IMAD.MOV.U32 R17, RZ, RZ, RZ ;  /* 0x000000ffff117224 */ /* 0x000fe200078e00ff */
[----:B------:R-:W-:Y:S05]  /*16e0*/  BRA `(.L_x_528) ;  /* 0x0000a95000007947 */ /* 0x000fea0003800000 */
.L_x_529:
[----:B------:R-:W-:Y:S01]  /*16f0*/  IMAD.MOV.U32 R4, RZ, RZ, c[0x0][0x2e0] ;  /* 0x0000b800ff047624 */ /* 0x000fe200078e00ff */
[----:B------:R-:W-:-:S04]  /*1700*/  MOV R0, 0x1 ;  /* 0x0000000100007802 */ /* 0x000fc80000000f00 */
[----:B------:R-:W-:Y:S02]  /*1710*/  SHF.R.U32.HI R4, RZ, 0x1, R4 ;  /* 0x00000001ff047819 */ /* 0x000fe40000011604 */
[----:B------:R-:W-:Y:S02]  /*1720*/  ISETP.EQ.AND P2, PT, R0, c[0x0][0x1b0], PT ;  /* 0x00006c0000007a0c */ /* 0x000fe40003f42270 */
[----:B------:R-:W-:Y:S02]  /*1730*/  ISETP.NE.AND P0, PT, R4, 0x1, PT ;  /* 0x000000010400780c */ /* 0x000fe40003f05270 */
[----:B------:R-:W-:-:S11]  /*1740*/  ISETP.NE.AND P1, PT, R0, c[0x0][0x1b0], PT ;  /* 0x00006c0000007a0c */ /* 0x000fd60003f25270 */
[----:B------:R-:W-:Y:S05]  /*1750*/  @!P0 BRA P2, `(.L_x_543) ;  /* 0x0000943000008947 */ /* 0x000fea0001000000 */
[----:B------:R-:W-:Y:S01]  /*1760*/  IMAD.MOV.U32 R73, RZ, RZ, c[0x0][0x17c] ;  /* 0x00005f00ff497624 */ /* 0x000fe200078e00ff */
[----:B------:R-:W-:Y:S01]  /*1770*/  MOV R8, c[0x0][0x168] ;  /* 0x00005a0000087a02 */ /* 0x000fe20000000f00 */
[--C-:B------:R-:W-:Y:S02]  /*1780*/  IMAD.MOV.U32 R3, RZ, RZ, R61.reuse ;  /* 0x000000ffff037224 */ /* 0x100fe400078e003d */
[----:B------:R-:W-:Y:S02]  /*1790*/  IMAD.MOV.U32 R71, RZ, RZ, c[0x0][0x16c] ;  /* 0x00005b00ff477624 */ /* 0x000fe400078e00ff */
        /* <DEDUP_REMOVED lines=28> */
[----:B------:R-:W-:Y:S02]  /*1960*/  IMAD.MOV.U32 R12, RZ, RZ, c[0x0][0x16c] ;  /* 0x00005b00ff0c7624 */ /* 0x000fe400078e00ff */
[----:B------:R-:W-:Y:S02]  /*1970*/  IMAD.MOV.U32 R10, RZ, RZ, c[0x0][0x16c] ;  /* 0x00005b00ff0a7624 */ /* 0x000fe400078e00ff */
[----:B------:R-:W-:-:S02]  /*1980*/  IMAD.MOV.U32 R9, RZ, RZ, c[0x0][0x168] ;  /* 0x00005a00ff097624 */ /* 0x000fc400078e00ff */
        /* <DEDUP_REMOVED lines=35> */
[----:B------:R-:W-:Y:S02]  /*1bc0*/  IMAD.MOV.U32 R0, RZ, RZ, c[0x0][0x16c] ;  /* 0x00005b00ff007624 */ /* 0x000fe400078e00ff */
.L_x_553:
[----:B------:R-:W-:Y:S01]  /*1bd0*/  HFMA2.MMA R30, -RZ, RZ, 0, 0 ;  /* 0x00000000ff1e7435 */ /* 0x000fe200000001ff */
[----:B------:R-:W-:Y:S01]  /*1be0*/  IMAD.MOV.U32 R28, RZ, RZ, RZ ;  /* 0x000000ffff1c7224 */ /* 0x000fe200078e00ff */
[----:B------:R-:W-:Y:S08]  /*1bf0*/  @!P0 BRA `(.L_x_548) ;  /* 0x00000df000008947 */ /* 0x000ff00003800000 */
[----:B------:R-:W-:Y:S02]  /*1c00*/  IMAD.MOV.U32 R26, RZ, RZ, RZ ;  /* 0x000000ffff1a7224 */ /* 0x000fe400078e00ff */
[----:B------:R-:W-:-:S04]  /*1c10*/  IMAD.MOV.U32 R27, RZ, RZ, R3 ;  /* 0x000000ffff1b7224 */ /* 0x000fc800078e0003 */
[----:B------:R-:W-:-:S05]  /*1c20*/  IMAD.HI.U32 R26, R3, c[0x0][0x1b8], R26 ;  /* 0x00006e00031a7a27 */ /* 0x000fca00078e001a */
[----:B------:R-:W-:Y:S02]  /*1c30*/  SHF.R.U32.HI R31, RZ, c[0x0][0x1bc], R26 ;  /* 0x00006f00ff1f7a19 */ /* 0x000fe4000001161a */
[----:B------:R-:W-:-:S03]  /*1c40*/  MOV R26, 0x1 ;  /* 0x00000001001a7802 */ /* 0x000fc60000000f00 */
[----:B------:R-:W-:Y:S01]  /*1c50*/  IMAD.MOV R30, RZ, RZ, -R31 ;  /* 0x000000ffff1e7224 */ /* 0x000fe200078e0a1f */
[----:B------:R-:W-:-:S03]  /*1c60*/  ISETP.NE.AND P1, PT, R26, c[0x0][0x1b0], PT ;  /* 0x00006c001a007a0c */ /* 0x000fc60003f25270 */
[----:B------:R-:W-:-:S04]  /*1c70*/  IMAD R30, R30, c[0x0][0x1b4], R3 ;  /* 0x00006d001e1e7a24 */ /* 0x000fc800078e0203 */
[----:B------:R-:W-:-:S06]  /*1c80*/  IMAD R30, R30, c[0x0][0x2e0], RZ ;  /* 0x0000b8001e1e7a24 */ /* 0x000fcc00078e02ff */
[----:B------:R-:W-:Y:S05]  /*1c90*/  @!P1 BRA `(.L_x_548) ;  /* 0x00000d5000009947 */ /* 0x000fea0003800000 */
[----:B------:R-:W-:Y:S01]  /*1ca0*/  MOV R27, R31 ;  /* 0x0000001f001b7202 */ /* 0x000fe20000000f00 */
        /* <DEDUP_REMOVED lines=212> */
.L_x_548:
[----:B------:R-:W-:-:S04]  /*29f0*/  LOP3.LUT R27, R30, 0xfffffff8, RZ, 0xc0, !PT ;  /* 0xfffffff81e1b7812 */ /* 0x000fc800078ec0ff */
[----:B------:R-:W-:-:S05]  /*2a00*/  IADD3 R26, P1, R18, R27, RZ ;  /* 0x0000001b121a7210 */ /* 0x000fca0007f3e0ff */
[----:B------:R-:W-:-:S06]  /*2a10*/  IMAD.X R27, RZ, RZ, R19, P1 ;  /* 0x000000ffff1b7224 */ /* 0x000fcc00008e0613 */
[----:B------:R-:W2:Y:S01]  /*2a20*/  LDG.E.64 R26, [R26.64] ;  /* 0x000000241a1a7981 */ /* 0x000ea2000c1e1b00 */
[----:B------:R-:W-:Y:S02]  /*2a30*/  IADD3 R3, R3, c[0x0][0x17c], RZ ;  /* 0x00005f0003037a10 */ /* 0x000fe40007ffe0ff */
[C-C-:B--2---:R-:W-:Y:S02]  /*2a40*/  PRMT R67, R26.reuse, 0x5410, R27.reuse ;  /* 0x000054101a437816 */ /* 0x144fe4000000001b */
[----:B------:R-:W-:Y:S01]  /*2a50*/  PRMT R68, R26, 0x7632, R27 ;  /* 0x000076321a447816 */ /* 0x000fe2000000001b */
[----:B------:R-:W-:Y:S05]  /*2a60*/  @!P0 BRA `(.L_x_549) ;  /* 0x00000de000008947 */ /* 0x000fea0003800000 */
[----:B------:R-:W-:Y:S01]  /*2a70*/  MOV R26, RZ ;  /* 0x000000ff001a7202 */ /* 0x000fe20000000f00 */
[----:B------:R-:W-:Y:S02]  /*2a80*/  IMAD.MOV.U32 R27, RZ, RZ, R3 ;  /* 0x000000ffff1b7224 */ /* 0x000fe400078e0003 */
        /* <DEDUP_REMOVED lines=220> */
.L_x_549:
[----:B------:R-:W-:-:S04]  /*3850*/  LOP3.LUT R27, R28, 0xfffffff8, RZ, 0xc0, !PT ;  /* 0xfffffff81c1b7812 */ /* 0x000fc800078ec0ff */
[----:B------:R-:W-:-:S04]  /*3860*/  IADD3 R26, P1, R18, R27, RZ ;  /* 0x0000001b121a7210 */ /* 0x000fc80007f3e0ff */
[----:B------:R-:W-:-:S06]  /*3870*/  IADD3.X R27, RZ, R19, RZ, P1, !PT ;  /* 0x00000013ff1b7210 */ /* 0x000fcc0000ffe4ff */
[----:B------:R-:W2:Y:S01]  /*3880*/  LDG.E.64 R26, [R26.64] ;  /* 0x000000241a1a7981 */ /* 0x000ea2000c1e1b00 */
[----:B------:R-:W-:Y:S01]  /*3890*/  IADD3 R3, R3, c[0x0][0x17c], RZ ;  /* 0x00005f0003037a10 */ /* 0x000fe20007ffe0ff */
[----:B------:R-:W-:Y:S02]  /*38a0*/  IMAD.MOV.U32 R28, RZ, RZ, RZ ;  /* 0x000000ffff1c7224 */ /* 0x000fe400078e00ff */
[----:B------:R-:W-:Y:S01]  /*38b0*/  IMAD.MOV.U32 R30, RZ, RZ, RZ ;  /* 0x000000ffff1e7224 */ /* 0x000fe200078e00ff */
[----:B--2---:R-:W-:Y:S02]  /*38c0*/  PRMT R69, R26, 0x7610, R26 ;  /* 0x000076101a457816 */ /* 0x004fe4000000001a */
[C---:B------:R-:W-:Y:S02]  /*38d0*/  PRMT R70, R27.reuse, 0x7610, R70 ;  /* 0x000076101b467816 */ /* 0x040fe40000000046 */
[----:B------:R-:W-:Y:S01]  /*38e0*/  PRMT R72, R27, 0x7632, R72 ;  /* 0x000076321b487816 */ /* 0x000fe20000000048 */
[----:B------:R-:W-:Y:S05]  /*38f0*/  @!P0 BRA `(.L_x_550) ;  /* 0x00000de000008947 */ /* 0x000fea0003800000 */
[----:B------:R-:W-:Y:S01]  /*3900*/  HFMA2.MMA R26, -RZ, RZ, 0, 0 ;  /* 0x00000000ff1a7435 */ /* 0x000fe200000001ff */
[----:B------:R-:W-:-:S02]  /*3910*/  IMAD.MOV.U32 R27, RZ, RZ, R3 ;  /* 0x000000ffff1b7224 */ /* 0x000fc400078e0003 */
        /* <DEDUP_REMOVED lines=220> */
.L_x_550:
[----:B------:R-:W-:-:S04]  /*46e0*/  LOP3.LUT R27, R30, 0xfffffff8, RZ, 0xc0, !PT ;  /* 0xfffffff81e1b7812 */ /* 0x000fc800078ec0ff */
[----:B------:R-:W-:-:S04]  /*46f0*/  IADD3 R26, P1, R18, R27, RZ ;  /* 0x0000001b121a7210 */ /* 0x000fc80007f3e0ff */
[----:B------:R-:W-:-:S06]  /*4700*/  IADD3.X R27, RZ, R19, RZ, P1, !PT ;  /* 0x00000013ff1b7210 */ /* 0x000fcc0000ffe4ff */
[----:B------:R-:W2:Y:S01]  /*4710*/  LDG.E.64 R26, [R26.64] ;  /* 0x000000241a1a7981 */ /* 0x000ea2000c1e1b00 */
[----:B------:R-:W-:Y:S02]  /*4720*/  IADD3 R3, R3, c[0x0][0x17c], RZ ;  /* 0x00005f0003037a10 */ /* 0x000fe40007ffe0ff */
[--C-:B--2---:R-:W-:Y:S02]  /*4730*/  PRMT R70, R70, 0x5410, R26.reuse ;  /* 0x0000541046467816 */ /* 0x104fe4000000001a */
[----:B------:R-:W-:Y:S02]  /*4740*/  PRMT R72, R72, 0x7610, R26 ;  /* 0x0000761048487816 */ /* 0x000fe4000000001a */
[----:B------:R-:W-:Y:S01]  /*4750*/  PRMT R73, R27, 0x7610, R27 ;  /* 0x000076101b497816 */ /* 0x000fe2000000001b */
[----:B------:R-:W-:Y:S05]  /*4760*/  @!P0 BRA `(.L_x_551) ;  /* 0x00000de000008947 */ /* 0x000fea0003800000 */
[----:B------:R-:W-:Y:S01]  /*4770*/  IMAD.MOV.U32 R26, RZ, RZ, RZ ;  /* 0x000000ffff1a7224 */ /* 0x000fe200078e00ff */
[----:B------:R-:W-:Y:S01]  /*4780*/  MOV R29, c[0x0][0x1b0] ;  /* 0x00006c00001d7a02 */ /* 0x000fe20000000f00 */
[----:B------:R-:W-:-:S03]  /*4790*/  IMAD.MOV.U32 R27, RZ, RZ, R3 ;  /* 0x000000ffff1b7224 */ /* 0x000fc600078e0003 */
[----:B------:R-:W-:Y:S01]  /*47a0*/  ISETP.NE.AND P1, PT, R29, 0x1, PT ;  /* 0x000000011d00780c */ /* 0x000fe20003f25270 */
[----:B------:R-:W-:-:S05]  /*47b0*/  IMAD.HI.U32 R26, R3, c[0x0][0x1b8], R26 ;  /* 0x00006e00031a7a27 */ /* 0x000fca00078e001a */
        /* <DEDUP_REMOVED lines=217> */
.L_x_551:
[----:B------:R-:W-:-:S04]  /*5550*/  LOP3.LUT R27, R28, 0xfffffff8, RZ, 0xc0, !PT ;  /* 0xfffffff81c1b7812 */ /* 0x000fc800078ec0ff */
[----:B------:R-:W-:-:S05]  /*5560*/  IADD3 R26, P1, R18, R27, RZ ;  /* 0x0000001b121a7210 */ /* 0x000fca0007f3e0ff */
[----:B------:R-:W-:-:S06]  /*5570*/  IMAD.X R27, RZ, RZ, R19, P1 ;  /* 0x000000ffff1b7224 */ /* 0x000fcc00008e0613 */
[----:B------:R-:W2:Y:S01]  /*5580*/  LDG.E.64 R26, [R26.64] ;  /* 0x000000241a1a7981 */ /* 0x000ea2000c1e1b00 */
[--C-:B------:R-:W-:Y:S01]  /*5590*/  PRMT R28, RZ, 0x5410, R67.reuse ;  /* 0x00005410ff1c7816 */ /* 0x100fe20000000043 */
[----:B------:R-:W-:Y:S01]  /*55a0*/  IMAD.MOV.U32 R52, RZ, RZ, c[0x0][0x17c] ;  /* 0x00005f00ff347624 */ /* 0x000fe200078e00ff */
[--C-:B------:R-:W-:Y:S02]  /*55b0*/  PRMT R30, RZ, 0x5410, R68.reuse ;  /* 0x00005410ff1e7816 */ /* 0x100fe40000000044 */
[----:B------:R-:W-:Y:S01]  /*55c0*/  PRMT R32, RZ, 0x7610, R67 ;  /* 0x00007610ff207816 */ /* 0x000fe20000000043 */
[----:B------:R-:W-:Y:S01]  /*55d0*/  FMUL.FTZ R28, R28, 1 ;  /* 0x3f8000001c1c7820 */ /* 0x000fe20000410000 */
[----:B------:R-:W-:Y:S01]  /*55e0*/  PRMT R34, RZ, 0x7610, R68 ;  /* 0x00007610ff227816 */ /* 0x000fe20000000044 */
[----:B------:R-:W-:Y:S01]  /*55f0*/  FMUL.FTZ R30, R30, 1 ;  /* 0x3f8000001e1e7820 */ /* 0x000fe20000410000 */
[--C-:B------:R-:W-:Y:S01]  /*5600*/  PRMT R36, RZ, 0x5410, R69.reuse ;  /* 0x00005410ff247816 */ /* 0x100fe20000000045 */
[----:B------:R-:W-:Y:S01]  /*5610*/  FMUL.FTZ R32, R32, 1 ;  /* 0x3f80000020207820 */ /* 0x000fe20000410000 */
[----:B------:R-:W-:Y:S01]  /*5620*/  PRMT R38, RZ, 0x7610, R69 ;  /* 0x00007610ff267816 */ /* 0x000fe20000000045 */
[----:B------:R-:W0:Y:S01]  /*5630*/  F2F.F64.F32 R28, R28 ;  /* 0x0000001c001c7310 */ /* 0x000e220000201800 */
[----:B------:R-:W-:Y:S01]  /*5640*/  PRMT R40, RZ, 0x5410, R70 ;  /* 0x00005410ff287816 */ /* 0x000fe20000000046 */
[----:B------:R-:W-:Y:S01]  /*5650*/  FMUL.FTZ R34, R34, 1 ;  /* 0x3f80000022227820 */ /* 0x000fe20000410000 */
[----:B------:R-:W-:Y:S01]  /*5660*/  PRMT R42, RZ, 0x5410, R72 ;  /* 0x00005410ff2a7816 */ /* 0x000fe20000000048 */
[----:B------:R-:W-:Y:S01]  /*5670*/  FMUL.FTZ R36, R36, 1 ;  /* 0x3f80000024247820 */ /* 0x000fe20000410000 */
[----:B------:R-:W-:Y:S01]  /*5680*/  PRMT R44, RZ, 0x7610, R70 ;  /* 0x00007610ff2c7816 */ /* 0x000fe20000000046 */
[----:B------:R-:W-:Y:S01]  /*5690*/  FMUL.FTZ R38, R38, 1 ;  /* 0x3f80000026267820 */ /* 0x000fe20000410000 */
[----:B------:R-:W-:Y:S01]  /*56a0*/  PRMT R46, RZ, 0x7610, R72 ;  /* 0x00007610ff2e7816 */ /* 0x000fe20000000048 */
[----:B------:R-:W1:Y:S01]  /*56b0*/  F2F.F64.F32 R30, R30 ;  /* 0x0000001e001e7310 */ /* 0x000e620000201800 */
[--C-:B------:R-:W-:Y:S01]  /*56c0*/  PRMT R48, RZ, 0x5410, R73.reuse ;  /* 0x00005410ff307816 */ /* 0x100fe20000000049 */
[----:B------:R-:W-:Y:S01]  /*56d0*/  FMUL.FTZ R40, R40, 1 ;  /* 0x3f80000028287820 */ /* 0x000fe20000410000 */
[----:B------:R-:W-:Y:S01]  /*56e0*/  IADD3 R3, R3, c[0x0][0x17c], RZ ;  /* 0x00005f0003037a10 */ /* 0x000fe20007ffe0ff */
[----:B------:R-:W-:Y:S01]  /*56f0*/  FMUL.FTZ R42, R42, 1 ;  /* 0x3f8000002a2a7820 */ /* 0x000fe20000410000 */
[----:B------:R-:W-:Y:S01]  /*5700*/  PRMT R50, RZ, 0x7610, R73 ;  /* 0x00007610ff327816 */ /* 0x000fe20000000049 */
[----:B------:R-:W-:-:S02]  /*5710*/  FMUL.FTZ R44, R44, 1 ;  /* 0x3f8000002c2c7820 */ /* 0x000fc40000410000 */
[----:B------:R-:W3:Y:S01]  /*5720*/  F2F.F64.F32 R32, R32 ;  /* 0x0000002000207310 */ /* 0x000ee20000201800 */
[----:B0-----:R-:W-:Y:S01]  /*5730*/  LOP3.LUT R4, R4, R28, RZ, 0x3c, !PT ;  /* 0x0000001c04047212 */ /* 0x001fe200078e3cff */
[----:B------:R-:W-:Y:S01]  /*5740*/  FMUL.FTZ R46, R46, 1 ;  /* 0x3f8000002e2e7820 */ /* 0x000fe20000410000 */
[----:B------:R-:W-:Y:S01]  /*5750*/  LOP3.LUT R0, R0, R29, RZ, 0x3c, !PT ;  /* 0x0000001d00007212 */ /* 0x000fe200078e3cff */
[----:B------:R-:W-:Y:S02]  /*5760*/  FMUL.FTZ R48, R48, 1 ;  /* 0x3f80000030307820 */ /* 0x000fe40000410000 */
[----:B------:R-:W-:Y:S01]  /*5770*/  FMUL.FTZ R50, R50, 1 ;  /* 0x3f80000032327820 */ /* 0x000fe20000410000 */
[----:B-1----:R-:W-:Y:S01]  /*5780*/  LOP3.LUT R6, R6, R30, RZ, 0x3c, !PT ;  /* 0x0000001e06067212 */ /* 0x002fe200078e3cff */
[----:B------:R-:W-:Y:S01]  /*5790*/  IMAD R52, R52, 0x3, R3 ;  /* 0x0000000334347824 */ /* 0x000fe200078e0203 */
[----:B------:R-:W-:Y:S01]  /*57a0*/  LOP3.LUT R5, R5, R31, RZ, 0x3c, !PT ;  /* 0x0000001f05057212 */ /* 0x000fe200078e3cff */
[----:B------:R-:W0:Y:S03]  /*57b0*/  F2F.F64.F32 R34, R34 ;  /* 0x0000002200227310 */ /* 0x000e260000201800 */
[----:B------:R-:W-:-:S02]  /*57c0*/  ISETP.GE.U32.AND P1, PT, R52, c[0x0][0x174], PT ;  /* 0x00005d0034007a0c */ /* 0x000fc40003f26070 */
[----:B---3--:R-:W-:Y:S02]  /*57d0*/  LOP3.LUT R9, R9, R32, RZ, 0x3c, !PT ;  /* 0x0000002009097212 */ /* 0x008fe400078e3cff */
[----:B------:R-:W-:Y:S01]  /*57e0*/  LOP3.LUT R7, R7, R33, RZ, 0x3c, !PT ;  /* 0x0000002107077212 */ /* 0x000fe200078e3cff */
[----:B------:R-:W1:Y:S08]  /*57f0*/  F2F.F64.F32 R36, R36 ;  /* 0x0000002400247310 */ /* 0x000e700000201800 */
[----:B------:R-:W3:Y:S01]  /*5800*/  F2F.F64.F32 R38, R38 ;  /* 0x0000002600267310 */ /* 0x000ee20000201800 */
[----:B0-----:R-:W-:-:S02]  /*5810*/  LOP3.LUT R11, R11, R34, RZ, 0x3c, !PT ;  /* 0x000000220b0b7212 */ /* 0x001fc400078e3cff */
        /* <DEDUP_REMOVED lines=24> */
[----:B------:R-:W-:Y:S02]  /*59a0*/  PRMT R28, RZ, 0x7610, R26 ;  /* 0x00007610ff1c7816 */ /* 0x000fe4000000001a */
[--C-:B------:R-:W-:Y:S01]  /*59b0*/  PRMT R30, RZ, 0x5410, R27.reuse ;  /* 0x00005410ff1e7816 */ /* 0x100fe2000000001b */
[----:B------:R-:W-:Y:S01]  /*59c0*/  FMUL.FTZ R53, R53, 1 ;  /* 0x3f80000035357820 */ /* 0x000fe20000410000 */
[----:B------:R-:W-:Y:S01]  /*59d0*/  PRMT R32, RZ, 0x7610, R27 ;  /* 0x00007610ff207816 */ /* 0x000fe2000000001b */
[----:B------:R-:W-:Y:S02]  /*59e0*/  FMUL.FTZ R28, R28, 1 ;  /* 0x3f8000001c1c7820 */ /* 0x000fe40000410000 */
[----:B------:R-:W-:Y:S02]  /*59f0*/  FMUL.FTZ R30, R30, 1 ;  /* 0x3f8000001e1e7820 */ /* 0x000fe40000410000 */
        /* <DEDUP_REMOVED lines=13> */
[----:B------:R-:W-:Y:S01]  /*5ad0*/  @P1 CALL.REL.NOINC `(.L_x_552) ;  /* 0x0000001000001944 */ /* 0x000fe20003c00000 */
[----:B------:R-:W-:Y:S05]  /*5ae0*/  BRA `(.L_x_553) ;  /* 0xffffc0e000007947 */ /* 0x000fea000383ffff */
.L_x_552:
[----:B------:R-:W-:Y:S05]  /*5af0*/  BSYNC B1 ;  /* 0x0000000000017941 */ /* 0x000fea0003800000 */
.L_x_547:
[----:B------:R-:W-:Y:S02]  /*5b00*/  PRMT R34, R26, 0x7610, R26 ;  /* 0x000076101a227816 */ /* 0x000fe4000000001a */
[----:B------:R-:W-:-:S02]  /*5b10*/  PRMT R35, R27, 0x7610, R27 ;  /* 0x000076101b237816 */ /* 0x000fc4000000001b */
.L_x_546:
[----:B------:R-:W-:Y:S05]  /*5b20*/  BSYNC B0 ;  /* 0x0000000000007941 */ /* 0x000fea0003800000 */
.L_x_545:
[----:B------:R-:W-:Y:S01]  /*5b30*/  ISETP.GE.U32.AND P0, PT, R3, c[0x0][0x174], PT ;  /* 0x00005d0003007a0c */ /* 0x000fe20003f06070 */
[----:B------:R-:W-:-:S12]  /*5b40*/  BSSY B0, `(.L_x_554) ;  /* 0x0000347000007945 */ /* 0x000fd80003800000 */
[----:B------:R-:W-:Y:S05]  /*5b50*/  @P0 BRA `(.L_x_555) ;  /* 0x0000345000000947 */ /* 0x000fea0003800000 */
[----:B------:R-:W-:Y:S01]  /*5b60*/  ISETP.NE.AND P1, PT, RZ, c[0x0][0x1b0], PT ;  /* 0x00006c00ff007a0c */ /* 0x000fe20003f25270 */
[----:B------:R-:W-:-:S12]  /*5b70*/  HFMA2.MMA R31, -RZ, RZ, 0, 0 ;  /* 0x00000000ff1f7435 */ /* 0x000fd800000001ff */
        /* <DEDUP_REMOVED lines=200> */
.L_x_556:
[----:B------:R-:W-:-:S04]  /*6800*/  LOP3.LUT R27, R31, 0xfffffff8, RZ, 0xc0, !PT ;  /* 0xfffffff81f1b7812 */ /* 0x000fc800078ec0ff */
[----:B------:R-:W-:-:S05]  /*6810*/  IADD3 R26, P2, R18, R27, RZ ;  /* 0x0000001b121a7210 */ /* 0x000fca0007f5e0ff */
[----:B------:R-:W-:-:S06]  /*6820*/  IMAD.X R27, RZ, RZ, R19, P2 ;  /* 0x000000ffff1b7224 */ /* 0x000fcc00010e0613 */
[----:B------:R-:W2:Y:S01]  /*6830*/  LDG.E.64 R26, [R26.64] ;  /* 0x000000241a1a7981 */ /* 0x000ea2000c1e1b00 */
[----:B------:R-:W-:-:S04]  /*6840*/  IADD3 R29, R3, c[0x0][0x17c], RZ ;  /* 0x00005f00031d7a10 */ /* 0x000fc80007ffe0ff */
[----:B------:R-:W-:Y:S02]  /*6850*/  ISETP.GE.U32.AND P2, PT, R29, c[0x0][0x174], PT ;  /* 0x00005d001d007a0c */ /* 0x000fe40003f46070 */
[C-C-:B--2---:R-:W-:Y:S02]  /*6860*/  PRMT R67, R26.reuse, 0x5410, R27.reuse ;  /* 0x000054101a437816 */ /* 0x144fe4000000001b */
[----:B------:R-:W-:-:S09]  /*6870*/  PRMT R68, R26, 0x7632, R27 ;  /* 0x000076321a447816 */ /* 0x000fd2000000001b */
[----:B------:R-:W-:Y:S05]  /*6880*/  @P2 BRA `(.L_x_555) ;  /* 0x0000272000002947 */ /* 0x000fea0003800000 */
[----:B------:R-:W-:Y:S01]  /*6890*/  HFMA2.MMA R33, -RZ, RZ, 0, 0 ;  /* 0x00000000ff217435 */ /* 0x000fe200000001ff */
[----:B------:R-:W-:Y:S09]  /*68a0*/  @!P1 BRA `(.L_x_557) ;  /* 0x00000c6000009947 */ /* 0x000ff20003800000 */
        /* <DEDUP_REMOVED lines=198> */
.L_x_557:
[----:B------:R-:W-:-:S04]  /*7510*/  LOP3.LUT R27, R33, 0xfffffff8, RZ, 0xc0, !PT ;  /* 0xfffffff8211b7812 */ /* 0x000fc800078ec0ff */
[----:B------:R-:W-:-:S05]  /*7520*/  IADD3 R26, P2, R18, R27, RZ ;  /* 0x0000001b121a7210 */ /* 0x000fca0007f5e0ff */
[----:B------:R-:W-:-:S06]  /*7530*/  IMAD.X R27, RZ, RZ, R19, P2 ;  /* 0x000000ffff1b7224 */ /* 0x000fcc00010e0613 */
[----:B------:R-:W2:Y:S01]  /*7540*/  LDG.E.64 R26, [R26.64] ;  /* 0x000000241a1a7981 */ /* 0x000ea2000c1e1b00 */
[----:B------:R-:W-:-:S04]  /*7550*/  IADD3 R29, R29, c[0x0][0x17c], RZ ;  /* 0x00005f001d1d7a10 */ /* 0x000fc80007ffe0ff */
[----:B------:R-:W-:Y:S02]  /*7560*/  ISETP.GE.U32.AND P2, PT, R29, c[0x0][0x174], PT ;  /* 0x00005d001d007a0c */ /* 0x000fe40003f46070 */
[----:B--2---:R-:W-:Y:S02]  /*7570*/  PRMT R69, R26, 0x7610, R26 ;  /* 0x000076101a457816 */ /* 0x004fe4000000001a */
[C---:B------:R-:W-:Y:S02]  /*7580*/  PRMT R70, R27.reuse, 0x7610, R70 ;  /* 0x000076101b467816 */ /* 0x040fe40000000046 */
[----:B------:R-:W-:-:S07]  /*7590*/  PRMT R72, R27, 0x7632, R72 ;  /* 0x000076321b487816 */ /* 0x000fce0000000048 */
        /* <DEDUP_REMOVED lines=201> */
.L_x_558:
[----:B------:R-:W-:-:S04]  /*8230*/  LOP3.LUT R27, R33, 0xfffffff8, RZ, 0xc0, !PT ;  /* 0xfffffff8211b7812 */ /* 0x000fc800078ec0ff */
[----:B------:R-:W-:-:S04]  /*8240*/  IADD3 R26, P2, R18, R27, RZ ;  /* 0x0000001b121a7210 */ /* 0x000fc80007f5e0ff */
[----:B------:R-:W-:-:S06]  /*8250*/  IADD3.X R27, RZ, R19, RZ, P2, !PT ;  /* 0x00000013ff1b7210 */ /* 0x000fcc00017fe4ff */
[----:B------:R-:W2:Y:S01]  /*8260*/  LDG.E.64 R26, [R26.64] ;  /* 0x000000241a1a7981 */ /* 0x000ea2000c1e1b00 */
[----:B------:R-:W-:-:S04]  /*8270*/  IADD3 R29, R29, c[0x0][0x17c], RZ ;  /* 0x00005f001d1d7a10 */ /* 0x000fc80007ffe0ff */
[----:B------:R-:W-:Y:S02]  /*8280*/  ISETP.GE.U32.AND P2, PT, R29, c[0x0][0x174], PT ;  /* 0x00005d001d007a0c */ /* 0x000fe40003f46070 */
[--C-:B--2---:R-:W-:Y:S02]  /*8290*/  PRMT R70, R70, 0x5410, R26.reuse ;  /* 0x0000541046467816 */ /* 0x104fe4000000001a */
[----:B------:R-:W-:Y:S02]  /*82a0*/  PRMT R72, R72, 0x7610, R26 ;  /* 0x0000761048487816 */ /* 0x000fe4000000001a */
[----:B------:R-:W-:-:S07]  /*82b0*/  PRMT R73, R27, 0x7610, R27 ;  /* 0x000076101b497816 */ /* 0x000fce000000001b */
        /* <DEDUP_REMOVED lines=201> */
.L_x_559:
[----:B------:R-:W-:-:S04]  /*8f50*/  LOP3.LUT R31, R31, 0xfffffff8, RZ, 0xc0, !PT ;  /* 0xfffffff81f1f7812 */ /* 0x000fc800078ec0ff */
[----:B------:R-:W-:-:S05]  /*8f60*/  IADD3 R18, P1, R18, R31, RZ ;  /* 0x0000001f12127210 */ /* 0x000fca0007f3e0ff */
[----:B------:R-:W-:-:S06]  /*8f70*/  IMAD.X R19, RZ, RZ, R19, P1 ;  /* 0x000000ffff137224 */ /* 0x000fcc00008e0613 */
[----:B------:R-:W2:Y:S02]  /*8f80*/  LDG.E.64 R18, [R18.64] ;  /* 0x0000002412127981 */ /* 0x000ea4000c1e1b00 */
[----:B--2---:R-:W-:Y:S02]  /*8f90*/  PRMT R34, R18, 0x7610, R18 ;  /* 0x0000761012227816 */ /* 0x004fe40000000012 */
[----:B------:R-:W-:Y:S02]  /*8fa0*/  PRMT R35, R19, 0x7610, R19 ;  /* 0x0000761013237816 */ /* 0x000fe40000000013 */
.L_x_555:
[----:B------:R-:W-:Y:S05]  /*8fb0*/  BSYNC B0 ;  /* 0x0000000000007941 */ /* 0x000fea0003800000 */
.L_x_554:
[----:B------:R-:W-:Y:S01]  /*8fc0*/  BSSY B0, `(.L_x_560) ;  /* 0x000005b000007945 */ /* 0x000fe20003800000 */
[----:B------:R-:W-:Y:S05]  /*8fd0*/  @P0 BRA `(.L_x_561) ;  /* 0x0000059000000947 */ /* 0x000fea0003800000 */
[--C-:B------:R-:W-:Y:S02]  /*8fe0*/  PRMT R18, RZ, 0x5410, R67.reuse ;  /* 0x00005410ff127816 */ /* 0x100fe40000000043 */
[--C-:B------:R-:W-:Y:S02]  /*8ff0*/  PRMT R26, RZ, 0x5410, R68.reuse ;  /* 0x00005410ff1a7816 */ /* 0x100fe40000000044 */
[----:B------:R-:W-:Y:S01]  /*9000*/  PRMT R67, RZ, 0x7610, R67 ;  /* 0x00007610ff437816 */ /* 0x000fe20000000043 */
[----:B------:R-:W-:Y:S01]  /*9010*/  FMUL.FTZ R18, R18, 1 ;  /* 0x3f80000012127820 */ /* 0x000fe20000410000 */
[----:B------:R-:W-:Y:S01]  /*9020*/  PRMT R68, RZ, 0x7610, R68 ;  /* 0x00007610ff447816 */ /* 0x000fe20000000044 */
[----:B------:R-:W-:Y:S01]  /*9030*/  FMUL.FTZ R26, R26, 1 ;  /* 0x3f8000001a1a7820 */ /* 0x000fe20000410000 */
[----:B------:R-:W-:Y:S01]  /*9040*/  IADD3 R32, R3, c[0x0][0x17c], RZ ;  /* 0x00005f0003207a10 */ /* 0x000fe20007ffe0ff */
[----:B------:R-:W-:-:S02]  /*9050*/  FMUL.FTZ R28, R67, 1 ;  /* 0x3f800000431c7820 */ /* 0x000fc40000410000 */
[----:B------:R-:W-:Y:S01]  /*9060*/  FMUL.FTZ R30, R68, 1 ;  /* 0x3f800000441e7820 */ /* 0x000fe20000410000 */
[----:B------:R-:W0:Y:S01]  /*9070*/  F2F.F64.F32 R18, R18 ;  /* 0x0000001200127310 */ /* 0x000e220000201800 */
[----:B------:R-:W-:-:S07]  /*9080*/  ISETP.GE.U32.AND P0, PT, R32, c[0x0][0x174], PT ;  /* 0x00005d0020007a0c */ /* 0x000fce0003f06070 */
[----:B------:R-:W1:Y:S08]  /*9090*/  F2F.F64.F32 R26, R26 ;  /* 0x0000001a001a7310 */ /* 0x000e700000201800 */
        /* <DEDUP_REMOVED lines=10> */
[----:B------:R-:W-:Y:S05]  /*9140*/  @P0 BRA `(.L_x_561) ;  /* 0x0000042000000947 */ /* 0x000fea0003800000 */
[--C-:B------:R-:W-:Y:S02]  /*9150*/  PRMT R3, RZ, 0x5410, R69.reuse ;  /* 0x00005410ff037816 */ /* 0x100fe40000000045 */
[----:B------:R-:W-:-:S02]  /*9160*/  PRMT R69, RZ, 0x7610, R69 ;  /* 0x00007610ff457816 */ /* 0x000fc40000000045 */
[----:B------:R-:W-:Y:S01]  /*9170*/  IADD3 R32, R32, c[0x0][0x17c], RZ ;  /* 0x00005f0020207a10 */ /* 0x000fe20007ffe0ff */
[----:B------:R-:W-:Y:S02]  /*9180*/  FMUL.FTZ R3, R3, 1 ;  /* 0x3f80000003037820 */ /* 0x000fe40000410000 */
[----:B------:R-:W-:Y:S01]  /*9190*/  FMUL.FTZ R26, R69, 1 ;  /* 0x3f800000451a7820 */ /* 0x000fe20000410000 */
[----:B------:R-:W-:Y:S01]  /*91a0*/  ISETP.GE.U32.AND P0, PT, R32, c[0x0][0x174], PT ;  /* 0x00005d0020007a0c */ /* 0x000fe20003f06070 */
[----:B------:R0:W1:Y:S02]  /*91b0*/  F2F.F64.F32 R18, R3 ;  /* 0x0000000300127310 */ /* 0x0000640000201800 */
[----:B0-----:R-:W-:-:S06]  /*91c0*/  PRMT R3, RZ, 0x5410, R70 ;  /* 0x00005410ff037816 */ /* 0x001fcc0000000046 */
[----:B------:R-:W0:Y:S01]  /*91d0*/  F2F.F64.F32 R26, R26 ;  /* 0x0000001a001a7310 */ /* 0x000e220000201800 */
[----:B------:R-:W-:Y:S01]  /*91e0*/  FMUL.FTZ R28, R3, 1 ;  /* 0x3f800000031c7820 */ /* 0x000fe20000410000 */
[----:B------:R-:W-:Y:S02]  /*91f0*/  PRMT R3, RZ, 0x5410, R72 ;  /* 0x00005410ff037816 */ /* 0x000fe40000000048 */
[----:B-1----:R-:W-:Y:S02]  /*9200*/  LOP3.LUT R13, R13, R18, RZ, 0x3c, !PT ;  /* 0x000000120d0d7212 */ /* 0x002fe400078e3cff */
[----:B------:R-:W-:Y:S01]  /*9210*/  LOP3.LUT R12, R12, R19, RZ, 0x3c, !PT ;  /* 0x000000130c0c7212 */ /* 0x000fe200078e3cff */
[----:B------:R-:W-:Y:S01]  /*9220*/  FMUL.FTZ R30, R3, 1 ;  /* 0x3f800000031e7820 */ /* 0x000fe20000410000 */
[----:B------:R-:W1:Y:S01]  /*9230*/  F2F.F64.F32 R28, R28 ;  /* 0x0000001c001c7310 */ /* 0x000e620000201800 */
[----:B0-----:R-:W-:Y:S02]  /*9240*/  LOP3.LUT R15, R15, R26, RZ, 0x3c, !PT ;  /* 0x0000001a0f0f7212 */ /* 0x001fe400078e3cff */
[----:B------:R-:W-:-:S05]  /*9250*/  LOP3.LUT R14, R14, R27, RZ, 0x3c, !PT ;  /* 0x0000001b0e0e7212 */ /* 0x000fca00078e3cff */
[----:B------:R-:W0:Y:S01]  /*9260*/  F2F.F64.F32 R30, R30 ;  /* 0x0000001e001e7310 */ /* 0x000e220000201800 */
[----:B-1----:R-:W-:Y:S02]  /*9270*/  LOP3.LUT R20, R20, R28, RZ, 0x3c, !PT ;  /* 0x0000001c14147212 */ /* 0x002fe400078e3cff */
[----:B------:R-:W-:Y:S02]  /*9280*/  LOP3.LUT R17, R17, R29, RZ, 0x3c, !PT ;  /* 0x0000001d11117212 */ /* 0x000fe400078e3cff */
[----:B0-----:R-:W-:Y:S02]  /*9290*/  LOP3.LUT R24, R24, R30, RZ, 0x3c, !PT ;  /* 0x0000001e18187212 */ /* 0x001fe400078e3cff */
[----:B------:R-:W-:Y:S01]  /*92a0*/  LOP3.LUT R21, R21, R31, RZ, 0x3c, !PT ;  /* 0x0000001f15157212 */ /* 0x000fe200078e3cff */
[----:B------:R-:W-:Y:S05]  /*92b0*/  @P0 BRA `(.L_x_561) ;  /* 0x000002b000000947 */ /* 0x000fea0003800000 */
[----:B------:R-:W-:Y:S02]  /*92c0*/  PRMT R3, RZ, 0x5410, R73 ;  /* 0x00005410ff037816 */ /* 0x000fe40000000049 */
[----:B------:R-:W-:-:S02]  /*92d0*/  PRMT R70, RZ, 0x7610, R70 ;  /* 0x00007610ff467816 */ /* 0x000fc40000000046 */
[----:B------:R-:W-:Y:S01]  /*92e0*/  PRMT R72, RZ, 0x7610, R72 ;  /* 0x00007610ff487816 */ /* 0x000fe20000000048 */
[----:B------:R-:W-:Y:S01]  /*92f0*/  FMUL.FTZ R3, R3, 1 ;  /* 0x3f80000003037820 */ /* 0x000fe20000410000 */
[----:B------:R-:W-:Y:S01]  /*9300*/  PRMT R73, RZ, 0x7610, R73 ;  /* 0x00007610ff497816 */ /* 0x000fe20000000049 */
[----:B------:R-:W-:Y:S01]  /*9310*/  FMUL.FTZ R18, R70, 1 ;  /* 0x3f80000046127820 */ /* 0x000fe20000410000 */
[----:B------:R-:W-:Y:S01]  /*9320*/  IADD3 R32, R32, c[0x0][0x17c], RZ ;  /* 0x00005f0020207a10 */ /* 0x000fe20007ffe0ff */
[----:B------:R-:W-:Y:S01]  /*9330*/  FMUL.FTZ R26, R72, 1 ;  /* 0x3f800000481a7820 */ /* 0x000fe20000410000 */
[----:B------:R-:W0:Y:S01]  /*9340*/  F2F.F64.F32 R28, R3 ;  /* 0x00000003001c7310 */ /* 0x000e220000201800 */
[----:B------:R-:W-:Y:S01]  /*9350*/  FMUL.FTZ R30, R73, 1 ;  /* 0x3f800000491e7820 */ /* 0x000fe20000410000 */
[----:B------:R-:W-:-:S06]  /*9360*/  ISETP.GE.U32.AND P0, PT, R32, c[0x0][0x174], PT ;  /* 0x00005d0020007a0c */ /* 0x000fcc0003f06070 */
        /* <DEDUP_REMOVED lines=13> */
[----:B------:R-:W-:-:S03]  /*9440*/  PRMT R34, RZ, 0x7610, R34 ;  /* 0x00007610ff227816 */ /* 0x000fc60000000022 */
[----:B------:R-:W-:Y:S02]  /*9450*/  FMUL.FTZ R3, R3, 1 ;  /* 0x3f80000003037820 */ /* 0x000fe40000410000 */
[----:B------:R-:W-:Y:S02]  /*9460*/  FMUL.FTZ R26, R34, 1 ;  /* 0x3f800000221a7820 */ /* 0x000fe40000410000 */
[----:B------:R0:W1:Y:S02]  /*9470*/  F2F.F64.F32 R18, R3 ;  /* 0x0000000300127310 */ /* 0x0000640000201800 */
[----:B0-----:R-:W-:-:S06]  /*9480*/  PRMT R3, RZ, 0x5410, R35 ;  /* 0x00005410ff037816 */ /* 0x001fcc0000000023 */
[----:B------:R-:W0:Y:S01]  /*9490*/  F2F.F64.F32 R26, R26 ;  /* 0x0000001a001a7310 */ /* 0x000e220000201800 */
[----:B------:R-:W-:Y:S01]  /*94a0*/  PRMT R35, RZ, 0x7610, R35 ;  /* 0x00007610ff237816 */ /* 0x000fe20000000023 */
[----:B------:R-:W-:-:S04]  /*94b0*/  FMUL.FTZ R28, R3, 1 ;  /* 0x3f800000031c7820 */ /* 0x000fc80000410000 */
[----:B------:R-:W-:Y:S01]  /*94c0*/  FMUL.FTZ R30, R35, 1 ;  /* 0x3f800000231e7820 */ /* 0x000fe20000410000 */
[----:B-1----:R-:W-:Y:S02]  /*94d0*/  LOP3.LUT R62, R62, R18, RZ, 0x3c, !PT ;  /* 0x000000123e3e7212 */ /* 0x002fe400078e3cff */
[----:B------:R-:W-:Y:S01]  /*94e0*/  LOP3.LUT R61, R61, R19, RZ, 0x3c, !PT ;  /* 0x000000133d3d7212 */ /* 0x000fe200078e3cff */
        /* <DEDUP_REMOVED lines=8> */
.L_x_561:
[----:B------:R-:W-:Y:S05]  /*9570*/  BSYNC B0 ;  /* 0x0000000000007941 */ /* 0x000fea0003800000 */
.L_x_560:
[----:B------:R-:W-:Y:S02]  /*9580*/  LOP3.LUT R12, R25, R12, R0, 0x96, !PT ;  /* 0x0000000c190c7212 */ /* 0x000fe400078e9600 */
[----:B------:R-:W-:-:S02]  /*9590*/  LOP3.LUT R13, R54, R13, R4, 0x96, !PT ;  /* 0x0000000d360d7212 */ /* 0x000fc400078e9604 */
[----:B------:R-:W-:Y:S02]  /*95a0*/  LOP3.LUT R0, R57, R17, R7, 0x96, !PT ;  /* 0x0000001139007212 */ /* 0x000fe400078e9607 */
[----:B------:R-:W-:Y:S02]  /*95b0*/  LOP3.LUT R15, R56, R15, R6, 0x96, !PT ;  /* 0x0000000f380f7212 */ /* 0x000fe400078e9606 */
[----:B------:R-:W-:Y:S02]  /*95c0*/  LOP3.LUT R14, R55, R14, R5, 0x96, !PT ;  /* 0x0000000e370e7212 */ /* 0x000fe400078e9605 */
[----:B------:R-:W-:Y:S02]  /*95d0*/  LOP3.LUT R9, R58, R20, R9, 0x96, !PT ;  /* 0x000000143a097212 */ /* 0x000fe400078e9609 */
[----:B------:R-:W-:Y:S02]  /*95e0*/  LOP3.LUT R11, R60, R24, R11, 0x96, !PT ;  /* 0x000000183c0b7212 */ /* 0x000fe400078e960b */
[----:B------:R-:W-:-:S02]  /*95f0*/  LOP3.LUT R10, R59, R21, R10, 0x96, !PT ;  /* 0x000000153b0a7212 */ /* 0x000fc400078e960a */
[----:B------:R-:W-:Y:S02]  /*9600*/  LOP3.LUT R28, R62, R13, RZ, 0x3c, !PT ;  /* 0x0000000d3e1c7212 */ /* 0x000fe400078e3cff */
[----:B------:R-:W-:Y:S02]  /*9610*/  LOP3.LUT R29, R61, R12, RZ, 0x3c, !PT ;  /* 0x0000000c3d1d7212 */ /* 0x000fe400078e3cff */
[----:B------:R-:W-:Y:S02]  /*9620*/  LOP3.LUT R19, R65, R0, RZ, 0x3c, !PT ;  /* 0x0000000041137212 */ /* 0x000fe400078e3cff */
[----:B------:R-:W-:Y:S02]  /*9630*/  LOP3.LUT R12, R64, R15, RZ, 0x3c, !PT ;  /* 0x0000000f400c7212 */ /* 0x000fe400078e3cff */
[----:B------:R-:W-:Y:S02]  /*9640*/  LOP3.LUT R13, R63, R14, RZ, 0x3c, !PT ;  /* 0x0000000e3f0d7212 */ /* 0x000fe400078e3cff */
[----:B------:R-:W-:-:S02]  /*9650*/  LOP3.LUT R18, R66, R9, RZ, 0x3c, !PT ;  /* 0x0000000942127212 */ /* 0x000fc400078e3cff */
[----:B------:R-:W-:Y:S02]  /*9660*/  LOP3.LUT R0, R8, R11, RZ, 0x3c, !PT ;  /* 0x0000000b08007212 */ /* 0x000fe400078e3cff */
[----:B------:R-:W-:Y:S01]  /*9670*/  LOP3.LUT R17, R71, R10, RZ, 0x3c, !PT ;  /* 0x0000000a47117212 */ /* 0x000fe200078e3cff */
[----:B------:R-:W-:Y:S05]  /*9680*/  BRA `(.L_x_528) ;  /* 0x000029b000007947 */ /* 0x000fea0003800000 */
.L_x_544:
        /* <DEDUP_REMOVED lines=31> */
[----:B------:R-:W-:Y:S01]  /*9880*/  IMAD.MOV.U32 R12, RZ, RZ, c[0x0][0x16c] ;  /* 0x00005b00ff0c7624 */ /* 0x000fe200078e00ff */
[----:B------:R-:W-:Y:S05]  /*9890*/  @P0 BRA `(.L_x_563) ;  /* 0x0000095000000947 */ /* 0x000fea0003800000 */
        /* <DEDUP_REMOVED lines=30> */
[----:B------:R-:W-:Y:S02]  /*9a80*/  IMAD.MOV.U32 R12, RZ, RZ, c[0x0][0x16c] ;  /* 0x00005b00ff0c7624 */ /* 0x000fe400078e00ff */
.L_x_565:
[----:B------:R-:W-:-:S05]  /*9a90*/  IMAD R26, R4, R3, RZ ;  /* 0x00000003041a7224 */ /* 0x000fca00078e02ff */
[----:B------:R-:W-:Y:S02]  /*9aa0*/  SHF.R.U32.HI R27, RZ, 0x2, R26 ;  /* 0x00000002ff1b7819 */ /* 0x000fe4000001161a */
[----:B------:R-:W-:-:S03]  /*9ab0*/  IADD3 R3, R3, c[0x0][0x17c], RZ ;  /* 0x00005f0003037a10 */ /* 0x000fc60007ffe0ff */
[----:B------:R-:W-:-:S04]  /*9ac0*/  IMAD.WIDE.U32 R26, R27, 0x8, R18 ;  /* 0x000000081b1a7825 */ /* 0x000fc800078e0012 */
[C---:B------:R-:W-:Y:S01]  /*9ad0*/  IMAD R28, R4.reuse, R3, RZ ;  /* 0x00000003041c7224 */ /* 0x040fe200078e02ff */
[----:B------:R-:W-:Y:S01]  /*9ae0*/  IADD3 R3, R3, c[0x0][0x17c], RZ ;  /* 0x00005f0003037a10 */ /* 0x000fe20007ffe0ff */
[----:B------:R-:W2:Y:S03]  /*9af0*/  LDG.E.64 R26, [R26.64] ;  /* 0x000000241a1a7981 */ /* 0x000ea6000c1e1b00 */
[----:B------:R-:W-:Y:S01]  /*9b00*/  SHF.R.U32.HI R29, RZ, 0x2, R28 ;  /* 0x00000002ff1d7819 */ /* 0x000fe2000001161c */
[----:B------:R-:W-:Y:S01]  /*9b10*/  IMAD R30, R4, R3, RZ ;  /* 0x00000003041e7224 */ /* 0x000fe200078e02ff */
[----:B------:R-:W-:-:S03]  /*9b20*/  IADD3 R3, R3, c[0x0][0x17c], RZ ;  /* 0x00005f0003037a10 */ /* 0x000fc60007ffe0ff */
[----:B------:R-:W-:-:S04]  /*9b30*/  IMAD.WIDE.U32 R28, R29, 0x8, R18 ;  /* 0x000000081d1c7825 */ /* 0x000fc800078e0012 */
[----:B------:R-:W-:Y:S01]  /*9b40*/  IMAD R32, R4, R3, RZ ;  /* 0x0000000304207224 */ /* 0x000fe200078e02ff */
[----:B------:R-:W-:Y:S01]  /*9b50*/  SHF.R.U32.HI R31, RZ, 0x2, R30 ;  /* 0x00000002ff1f7819 */ /* 0x000fe2000001161e */
[----:B------:R-:W3:Y:S03]  /*9b60*/  LDG.E.64 R28, [R28.64] ;  /* 0x000000241c1c7981 */ /* 0x000ee6000c1e1b00 */
[----:B------:R-:W-:Y:S01]  /*9b70*/  SHF.R.U32.HI R33, RZ, 0x2, R32 ;  /* 0x00000002ff217819 */ /* 0x000fe20000011620 */
[----:B------:R-:W-:-:S04]  /*9b80*/  IMAD.WIDE.U32 R30, R31, 0x8, R18 ;  /* 0x000000081f1e7825 */ /* 0x000fc800078e0012 */
[----:B------:R-:W-:Y:S02]  /*9b90*/  IMAD.WIDE.U32 R32, R33, 0x8, R18 ;  /* 0x0000000821207825 */ /* 0x000fe400078e0012 */
[----:B------:R-:W4:Y:S04]  /*9ba0*/  LDG.E.64 R30, [R30.64] ;  /* 0x000000241e1e7981 */ /* 0x000f28000c1e1b00 */
[----:B------:R-:W5:Y:S01]  /*9bb0*/  LDG.E.64 R32, [R32.64] ;  /* 0x0000002420207981 */ /* 0x000f62000c1e1b00 */
[----:B------:R-:W-:-:S05]  /*9bc0*/  IADD3 R3, R3, c[0x0][0x17c], RZ ;  /* 0x00005f0003037a10 */ /* 0x000fca0007ffe0ff */
[----:B------:R-:W-:-:S05]  /*9bd0*/  IMAD R57, R73, 0x3, R3 ;  /* 0x0000000349397824 */ /* 0x000fca00078e0203 */
[----:B------:R-:W-:Y:S02]  /*9be0*/  ISETP.GE.U32.AND P0, PT, R57, c[0x0][0x174], PT ;  /* 0x00005d0039007a0c */ /* 0x000fe40003f06070 */
[--C-:B--2---:R-:W-:Y:S02]  /*9bf0*/  PRMT R36, RZ, 0x5410, R27.reuse ;  /* 0x00005410ff247816 */ /* 0x104fe4000000001b */
[----:B------:R-:W-:Y:S02]  /*9c00*/  PRMT R38, RZ, 0x7610, R27 ;  /* 0x00007610ff267816 */ /* 0x000fe4000000001b */
[--C-:B------:R-:W-:Y:S01]  /*9c10*/  PRMT R34, RZ, 0x5410, R26.reuse ;  /* 0x00005410ff227816 */ /* 0x100fe2000000001a */
[----:B------:R-:W-:Y:S02]  /*9c20*/  FMUL.FTZ R36, R36, 1 ;  /* 0x3f80000024247820 */ /* 0x000fe40000410000 */
[----:B------:R-:W-:Y:S02]  /*9c30*/  FMUL.FTZ R38, R38, 1 ;  /* 0x3f80000026267820 */ /* 0x000fe40000410000 */
[----:B------:R-:W-:Y:S01]  /*9c40*/  FMUL.FTZ R74, R34, 1 ;  /* 0x3f800000224a7820 */ /* 0x000fe20000410000 */
[----:B------:R-:W-:Y:S01]  /*9c50*/  PRMT R34, RZ, 0x7610, R26 ;  /* 0x00007610ff227816 */ /* 0x000fe2000000001a */
[----:B------:R-:W0:Y:S01]  /*9c60*/  F2F.F64.F32 R36, R36 ;  /* 0x0000002400247310 */ /* 0x000e220000201800 */
[----:B---3--:R-:W-:-:S03]  /*9c70*/  PRMT R40, RZ, 0x5410, R28 ;  /* 0x00005410ff287816 */ /* 0x008fc6000000001c */
[----:B------:R-:W-:Y:S01]  /*9c80*/  FMUL.FTZ R34, R34, 1 ;  /* 0x3f80000022227820 */ /* 0x000fe20000410000 */
[----:B------:R-:W-:Y:S02]  /*9c90*/  PRMT R42, RZ, 0x7610, R28 ;  /* 0x00007610ff2a7816 */ /* 0x000fe4000000001c */
[--C-:B------:R-:W-:Y:S01]  /*9ca0*/  PRMT R44, RZ, 0x5410, R29.reuse ;  /* 0x00005410ff2c7816 */ /* 0x100fe2000000001d */
[----:B------:R-:W1:Y:S01]  /*9cb0*/  F2F.F64.F32 R38, R38 ;  /* 0x0000002600267310 */ /* 0x000e620000201800 */
[----:B------:R-:W-:Y:S01]  /*9cc0*/  PRMT R46, RZ, 0x7610, R29 ;  /* 0x00007610ff2e7816 */ /* 0x000fe2000000001d */
[----:B------:R-:W-:Y:S02]  /*9cd0*/  FMUL.FTZ R40, R40, 1 ;  /* 0x3f80000028287820 */ /* 0x000fe40000410000 */
[----:B------:R-:W-:Y:S01]  /*9ce0*/  FMUL.FTZ R42, R42, 1 ;  /* 0x3f8000002a2a7820 */ /* 0x000fe20000410000 */
[--C-:B----4-:R-:W-:Y:S01]  /*9cf0*/  PRMT R48, RZ, 0x5410, R30.reuse ;  /* 0x00005410ff307816 */ /* 0x110fe2000000001e */
[----:B------:R-:W-:Y:S01]  /*9d00*/  FMUL.FTZ R44, R44, 1 ;  /* 0x3f8000002c2c7820 */ /* 0x000fe20000410000 */
[----:B------:R-:W-:Y:S01]  /*9d10*/  PRMT R50, RZ, 0x7610, R30 ;  /* 0x00007610ff327816 */ /* 0x000fe2000000001e */
[----:B------:R-:W2:Y:S01]  /*9d20*/  F2F.F64.F32 R74, R74 ;  /* 0x0000004a004a7310 */ /* 0x000ea20000201800 */
[----:B0-----:R-:W-:Y:S01]  /*9d30*/  LOP3.LUT R69, R69, R36, RZ, 0x3c, !PT ;  /* 0x0000002445457212 */ /* 0x001fe200078e3cff */
[----:B------:R-:W-:Y:S01]  /*9d40*/  FMUL.FTZ R46, R46, 1 ;  /* 0x3f8000002e2e7820 */ /* 0x000fe20000410000 */
[--C-:B------:R-:W-:Y:S01]  /*9d50*/  PRMT R52, RZ, 0x5410, R31.reuse ;  /* 0x00005410ff347816 */ /* 0x100fe2000000001f */
[----:B------:R-:W-:Y:S01]  /*9d60*/  FMUL.FTZ R48, R48, 1 ;  /* 0x3f80000030307820 */ /* 0x000fe20000410000 */
[----:B------:R-:W-:Y:S01]  /*9d70*/  PRMT R54, RZ, 0x7610, R31 ;  /* 0x00007610ff367816 */ /* 0x000fe2000000001f */
[----:B------:R-:W-:Y:S01]  /*9d80*/  FMUL.FTZ R50, R50, 1 ;  /* 0x3f80000032327820 */ /* 0x000fe20000410000 */
[--C-:B-----5:R-:W-:Y:S01]  /*9d90*/  PRMT R56, RZ, 0x5410, R32.reuse ;  /* 0x00005410ff387816 */ /* 0x120fe20000000020 */
[----:B------:R-:W0:Y:S01]  /*9da0*/  F2F.F64.F32 R34, R34 ;  /* 0x0000002200227310 */ /* 0x000e220000201800 */
[----:B-1----:R-:W-:Y:S01]  /*9db0*/  LOP3.LUT R67, R67, R38, RZ, 0x3c, !PT ;  /* 0x0000002643437212 */ /* 0x002fe200078e3cff */
[----:B------:R-:W-:Y:S01]  /*9dc0*/  FMUL.FTZ R52, R52, 1 ;  /* 0x3f80000034347820 */ /* 0x000fe20000410000 */
[--C-:B------:R-:W-:Y:S01]  /*9dd0*/  PRMT R36, RZ, 0x5410, R33.reuse ;  /* 0x00005410ff247816 */ /* 0x100fe20000000021 */
[----:B------:R-:W-:Y:S01]  /*9de0*/  FMUL.FTZ R54, R54, 1 ;  /* 0x3f80000036367820 */ /* 0x000fe20000410000 */
[----:B------:R-:W-:Y:S01]  /*9df0*/  PRMT R38, RZ, 0x7610, R33 ;  /* 0x00007610ff267816 */ /* 0x000fe20000000021 */
[----:B------:R-:W-:Y:S01]  /*9e00*/  FMUL.FTZ R56, R56, 1 ;  /* 0x3f80000038387820 */ /* 0x000fe20000410000 */
[----:B------:R-:W-:Y:S01]  /*9e10*/  LOP3.LUT R5, R5, R37, RZ, 0x3c, !PT ;  /* 0x0000002505057212 */ /* 0x000fe200078e3cff */
[----:B------:R-:W-:Y:S01]  /*9e20*/  FMUL.FTZ R36, R36, 1 ;  /* 0x3f80000024247820 */ /* 0x000fe20000410000 */
[----:B--2---:R-:W-:Y:S01]  /*9e30*/  LOP3.LUT R0, R0, R74, RZ, 0x3c, !PT ;  /* 0x0000004a00007212 */ /* 0x004fe200078e3cff */
[----:B------:R-:W-:Y:S01]  /*9e40*/  FMUL.FTZ R38, R38, 1 ;  /* 0x3f80000026267820 */ /* 0x000fe20000410000 */
[----:B------:R-:W-:Y:S01]  /*9e50*/  PRMT R74, RZ, 0x7610, R32 ;  /* 0x00007610ff4a7816 */ /* 0x000fe20000000020 */
[----:B------:R-:W1:Y:S01]  /*9e60*/  F2F.F64.F32 R40, R40 ;  /* 0x0000002800287310 */ /* 0x000e620000201800 */
[----:B------:R-:W-:-:S02]  /*9e70*/  LOP3.LUT R64, R64, R39, RZ, 0x3c, !PT ;  /* 0x0000002740407212 */ /* 0x000fc400078e3cff */
[----:B------:R-:W-:Y:S01]  /*9e80*/  LOP3.LUT R12, R12, R75, RZ, 0x3c, !PT ;  /* 0x0000004b0c0c7212 */ /* 0x000fe200078e3cff */
[----:B------:R-:W-:Y:S01]  /*9e90*/  FMUL.FTZ R74, R74, 1 ;  /* 0x3f8000004a4a7820 */ /* 0x000fe20000410000 */
[----:B0-----:R-:W-:Y:S02]  /*9ea0*/  LOP3.LUT R66, R66, R34, RZ, 0x3c, !PT ;  /* 0x0000002242427212 */ /* 0x001fe400078e3cff */
[----:B------:R-:W-:Y:S01]  /*9eb0*/  LOP3.LUT R70, R70, R35, RZ, 0x3c, !PT ;  /* 0x0000002346467212 */ /* 0x000fe200078e3cff */
        /* <DEDUP_REMOVED lines=36> */
[----:B------:R-:W-:Y:S05]  /*a100*/  BSYNC B1 ;  /* 0x0000000000017941 */ /* 0x000fea0003800000 */
.L_x_564:
[--C-:B------:R-:W-:Y:S02]  /*a110*/  PRMT R46, R46, 0x5410, R26.reuse ;  /* 0x000054102e2e7816 */ /* 0x100fe4000000001a */
[----:B------:R-:W-:-:S02]  /*a120*/  PRMT R47, R47, 0x7610, R26 ;  /* 0x000076102f2f7816 */ /* 0x000fc4000000001a */
[--C-:B------:R-:W-:Y:S02]  /*a130*/  PRMT R44, R44, 0x5410, R27.reuse ;  /* 0x000054102c2c7816 */ /* 0x100fe4000000001b */
[----:B------:R-:W-:Y:S02]  /*a140*/  PRMT R45, R45, 0x7610, R27 ;  /* 0x000076102d2d7816 */ /* 0x000fe4000000001b */
[--C-:B------:R-:W-:Y:S02]  /*a150*/  PRMT R42, R42, 0x5410, R28.reuse ;  /* 0x000054102a2a7816 */ /* 0x100fe4000000001c */
[----:B------:R-:W-:Y:S02]  /*a160*/  PRMT R41, R41, 0x7610, R28 ;  /* 0x0000761029297816 */ /* 0x000fe4000000001c */
[--C-:B------:R-:W-:Y:S02]  /*a170*/  PRMT R39, R39, 0x5410, R29.reuse ;  /* 0x0000541027277816 */ /* 0x100fe4000000001d */
[----:B------:R-:W-:-:S02]  /*a180*/  PRMT R40, R40, 0x7610, R29 ;  /* 0x0000761028287816 */ /* 0x000fc4000000001d */
[--C-:B------:R-:W-:Y:S02]  /*a190*/  PRMT R37, R37, 0x5410, R30.reuse ;  /* 0x0000541025257816 */ /* 0x100fe4000000001e */
[----:B------:R-:W-:Y:S02]  /*a1a0*/  PRMT R38, R38, 0x7610, R30 ;  /* 0x0000761026267816 */ /* 0x000fe4000000001e */
[--C-:B------:R-:W-:Y:S02]  /*a1b0*/  PRMT R35, R35, 0x5410, R31.reuse ;  /* 0x0000541023237816 */ /* 0x100fe4000000001f */
[----:B------:R-:W-:Y:S02]  /*a1c0*/  PRMT R36, R36, 0x7610, R31 ;  /* 0x0000761024247816 */ /* 0x000fe4000000001f */
[----:B------:R-:W-:Y:S02]  /*a1d0*/  PRMT R34, R34, 0x5410, R32 ;  /* 0x0000541022227816 */ /* 0x000fe40000000020 */
[----:B------:R-:W-:-:S02]  /*a1e0*/  PRMT R43, R43, 0x5410, R33 ;  /* 0x000054102b2b7816 */ /* 0x000fc40000000021 */
.L_x_563:
[----:B------:R-:W-:Y:S05]  /*a1f0*/  BSYNC B0 ;  /* 0x0000000000007941 */ /* 0x000fea0003800000 */
.L_x_562:
[----:B------:R-:W-:Y:S01]  /*a200*/  ISETP.GE.U32.AND P1, PT, R3, c[0x0][0x174], PT ;  /* 0x00005d0003007a0c */ /* 0x000fe20003f26070 */
[----:B------:R-:W-:-:S12]  /*a210*/  BSSY B0, `(.L_x_566) ;  /* 0x000002a000007945 */ /* 0x000fd80003800000 */
[----:B------:R-:W-:Y:S05]  /*a220*/  @P1 BRA `(.L_x_567) ;  /* 0x0000028000001947 */ /* 0x000fea0003800000 */
[----:B------:R-:W-:-:S05]  /*a230*/  IMAD R26, R4, R3, RZ ;  /* 0x00000003041a7224 */ /* 0x000fca00078e02ff */
[----:B------:R-:W-:-:S05]  /*a240*/  SHF.R.U32.HI R27, RZ, 0x2, R26 ;  /* 0x00000002ff1b7819 */ /* 0x000fca000001161a */
[----:B------:R-:W-:-:S06]  /*a250*/  IMAD.WIDE.U32 R26, R27, 0x8, R18 ;  /* 0x000000081b1a7825 */ /* 0x000fcc00078e0012 */
[----:B------:R-:W2:Y:S01]  /*a260*/  LDG.E.64 R26, [R26.64] ;  /* 0x000000241a1a7981 */ /* 0x000ea2000c1e1b00 */
[----:B------:R-:W-:-:S04]  /*a270*/  IADD3 R29, R3, c[0x0][0x17c], RZ ;  /* 0x00005f00031d7a10 */ /* 0x000fc80007ffe0ff */
[----:B------:R-:W-:Y:S02]  /*a280*/  ISETP.GE.U32.AND P0, PT, R29, c[0x0][0x174], PT ;  /* 0x00005d001d007a0c */ /* 0x000fe40003f06070 */
[--C-:B--2---:R-:W-:Y:S02]  /*a290*/  PRMT R46, R46, 0x5410, R26.reuse ;  /* 0x000054102e2e7816 */ /* 0x104fe4000000001a */
[----:B------:R-:W-:Y:S02]  /*a2a0*/  PRMT R47, R47, 0x7610, R26 ;  /* 0x000076102f2f7816 */ /* 0x000fe4000000001a */
[--C-:B------:R-:W-:Y:S02]  /*a2b0*/  PRMT R44, R44, 0x5410, R27.reuse ;  /* 0x000054102c2c7816 */ /* 0x100fe4000000001b */
[----:B------:R-:W-:-:S05]  /*a2c0*/  PRMT R45, R45, 0x7610, R27 ;  /* 0x000076102d2d7816 */ /* 0x000fca000000001b */
        /* <DEDUP_REMOVED lines=20> */
[----:B------:R-:W2:Y:S04]  /*a410*/  LDG.E.64 R26, [R26.64] ;  /* 0x000000241a1a7981 */ /* 0x000ea8000c1e1b00 */
[----:B------:R-:W3:Y:S01]  /*a420*/  @!P0 LDG.E.64 R18, [R18.64] ;  /* 0x0000002412128981 */ /* 0x000ee2000c1e1b00 */
[--C-:B--2---:R-:W-:Y:S02]  /*a430*/  PRMT R37, R37, 0x5410, R26.reuse ;  /* 0x0000541025257816 */ /* 0x104fe4000000001a */
[----:B------:R-:W-:Y:S02]  /*a440*/  PRMT R38, R38, 0x7610, R26 ;  /* 0x0000761026267816 */ /* 0x000fe4000000001a */
[----:B------:R-:W-:-:S02]  /*a450*/  PRMT R35, R35, 0x5410, R27 ;  /* 0x0000541023237816 */ /* 0x000fc4000000001b */
[----:B------:R-:W-:Y:S02]  /*a460*/  PRMT R36, R36, 0x7610, R27 ;  /* 0x0000761024247816 */ /* 0x000fe4000000001b */
[--C-:B---3--:R-:W-:Y:S02]  /*a470*/  @!P0 PRMT R34, R34, 0x5410, R18.reuse ;  /* 0x0000541022228816 */ /* 0x108fe40000000012 */
[----:B------:R-:W-:Y:S02]  /*a480*/  @!P0 PRMT R32, R32, 0x7610, R18 ;  /* 0x0000761020208816 */ /* 0x000fe40000000012 */
[--C-:B------:R-:W-:Y:S02]  /*a490*/  @!P0 PRMT R43, R43, 0x5410, R19.reuse ;  /* 0x000054102b2b8816 */ /* 0x100fe40000000013 */
[----:B------:R-:W-:Y:S02]  /*a4a0*/  @!P0 PRMT R33, R33, 0x7610, R19 ;  /* 0x0000761021218816 */ /* 0x000fe40000000013 */
.L_x_567:
[----:B------:R-:W-:Y:S05]  /*a4b0*/  BSYNC B0 ;  /* 0x0000000000007941 */ /* 0x000fea0003800000 */
.L_x_566:
[----:B------:R-:W-:Y:S01]  /*a4c0*/  BSSY B0, `(.L_x_568) ;  /* 0x000005b000007945 */ /* 0x000fe20003800000 */
        /* <DEDUP_REMOVED lines=8> */
[----:B------:R-:W-:Y:S02]  /*a550*/  FMUL.FTZ R18, R44, 1 ;  /* 0x3f8000002c127820 */ /* 0x000fe40000410000 */
        /* <DEDUP_REMOVED lines=80> */
[----:B------:R-:W-:-:S02]  /*aa60*/  LOP3.LUT R71, R71, R29, RZ, 0x3c, !PT ;  /* 0x0000001d47477212 */ /* 0x000fc400078e3cff */
.L_x_569:
[----:B------:R-:W-:Y:S05]  /*aa70*/  BSYNC B0 ;  /* 0x0000000000007941 */ /* 0x000fea0003800000 */
.L_x_568:
        /* <DEDUP_REMOVED lines=17> */
.L_x_543:
[----:B------:R-:W-:Y:S01]  /*ab90*/  MOV R60, c[0x0][0x17c] ;  /* 0x00005f00003c7a02 */ /* 0x000fe20000000f00 */
[----:B------:R-:W-:Y:S01]  /*aba0*/  BSSY B0, `(.L_x_570) ;  /* 0x00000b5000007945 */ /* 0x000fe20003800000 */
[----:B------:R-:W-:Y:S01]  /*abb0*/  IMAD.MOV.U32 R62, RZ, RZ, c[0x0][0x168] ;  /* 0x00005a00ff3e7624 */ /* 0x000fe200078e00ff */
[----:B------:R-:W-:Y:S01]  /*abc0*/  MOV R3, c[0x0][0x16c] ;  /* 0x00005b0000037a02 */ /* 0x000fe20000000f00 */
        /* <DEDUP_REMOVED lines=64> */
.L_x_573:
[----:B------:R-:W-:-:S05]  /*afd0*/  SHF.R.U32.HI R25, RZ, 0x2, R61 ;  /* 0x00000002ff197819 */ /* 0x000fca000001163d */
[----:B------:R-:W-:Y:S01]  /*afe0*/  IMAD.WIDE.U32 R24, R25, 0x8, R18 ;  /* 0x0000000819187825 */ /* 0x000fe200078e0012 */
[----:B------:R-:W-:-:S05]  /*aff0*/  IADD3 R61, R61, c[0x0][0x17c], RZ ;  /* 0x00005f003d3d7a10 */ /* 0x000fca0007ffe0ff */
[----:B------:R-:W2:Y:S01]  /*b000*/  LDG.E.64 R24, [R24.64] ;  /* 0x0000002418187981 */ /* 0x000ea2000c1e1b00 */
[----:B------:R-:W-:Y:S02]  /*b010*/  SHF.R.U32.HI R27, RZ, 0x2, R61 ;  /* 0x00000002ff1b7819 */ /* 0x000fe4000001163d */
[----:B------:R-:W-:-:S03]  /*b020*/  IADD3 R61, R61, c[0x0][0x17c], RZ ;  /* 0x00005f003d3d7a10 */ /* 0x000fc60007ffe0ff */
[----:B------:R-:W-:Y:S01]  /*b030*/  IMAD.WIDE.U32 R26, R27, 0x8, R18 ;  /* 0x000000081b1a7825 */ /* 0x000fe200078e0012 */
[----:B------:R-:W-:Y:S02]  /*b040*/  SHF.R.U32.HI R29, RZ, 0x2, R61 ;  /* 0x00000002ff1d7819 */ /* 0x000fe4000001163d */
[----:B------:R-:W-:-:S03]  /*b050*/  IADD3 R61, R61, c[0x0][0x17c], RZ ;  /* 0x00005f003d3d7a10 */ /* 0x000fc60007ffe0ff */
[----:B------:R-:W3:Y:S01]  /*b060*/  LDG.E.64 R26, [R26.64] ;  /* 0x000000241a1a7981 */ /* 0x000ee2000c1e1b00 */
        /* <DEDUP_REMOVED lines=11> */
[----:B------:R-:W-:Y:S01]  /*b120*/  FMUL.FTZ R32, R32, 1 ;  /* 0x3f80000020207820 */ /* 0x000fe20000410000 */
[----:B------:R-:W-:Y:S01]  /*b130*/  PRMT R38, RZ, 0x7610, R25 ;  /* 0x00007610ff267816 */ /* 0x000fe20000000019 */
[----:B------:R-:W-:Y:S02]  /*b140*/  FMUL.FTZ R34, R34, 1 ;  /* 0x3f80000022227820 */ /* 0x000fe40000410000 */
[----:B------:R-:W-:-:S02]  /*b150*/  FMUL.FTZ R36, R36, 1 ;  /* 0x3f80000024247820 */ /* 0x000fc40000410000 */
[----:B------:R-:W0:Y:S01]  /*b160*/  F2F.F64.F32 R32, R32 ;  /* 0x0000002000207310 */ /* 0x000e220000201800 */
[--C-:B---3--:R-:W-:Y:S01]  /*b170*/  PRMT R40, RZ, 0x5410, R26.reuse ;  /* 0x00005410ff287816 */ /* 0x108fe2000000001a */
[----:B------:R-:W-:Y:S01]  /*b180*/  FMUL.FTZ R38, R38, 1 ;  /* 0x3f80000026267820 */ /* 0x000fe20000410000 */
[----:B------:R-:W-:Y:S02]  /*b190*/  PRMT R42, RZ, 0x7610, R26 ;  /* 0x00007610ff2a7816 */ /* 0x000fe4000000001a */
[--C-:B------:R-:W-:Y:S01]  /*b1a0*/  PRMT R44, RZ, 0x5410, R27.reuse ;  /* 0x00005410ff2c7816 */ /* 0x100fe2000000001b */
[----:B------:R-:W-:Y:S01]  /*b1b0*/  FMUL.FTZ R40, R40, 1 ;  /* 0x3f80000028287820 */ /* 0x000fe20000410000 */
[----:B------:R-:W-:Y:S01]  /*b1c0*/  PRMT R46, RZ, 0x7610, R27 ;  /* 0x00007610ff2e7816 */ /* 0x000fe2000000001b */
[----:B------:R-:W1:Y:S01]  /*b1d0*/  F2F.F64.F32 R34, R34 ;  /* 0x0000002200227310 */ /* 0x000e620000201800 */
[--C-:B----4-:R-:W-:Y:S01]  /*b1e0*/  PRMT R48, RZ, 0x5410, R28.reuse ;  /* 0x00005410ff307816 */ /* 0x110fe2000000001c */
[----:B------:R-:W-:Y:S01]  /*b1f0*/  FMUL.FTZ R42, R42, 1 ;  /* 0x3f8000002a2a7820 */ /* 0x000fe20000410000 */
[----:B------:R-:W-:Y:S01]  /*b200*/  PRMT R50, RZ, 0x7610, R28 ;  /* 0x00007610ff327816 */ /* 0x000fe2000000001c */
[----:B------:R-:W-:Y:S01]  /*b210*/  FMUL.FTZ R44, R44, 1 ;  /* 0x3f8000002c2c7820 */ /* 0x000fe20000410000 */
[--C-:B------:R-:W-:Y:S01]  /*b220*/  PRMT R52, RZ, 0x5410, R29.reuse ;  /* 0x00005410ff347816 */ /* 0x100fe2000000001d */
[----:B------:R-:W-:Y:S01]  /*b230*/  FMUL.FTZ R46, R46, 1 ;  /* 0x3f8000002e2e7820 */ /* 0x000fe20000410000 */
[----:B------:R-:W-:Y:S01]  /*b240*/  PRMT R54, RZ, 0x7610, R29 ;  /* 0x00007610ff367816 */ /* 0x000fe2000000001d */
[----:B------:R-:W2:Y:S01]  /*b250*/  F2F.F64.F32 R36, R36 ;  /* 0x0000002400247310 */ /* 0x000ea20000201800 */
[----:B0-----:R-:W-:Y:S01]  /*b260*/  LOP3.LUT R71, R71, R32, RZ, 0x3c, !PT ;  /* 0x0000002047477212 */ /* 0x001fe200078e3cff */
[----:B------:R-:W-:Y:S01]  /*b270*/  FMUL.FTZ R48, R48, 1 ;  /* 0x3f80000030307820 */ /* 0x000fe20000410000 */
[--C-:B-----5:R-:W-:Y:S01]  /*b280*/  PRMT R56, RZ, 0x5410, R30.reuse ;  /* 0x00005410ff387816 */ /* 0x120fe2000000001e */
[----:B------:R-:W-:Y:S01]  /*b290*/  FMUL.FTZ R50, R50, 1 ;  /* 0x3f80000032327820 */ /* 0x000fe20000410000 */
[----:B------:R-:W-:Y:S01]  /*b2a0*/  PRMT R32, RZ, 0x7610, R30 ;  /* 0x00007610ff207816 */ /* 0x000fe2000000001e */
[----:B------:R-:W-:Y:S01]  /*b2b0*/  FMUL.FTZ R52, R52, 1 ;  /* 0x3f80000034347820 */ /* 0x000fe20000410000 */
[----:B------:R-:W-:Y:S01]  /*b2c0*/  LOP3.LUT R72, R72, R33, RZ, 0x3c, !PT ;  /* 0x0000002148487212 */ /* 0x000fe200078e3cff */
[----:B------:R-:W-:Y:S01]  /*b2d0*/  FMUL.FTZ R54, R54, 1 ;  /* 0x3f80000036367820 */ /* 0x000fe20000410000 */
[----:B-1----:R-:W-:Y:S01]  /*b2e0*/  LOP3.LUT R69, R69, R34, RZ, 0x3c, !PT ;  /* 0x0000002245457212 */ /* 0x002fe200078e3cff */
[----:B------:R-:W-:Y:S01]  /*b2f0*/  FMUL.FTZ R56, R56, 1 ;  /* 0x3f80000038387820 */ /* 0x000fe20000410000 */
[--C-:B------:R-:W-:Y:S01]  /*b300*/  PRMT R34, RZ, 0x5410, R31.reuse ;  /* 0x00005410ff227816 */ /* 0x100fe2000000001f */
[----:B------:R-:W-:Y:S01]  /*b310*/  FMUL.FTZ R32, R32, 1 ;  /* 0x3f80000020207820 */ /* 0x000fe20000410000 */
[----:B------:R-:W-:Y:S01]  /*b320*/  LOP3.LUT R70, R70, R35, RZ, 0x3c, !PT ;  /* 0x0000002346467212 */ /* 0x000fe200078e3cff */
[----:B------:R-:W0:Y:S01]  /*b330*/  F2F.F64.F32 R38, R38 ;  /* 0x0000002600267310 */ /* 0x000e220000201800 */
[----:B--2---:R-:W-:Y:S01]  /*b340*/  LOP3.LUT R67, R67, R36, RZ, 0x3c, !PT ;  /* 0x0000002443437212 */ /* 0x004fe200078e3cff */
[----:B------:R-:W-:Y:S01]  /*b350*/  FMUL.FTZ R34, R34, 1 ;  /* 0x3f80000022227820 */ /* 0x000fe20000410000 */
[----:B------:R-:W-:-:S02]  /*b360*/  PRMT R36, RZ, 0x7610, R31 ;  /* 0x00007610ff247816 */ /* 0x000fc4000000001f */
[----:B------:R-:W-:-:S03]  /*b370*/  LOP3.LUT R68, R68, R37, RZ, 0x3c, !PT ;  /* 0x0000002544447212 */ /* 0x000fc600078e3cff */
[----:B------:R-:W1:Y:S01]  /*b380*/  F2F.F64.F32 R40, R40 ;  /* 0x0000002800287310 */ /* 0x000e620000201800 */
[----:B------:R-:W-:-:S07]  /*b390*/  FMUL.FTZ R36, R36, 1 ;  /* 0x3f80000024247820 */ /* 0x000fce0000410000 */
[----:B------:R-:W2:Y:S01]  /*b3a0*/  F2F.F64.F32 R42, R42 ;  /* 0x0000002a002a7310 */ /* 0x000ea20000201800 */
[----:B0-----:R-:W-:Y:S02]  /*b3b0*/  LOP3.LUT R65, R65, R38, RZ, 0x3c, !PT ;  /* 0x0000002641417212 */ /* 0x001fe400078e3cff */
[----:B------:R-:W-:-:S05]  /*b3c0*/  LOP3.LUT R66, R66, R39, RZ, 0x3c, !PT ;  /* 0x0000002742427212 */ /* 0x000fca00078e3cff */
[----:B------:R-:W0:Y:S01]  /*b3d0*/  F2F.F64.F32 R44, R44 ;  /* 0x0000002c002c7310 */ /* 0x000e220000201800 */
[----:B-1----:R-:W-:Y:S02]  /*b3e0*/  LOP3.LUT R63, R63, R40, RZ, 0x3c, !PT ;  /* 0x000000283f3f7212 */ /* 0x002fe400078e3cff */
[----:B------:R-:W-:-:S05]  /*b3f0*/  LOP3.LUT R64, R64, R41, RZ, 0x3c, !PT ;  /* 0x0000002940407212 */ /* 0x000fca00078e3cff */
[----:B------:R-:W1:Y:S01]  /*b400*/  F2F.F64.F32 R46, R46 ;  /* 0x0000002e002e7310 */ /* 0x000e620000201800 */
[----:B--2---:R-:W-:Y:S02]  /*b410*/  LOP3.LUT R59, R59, R42, RZ, 0x3c, !PT ;  /* 0x0000002a3b3b7212 */ /* 0x004fe400078e3cff */
[----:B------:R-:W-:-:S05]  /*b420*/  LOP3.LUT R58, R58, R43, RZ, 0x3c, !PT ;  /* 0x0000002b3a3a7212 */ /* 0x000fca00078e3cff */
        /* <DEDUP_REMOVED lines=29> */
[----:B------:R-:W-:Y:S05]  /*b600*/  BSYNC B1 ;  /* 0x0000000000017941 */ /* 0x000fea0003800000 */
.L_x_572:
        /* <DEDUP_REMOVED lines=14> */
.L_x_571:
[----:B------:R-:W-:Y:S05]  /*b6f0*/  BSYNC B0 ;  /* 0x0000000000007941 */ /* 0x000fea0003800000 */
.L_x_570:
[----:B------:R-:W-:Y:S01]  /*b700*/  ISETP.GE.U32.AND P1, PT, R61, c[0x0][0x174], PT ;  /* 0x00005d003d007a0c */ /* 0x000fe20003f26070 */
[----:B------:R-:W-:-:S12]  /*b710*/  BSSY B0, `(.L_x_574) ;  /* 0x0000026000007945 */ /* 0x000fd80003800000 */
[----:B------:R-:W-:Y:S05]  /*b720*/  @P1 BRA `(.L_x_575) ;  /* 0x0000024000001947 */ /* 0x000fea0003800000 */
        /* <DEDUP_REMOVED lines=20> */
[----:B------:R-:W-:Y:S02]  /*b870*/  IADD3 R27, R26, c[0x0][0x17c], RZ ;  /* 0x00005f001a1b7a10 */ /* 0x000fe40007ffe0ff */
[----:B------:R-:W-:Y:S02]  /*b880*/  SHF.R.U32.HI R25, RZ, 0x2, R26 ;  /* 0x00000002ff197819 */ /* 0x000fe4000001161a */
[----:B------:R-:W-:-:S03]  /*b890*/  ISETP.GE.U32.AND P0, PT, R27, c[0x0][0x174], PT ;  /* 0x00005d001b007a0c */ /* 0x000fc60003f06070 */
[----:B------:R-:W-:-:S06]  /*b8a0*/  IMAD.WIDE.U32 R24, R25, 0x8, R18 ;  /* 0x0000000819187825 */ /* 0x000fcc00078e0012 */
[----:B------:R-:W2:Y:S04]  /*b8b0*/  LDG.E.64 R24, [R24.64] ;  /* 0x0000002418187981 */ /* 0x000ea8000c1e1b00 */
[----:B------:R-:W-:-:S05]  /*b8c0*/  @!P0 SHF.R.U32.HI R27, RZ, 0x2, R27 ;  /* 0x00000002ff1b8819 */ /* 0x000fca000001161b */
[----:B------:R-:W-:-:S06]  /*b8d0*/  @!P0 IMAD.WIDE.U32 R18, R27, 0x8, R18 ;  /* 0x000000081b128825 */ /* 0x000fcc00078e0012 */
[----:B------:R-:W3:Y:S01]  /*b8e0*/  @!P0 LDG.E.64 R18, [R18.64] ;  /* 0x0000002412128981 */ /* 0x000ee2000c1e1b00 */
[--C-:B--2---:R-:W-:Y:S02]  /*b8f0*/  PRMT R36, R36, 0x5410, R24.reuse ;  /* 0x0000541024247816 */ /* 0x104fe40000000018 */
[----:B------:R-:W-:Y:S02]  /*b900*/  PRMT R37, R37, 0x7610, R24 ;  /* 0x0000761025257816 */ /* 0x000fe40000000018 */
[--C-:B------:R-:W-:Y:S02]  /*b910*/  PRMT R34, R34, 0x5410, R25.reuse ;  /* 0x0000541022227816 */ /* 0x100fe40000000019 */
[----:B------:R-:W-:Y:S02]  /*b920*/  PRMT R35, R35, 0x7610, R25 ;  /* 0x0000761023237816 */ /* 0x000fe40000000019 */
[--C-:B---3--:R-:W-:Y:S02]  /*b930*/  @!P0 PRMT R32, R32, 0x5410, R18.reuse ;  /* 0x0000541020208816 */ /* 0x108fe40000000012 */
[----:B------:R-:W-:-:S02]  /*b940*/  @!P0 PRMT R30, R30, 0x7610, R18 ;  /* 0x000076101e1e8816 */ /* 0x000fc40000000012 */
[--C-:B------:R-:W-:Y:S02]  /*b950*/  @!P0 PRMT R33, R33, 0x5410, R19.reuse ;  /* 0x0000541021218816 */ /* 0x100fe40000000013 */
[----:B------:R-:W-:Y:S02]  /*b960*/  @!P0 PRMT R31, R31, 0x7610, R19 ;  /* 0x000076101f1f8816 */ /* 0x000fe40000000013 */
.L_x_575:
[----:B------:R-:W-:Y:S05]  /*b970*/  BSYNC B0 ;  /* 0x0000000000007941 */ /* 0x000fea0003800000 */
.L_x_574:
[----:B------:R-:W-:Y:S01]  /*b980*/  BSSY B0, `(.L_x_576) ;  /* 0x000005b000007945 */ /* 0x000fe20003800000 */
[----:B------:R-:W-:Y:S05]  /*b990*/  @P1 BRA `(.L_x_577) ;  /* 0x0000059000001947 */ /* 0x000fea0003800000 */
[----:B------:R-:W-:Y:S02]  /*b9a0*/  PRMT R44, RZ, 0x7610, R44 ;  /* 0x00007610ff2c7816 */ /* 0x000fe4000000002c */
[----:B------:R-:W-:Y:S02]  /*b9b0*/  PRMT R45, RZ, 0x7610, R45 ;  /* 0x00007610ff2d7816 */ /* 0x000fe4000000002d */
        /* <DEDUP_REMOVED lines=27> */
[----:B------:R-:W-:Y:S01]  /*bb70*/  FMUL.FTZ R24, R38, 1 ;  /* 0x3f80000026187820 */ /* 0x000fe20000410000 */
[----:B------:R-:W-:Y:S01]  /*bb80*/  IADD3 R38, R61, c[0x0][0x17c], RZ ;  /* 0x00005f003d267a10 */ /* 0x000fe20007ffe0ff */
[----:B------:R-:W-:Y:S01]  /*bb90*/  FMUL.FTZ R26, R39, 1 ;  /* 0x3f800000271a7820 */ /* 0x000fe20000410000 */
[----:B------:R-:W0:Y:S02]  /*bba0*/  F2F.F64.F32 R28, R28 ;  /* 0x0000001c001c7310 */ /* 0x000e240000201800 */
        /* <DEDUP_REMOVED lines=56> */
.L_x_577:
[----:B------:R-:W-:Y:S05]  /*bf30*/  BSYNC B0 ;  /* 0x0000000000007941 */ /* 0x000fea0003800000 */
.L_x_576:
        /* <DEDUP_REMOVED lines=15> */
[----:B------:R-:W-:Y:S02]  /*c030*/  LOP3.LUT R17, R73, R66, RZ, 0x3c, !PT ;  /* 0x0000004249117212 */ /* 0x000fe400078e3cff */
.L_x_528:
[----:B------:R-:W-:Y:S05]  /*c040*/  BSYNC B6 ;  /* 0x0000000000067941 */ /* 0x000fea0003800000 */
.L_x_527:
[----:B------:R-:W-:-:S13]  /*c050*/  ISETP.NE.AND P0, PT, RZ, c[0x0][0x18c], PT ;  /* 0x00006300ff007a0c */ /* 0x000fda0003f05270 */
[----:B------:R-:W-:Y:S05]  /*c060*/  @!P0 BRA `(.L_x_578) ;  /* 0x0000030000008947 */ /* 0x000fea0003800000 */
[----:B------:R-:W-:Y:S01]  /*c070*/  IMAD R3, R2, c[0x0][0x0], R16 ;  /* 0x0000000002037a24 */ /* 0x000fe200078e0210 */
[----:B------:R-:W-:Y:S01]  /*c080*/  MOV R4, R18 ;  /* 0x0000001200047202 */ /* 0x000fe20000000f00 */
[----:B------:R-:W-:Y:S01]  /*c090*/  IMAD.MOV.U32 R30, RZ, RZ, R12 ;  /* 0x000000ffff1e7224 */ /* 0x000fe200078e000c */
[----:B------:R-:W-:Y:S01]  /*c0a0*/  MOV R7, R17 ;  /* 0x0000001100077202 */ /* 0x000fe20000000f00 */
[----:B------:R-:W-:Y:S01]  /*c0b0*/  IMAD.MOV.U32 R31, RZ, RZ, R13 ;  /* 0x000000ffff1f7224 */ /* 0x000fe200078e000d */
[C---:B------:R-:W-:Y:S01]  /*c0c0*/  SHF.L.U32 R9, R3.reuse, 0x5, RZ ;  /* 0x0000000503097819 */ /* 0x040fe200000006ff */
[----:B------:R-:W-:Y:S01]  /*c0d0*/  IMAD.MOV.U32 R5, RZ, RZ, R19 ;  /* 0x000000ffff057224 */ /* 0x000fe200078e0013 */
[----:B------:R-:W-:Y:S01]  /*c0e0*/  ULDC UR4, c[0x0][0x4] ;  /* 0x0000010000047ab9 */ /* 0x000fe20000000800 */
[----:B------:R-:W-:Y:S01]  /*c0f0*/  IMAD.MOV.U32 R6, RZ, RZ, R0 ;  /* 0x000000ffff067224 */ /* 0x000fe200078e0000 */
[----:B------:R-:W-:Y:S01]  /*c100*/  USHF.R.U32.HI UR4, URZ, 0x1, UR4 ;  /* 0x000000013f047899 */ /* 0x000fe20008011604 */
[----:B------:R0:W-:Y:S01]  /*c110*/  STS.128 [R9+0x10], R28 ;  /* 0x0000101c09007388 */ /* 0x0001e20000000c00 */
[----:B------:R-:W-:-:S03]  /*c120*/  LEA R3, R3, 0x10, 0x5 ;  /* 0x0000001003037811 */ /* 0x000fc600078e28ff */
[----:B------:R0:W-:Y:S01]  /*c130*/  STS.128 [R9+0x20], R4 ;  /* 0x0000200409007388 */ /* 0x0001e20000000c00 */
[----:B------:R-:W-:-:S13]  /*c140*/  ISETP.NE.AND P0, PT, RZ, UR4, PT ;  /* 0x00000004ff007c0c */ /* 0x000fda000bf05270 */
[----:B------:R-:W-:Y:S05]  /*c150*/  @!P0 BRA `(.L_x_578) ;  /* 0x0000021000008947 */ /* 0x000fea0003800000 */
[----:B0-----:R-:W-:-:S04]  /*c160*/  IMAD.U32 R5, RZ, RZ, UR4 ;  /* 0x00000004ff057e24 */ /* 0x001fc8000f8e00ff */
.L_x_581:
[C-C-:B------:R-:W-:Y:S01]  /*c170*/  IMAD.IADD R7, R2.reuse, 0x1, R5.reuse ;  /* 0x0000000102077824 */ /* 0x140fe200078e0205 */
        /* <DEDUP_REMOVED lines=8> */
[----:B------:R-:W-:-:S05]  /*c200*/  IMAD R4, R7, c[0x0][0x0], R16 ;  /* 0x0000000007047a24 */ /* 0x000fca00078e0210 */
[----:B------:R-:W-:-:S05]  /*c210*/  SHF.L.U32 R15, R4, 0x5, RZ ;  /* 0x00000005040f7819 */ /* 0x000fca00000006ff */
[----:B------:R-:W0:Y:S04]  /*c220*/  LDS.128 R4, [R15+0x10] ;  /* 0x000010000f047984 */ /* 0x000e280000000c00 */
[----:B------:R-:W1:Y:S01]  /*c230*/  LDS.128 R8, [R15+0x20] ;  /* 0x000020000f087984 */ /* 0x000e620000000c00 */
[----:B0-----:R-:W-:Y:S02]  /*c240*/  LOP3.LUT R12, R6, R12, RZ, 0x3c, !PT ;  /* 0x0000000c060c7212 */ /* 0x001fe400078e3cff */
[----:B------:R-:W-:Y:S02]  /*c250*/  LOP3.LUT R13, R7, R13, RZ, 0x3c, !PT ;  /* 0x0000000d070d7212 */ /* 0x000fe400078e3cff */
[----:B-1----:R-:W-:Y:S01]  /*c260*/  LOP3.LUT R19, R9, R19, RZ, 0x3c, !PT ;  /* 0x0000001309137212 */ /* 0x002fe200078e3cff */
[----:B------:R-:W-:Y:S01]  /*c270*/  IMAD.MOV.U32 R30, RZ, RZ, R12 ;  /* 0x000000ffff1e7224 */ /* 0x000fe200078e000c */
[----:B------:R-:W-:Y:S01]  /*c280*/  LOP3.LUT R0, R10, R0, RZ, 0x3c, !PT ;  /* 0x000000000a007212 */ /* 0x000fe200078e3cff */
[----:B------:R-:W-:Y:S01]  /*c290*/  IMAD.MOV.U32 R31, RZ, RZ, R13 ;  /* 0x000000ffff1f7224 */ /* 0x000fe200078e000d */
[----:B------:R-:W-:-:S02]  /*c2a0*/  LOP3.LUT R18, R8, R18, RZ, 0x3c, !PT ;  /* 0x0000001208127212 */ /* 0x000fc400078e3cff */
[----:B------:R-:W-:Y:S01]  /*c2b0*/  LOP3.LUT R17, R11, R17, RZ, 0x3c, !PT ;  /* 0x000000110b117212 */ /* 0x000fe200078e3cff */
[----:B------:R-:W-:Y:S01]  /*c2c0*/  IMAD.MOV.U32 R6, RZ, RZ, R0 ;  /* 0x000000ffff067224 */ /* 0x000fe200078e0000 */
[----:B------:R-:W-:Y:S02]  /*c2d0*/  LOP3.LUT R28, R4, R28, RZ, 0x3c, !PT ;  /* 0x0000001c041c7212 */ /* 0x000fe400078e3cff */
[----:B------:R-:W-:Y:S01]  /*c2e0*/  LOP3.LUT R29, R5, R29, RZ, 0x3c, !PT ;  /* 0x0000001d051d7212 */ /* 0x000fe200078e3cff */
[----:B------:R-:W-:Y:S01]  /*c2f0*/  IMAD.MOV.U32 R5, RZ, RZ, R19 ;  /* 0x000000ffff057224 */ /* 0x000fe200078e0013 */
[----:B------:R-:W-:Y:S02]  /*c300*/  MOV R4, R18 ;  /* 0x0000001200047202 */ /* 0x000fe40000000f00 */
[----:B------:R-:W-:Y:S01]  /*c310*/  MOV R7, R17 ;  /* 0x0000001100077202 */ /* 0x000fe20000000f00 */
[----:B------:R0:W-:Y:S04]  /*c320*/  STS.128 [R3], R28 ;  /* 0x0000001c03007388 */ /* 0x0001e80000000c00 */
[----:B------:R0:W-:Y:S02]  /*c330*/  STS.128 [R3+0x10], R4 ;  /* 0x0000100403007388 */ /* 0x0001e40000000c00 */
.L_x_580:
[----:B------:R-:W-:Y:S05]  /*c340*/  BSYNC B0 ;  /* 0x0000000000007941 */ /* 0x000fea0003800000 */
.L_x_579:
[----:B0-----:R-:W-:Y:S01]  /*c350*/  IMAD.MOV.U32 R5, RZ, RZ, R14 ;  /* 0x000000ffff057224 */ /* 0x001fe200078e000e */
[----:B------:R-:W-:Y:S05]  /*c360*/  @P1 BRA `(.L_x_581) ;  /* 0xfffffe0000001947 */ /* 0x000fea000383ffff */
.L_x_578:
[----:B------:R-:W-:-:S13]  /*c370*/  ISETP.NE.AND P0, PT, RZ, c[0x0][0x188], PT ;  /* 0x00006200ff007a0c */ /* 0x000fda0003f05270 */
[----:B------:R-:W-:Y:S05]  /*c380*/  @!P0 BRA `(.L_x_582) ;  /* 0x000004c000008947 */ /* 0x000fea0003800000 */
[----:B------:R-:W-:Y:S01]  /*c390*/  IMAD.MOV.U32 R8, RZ, RZ, c[0x0][0x0] ;  /* 0x00000000ff087624 */ /* 0x000fe200078e00ff */
[----:B------:R-:W-:-:S04]  /*c3a0*/  MOV R3, c[0x0][0x0] ;  /* 0x0000000000037a02 */ /* 0x000fc80000000f00 */
[----:B------:R-:W-:-:S13]  /*c3b0*/  ISETP.GT.AND P0, PT, R8, 0x20, PT ;  /* 0x000000200800780c */ /* 0x000fda0003f04270 */
[----:B------:R-:W-:Y:S05]  /*c3c0*/  @!P0 BRA `(.L_x_583) ;  /* 0x0000030000008947 */ /* 0x000fea0003800000 */
[----:B0-----:R-:W-:Y:S01]  /*c3d0*/  IMAD R9, R2, c[0x0][0x0], R16 ;  /* 0x0000000002097a24 */ /* 0x001fe200078e0210 */
[----:B------:R-:W-:Y:S01]  /*c3e0*/  MOV R31, R13 ;  /* 0x0000000d001f7202 */ /* 0x000fe20000000f00 */
[----:B------:R-:W-:Y:S01]  /*c3f0*/  IMAD.MOV.U32 R30, RZ, RZ, R12 ;  /* 0x000000ffff1e7224 */ /* 0x000fe200078e000c */
[----:B------:R-:W-:Y:S01]  /*c400*/  MOV R6, R0 ;  /* 0x0000000000067202 */ /* 0x000fe20000000f00 */
[C---:B------:R-:W-:Y:S01]  /*c410*/  IMAD.SHL.U32 R11, R9.reuse, 0x20, RZ ;  /* 0x00000020090b7824 */ /* 0x040fe200078e00ff */
[----:B------:R-:W-:Y:S01]  /*c420*/  LEA.HI R3, R8, c[0x0][0x0], RZ, 0x1 ;  /* 0x0000000008037a11 */ /* 0x000fe200078f08ff */
[----:B------:R-:W-:Y:S01]  /*c430*/  IMAD.MOV.U32 R4, RZ, RZ, R18 ;  /* 0x000000ffff047224 */ /* 0x000fe200078e0012 */
[----:B------:R-:W-:Y:S01]  /*c440*/  LEA R15, R9, 0x10, 0x5 ;  /* 0x00000010090f7811 */ /* 0x000fe200078e28ff */
[----:B------:R-:W-:Y:S01]  /*c450*/  IMAD.MOV.U32 R5, RZ, RZ, R19 ;  /* 0x000000ffff057224 */ /* 0x000fe200078e0013 */
[----:B------:R0:W-:Y:S01]  /*c460*/  STS.128 [R11+0x10], R28 ;  /* 0x0000101c0b007388 */ /* 0x0001e20000000c00 */
[----:B------:R-:W-:Y:S01]  /*c470*/  IMAD.MOV.U32 R7, RZ, RZ, R17 ;  /* 0x000000ffff077224 */ /* 0x000fe200078e0011 */
[----:B------:R-:W-:Y:S01]  /*c480*/  SHF.R.S32.HI R8, RZ, 0x1, R3 ;  /* 0x00000001ff087819 */ /* 0x000fe20000011403 */
[----:B------:R-:W-:-:S03]  /*c490*/  IMAD.MOV.U32 R3, RZ, RZ, 0x20 ;  /* 0x00000020ff037424 */ /* 0x000fc600078e00ff */
[----:B------:R0:W-:Y:S01]  /*c4a0*/  STS.128 [R11+0x20], R4 ;  /* 0x000020040b007388 */ /* 0x0001e20000000c00 */
[----:B------:R-:W-:-:S13]  /*c4b0*/  ISETP.GE.AND P0, PT, R8, 0x20, PT ;  /* 0x000000200800780c */ /* 0x000fda0003f06270 */
[----:B------:R-:W-:Y:S05]  /*c4c0*/  @!P0 BRA `(.L_x_583) ;  /* 0x0000020000008947 */ /* 0x000fea0003800000 */
[----:B------:R-:W-:-:S05]  /*c4d0*/  MOV R3, R8 ;  /* 0x0000000800037202 */ /* 0x000fca0000000f00 */
.L_x_586:
[----:B0-----:R-:W-:Y:S01]  /*c4e0*/  IMAD.IADD R4, R16, 0x1, R3 ;  /* 0x0000000110047824 */ /* 0x001fe200078e0203 */
[----:B------:R-:W-:Y:S01]  /*c4f0*/  WARPSYNC 0xffffffff ;  /* 0xffffffff00007948 */ /* 0x000fe20003800000 */
[----:B------:R-:W-:Y:S03]  /*c500*/  BAR.SYNC.DEFER_BLOCKING 0x0 ;  /* 0x0000000000007b1d */ /* 0x000fe60000010000 */
[----:B------:R-:W-:-:S03]  /*c510*/  ISETP.GE.U32.AND P0, PT, R4, c[0x0][0x0], PT ;  /* 0x0000000004007a0c */ /* 0x000fc60003f06070 */
[----:B------:R-:W-:Y:S01]  /*c520*/  BSSY B0, `(.L_x_584) ;  /* 0x0000016000007945 */ /* 0x000fe20003800000 */
[----:B------:R-:W-:-:S13]  /*c530*/  ISETP.GE.U32.OR P0, PT, R16, R3, P0 ;  /* 0x000000031000720c */ /* 0x000fda0000706470 */
[----:B------:R-:W-:Y:S05]  /*c540*/  @P0 BRA `(.L_x_585) ;  /* 0x0000013000000947 */ /* 0x000fea0003800000 */
[----:B------:R-:W-:-:S05]  /*c550*/  IMAD R14, R3, 0x20, R15 ;  /* 0x00000020030e7824 */ /* 0x000fca00078e020f */
[----:B------:R-:W0:Y:S04]  /*c560*/  LDS.128 R4, [R14] ;  /* 0x000000000e047984 */ /* 0x000e280000000c00 */
[----:B------:R-:W1:Y:S01]  /*c570*/  LDS.128 R8, [R14+0x10] ;  /* 0x000010000e087984 */ /* 0x000e620000000c00 */
[----:B0-----:R-:W-:Y:S02]  /*c580*/  LOP3.LUT R13, R7, R13, RZ, 0x3c, !PT ;  /* 0x0000000d070d7212 */ /* 0x001fe400078e3cff */
[----:B------:R-:W-:Y:S02]  /*c590*/  LOP3.LUT R12, R6, R12, RZ, 0x3c, !PT ;  /* 0x0000000c060c7212 */ /* 0x000fe400078e3cff */
[----:B-1----:R-:W-:Y:S01]  /*c5a0*/  LOP3.LUT R18, R8, R18, RZ, 0x3c, !PT ;  /* 0x0000001208127212 */ /* 0x002fe200078e3cff */
[----:B------:R-:W-:Y:S01]  /*c5b0*/  IMAD.MOV.U32 R31, RZ, RZ, R13 ;  /* 0x000000ffff1f7224 */ /* 0x000fe200078e000d */
[----:B------:R-:W-:-:S02]  /*c5c0*/  LOP3.LUT R0, R10, R0, RZ, 0x3c, !PT ;  /* 0x000000000a007212 */ /* 0x000fc400078e3cff */
[----:B------:R-:W-:Y:S02]  /*c5d0*/  LOP3.LUT R17, R11, R17, RZ, 0x3c, !PT ;  /* 0x000000110b117212 */ /* 0x000fe400078e3cff */
[----:B------:R-:W-:Y:S01]  /*c5e0*/  LOP3.LUT R19, R9, R19, RZ, 0x3c, !PT ;  /* 0x0000001309137212 */ /* 0x000fe200078e3cff */
[----:B------:R-:W-:Y:S01]  /*c5f0*/  IMAD.MOV.U32 R6, RZ, RZ, R0 ;  /* 0x000000ffff067224 */ /* 0x000fe200078e0000 */
[----:B------:R-:W-:Y:S01]  /*c600*/  LOP3.LUT R28, R4, R28, RZ, 0x3c, !PT ;  /* 0x0000001c041c7212 */ /* 0x000fe200078e3cff */
[----:B------:R-:W-:Y:S01]  /*c610*/  IMAD.MOV.U32 R4, RZ, RZ, R18 ;  /* 0x000000ffff047224 */ /* 0x000fe200078e0012 */
[----:B------:R-:W-:Y:S01]  /*c620*/  LOP3.LUT R29, R5, R29, RZ, 0x3c, !PT ;  /* 0x0000001d051d7212 */ /* 0x000fe200078e3cff */
[----:B------:R-:W-:Y:S01]  /*c630*/  IMAD.MOV.U32 R7, RZ, RZ, R17 ;  /* 0x000000ffff077224 */ /* 0x000fe200078e0011 */
[----:B------:R-:W-:Y:S02]  /*c640*/  MOV R30, R12 ;  /* 0x0000000c001e7202 */ /* 0x000fe40000000f00 */
[----:B------:R-:W-:-:S03]  /*c650*/  MOV R5, R19 ;  /* 0x0000001300057202 */ /* 0x000fc60000000f00 */
[----:B------:R0:W-:Y:S04]  /*c660*/  STS.128 [R15], R28 ;  /* 0x0000001c0f007388 */ /* 0x0001e80000000c00 */
[----:B------:R0:W-:Y:S02]  /*c670*/  STS.128 [R15+0x10], R4 ;  /* 0x000010040f007388 */ /* 0x0001e40000000c00 */
.L_x_585:
[----:B------:R-:W-:Y:S05]  /*c680*/  BSYNC B0 ;  /* 0x0000000000007941 */ /* 0x000fea0003800000 */
.L_x_584:
[----:B------:R-:W-:-:S04]  /*c690*/  SHF.R.S32.HI R3, RZ, 0x1, R3 ;  /* 0x00000001ff037819 */ /* 0x000fc80000011403 */
[----:B------:R-:W-:-:S13]  /*c6a0*/  ISETP.GE.AND P0, PT, R3, 0x20, PT ;  /* 0x000000200300780c */ /* 0x000fda0003f06270 */
[----:B------:R-:W-:Y:S05]  /*c6b0*/  @P0 BRA `(.L_x_586) ;  /* 0xfffffe2000000947 */ /* 0x000fea000383ffff */
[----:B------:R-:W-:-:S10]  /*c6c0*/  HFMA2.MMA R3, -RZ, RZ, 0, 1.9073486328125e-06 ;  /* 0x00000020ff037435 */ /* 0x000fd400000001ff */
.L_x_583:
[----:B------:R-:W-:Y:S01]  /*c6d0*/  ISETP.GE.AND P0, PT, R3, 0x2, PT ;  /* 0x000000020300780c */ /* 0x000fe20003f06270 */
[----:B------:R-:W-:Y:S01]  /*c6e0*/  WARPSYNC 0xffffffff ;  /* 0xffffffff00007948 */ /* 0x000fe20003800000 */
[----:B------:R-:W-:Y:S11]  /*c6f0*/  BAR.SYNC.DEFER_BLOCKING 0x0 ;  /* 0x0000000000007b1d */ /* 0x000ff60000010000 */
[----:B------:R-:W-:Y:S05]  /*c700*/  @!P0 BRA `(.L_x_582) ;  /* 0x0000014000008947 */ /* 0x000fea0003800000 */
[----:B0-----:R-:W-:-:S05]  /*c710*/  IMAD.MOV.U32 R4, RZ, RZ, 0x1 ;  /* 0x00000001ff047424 */ /* 0x001fca00078e00ff */
.L_x_587:
[----:B------:R-:W0:Y:S04]  /*c720*/  SHFL.DOWN PT, R6, R29, R4, 0x1f ;  /* 0x08001f041d067589 */ /* 0x000e2800000e0000 */
[----:B------:R-:W1:Y:S04]  /*c730*/  SHFL.DOWN PT, R5, R28, R4, 0x1f ;  /* 0x08001f041c057589 */ /* 0x000e6800000e0000 */
[----:B------:R-:W2:Y:S04]  /*c740*/  SHFL.DOWN PT, R8, R13, R4, 0x1f ;  /* 0x08001f040d087589 */ /* 0x000ea800000e0000 */
[----:B------:R-:W3:Y:S04]  /*c750*/  SHFL.DOWN PT, R7, R12, R4, 0x1f ;  /* 0x08001f040c077589 */ /* 0x000ee800000e0000 */
[----:B------:R-:W4:Y:S04]  /*c760*/  SHFL.DOWN PT, R10, R19, R4, 0x1f ;  /* 0x08001f04130a7589 */ /* 0x000f2800000e0000 */
[----:B------:R-:W5:Y:S04]  /*c770*/  SHFL.DOWN PT, R9, R18, R4, 0x1f ;  /* 0x08001f0412097589 */ /* 0x000f6800000e0000 */
[----:B------:R-:W5:Y:S01]  /*c780*/  SHFL.DOWN PT, R14, R17, R4, 0x1f ;  /* 0x08001f04110e7589 */ /* 0x000f6200000e0000 */
[----:B0-----:R-:W-:-:S03]  /*c790*/  LOP3.LUT R29, R29, R6, RZ, 0x3c, !PT ;  /* 0x000000061d1d7212 */ /* 0x001fc600078e3cff */
[----:B------:R0:W5:Y:S01]  /*c7a0*/  SHFL.DOWN PT, R11, R0, R4, 0x1f ;  /* 0x08001f04000b7589 */ /* 0x00016200000e0000 */
[----:B-1----:R-:W-:Y:S02]  /*c7b0*/  LOP3.LUT R28, R28, R5, RZ, 0x3c, !PT ;  /* 0x000000051c1c7212 */ /* 0x002fe400078e3cff */
[----:B--2---:R-:W-:Y:S02]  /*c7c0*/  LOP3.LUT R13, R13, R8, RZ, 0x3c, !PT ;  /* 0x000000080d0d7212 */ /* 0x004fe400078e3cff */
[----:B---3--:R-:W-:Y:S01]  /*c7d0*/  LOP3.LUT R12, R12, R7, RZ, 0x3c, !PT ;  /* 0x000000070c0c7212 */ /* 0x008fe200078e3cff */
[----:B0-----:R-:W-:Y:S01]  /*c7e0*/  IMAD.SHL.U32 R4, R4, 0x2, RZ ;  /* 0x0000000204047824 */ /* 0x001fe200078e00ff */
[----:B----4-:R-:W-:-:S04]  /*c7f0*/  LOP3.LUT R19, R19, R10, RZ, 0x3c, !PT ;  /* 0x0000000a13137212 */ /* 0x010fc800078e3cff */
[----:B------:R-:W-:Y:S02]  /*c800*/  ISETP.GE.AND P0, PT, R4, R3, PT ;  /* 0x000000030400720c */ /* 0x000fe40003f06270 */
[----:B-----5:R-:W-:Y:S02]  /*c810*/  LOP3.LUT R18, R18, R9, RZ, 0x3c, !PT ;  /* 0x0000000912127212 */ /* 0x020fe400078e3cff */
[----:B------:R-:W-:Y:S02]  /*c820*/  LOP3.LUT R17, R17, R14, RZ, 0x3c, !PT ;  /* 0x0000000e11117212 */ /* 0x000fe400078e3cff */
[----:B------:R-:W-:-:S07]  /*c830*/  LOP3.LUT R0, R0, R11, RZ, 0x3c, !PT ;  /* 0x0000000b00007212 */ /* 0x000fce00078e3cff */
[----:B------:R-:W-:Y:S05]  /*c840*/  @!P0 BRA `(.L_x_587) ;  /* 0xfffffed000008947 */ /* 0x000fea000383ffff */
.L_x_582:
[----:B------:R-:W-:Y:S01]  /*c850*/  ISETP.NE.AND P1, PT, RZ, c[0x0][0x344], PT ;  /* 0x0000d100ff007a0c */ /* 0x000fe20003f25270 */
[----:B------:R-:W-:-:S12]  /*c860*/  CS2R R26, SRZ ;  /* 0x00000000001a7805 */ /* 0x000fd8000001ff00 */
[----:B------:R-:W-:Y:S05]  /*c870*/  @!P1 BRA `(.L_x_588) ;  /* 0x00000c8000009947 */ /* 0x000fea0003800000 */
[----:B0-----:R-:W-:Y:S01]  /*c880*/  MOV R4, RZ ;  /* 0x000000ff00047202 */ /* 0x001fe20000000f00 */
[----:B------:R-:W-:Y:S02]  /*c890*/  IMAD.MOV.U32 R5, RZ, RZ, R23 ;  /* 0x000000ffff057224 */ /* 0x000fe400078e0017 */
        /* <DEDUP_REMOVED lines=198> */
.L_x_588:
        /* <DEDUP_REMOVED lines=202> */
.L_x_589:
[----:B------:R-:W-:Y:S01]  /*e1a0*/  IADD3 R8, P0, R26, c[0x0][0x548], RZ ;  /* 0x000152001a087a10 */ /* 0x000fe20007f1e0ff */
[----:B------:R-:W-:-:S03]  /*e1b0*/  CS2R R24, SRZ ;  /* 0x0000000000187805 */ /* 0x000fc6000001ff00 */
[----:B------:R-:W-:Y:S01]  /*e1c0*/  IADD3.X R9, RZ, c[0x0][0x54c], RZ, P0, !PT ;  /* 0x00015300ff097a10 */ /* 0x000fe200007fe4ff */
        /* <DEDUP_REMOVED lines=200> */
.L_x_590:
[----:B------:R-:W-:-:S04]  /*ee50*/  IADD3 R10, P0, R25, c[0x0][0x548], RZ ;  /* 0x00015200190a7a10 */ /* 0x000fc80007f1e0ff */
[----:B------:R-:W-:Y:S01]  /*ee60*/  IADD3.X R11, RZ, c[0x0][0x54c], RZ, P0, !PT ;  /* 0x00015300ff0b7a10 */ /* 0x000fe200007fe4ff */
        /* <DEDUP_REMOVED lines=200> */
.L_x_591:
        /* <DEDUP_REMOVED lines=216> */
.L_x_593:
        /* <DEDUP_REMOVED lines=202> */
.L_x_594:
[----:B------:R-:W-:Y:S01]  /*11510*/  IADD3 R8, P0, R26, c[0x0][0x548], RZ ;  /* 0x000152001a087a10 */ /* 0x000fe20007f1e0ff */
[----:B------:R-:W-:-:S03]  /*11520*/  CS2R R22, SRZ ;  /* 0x0000000000167805 */ /* 0x000fc6000001ff00 */
        /* <DEDUP_REMOVED lines=201> */
.L_x_595:
        /* <DEDUP_REMOVED lines=202> */
.L_x_596:
        /* <DEDUP_REMOVED lines=11> */
.L_x_598:
[----:B------:R-:W-:Y:S05]  /*12f10*/  BSYNC B0 ;  /* 0x0000000000007941 */ /* 0x000fea0003800000 */
.L_x_597:
        /* <DEDUP_REMOVED lines=11> */
[----:B------:R0:W-:Y:S04]  /*12fd0*/  STG.E.64 [R14.64+0x8], R12 ;  /* 0x0000080c0e007986 */ /* 0x0001e8000c101b24 */
[----:B------:R1:W-:Y:S04]  /*12fe0*/  STG.E.64 [R14.64], R28 ;  /* 0x0000001c0e007986 */ /* 0x0003e8000c101b24 */
[----:B------:R1:W-:Y:S01]  /*12ff0*/  STG.E.64 [R14.64+0x10], R18 ;  /* 0x000010120e007986 */ /* 0x0003e2000c101b24 */
[----:B0-----:R-:W-:Y:S01]  /*13000*/  MOV R12, R0 ;  /* 0x00000000000c7202 */ /* 0x001fe20000000f00 */
[----:B------:R-:W-:-:S05]  /*13010*/  IMAD.MOV.U32 R13, RZ, RZ, R17 ;  /* 0x000000ffff0d7224 */ /* 0x000fca00078e0011 */
[----:B------:R1:W-:Y:S02]  /*13020*/  STG.E.64 [R14.64+0x18], R12 ;  /* 0x0000180c0e007986 */ /* 0x0003e4000c101b24 */
.L_x_600:
[----:B------:R-:W-:Y:S05]  /*13030*/  BSYNC B0 ;  /* 0x0000000000007941 */ /* 0x000fea0003800000 */
.L_x_599:
        /* <DEDUP_REMOVED lines=12> */
[----:B-1----:R-:W0:Y:S01]  /*13100*/  S2R R13, SR_LANEID ;  /* 0x00000000000d7919 */ /* 0x002e220000000000 */
[----:B------:R-:W-:-:S02]  /*13110*/  VOTEU.ANY UR4, UPT, PT ;  /* 0x0000000000047886 */ /* 0x000fc400038e0100 */
[----:B------:R-:W0:Y:S08]  /*13120*/  FLO.U32 R14, UR4 ;  /* 0x00000004000e7d00 */ /* 0x000e3000080e0000 */
[----:B------:R-:W1:Y:S01]  /*13130*/  POPC R15, UR4 ;  /* 0x00000004000f7d09 */ /* 0x000e620008000000 */
[----:B0-----:R-:W-:Y:S01]  /*13140*/  ISETP.EQ.U32.AND P0, PT, R14, R13, PT ;  /* 0x0000000d0e00720c */ /* 0x001fe20003f02070 */
[----:B------:R-:W-:-:S10]  /*13150*/  HFMA2.MMA R13, -RZ, RZ, 0, 2.384185791015625e-07 ;  /* 0x00000004ff0d7435 */ /* 0x000fd400000001ff */
[----:B------:R-:W-:-:S06]  /*13160*/  IMAD.WIDE.U32 R12, R20, R13, c[0x0][0x568] ;  /* 0x00015a00140c7625 */ /* 0x000fcc00078e000d */
        /* <DEDUP_REMOVED lines=12> */
.L_x_602:
[----:B------:R-:W-:Y:S05]  /*13230*/  BSYNC B0 ;  /* 0x0000000000007941 */ /* 0x000fea0003800000 */
.L_x_601:
[----:B------:R-:W-:Y:S01]  /*13240*/  BAR.SYNC.DEFER_BLOCKING 0x0 ;  /* 0x0000000000007b1d */ /* 0x000fe20000010000 */
[----:B-1----:R-:W-:-:S04]  /*13250*/  IADD3 R12, P2, R22, c[0x0][0x548], RZ ;  /* 0x00015200160c7a10 */ /* 0x002fc80007f5e0ff */
[----:B------:R-:W-:Y:S01]  /*13260*/  IADD3.X R13, RZ, c[0x0][0x54c], RZ, P2, !PT ;  /* 0x00015300ff0d7a10 */ /* 0x000fe200017fe4ff */
[----:B0-----:R-:W0:Y:S02]  /*13270*/  LDS.U8 R0, [RZ] ;  /* 0x00000000ff007984 */ /* 0x001e240000000000 */
        /* <DEDUP_REMOVED lines=17> */
[----:B------:R-:W-:Y:S01]  /*13390*/  MOV R25, c[0x0][0x16c] ;  /* 0x00005b0000197a02 */ /* 0x000fe20000000f00 */
[----:B------:R-:W-:Y:S01]  /*133a0*/  IMAD.MOV.U32 R18, RZ, RZ, c[0x0][0x168] ;  /* 0x00005a00ff127624 */ /* 0x000fe200078e00ff */
[----:B------:R-:W-:Y:S01]  /*133b0*/  ISETP.GE.U32.AND P0, PT, R21, c[0x0][0x184], PT ;  /* 0x0000610015007a0c */ /* 0x000fe20003f06070 */
[----:B------:R-:W-:Y:S01]  /*133c0*/  IMAD.MOV.U32 R0, RZ, RZ, c[0x0][0x168] ;  /* 0x00005a00ff007624 */ /* 0x000fe200078e00ff */
[----:B------:R-:W-:Y:S02]  /*133d0*/  MOV R19, c[0x0][0x16c] ;  /* 0x00005b0000137a02 */ /* 0x000fe40000000f00 */
[----:B------:R-:W-:-:S09]  /*133e0*/  MOV R17, c[0x0][0x16c] ;  /* 0x00005b0000117a02 */ /* 0x000fd20000000f00 */
[----:B------:R-:W-:Y:S05]  /*133f0*/  @P0 BRA `(.L_x_606) ;  /* 0x0000019000000947 */ /* 0x000fea0003800000 */
[----:B------:R-:W-:Y:S01]  /*13400*/  IMAD.MOV.U32 R24, RZ, RZ, c[0x0][0x168] ;  /* 0x00005a00ff187624 */ /* 0x000fe200078e00ff */
[----:B------:R-:W-:Y:S01]  /*13410*/  MOV R25, c[0x0][0x16c] ;  /* 0x00005b0000197a02 */ /* 0x000fe20000000f00 */
[----:B------:R-:W-:Y:S01]  /*13420*/  IMAD.MOV.U32 R18, RZ, RZ, c[0x0][0x168] ;  /* 0x00005a00ff127624 */ /* 0x000fe200078e00ff */
[----:B------:R-:W-:Y:S01]  /*13430*/  MOV R19, c[0x0][0x16c] ;  /* 0x00005b0000137a02 */ /* 0x000fe20000000f00 */
[----:B------:R-:W-:Y:S01]  /*13440*/  IMAD.MOV.U32 R0, RZ, RZ, c[0x0][0x168] ;  /* 0x00005a00ff007624 */ /* 0x000fe200078e00ff */
[----:B------:R-:W-:Y:S02]  /*13450*/  MOV R17, c[0x0][0x16c] ;  /* 0x00005b0000117a02 */ /* 0x000fe40000000f00 */
.L_x_607:
[----:B------:R-:W-:Y:S02]  /*13460*/  IMAD.MOV.U32 R29, RZ, RZ, 0x20 ;  /* 0x00000020ff1d7424 */ /* 0x000fe400078e00ff */
[----:B------:R-:W-:-:S04]  /*13470*/  IMAD R28, R20, c[0x0][0x10], R21 ;  /* 0x00000400141c7a24 */ /* 0x000fc800078e0215 */
[----:B------:R-:W-:-:S05]  /*13480*/  IMAD.WIDE.U32 R28, R28, R29, c[0x0][0x560] ;  /* 0x000158001c1c7625 */ /* 0x000fca00078e001d */
[----:B------:R-:W2:Y:S04]  /*13490*/  LDG.E.64 R30, [R28.64] ;  /* 0x000000241c1e7981 */ /* 0x000ea8000c1e1b00 */
[----:B------:R-:W3:Y:S04]  /*134a0*/  LDG.E.64 R32, [R28.64+0x8] ;  /* 0x000008241c207981 */ /* 0x000ee8000c1e1b00 */
[----:B------:R-:W4:Y:S04]  /*134b0*/  LDG.E.64 R34, [R28.64+0x10] ;  /* 0x000010241c227981 */ /* 0x000f28000c1e1b00 */
[----:B------:R-:W5:Y:S01]  /*134c0*/  LDG.E.64 R36, [R28.64+0x18] ;  /* 0x000018241c247981 */ /* 0x000f62000c1e1b00 */
[----:B------:R-:W-:-:S05]  /*134d0*/  MOV R38, c[0x0][0x0] ;  /* 0x0000000000267a02 */ /* 0x000fca0000000f00 */
[----:B------:R-:W-:-:S05]  /*134e0*/  IMAD R21, R38, c[0x0][0x4], R21 ;  /* 0x0000010026157a24 */ /* 0x000fca00078e0215 */
[----:B------:R-:W-:Y:S02]  /*134f0*/  ISETP.GE.U32.AND P0, PT, R21, c[0x0][0x184], PT ;  /* 0x0000610015007a0c */ /* 0x000fe40003f06070 */
[----:B--2---:R-:W-:Y:S02]  /*13500*/  LOP3.LUT R14, R30, R14, RZ, 0x3c, !PT ;  /* 0x0000000e1e0e7212 */ /* 0x004fe400078e3cff */
[----:B------:R-:W-:Y:S02]  /*13510*/  LOP3.LUT R15, R31, R15, RZ, 0x3c, !PT ;  /* 0x0000000f1f0f7212 */ /* 0x000fe400078e3cff */
[----:B---3--:R-:W-:Y:S02]  /*13520*/  LOP3.LUT R24, R32, R24, RZ, 0x3c, !PT ;  /* 0x0000001820187212 */ /* 0x008fe400078e3cff */
[----:B------:R-:W-:Y:S02]  /*13530*/  LOP3.LUT R25, R33, R25, RZ, 0x3c, !PT ;  /* 0x0000001921197212 */ /* 0x000fe400078e3cff */
[----:B----4-:R-:W-:-:S02]  /*13540*/  LOP3.LUT R18, R34, R18, RZ, 0x3c, !PT ;  /* 0x0000001222127212 */ /* 0x010fc400078e3cff */
[----:B------:R-:W-:Y:S02]  /*13550*/  LOP3.LUT R19, R35, R19, RZ, 0x3c, !PT ;  /* 0x0000001323137212 */ /* 0x000fe400078e3cff */
[----:B-----5:R-:W-:Y:S02]  /*13560*/  LOP3.LUT R0, R36, R0, RZ, 0x3c, !PT ;  /* 0x0000000024007212 */ /* 0x020fe400078e3cff */
[----:B------:R-:W-:Y:S01]  /*13570*/  LOP3.LUT R17, R37, R17, RZ, 0x3c, !PT ;  /* 0x0000001125117212 */ /* 0x000fe200078e3cff */
[----:B------:R-:W-:Y:S05]  /*13580*/  @!P0 BRA `(.L_x_607) ;  /* 0xfffffed000008947 */ /* 0x000fea000383ffff */
.L_x_606:
[----:B------:R-:W-:Y:S05]  /*13590*/  BSYNC B1 ;  /* 0x0000000000017941 */ /* 0x000fea0003800000 */
.L_x_605:
[----:B------:R-:W-:Y:S05]  /*135a0*/  BRA `(.L_x_608) ;  /* 0x0000022000007947 */ /* 0x000fea0003800000 */
.L_x_604:
[----:B------:R-:W-:Y:S01]  /*135b0*/  ISETP.GE.U32.AND P0, PT, R2, c[0x0][0x184], PT ;  /* 0x0000610002007a0c */ /* 0x000fe20003f06070 */
[----:B------:R-:W-:Y:S01]  /*135c0*/  IMAD.MOV.U32 R24, RZ, RZ, c[0x0][0x168] ;  /* 0x00005a00ff187624 */ /* 0x000fe200078e00ff */
[----:B------:R-:W-:Y:S01]  /*135d0*/  MOV R25, c[0x0][0x16c] ;  /* 0x00005b0000197a02 */ /* 0x000fe20000000f00 */
[----:B------:R-:W-:Y:S01]  /*135e0*/  IMAD.MOV.U32 R18, RZ, RZ, c[0x0][0x168] ;  /* 0x00005a00ff127624 */ /* 0x000fe200078e00ff */
[----:B------:R-:W-:Y:S01]  /*135f0*/  MOV R19, c[0x0][0x16c] ;  /* 0x00005b0000137a02 */ /* 0x000fe20000000f00 */
[----:B------:R-:W-:Y:S01]  /*13600*/  IMAD.MOV.U32 R0, RZ, RZ, c[0x0][0x168] ;  /* 0x00005a00ff007624 */ /* 0x000fe200078e00ff */
[----:B------:R-:W-:-:S07]  /*13610*/  MOV R17, c[0x0][0x16c] ;  /* 0x00005b0000117a02 */ /* 0x000fce0000000f00 */
[----:B------:R-:W-:Y:S05]  /*13620*/  @P0 BRA `(.L_x_608) ;  /* 0x000001a000000947 */ /* 0x000fea0003800000 */
[----:B------:R-:W-:Y:S01]  /*13630*/  IMAD.MOV.U32 R24, RZ, RZ, c[0x0][0x168] ;  /* 0x00005a00ff187624 */ /* 0x000fe200078e00ff */
[----:B------:R-:W-:Y:S01]  /*13640*/  MOV R25, c[0x0][0x16c] ;  /* 0x00005b0000197a02 */ /* 0x000fe20000000f00 */
[----:B------:R-:W-:Y:S01]  /*13650*/  IMAD.MOV.U32 R18, RZ, RZ, c[0x0][0x168] ;  /* 0x00005a00ff127624 */ /* 0x000fe200078e00ff */
[----:B------:R-:W-:Y:S01]  /*13660*/  MOV R19, c[0x0][0x16c] ;  /* 0x00005b0000137a02 */ /* 0x000fe20000000f00 */
[----:B------:R-:W-:Y:S01]  /*13670*/  IMAD.MOV.U32 R0, RZ, RZ, c[0x0][0x168] ;  /* 0x00005a00ff007624 */ /* 0x000fe200078e00ff */
[----:B------:R-:W-:Y:S01]  /*13680*/  MOV R17, c[0x0][0x16c] ;  /* 0x00005b0000117a02 */ /* 0x000fe20000000f00 */
[----:B------:R-:W-:-:S03]  /*13690*/  IMAD.MOV.U32 R21, RZ, RZ, R2 ;  /* 0x000000ffff157224 */ /* 0x000fc600078e0002 */
.L_x_609:
[----:B------:R-:W-:Y:S01]  /*136a0*/  HFMA2.MMA R28, -RZ, RZ, 0, 1.9073486328125e-06 ;  /* 0x00000020ff1c7435 */ /* 0x000fe200000001ff */
[----:B------:R-:W-:-:S04]  /*136b0*/  IMAD R29, R20, c[0x0][0x10], R21 ;  /* 0x00000400141d7a24 */ /* 0x000fc800078e0215 */
[----:B------:R-:W-:-:S05]  /*136c0*/  IMAD R29, R29, c[0x0][0x0], R16 ;  /* 0x000000001d1d7a24 */ /* 0x000fca00078e0210 */
[----:B------:R-:W-:-:S05]  /*136d0*/  IMAD.WIDE.U32 R28, R29, R28, c[0x0][0x560] ;  /* 0x000158001d1c7625 */ /* 0x000fca00078e001c */
[----:B------:R-:W2:Y:S04]  /*136e0*/  LDG.E.64 R30, [R28.64] ;  /* 0x000000241c1e7981 */ /* 0x000ea8000c1e1b00 */
[----:B------:R-:W3:Y:S04]  /*136f0*/  LDG.E.64 R32, [R28.64+0x8] ;  /* 0x000008241c207981 */ /* 0x000ee8000c1e1b00 */
[----:B------:R-:W4:Y:S04]  /*13700*/  LDG.E.64 R34, [R28.64+0x10] ;  /* 0x000010241c227981 */ /* 0x000f28000c1e1b00 */
[----:B------:R-:W5:Y:S01]  /*13710*/  LDG.E.64 R36, [R28.64+0x18] ;  /* 0x000018241c247981 */ /* 0x000f62000c1e1b00 */
[----:B------:R-:W-:-:S04]  /*13720*/  IADD3 R21, R21, c[0x0][0x4], RZ ;  /* 0x0000010015157a10 */ /* 0x000fc80007ffe0ff */
        /* <DEDUP_REMOVED lines=10> */
.L_x_608:
[----:B------:R-:W-:Y:S05]  /*137d0*/  BSYNC B0 ;  /* 0x0000000000007941 */ /* 0x000fea0003800000 */
.L_x_603:
[----:B------:R-:W-:Y:S01]  /*137e0*/  IMAD R21, R2, c[0x0][0x0], R16 ;  /* 0x0000000002157a24 */ /* 0x000fe200078e0210 */
[----:B------:R-:W-:Y:S01]  /*137f0*/  MOV R28, R14 ;  /* 0x0000000e001c7202 */ /* 0x000fe20000000f00 */
[----:B------:R-:W-:Y:S01]  /*13800*/  IMAD.MOV.U32 R29, RZ, RZ, R15 ;  /* 0x000000ffff1d7224 */ /* 0x000fe200078e000f */
[----:B------:R-:W-:Y:S01]  /*13810*/  MOV R30, R24 ;  /* 0x00000018001e7202 */ /* 0x000fe20000000f00 */
[C---:B------:R-:W-:Y:S01]  /*13820*/  IMAD.SHL.U32 R37, R21.reuse, 0x20, RZ ;  /* 0x0000002015257824 */ /* 0x040fe200078e00ff */
[----:B------:R-:W-:Y:S01]  /*13830*/  MOV R32, R18 ;  /* 0x0000001200207202 */ /* 0x000fe20000000f00 */
[----:B------:R-:W-:Y:S01]  /*13840*/  IMAD.MOV.U32 R31, RZ, RZ, R25 ;  /* 0x000000ffff1f7224 */ /* 0x000fe200078e0019 */
[----:B------:R-:W-:Y:S01]  /*13850*/  MOV R34, R0 ;  /* 0x0000000000227202 */ /* 0x000fe20000000f00 */
        /* <DEDUP_REMOVED lines=9> */
[----:B0-----:R-:W-:-:S05]  /*138f0*/  MOV R29, UR4 ;  /* 0x00000004001d7c02 */ /* 0x001fca0008000f00 */
.L_x_613:
[C-C-:B------:R-:W-:Y:S01]  /*13900*/  IMAD.IADD R31, R2.reuse, 0x1, R29.reuse ;  /* 0x00000001021f7824 */ /* 0x140fe200078e021d */
[----:B------:R-:W-:Y:S01]  /*13910*/  BAR.SYNC.DEFER_BLOCKING 0x0 ;  /* 0x0000000000007b1d */ /* 0x000fe20000010000 */
[----:B------:R-:W-:Y:S02]  /*13920*/  ISETP.GT.AND P2, PT, R29, 0x1, PT ;  /* 0x000000011d00780c */ /* 0x000fe40003f44270 */
[----:B------:R-:W-:Y:S02]  /*13930*/  SHF.R.S32.HI R36, RZ, 0x1, R29 ;  /* 0x00000001ff247819 */ /* 0x000fe4000001141d */
[----:B------:R-:W-:Y:S01]  /*13940*/  ISETP.GE.U32.AND P0, PT, R31, c[0x0][0x4], PT ;  /* 0x000001001f007a0c */ /* 0x000fe20003f06070 */
[----:B------:R-:W-:Y:S03]  /*13950*/  BSSY B0, `(.L_x_611) ;  /* 0x0000019000007945 */ /* 0x000fe60003800000 */
        /* <DEDUP_REMOVED lines=12> */
[----:B------:R-:W-:Y:S01]  /*13a20*/  LOP3.LUT R15, R29, R15, RZ, 0x3c, !PT ;  /* 0x0000000f1d0f7212 */ /* 0x000fe200078e3cff */
[----:B------:R-:W-:Y:S01]  /*13a30*/  IMAD.MOV.U32 R32, RZ, RZ, R18 ;  /* 0x000000ffff207224 */ /* 0x000fe200078e0012 */
[----:B------:R-:W-:Y:S01]  /*13a40*/  LOP3.LUT R25, R31, R25, RZ, 0x3c, !PT ;  /* 0x000000191f197212 */ /* 0x000fe200078e3cff */
[----:B------:R-:W-:Y:S01]  /*13a50*/  IMAD.MOV.U32 R34, RZ, RZ, R0 ;  /* 0x000000ffff227224 */ /* 0x000fe200078e0000 */
[----:B------:R-:W-:-:S02]  /*13a60*/  LOP3.LUT R19, R33, R19, RZ, 0x3c, !PT ;  /* 0x0000001321137212 */ /* 0x000fc400078e3cff */
[----:B------:R-:W-:Y:S02]  /*13a70*/  LOP3.LUT R17, R35, R17, RZ, 0x3c, !PT ;  /* 0x0000001123117212 */ /* 0x000fe400078e3cff */
[----:B------:R-:W-:Y:S02]  /*13a80*/  MOV R29, R15 ;  /* 0x0000000f001d7202 */ /* 0x000fe40000000f00 */
[----:B------:R-:W-:Y:S02]  /*13a90*/  MOV R31, R25 ;  /* 0x00000019001f7202 */ /* 0x000fe40000000f00 */
[----:B------:R-:W-:Y:S02]  /*13aa0*/  MOV R33, R19 ;  /* 0x0000001300217202 */ /* 0x000fe40000000f00 */
[----:B------:R-:W-:Y:S01]  /*13ab0*/  MOV R35, R17 ;  /* 0x0000001100237202 */ /* 0x000fe20000000f00 */
[----:B------:R0:W-:Y:S04]  /*13ac0*/  STS.128 [R21], R28 ;  /* 0x0000001c15007388 */ /* 0x0001e80000000c00 */
[----:B------:R0:W-:Y:S02]  /*13ad0*/  STS.128 [R21+0x10], R32 ;  /* 0x0000102015007388 */ /* 0x0001e40000000c00 */
.L_x_612:
[----:B------:R-:W-:Y:S05]  /*13ae0*/  BSYNC B0 ;  /* 0x0000000000007941 */ /* 0x000fea0003800000 */
.L_x_611:
[----:B0-----:R-:W-:Y:S01]  /*13af0*/  IMAD.MOV.U32 R29, RZ, RZ, R36 ;  /* 0x000000ffff1d7224 */ /* 0x001fe200078e0024 */
[----:B------:R-:W-:Y:S05]  /*13b00*/  @P2 BRA `(.L_x_613) ;  /* 0xfffffdf000002947 */ /* 0x000fea000383ffff */
.L_x_610:
[----:B------:R-:W-:-:S13]  /*13b10*/  ISETP.NE.AND P0, PT, RZ, c[0x0][0x188], PT ;  /* 0x00006200ff007a0c */ /* 0x000fda0003f05270 */
[----:B------:R-:W-:Y:S05]  /*13b20*/  @!P0 BRA `(.L_x_614) ;  /* 0x000004b000008947 */ /* 0x000fea0003800000 */
[----:B------:R-:W-:-:S10]  /*13b30*/  HFMA2.MMA R2, -RZ, RZ, 0, 1.9073486328125e-06 ;  /* 0x00000020ff027435 */ /* 0x000fd400000001ff */
[----:B------:R-:W-:Y:S01]  /*13b40*/  ISETP.LT.AND P0, PT, R2, c[0x0][0x0], PT ;  /* 0x0000000002007a0c */ /* 0x000fe20003f01270 */
[----:B------:R-:W-:-:S12]  /*13b50*/  IMAD.MOV.U32 R2, RZ, RZ, c[0x0][0x0] ;  /* 0x00000000ff027624 */ /* 0x000fd800078e00ff */
[----:B------:R-:W-:Y:S05]  /*13b60*/  @!P0 BRA `(.L_x_615) ;  /* 0x0000030000008947 */ /* 0x000fea0003800000 */
[----:B------:R-:W-:Y:S01]  /*13b70*/  MOV R2, c[0x0][0x0] ;  /* 0x0000000000027a02 */ /* 0x000fe20000000f00 */
[----:B0-----:R-:W-:Y:S01]  /*13b80*/  IMAD.MOV.U32 R28, RZ, RZ, R14 ;  /* 0x000000ffff1c7224 */ /* 0x001fe200078e000e */
[----:B------:R-:W-:Y:S01]  /*13b90*/  MOV R29, R15 ;  /* 0x0000000f001d7202 */ /* 0x000fe20000000f00 */
[----:B------:R-:W-:Y:S01]  /*13ba0*/  IMAD.MOV.U32 R30, RZ, RZ, R24 ;  /* 0x000000ffff1e7224 */ /* 0x000fe200078e0018 */
[----:B------:R-:W-:Y:S01]  /*13bb0*/  MOV R31, R25 ;  /* 0x00000019001f7202 */ /* 0x000fe20000000f00 */
[----:B------:R-:W-:Y:S01]  /*13bc0*/  IMAD.MOV.U32 R32, RZ, RZ, R18 ;  /* 0x000000ffff207224 */ /* 0x000fe200078e0012 */
[----:B------:R-:W-:Y:S01]  /*13bd0*/  MOV R33, R19 ;  /* 0x0000001300217202 */ /* 0x000fe20000000f00 */
[----:B------:R-:W-:Y:S01]  /*13be0*/  IMAD.MOV.U32 R34, RZ, RZ, R0 ;  /* 0x000000ffff227224 */ /* 0x000fe200078e0000 */
[----:B------:R-:W-:Y:S01]  /*13bf0*/  MOV R35, R17 ;  /* 0x0000001100237202 */ /* 0x000fe20000000f00 */
[----:B------:R0:W-:Y:S01]  /*13c00*/  STS.128 [R21], R28 ;  /* 0x0000001c15007388 */ /* 0x0001e20000000c00 */
[----:B------:R-:W-:-:S03]  /*13c10*/  LEA.HI R2, R2, c[0x0][0x0], RZ, 0x1 ;  /* 0x0000000002027a11 */ /* 0x000fc600078f08ff */
[----:B------:R0:W-:Y:S01]  /*13c20*/  STS.128 [R21+0x10], R32 ;  /* 0x0000102015007388 */ /* 0x0001e20000000c00 */
[----:B------:R-:W-:Y:S01]  /*13c30*/  SHF.R.S32.HI R37, RZ, 0x1, R2 ;  /* 0x00000001ff257819 */ /* 0x000fe20000011402 */
[----:B------:R-:W-:-:S03]  /*13c40*/  IMAD.MOV.U32 R2, RZ, RZ, 0x20 ;  /* 0x00000020ff027424 */ /* 0x000fc600078e00ff */
[----:B------:R-:W-:-:S13]  /*13c50*/  ISETP.GE.AND P0, PT, R37, 0x20, PT ;  /* 0x000000202500780c */ /* 0x000fda0003f06270 */
[----:B0-----:R-:W-:Y:S05]  /*13c60*/  @!P0 BRA `(.L_x_615) ;  /* 0x0000020000008947 */ /* 0x001fea0003800000 */
.L_x_618:
[----:B------:R-:W-:Y:S01]  /*13c70*/  IADD3 R2, R16, R37, RZ ;  /* 0x0000002510027210 */ /* 0x000fe20007ffe0ff */
[----:B------:R-:W-:Y:S03]  /*13c80*/  BAR.SYNC.DEFER_BLOCKING 0x0 ;  /* 0x0000000000007b1d */ /* 0x000fe60000010000 */
[----:B------:R-:W-:-:S03]  /*13c90*/  ISETP.GE.U32.AND P0, PT, R2, c[0x0][0x0], PT ;  /* 0x0000000002007a0c */ /* 0x000fc60003f06070 */
[----:B------:R-:W-:Y:S01]  /*13ca0*/  BSSY B0, `(.L_x_616) ;  /* 0x0000018000007945 */ /* 0x000fe20003800000 */
[----:B------:R-:W-:-:S13]  /*13cb0*/  ISETP.GE.U32.OR P0, PT, R16, R37, P0 ;  /* 0x000000251000720c */ /* 0x000fda0000706470 */
[----:B0-----:R-:W-:Y:S05]  /*13cc0*/  @P0 BRA `(.L_x_617) ;  /* 0x0000015000000947 */ /* 0x001fea0003800000 */
[----:B------:R-:W-:-:S05]  /*13cd0*/  IMAD R2, R37, 0x20, R21 ;  /* 0x0000002025027824 */ /* 0x000fca00078e0215 */
[----:B------:R-:W0:Y:S04]  /*13ce0*/  LDS.128 R28, [R2] ;  /* 0x00000000021c7984 */ /* 0x000e280000000c00 */
        /* <DEDUP_REMOVED lines=19> */
.L_x_617:
[----:B------:R-:W-:Y:S05]  /*13e20*/  BSYNC B0 ;  /* 0x0000000000007941 */ /* 0x000fea0003800000 */
.L_x_616:
[----:B------:R-:W-:-:S04]  /*13e30*/  SHF.R.S32.HI R37, RZ, 0x1, R37 ;  /* 0x00000001ff257819 */ /* 0x000fc80000011425 */
[----:B------:R-:W-:-:S13]  /*13e40*/  ISETP.GE.AND P0, PT, R37, 0x20, PT ;  /* 0x000000202500780c */ /* 0x000fda0003f06270 */
[----:B------:R-:W-:Y:S05]  /*13e50*/  @P0 BRA `(.L_x_618) ;  /* 0xfffffe1000000947 */ /* 0x000fea000383ffff */
[----:B------:R-:W-:-:S09]  /*13e60*/  HFMA2.MMA R2, -RZ, RZ, 0, 1.9073486328125e-06 ;  /* 0x00000020ff027435 */ /* 0x000fd200000001ff */
.L_x_615:
[----:B------:R-:W-:Y:S01]  /*13e70*/  BAR.SYNC.DEFER_BLOCKING 0x0 ;  /* 0x0000000000007b1d */ /* 0x000fe20000010000 */
[----:B------:R-:W-:-:S13]  /*13e80*/  ISETP.GE.AND P0, PT, R2, 0x2, PT ;  /* 0x000000020200780c */ /* 0x000fda0003f06270 */
[----:B------:R-:W-:Y:S05]  /*13e90*/  @!P0 BRA `(.L_x_614) ;  /* 0x0000014000008947 */ /* 0x000fea0003800000 */
[----:B0-----:R-:W-:-:S05]  /*13ea0*/  IMAD.MOV.U32 R21, RZ, RZ, 0x1 ;  /* 0x00000001ff157424 */ /* 0x001fca00078e00ff */
.L_x_619:
        /* <DEDUP_REMOVED lines=11> */
[----:B---3--:R-:W-:Y:S02]  /*13f60*/  LOP3.LUT R24, R24, R31, RZ, 0x3c, !PT ;  /* 0x0000001f18187212 */ /* 0x008fe400078e3cff */
[----:B0-----:R-:W-:Y:S02]  /*13f70*/  SHF.L.U32 R21, R21, 0x1, RZ ;  /* 0x0000000115157819 */ /* 0x001fe400000006ff */
[----:B----4-:R-:W-:Y:S02]  /*13f80*/  LOP3.LUT R19, R19, R28, RZ, 0x3c, !PT ;  /* 0x0000001c13137212 */ /* 0x010fe400078e3cff */
[----:B------:R-:W-:-:S02]  /*13f90*/  ISETP.GE.AND P0, PT, R21, R2, PT ;  /* 0x000000021500720c */ /* 0x000fc40003f06270 */
[----:B-----5:R-:W-:Y:S02]  /*13fa0*/  LOP3.LUT R18, R18, R33, RZ, 0x3c, !PT ;  /* 0x0000002112127212 */ /* 0x020fe400078e3cff */
[----:B------:R-:W-:Y:S02]  /*13fb0*/  LOP3.LUT R17, R17, R30, RZ, 0x3c, !PT ;  /* 0x0000001e11117212 */ /* 0x000fe400078e3cff */
[----:B------:R-:W-:-:S07]  /*13fc0*/  LOP3.LUT R0, R0, R35, RZ, 0x3c, !PT ;  /* 0x0000002300007212 */ /* 0x000fce00078e3cff */
[----:B------:R-:W-:Y:S05]  /*13fd0*/  @!P0 BRA `(.L_x_619) ;  /* 0xfffffed000008947 */ /* 0x000fea000383ffff */
.L_x_614:
        /* <DEDUP_REMOVED lines=10> */
[----:B------:R-:W3:Y:S04]  /*14080*/  LDG.E.64 R6, [R4.64+0x8] ;  /* 0x0000082404067981 */ /* 0x000ee8000c1e1b00 */
[----:B------:R-:W4:Y:S04]  /*14090*/  LDG.E.64 R8, [R4.64+0x10] ;  /* 0x0000102404087981 */ /* 0x000f28000c1e1b00 */
[----:B------:R-:W5:Y:S01]  /*140a0*/  LDG.E.64 R10, [R4.64+0x18] ;  /* 0x00001824040a7981 */ /* 0x000f62000c1e1b00 */
[----:B--2---:R-:W-:-:S02]  /*140b0*/  LOP3.LUT R14, R14, R2, RZ, 0x3c, !PT ;  /* 0x000000020e0e7212 */ /* 0x004fc400078e3cff */
[----:B------:R-:W-:Y:S02]  /*140c0*/  LOP3.LUT R15, R15, R3, RZ, 0x3c, !PT ;  /* 0x000000030f0f7212 */ /* 0x000fe400078e3cff */
[----:B---3--:R-:W-:Y:S02]  /*140d0*/  LOP3.LUT R24, R24, R6, RZ, 0x3c, !PT ;  /* 0x0000000618187212 */ /* 0x008fe400078e3cff */
[----:B------:R-:W-:Y:S02]  /*140e0*/  LOP3.LUT R25, R25, R7, RZ, 0x3c, !PT ;  /* 0x0000000719197212 */ /* 0x000fe400078e3cff */
[----:B----4-:R-:W-:Y:S02]  /*140f0*/  LOP3.LUT R18, R18, R8, RZ, 0x3c, !PT ;  /* 0x0000000812127212 */ /* 0x010fe400078e3cff */
[----:B------:R-:W-:Y:S02]  /*14100*/  LOP3.LUT R19, R19, R9, RZ, 0x3c, !PT ;  /* 0x0000000913137212 */ /* 0x000fe400078e3cff */
[----:B-----5:R-:W-:-:S02]  /*14110*/  LOP3.LUT R0, R0, R10, RZ, 0x3c, !PT ;  /* 0x0000000a00007212 */ /* 0x020fc400078e3cff */
[----:B------:R-:W-:Y:S02]  /*14120*/  LOP3.LUT R17, R17, R11, RZ, 0x3c, !PT ;  /* 0x0000000b11117212 */ /* 0x000fe400078e3cff */
.L_x_621:
[----:B0-----:R-:W-:Y:S01]  /*14130*/  IMAD.MOV.U32 R28, RZ, RZ, R14 ;  /* 0x000000ffff1c7224 */ /* 0x001fe200078e000e */
        /* <DEDUP_REMOVED lines=26> */
.L_x_623:
        /* <DEDUP_REMOVED lines=24> */
.L_x_624:
        /* <DEDUP_REMOVED lines=9> */
[----:B0-----:R0:W2:Y:S01]  /*144f0*/  LDC.64 R2, c[0x4][R0] ;  /* 0x0100000000027b82 */ /* 0x0010a20000000a00 */
        /* <DEDUP_REMOVED lines=13> */
[----:B-12---:R-:W-:Y:S05]  /*145d0*/  CALL.ABS.NOINC R2 ;  /* 0x0000000002007343 */ /* 0x006fea0003c00000 */
.L_x_625:
[----:B0-----:R-:W-:Y:S02]  /*145e0*/  IADD3 R2, P0, R23, c[0x0][0x548], RZ ;  /* 0x0001520017027a10 */ /* 0x001fe40007f1e0ff */
        /* <DEDUP_REMOVED lines=23> */
.L_x_626:
[----:B------:R-:W-:-:S04]  /*14760*/  IADD3 R22, P0, R22, c[0x0][0x548], RZ ;  /* 0x0001520016167a10 */ /* 0x000fc80007f1e0ff */
[----:B------:R-:W-:-:S05]  /*14770*/  IADD3.X R23, RZ, c[0x0][0x54c], RZ, P0, !PT ;  /* 0x00015300ff177a10 */ /* 0x000fca00007fe4ff */
[----:B------:R-:W-:Y:S01]  /*14780*/  STG.E.64 [R22.64], R16 ;  /* 0x0000001016007986 */ /* 0x000fe2000c101b24 */
[----:B------:R-:W-:Y:S05]  /*14790*/  EXIT ;  /* 0x000000000000794d */ /* 0x000fea0003800000 */
.L_x_622:
[----:B------:R-:W-:Y:S04]  /*147a0*/  STG.E.64 [R4.64], R28 ;  /* 0x0000001c04007986 */ /* 0x000fe8000c101b24 */
[----:B------:R-:W-:Y:S04]  /*147b0*/  STG.E.64 [R4.64+0x8], R24 ;  /* 0x0000081804007986 */ /* 0x000fe8000c101b24 */
[----:B------:R-:W-:Y:S04]  /*147c0*/  STG.E.64 [R4.64+0x10], R18 ;  /* 0x0000101204007986 */ /* 0x000fe8000c101b24 */
[----:B------:R-:W-:Y:S01]  /*147d0*/  STG.E.64 [R4.64+0x18], R16 ;  /* 0x0000181004007986 */ /* 0x000fe2000c101b24 */
[----:B------:R-:W-:Y:S05]  /*147e0*/  EXIT ;  /* 0x000000000000794d */ /* 0x000fea0003800000 */
.L_x_620:
[----:B------:R-:W-:Y:S01]  /*147f0*/  ISETP.NE.AND P0, PT, RZ, UR38, PT ;  /* 0x00000026ff007c0c */ /* 0x000fe2000bf05270 */
[----:B------:R-:W-:-:S02]  /*14800*/  ULDC.U8 UR4, c[0x0][0x579] ;  /* 0x00015e4000047ab9 */ /* 0x000fc40000000000 */
[----:B------:R-:W-:-:S10]  /*14810*/  ISETP.NE.AND P1, PT, RZ, UR4, PT ;  /* 0x00000004ff007c0c */ /* 0x000fd4000bf25270 */
[----:B------:R-:W-:Y:S05]  /*14820*/  @!P0 BRA `(.L_x_627) ;  /* 0x000000c000008947 */ /* 0x000fea0003800000 */
[----:B------:R-:W2:Y:S04]  /*14830*/  LDG.E.64 R2, [R6.64] ;  /* 0x0000002406027981 */ /* 0x000ea8000c1e1b00 */
[----:B------:R-:W3:Y:S04]  /*14840*/  LDG.E.64 R4, [R8.64] ;  /* 0x0000002408047981 */ /* 0x000ee8000c1e1b00 */
[----:B0-----:R-:W4:Y:S04]  /*14850*/  LDG.E.64 R20, [R10.64] ;  /* 0x000000240a147981 */ /* 0x001f28000c1e1b00 */
[----:B------:R-:W5:Y:S01]  /*14860*/  LDG.E.64 R28, [R12.64] ;  /* 0x000000240c1c7981 */ /* 0x000f62000c1e1b00 */
        /* <DEDUP_REMOVED lines=8> */
.L_x_627:
        /* <DEDUP_REMOVED lines=27> */
.L_x_629:
        /* <DEDUP_REMOVED lines=24> */
.L_x_630:
        /* <DEDUP_REMOVED lines=24> */
.L_x_631:
        /* <DEDUP_REMOVED lines=24> */
.L_x_632:
[----:B------:R-:W-:-:S04]  /*14f20*/  IADD3 R22, P0, R22, c[0x0][0x548], RZ ;  /* 0x0001520016167a10 */ /* 0x000fc80007f1e0ff */
[----:B------:R-:W-:-:S05]  /*14f30*/  IADD3.X R23, RZ, c[0x0][0x54c], RZ, P0, !PT ;  /* 0x00015300ff177a10 */ /* 0x000fca00007fe4ff */
[----:B------:R-:W-:Y:S01]  /*14f40*/  STG.E.64 [R22.64], R16 ;  /* 0x0000001016007986 */ /* 0x000fe2000c101b24 */
[----:B------:R-:W-:Y:S05]  /*14f50*/  EXIT ;  /* 0x000000000000794d */ /* 0x000fea0003800000 */
.L_x_628:
[----:B------:R-:W-:Y:S04]  /*14f60*/  STG.E.64 [R6.64], R28 ;  /* 0x0000001c06007986 */ /* 0x000fe8000c101b24 */
[----:B------:R-:W-:Y:S04]  /*14f70*/  STG.E.64 [R8.64], R24 ;  /* 0x0000001808007986 */ /* 0x000fe8000c101b24 */
[----:B------:R-:W-:Y:S04]  /*14f80*/  STG.E.64 [R10.64], R18 ;  /* 0x000000120a007986 */ /* 0x000fe8000c101b24 */
[----:B------:R-:W-:Y:S01]  /*14f90*/  STG.E.64 [R12.64], R16 ;  /* 0x000000100c007986 */ /* 0x000fe2000c101b24 */
[----:B------:R-:W-:Y:S05]  /*14fa0*/  EXIT ;  /* 0x000000000000794d */ /* 0x000fea0003800000 */
.L_x_592:
        /* <DEDUP_REMOVED lines=28> */
.L_x_634:
        /* <DEDUP_REMOVED lines=27> */
.L_x_636:
        /* <DEDUP_REMOVED lines=24> */
.L_x_637:
        /* <DEDUP_REMOVED lines=24> */
.L_x_638:
        /* <DEDUP_REMOVED lines=24> */
.L_x_639:
[----:B------:R-:W-:-:S04]  /*157a0*/  IADD3 R24, P0, R24, c[0x0][0x548], RZ ;  /* 0x0001520018187a10 */ /* 0x000fc80007f1e0ff */
[----:B------:R-:W-:-:S05]  /*157b0*/  IADD3.X R25, RZ, c[0x0][0x54c], RZ, P0, !PT ;  /* 0x00015300ff197a10 */ /* 0x000fca00007fe4ff */
[----:B------:R-:W-:Y:S01]  /*157c0*/  STG.E.64 [R24.64], R16 ;  /* 0x0000001018007986 */ /* 0x000fe2000c101b24 */
[----:B------:R-:W-:Y:S05]  /*157d0*/  EXIT ;  /* 0x000000000000794d */ /* 0x000fea0003800000 */
.L_x_635:
[----:B------:R-:W-:Y:S04]  /*157e0*/  STG.E.64 [R4.64], R28 ;  /* 0x0000001c04007986 */ /* 0x000fe8000c101b24 */
[----:B------:R-:W-:Y:S04]  /*157f0*/  STG.E.64 [R4.64+0x8], R22 ;  /* 0x0000081604007986 */ /* 0x000fe8000c101b24 */
[----:B------:R-:W-:Y:S04]  /*15800*/  STG.E.64 [R4.64+0x10], R18 ;  /* 0x0000101204007986 */ /* 0x000fe8000c101b24 */
[----:B------:R-:W-:Y:S01]  /*15810*/  STG.E.64 [R4.64+0x18], R16 ;  /* 0x0000181004007986 */ /* 0x000fe2000c101b24 */
[----:B------:R-:W-:Y:S05]  /*15820*/  EXIT ;  /* 0x000000000000794d */ /* 0x000fea0003800000 */
.L_x_633:
        /* <DEDUP_REMOVED lines=16> */
.L_x_640:
        /* <DEDUP_REMOVED lines=27> */
.L_x_642:
        /* <DEDUP_REMOVED lines=24> */
.L_x_643:
        /* <DEDUP_REMOVED lines=24> */
.L_x_644:
        /* <DEDUP_REMOVED lines=24> */
.L_x_645:
[----:B------:R-:W-:-:S04]  /*15f60*/  IADD3 R24, P0, R24, c[0x0][0x548], RZ ;  /* 0x0001520018187a10 */ /* 0x000fc80007f1e0ff */
[----:B------:R-:W-:-:S05]  /*15f70*/  IADD3.X R25, RZ, c[0x0][0x54c], RZ, P0, !PT ;  /* 0x00015300ff197a10 */ /* 0x000fca00007fe4ff */
[----:B------:R-:W-:Y:S01]  /*15f80*/  STG.E.64 [R24.64], R16 ;  /* 0x0000001018007986 */ /* 0x000fe2000c101b24 */
[----:B------:R-:W-:Y:S05]  /*15f90*/  EXIT ;  /* 0x000000000000794d */ /* 0x000fea0003800000 */
.L_x_641:
[----:B------:R-:W-:Y:S04]  /*15fa0*/  STG.E.64 [R6.64], R28 ;  /* 0x0000001c06007986 */ /* 0x000fe8000c101b24 */
[----:B------:R-:W-:Y:S04]  /*15fb0*/  STG.E.64 [R8.64], R22 ;  /* 0x0000001608007986 */ /* 0x000fe8000c101b24 */
[----:B------:R-:W-:Y:S04]  /*15fc0*/  STG.E.64 [R10.64], R18 ;  /* 0x000000120a007986 */ /* 0x000fe8000c101b24 */
[----:B------:R-:W-:Y:S01]  /*15fd0*/  STG.E.64 [R30.64], R16 ;  /* 0x000000101e007986 */ /* 0x000fe2000c101b24 */
[----:B------:R-:W-:Y:S05]  /*15fe0*/  EXIT ;  /* 0x000000000000794d */ /* 0x000fea0003800000 */
.L_x_646:
        /* <DEDUP_REMOVED lines=9> */
.L_x_9872:


//--------------------- .text._ZN2at6native13reduce_kernelILi512ELi1ENS0_8ReduceOpIN3c104HalfENS0_14func_wrapper_tIdZNS0_15xor_sum_functorIS4_vEclERNS_14TensorIteratorEEUlddE_EEjdLi4ELi4EEEEEvT1_ --------------------------
	.section	.text._ZN2at6native13reduce_kernelILi512ELi1ENS0_8ReduceOpIN3c104HalfENS0_14func_wrapper_tIdZNS0_15xor_sum_functorIS4_vEclERNS_14TensorIteratorEEUlddE_EEjdLi4ELi4EEEEEvT1_,"ax",@progbits
	.sectioninfo	@"SHI_REGISTERS=32"
	.align	128
        .global         _ZN2at6native13reduce_kernelILi512ELi1ENS0_8ReduceOpIN3c104HalfENS0_14func_wrapper_tIdZNS0_15xor_sum_functorIS4_vEclERNS_14TensorIteratorEEUlddE_EEjdLi4ELi4EEEEEvT1_
        .type           _ZN2at6native13reduce_kernelILi512ELi1ENS0_8ReduceOpIN3c104HalfENS0_14func_wrapper_tIdZNS0_15xor_sum_functorIS4_vEclERNS_14TensorIteratorEEUlddE_EEjdLi4ELi4EEEEEvT1_,@function
        .size           _ZN2at6native13reduce_kernelILi512ELi1ENS0_8ReduceOpIN3c104HalfENS0_14func_wrapper_tIdZNS0_15xor_sum_functorIS4_vEclERNS_14TensorIteratorEEUlddE_EEjdLi4ELi4EEEEEvT1_,(.L_x_9873 - _ZN2at6native13reduce_kernelILi512ELi1ENS0_8ReduceOpIN3c104HalfENS0_14func_wrapper_tIdZNS0_15xor_sum_functorIS4_vEclERNS_14TensorIteratorEEUlddE_EEjdLi4ELi4EEEEEvT1_)
        .other          _ZN2at6native13reduce_kernelILi512ELi1ENS0_8ReduceOpIN3c104HalfENS0_14func_wrapper_tIdZNS0_15xor_sum_functorIS4_vEclERNS_14TensorIteratorEEUlddE_EEjdLi4ELi4EEEEEvT1_,@"STO_CUDA_ENTRY STV_DEFAULT"
_ZN2at6native13reduce_kernelILi512ELi1ENS0_8ReduceOpIN3c104HalfENS0_14func_wrapper_tIdZNS0_15xor_sum_functorIS4_vEclERNS_14TensorIteratorEEUlddE_EEjdLi4ELi4EEEEEvT1_:
.text._ZN2at6native13reduce_kernelILi512ELi1ENS0_8ReduceOpIN3c104HalfENS0_14func_wrapper_tIdZNS0_15xor_sum_functorIS4_vEclERNS_14TensorIteratorEEUlddE_EEjdLi4ELi4EEEEEvT1_:
        /* <DEDUP_REMOVED lines=208> */
.L_x_647:
        /* <DEDUP_REMOVED lines=41> */
.L_x_656:
[----:B------:R-:W-:Y:S05]  /*0f90*/  BSYNC B3 ;  /* 0x0000000000037941 */ /* 0x000fea0003800000 */
.L_x_655:
        /* <DEDUP_REMOVED lines=8> */
[----:B--2---:R-:W-:-:S05]  /*1020*/  HADD2.F32 R2, -RZ, R6.H0_H0 ;  /* 0x20000006ff027230 */ /* 0x004fca0000004100 */
[----:B------:R-:W-:-:S04]  /*1030*/  FMUL.FTZ R2, R2, 1 ;  /* 0x3f80000002027820 */ /* 0x000fc80000410000 */
[----:B------:R-:W0:Y:S02]  /*1040*/  F2F.F64.F32 R4, R2 ;  /* 0x0000000200047310 */ /* 0x000e240000201800 */
[----:B0-----:R-:W-:Y:S02]  /*1050*/  LOP3.LUT R25, R4, c[0x0][0x168], RZ, 0x3c, !PT ;  /* 0x00005a0004197a12 */ /* 0x001fe400078e3cff */
[----:B------:R-:W-:-:S04]  /*1060*/  LOP3.LUT R23, R5, c[0x0][0x16c], RZ, 0x3c, !PT ;  /* 0x00005b0005177a12 */ /* 0x000fc800078e3cff */
.L_x_654:
[----:B------:R-:W-:Y:S05]  /*1070*/  BSYNC B2 ;  /* 0x0000000000027941 */ /* 0x000fea0003800000 */
.L_x_653:
[C---:B------:R-:W-:Y:S02]  /*1080*/  IADD3 R5, P0, -R8.reuse, 0x4, RZ ;  /* 0x0000000408057810 */ /* 0x040fe40007f1e1ff */
[----:B------:R-:W-:Y:S02]  /*1090*/  IADD3 R18, R8, c[0x0][0x174], RZ ;  /* 0x00005d0008127a10 */ /* 0x000fe40007ffe0ff */
[----:B------:R-:W-:Y:S01]  /*10a0*/  LEA R14, P1, R5, R14, 0x1 ;  /* 0x0000000e050e7211 */ /* 0x000fe200078208ff */
[----:B------:R-:W-:Y:S01]  /*10b0*/  IMAD.X R2, RZ, RZ, -0x1, P0 ;  /* 0xffffffffff027424 */ /* 0x000fe200000e06ff */
[----:B------:R-:W-:-:S04]  /*10c0*/  IADD3 R18, R18, -0x4, RZ ;  /* 0xfffffffc12127810 */ /* 0x000fc80007ffe0ff */
[----:B------:R-:W-:Y:S02]  /*10d0*/  LEA.HI.X R15, R5, R15, R2, 0x1, P1 ;  /* 0x0000000f050f7211 */ /* 0x000fe400008f0c02 */
.L_x_652:
[----:B------:R-:W-:Y:S05]  /*10e0*/  BSYNC B1 ;  /* 0x0000000000017941 */ /* 0x000fea0003800000 */
.L_x_651:
        /* <DEDUP_REMOVED lines=17> */
.L_x_659:
[----:B------:R-:W-:-:S05]  /*1200*/  IMAD.WIDE.U32 R8, R29, 0x8, R14 ;  /* 0x000000081d087825 */ /* 0x000fca00078e000e */
[----:B------:R-:W2:Y:S01]  /*1210*/  LDG.E.64 R6, [R8.64] ;  /* 0x0000002408067981 */ /* 0x000ea2000c1e1b00 */
[----:B------:R-:W-:Y:S01]  /*1220*/  IADD3 R29, R29, c[0x0][0x17c], RZ ;  /* 0x00005f001d1d7a10 */ /* 0x000fe20007ffe0ff */
[--C-:B--2---:R-:W-:Y:S02]  /*1230*/  HADD2.F32 R2, -RZ, R6.reuse.H0_H0 ;  /* 0x20000006ff027230 */ /* 0x104fe40000004100 */
[----:B------:R-:W-:Y:S02]  /*1240*/  HADD2.F32 R6, -RZ, R6.H1_H1 ;  /* 0x30000006ff067230 */ /* 0x000fe40000004100 */
[--C-:B------:R-:W-:Y:S01]  /*1250*/  HADD2.F32 R20, -RZ, R7.reuse.H1_H1 ;  /* 0x30000007ff147230 */ /* 0x100fe20000004100 */
[----:B------:R-:W-:Y:S02]  /*1260*/  FMUL.FTZ R2, R2, 1 ;  /* 0x3f80000002027820 */ /* 0x000fe40000410000 */
[----:B------:R-:W-:Y:S01]  /*1270*/  FMUL.FTZ R4, R6, 1 ;  /* 0x3f80000006047820 */ /* 0x000fe20000410000 */
[----:B------:R-:W-:Y:S01]  /*1280*/  HADD2.F32 R6, -RZ, R7.H0_H0 ;  /* 0x20000007ff067230 */ /* 0x000fe20000004100 */
[----:B------:R-:W-:Y:S01]  /*1290*/  FMUL.FTZ R8, R20, 1 ;  /* 0x3f80000014087820 */ /* 0x000fe20000410000 */
[----:B------:R-:W-:Y:S01]  /*12a0*/  LEA R20, R29, 0x3, 0x2 ;  /* 0x000000031d147811 */ /* 0x000fe200078e10ff */
[----:B------:R-:W0:Y:S02]  /*12b0*/  F2F.F64.F32 R2, R2 ;  /* 0x0000000200027310 */ /* 0x000e240000201800 */
[----:B------:R-:W-:Y:S01]  /*12c0*/  FMUL.FTZ R6, R6, 1 ;  /* 0x3f80000006067820 */ /* 0x000fe20000410000 */
[----:B------:R-:W-:-:S05]  /*12d0*/  ISETP.GE.U32.AND P0, PT, R20, R18, PT ;  /* 0x000000121400720c */ /* 0x000fca0003f06070 */
        /* <DEDUP_REMOVED lines=12> */
.L_x_658:
[----:B------:R-:W-:Y:S05]  /*13a0*/  BSYNC B1 ;  /* 0x0000000000017941 */ /* 0x000fea0003800000 */
.L_x_657:
        /* <DEDUP_REMOVED lines=8> */
.L_x_661:
[----:B------:R-:W-:Y:S05]  /*1430*/  BSYNC B1 ;  /* 0x0000000000017941 */ /* 0x000fea0003800000 */
.L_x_660:
        /* <DEDUP_REMOVED lines=10> */
[----:B--2---:R-:W-:-:S05]  /*14e0*/  HADD2.F32 R0, -RZ, R14.H0_H0 ;  /* 0x2000000eff007230 */ /* 0x004fca0000004100 */
[----:B------:R-:W-:-:S04]  /*14f0*/  FMUL.FTZ R0, R0, 1 ;  /* 0x3f80000000007820 */ /* 0x000fc80000410000 */
[----:B------:R-:W0:Y:S02]  /*1500*/  F2F.F64.F32 R2, R0 ;  /* 0x0000000000027310 */ /* 0x000e240000201800 */
[----:B0-----:R-:W-:Y:S02]  /*1510*/  LOP3.LUT R25, R25, R2, RZ, 0x3c, !PT ;  /* 0x0000000219197212 */ /* 0x001fe400078e3cff */
[----:B------:R-:W-:-:S04]  /*1520*/  LOP3.LUT R23, R23, R3, RZ, 0x3c, !PT ;  /* 0x0000000317177212 */ /* 0x000fc800078e3cff */
.L_x_663:
[----:B------:R-:W-:Y:S05]  /*1530*/  BSYNC B1 ;  /* 0x0000000000017941 */ /* 0x000fea0003800000 */
.L_x_662:
[----:B------:R-:W-:Y:S02]  /*1540*/  LOP3.LUT R0, R12, R19, R25, 0x96, !PT ;  /* 0x000000130c007212 */ /* 0x000fe400078e9619 */
[----:B------:R-:W-:Y:S02]  /*1550*/  LOP3.LUT R10, R10, R13, R23, 0x96, !PT ;  /* 0x0000000d0a0a7212 */ /* 0x000fe400078e9617 */
[----:B------:R-:W-:Y:S02]  /*1560*/  LOP3.LUT R0, R21, R0, RZ, 0x3c, !PT ;  /* 0x0000000015007212 */ /* 0x000fe400078e3cff */
[----:B------:R-:W-:Y:S01]  /*1570*/  LOP3.LUT R11, R11, R10, RZ, 0x3c, !PT ;  /* 0x0000000a0b0b7212 */ /* 0x000fe200078e3cff */
[----:B------:R-:W-:Y:S05]  /*1580*/  BRA `(.L_x_649) ;  /* 0x0000801000007947 */ /* 0x000fea0003800000 */
.L_x_650:
        /* <DEDUP_REMOVED lines=30> */
.L_x_674:
        /* <DEDUP_REMOVED lines=215> */
.L_x_669:
        /* <DEDUP_REMOVED lines=228> */
.L_x_670:
        /* <DEDUP_REMOVED lines=229> */
.L_x_671:
        /* <DEDUP_REMOVED lines=217> */
.L_x_672:
[----:B------:R-:W-:-:S04]  /*4f00*/  LOP3.LUT R11, R11, 0xfffffffe, RZ, 0xc0, !PT ;  /* 0xfffffffe0b0b7812 */ /* 0x000fc800078ec0ff */
[----:B------:R-:W-:-:S05]  /*4f10*/  IADD3 R18, P1, R14, R11, RZ ;  /* 0x0000000b0e127210 */ /* 0x000fca0007f3e0ff */
[----:B------:R-:W-:-:S05]  /*4f20*/  IMAD.X R19, RZ, RZ, R15, P1 ;  /* 0x000000ffff137224 */ /* 0x000fca00008e060f */
[----:B------:R1:W2:Y:S01]  /*4f30*/  LDG.E.U16 R18, [R18.64] ;  /* 0x0000002412127981 */ /* 0x0002a2000c1e1500 */
[----:B0----5:R-:W-:Y:S01]  /*4f40*/  HADD2.F32 R2, -RZ, R5.H0_H0 ;  /* 0x20000005ff027230 */ /* 0x021fe20000004100 */
[----:B------:R-:W-:Y:S01]  /*4f50*/  IADD3 R25, R25, c[0x0][0x17c], RZ ;  /* 0x00005f0019197a10 */ /* 0x000fe20007ffe0ff */
[----:B------:R-:W-:Y:S01]  /*4f60*/  HADD2.F32 R3, -RZ, R0.H0_H0 ;  /* 0x20000000ff037230 */ /* 0x000fe20000004100 */
[----:B------:R-:W-:Y:S02]  /*4f70*/  MOV R28, c[0x0][0x17c] ;  /* 0x00005f00001c7a02 */ /* 0x000fe40000000f00 */
[----:B------:R-:W-:Y:S01]  /*4f80*/  FMUL.FTZ R12, R2, 1 ;  /* 0x3f800000020c7820 */ /* 0x000fe20000410000 */
[----:B------:R-:W-:Y:S01]  /*4f90*/  HADD2.F32 R2, -RZ, R4.H0_H0 ;  /* 0x20000004ff027230 */ /* 0x000fe20000004100 */
[----:B------:R-:W-:Y:S02]  /*4fa0*/  FMUL.FTZ R3, R3, 1 ;  /* 0x3f80000003037820 */ /* 0x000fe40000410000 */
[----:B-1----:R-:W-:-:S02]  /*4fb0*/  IMAD R19, R28, 0x3, R25 ;  /* 0x000000031c137824 */ /* 0x002fc400078e0219 */
[----:B------:R-:W0:Y:S01]  /*4fc0*/  F2F.F64.F32 R12, R12 ;  /* 0x0000000c000c7310 */ /* 0x000e220000201800 */
[----:B------:R-:W-:Y:S02]  /*4fd0*/  FMUL.FTZ R10, R2, 1 ;  /* 0x3f800000020a7820 */ /* 0x000fe40000410000 */
[----:B------:R-:W-:-:S05]  /*4fe0*/  ISETP.GE.U32.AND P1, PT, R19, c[0x0][0x174], PT ;  /* 0x00005d0013007a0c */ /* 0x000fca0003f26070 */
[----:B------:R-:W1:Y:S01]  /*4ff0*/  F2F.F64.F32 R10, R10 ;  /* 0x0000000a000a7310 */ /* 0x000e620000201800 */
[----:B0-----:R-:W-:-:S07]  /*5000*/  LOP3.LUT R7, R7, R12, RZ, 0x3c, !PT ;  /* 0x0000000c07077212 */ /* 0x001fce00078e3cff */
[----:B------:R-:W0:Y:S01]  /*5010*/  F2F.F64.F32 R2, R3 ;  /* 0x0000000300027310 */ /* 0x000e220000201800 */
[----:B------:R-:W-:Y:S02]  /*5020*/  LOP3.LUT R6, R6, R13, RZ, 0x3c, !PT ;  /* 0x0000000d06067212 */ /* 0x000fe400078e3cff */
[----:B-1----:R-:W-:Y:S02]  /*5030*/  LOP3.LUT R8, R8, R10, RZ, 0x3c, !PT ;  /* 0x0000000a08087212 */ /* 0x002fe400078e3cff */
[----:B------:R-:W-:Y:S02]  /*5040*/  LOP3.LUT R9, R9, R11, RZ, 0x3c, !PT ;  /* 0x0000000b09097212 */ /* 0x000fe400078e3cff */
[----:B0-----:R-:W-:Y:S02]  /*5050*/  LOP3.LUT R21, R21, R2, RZ, 0x3c, !PT ;  /* 0x0000000215157212 */ /* 0x001fe400078e3cff */
[----:B------:R-:W-:Y:S01]  /*5060*/  LOP3.LUT R20, R20, R3, RZ, 0x3c, !PT ;  /* 0x0000000314147212 */ /* 0x000fe200078e3cff */
[----:B--2---:R-:W-:-:S05]  /*5070*/  HADD2.F32 R26, -RZ, R18.H0_H0 ;  /* 0x20000012ff1a7230 */ /* 0x004fca0000004100 */
[----:B------:R-:W-:-:S04]  /*5080*/  FMUL.FTZ R26, R26, 1 ;  /* 0x3f8000001a1a7820 */ /* 0x000fc80000410000 */
[----:B------:R-:W0:Y:S02]  /*5090*/  F2F.F64.F32 R12, R26 ;  /* 0x0000001a000c7310 */ /* 0x000e240000201800 */
[----:B0-----:R-:W-:Y:S02]  /*50a0*/  LOP3.LUT R23, R23, R12, RZ, 0x3c, !PT ;  /* 0x0000000c17177212 */ /* 0x001fe400078e3cff */
[----:B------:R-:W-:Y:S01]  /*50b0*/  LOP3.LUT R22, R22, R13, RZ, 0x3c, !PT ;  /* 0x0000000d16167212 */ /* 0x000fe200078e3cff */
[----:B------:R-:W-:Y:S01]  /*50c0*/  @P1 CALL.REL.NOINC `(.L_x_673) ;  /* 0x0000001000001944 */ /* 0x000fe20003c00000 */
[----:B------:R-:W-:Y:S05]  /*50d0*/  BRA `(.L_x_674) ;  /* 0xffffc69000007947 */ /* 0x000fea000383ffff */
.L_x_673:
[----:B------:R-:W-:Y:S05]  /*50e0*/  BSYNC B2 ;  /* 0x0000000000027941 */ /* 0x000fea0003800000 */
.L_x_668:
[----:B------:R-:W-:Y:S02]  /*50f0*/  PRMT R3, R18, 0x7610, R3 ;  /* 0x0000761012037816 */ /* 0x000fe40000000003 */
.L_x_667:
[----:B------:R-:W-:Y:S05]  /*5100*/  BSYNC B1 ;  /* 0x0000000000017941 */ /* 0x000fea0003800000 */
.L_x_666:
        /* <DEDUP_REMOVED lines=205> */
.L_x_677:
        /* <DEDUP_REMOVED lines=207> */
.L_x_678:
        /* <DEDUP_REMOVED lines=207> */
.L_x_679:
        /* <DEDUP_REMOVED lines=207> */
.L_x_680:
[----:B------:R-:W-:-:S04]  /*84b0*/  LOP3.LUT R3, R18, 0xfffffffe, RZ, 0xc0, !PT ;  /* 0xfffffffe12037812 */ /* 0x000fc800078ec0ff */
[----:B------:R-:W-:-:S05]  /*84c0*/  IADD3 R2, P1, R14, R3, RZ ;  /* 0x000000030e027210 */ /* 0x000fca0007f3e0ff */
[----:B------:R-:W-:-:S06]  /*84d0*/  IMAD.X R3, RZ, RZ, R15, P1 ;  /* 0x000000ffff037224 */ /* 0x000fcc00008e060f */
[----:B------:R0:W5:Y:S02]  /*84e0*/  LDG.E.U16 R3, [R2.64] ;  /* 0x0000002402037981 */ /* 0x000164000c1e1500 */
.L_x_676:
[----:B0-----:R-:W-:Y:S05]  /*84f0*/  BSYNC B1 ;  /* 0x0000000000017941 */ /* 0x001fea0003800000 */
.L_x_675:
[----:B------:R-:W-:Y:S01]  /*8500*/  BSSY B1, `(.L_x_681) ;  /* 0x000001e000017945 */ /* 0x000fe20003800000 */
[----:B------:R-:W-:Y:S05]  /*8510*/  @P0 BRA `(.L_x_682) ;  /* 0x000001c000000947 */ /* 0x000fea0003800000 */
[----:B-----5:R-:W-:Y:S01]  /*8520*/  HADD2.F32 R5, -RZ, R5.H0_H0 ;  /* 0x20000005ff057230 */ /* 0x020fe20000004100 */
[----:B------:R-:W-:-:S04]  /*8530*/  IADD3 R2, R25, c[0x0][0x17c], RZ ;  /* 0x00005f0019027a10 */ /* 0x000fc80007ffe0ff */
[----:B------:R-:W-:Y:S01]  /*8540*/  FMUL.FTZ R5, R5, 1 ;  /* 0x3f80000005057820 */ /* 0x000fe20000410000 */
[----:B------:R-:W-:-:S03]  /*8550*/  ISETP.GE.U32.AND P0, PT, R2, c[0x0][0x174], PT ;  /* 0x00005d0002007a0c */ /* 0x000fc60003f06070 */
[----:B------:R-:W0:Y:S02]  /*8560*/  F2F.F64.F32 R10, R5 ;  /* 0x00000005000a7310 */ /* 0x000e240000201800 */
[----:B0-----:R-:W-:Y:S02]  /*8570*/  LOP3.LUT R7, R7, R10, RZ, 0x3c, !PT ;  /* 0x0000000a07077212 */ /* 0x001fe400078e3cff */
[----:B------:R-:W-:-:S06]  /*8580*/  LOP3.LUT R6, R6, R11, RZ, 0x3c, !PT ;  /* 0x0000000b06067212 */ /* 0x000fcc00078e3cff */
[----:B------:R-:W-:Y:S05]  /*8590*/  @P0 BRA `(.L_x_682) ;  /* 0x0000014000000947 */ /* 0x000fea0003800000 */
[----:B------:R-:W-:Y:S01]  /*85a0*/  HADD2.F32 R4, -RZ, R4.H0_H0 ;  /* 0x20000004ff047230 */ /* 0x000fe20000004100 */
[----:B------:R-:W-:-:S04]  /*85b0*/  IADD3 R2, R2, c[0x0][0x17c], RZ ;  /* 0x00005f0002027a10 */ /* 0x000fc80007ffe0ff */
[----:B------:R-:W-:Y:S01]  /*85c0*/  FMUL.FTZ R4, R4, 1 ;  /* 0x3f80000004047820 */ /* 0x000fe20000410000 */
[----:B------:R-:W-:-:S05]  /*85d0*/  ISETP.GE.U32.AND P0, PT, R2, c[0x0][0x174], PT ;  /* 0x00005d0002007a0c */ /* 0x000fca0003f06070 */
[----:B------:R-:W0:Y:S02]  /*85e0*/  F2F.F64.F32 R4, R4 ;  /* 0x0000000400047310 */ /* 0x000e240000201800 */
[----:B0-----:R-:W-:Y:S02]  /*85f0*/  LOP3.LUT R8, R8, R4, RZ, 0x3c, !PT ;  /* 0x0000000408087212 */ /* 0x001fe400078e3cff */
[----:B------:R-:W-:-:S04]  /*8600*/  LOP3.LUT R9, R9, R5, RZ, 0x3c, !PT ;  /* 0x0000000509097212 */ /* 0x000fc800078e3cff */
[----:B------:R-:W-:Y:S05]  /*8610*/  @P0 BRA `(.L_x_682) ;  /* 0x000000c000000947 */ /* 0x000fea0003800000 */
[----:B------:R-:W-:Y:S01]  /*8620*/  IADD3 R2, R2, c[0x0][0x17c], RZ ;  /* 0x00005f0002027a10 */ /* 0x000fe20007ffe0ff */
[----:B------:R-:W-:-:S03]  /*8630*/  HADD2.F32 R0, -RZ, R0.H0_H0 ;  /* 0x20000000ff007230 */ /* 0x000fc60000004100 */
[----:B------:R-:W-:Y:S02]  /*8640*/  ISETP.GE.U32.AND P0, PT, R2, c[0x0][0x174], PT ;  /* 0x00005d0002007a0c */ /* 0x000fe40003f06070 */
[----:B------:R-:W-:-:S11]  /*8650*/  FMUL.FTZ R0, R0, 1 ;  /* 0x3f80000000007820 */ /* 0x000fd60000410000 */
[----:B------:R-:W-:Y:S02]  /*8660*/  @!P0 HADD2.F32 R4, -RZ, R3.H0_H0 ;  /* 0x20000003ff048230 */ /* 0x000fe40000004100 */
[----:B------:R-:W0:Y:S03]  /*8670*/  F2F.F64.F32 R2, R0 ;  /* 0x0000000000027310 */ /* 0x000e260000201800 */
[----:B------:R-:W-:-:S06]  /*8680*/  @!P0 FMUL.FTZ R4, R4, 1 ;  /* 0x3f80000004048820 */ /* 0x000fcc0000410000 */
[----:B------:R-:W1:Y:S01]  /*8690*/  @!P0 F2F.F64.F32 R4, R4 ;  /* 0x0000000400048310 */ /* 0x000e620000201800 */
[----:B0-----:R-:W-:Y:S02]  /*86a0*/  LOP3.LUT R21, R21, R2, RZ, 0x3c, !PT ;  /* 0x0000000215157212 */ /* 0x001fe400078e3cff */
[----:B------:R-:W-:Y:S02]  /*86b0*/  LOP3.LUT R20, R20, R3, RZ, 0x3c, !PT ;  /* 0x0000000314147212 */ /* 0x000fe400078e3cff */
[----:B-1----:R-:W-:Y:S02]  /*86c0*/  @!P0 LOP3.LUT R23, R23, R4, RZ, 0x3c, !PT ;  /* 0x0000000417178212 */ /* 0x002fe400078e3cff */
[----:B------:R-:W-:Y:S02]  /*86d0*/  @!P0 LOP3.LUT R22, R22, R5, RZ, 0x3c, !PT ;  /* 0x0000000516168212 */ /* 0x000fe400078e3cff */
.L_x_682:
[----:B------:R-:W-:Y:S05]  /*86e0*/  BSYNC B1 ;  /* 0x0000000000017941 */ /* 0x000fea0003800000 */
.L_x_681:
[----:B-----5:R-:W-:Y:S02]  /*86f0*/  LOP3.LUT R0, R21, R8, R7, 0x96, !PT ;  /* 0x0000000815007212 */ /* 0x020fe400078e9607 */
[----:B------:R-:W-:Y:S02]  /*8700*/  LOP3.LUT R9, R20, R9, R6, 0x96, !PT ;  /* 0x0000000914097212 */ /* 0x000fe400078e9606 */
[----:B------:R-:W-:-:S02]  /*8710*/  LOP3.LUT R0, R23, R0, RZ, 0x3c, !PT ;  /* 0x0000000017007212 */ /* 0x000fc400078e3cff */
[----:B------:R-:W-:Y:S01]  /*8720*/  LOP3.LUT R11, R22, R9, RZ, 0x3c, !PT ;  /* 0x00000009160b7212 */ /* 0x000fe200078e3cff */
[----:B------:R-:W-:Y:S05]  /*8730*/  BRA `(.L_x_649) ;  /* 0x00000e6000007947 */ /* 0x000fea0003800000 */
.L_x_665:
        /* <DEDUP_REMOVED lines=16> */
.L_x_685:
        /* <DEDUP_REMOVED lines=8> */
[----:B------:R-:W3:Y:S01]  /*88c0*/  LDG.E.U16 R20, [R6.64] ;  /* 0x0000002406147981 */ /* 0x000ee2000c1e1500 */
[----:B------:R-:W-:Y:S02]  /*88d0*/  IADD3 R25, R25, c[0x0][0x17c], RZ ;  /* 0x00005f0019197a10 */ /* 0x000fe40007ffe0ff */
[----:B------:R-:W-:-:S04]  /*88e0*/  IMAD.WIDE.U32 R28, R29, 0x2, R14 ;  /* 0x000000021d1c7825 */ /* 0x000fc800078e000e */
[----:B------:R-:W-:Y:S01]  /*88f0*/  IMAD R11, R0, R25, RZ ;  /* 0x00000019000b7224 */ /* 0x000fe200078e02ff */
[----:B------:R-:W4:Y:S03]  /*8900*/  LDG.E.U16 R21, [R28.64] ;  /* 0x000000241c157981 */ /* 0x000f26000c1e1500 */
[----:B------:R-:W-:-:S05]  /*8910*/  IMAD.WIDE.U32 R10, R11, 0x2, R14 ;  /* 0x000000020b0a7825 */ /* 0x000fca00078e000e */
[----:B------:R4:W5:Y:S01]  /*8920*/  LDG.E.U16 R26, [R10.64] ;  /* 0x000000240a1a7981 */ /* 0x000962000c1e1500 */
[----:B------:R-:W-:Y:S01]  /*8930*/  IADD3 R25, R25, c[0x0][0x17c], RZ ;  /* 0x00005f0019197a10 */ /* 0x000fe20007ffe0ff */
[----:B--2---:R-:W-:-:S05]  /*8940*/  HADD2.F32 R8, -RZ, R18.H0_H0 ;  /* 0x20000012ff087230 */ /* 0x004fca0000004100 */
[----:B------:R-:W-:Y:S01]  /*8950*/  FMUL.FTZ R8, R8, 1 ;  /* 0x3f80000008087820 */ /* 0x000fe20000410000 */
[----:B---3--:R-:W-:-:S05]  /*8960*/  HADD2.F32 R6, -RZ, R20.H0_H0 ;  /* 0x20000014ff067230 */ /* 0x008fca0000004100 */
[----:B------:R-:W0:Y:S01]  /*8970*/  F2F.F64.F32 R8, R8 ;  /* 0x0000000800087310 */ /* 0x000e220000201800 */
[----:B------:R-:W-:-:S07]  /*8980*/  FMUL.FTZ R6, R6, 1 ;  /* 0x3f80000006067820 */ /* 0x000fce0000410000 */
[----:B------:R-:W1:Y:S01]  /*8990*/  F2F.F64.F32 R6, R6 ;  /* 0x0000000600067310 */ /* 0x000e620000201800 */
[----:B----4-:R-:W-:Y:S01]  /*89a0*/  HADD2.F32 R10, -RZ, R21.H0_H0 ;  /* 0x20000015ff0a7230 */ /* 0x010fe20000004100 */
[----:B0-----:R-:W-:-:S04]  /*89b0*/  LOP3.LUT R19, R19, R9, RZ, 0x3c, !PT ;  /* 0x0000000913137212 */ /* 0x001fc800078e3cff */
[----:B------:R-:W-:Y:S01]  /*89c0*/  FMUL.FTZ R9, R10, 1 ;  /* 0x3f8000000a097820 */ /* 0x000fe20000410000 */
[----:B-----5:R-:W-:-:S05]  /*89d0*/  HADD2.F32 R10, -RZ, R26.H0_H0 ;  /* 0x2000001aff0a7230 */ /* 0x020fca0000004100 */
[----:B------:R-:W-:Y:S01]  /*89e0*/  FMUL.FTZ R10, R10, 1 ;  /* 0x3f8000000a0a7820 */ /* 0x000fe20000410000 */
[----:B-1----:R-:W-:Y:S01]  /*89f0*/  LOP3.LUT R3, R3, R6, RZ, 0x3c, !PT ;  /* 0x0000000603037212 */ /* 0x002fe200078e3cff */
[----:B------:R-:W-:Y:S01]  /*8a00*/  IMAD R6, R2, 0x3, R25 ;  /* 0x0000000302067824 */ /* 0x000fe200078e0219 */
[----:B------:R-:W-:Y:S02]  /*8a10*/  LOP3.LUT R12, R12, R8, RZ, 0x3c, !PT ;  /* 0x000000080c0c7212 */ /* 0x000fe400078e3cff */
[----:B------:R-:W0:Y:S02]  /*8a20*/  F2F.F64.F32 R8, R9 ;  /* 0x0000000900087310 */ /* 0x000e240000201800 */
[----:B------:R-:W-:-:S06]  /*8a30*/  ISETP.GE.U32.AND P0, PT, R6, c[0x0][0x174], PT ;  /* 0x00005d0006007a0c */ /* 0x000fcc0003f06070 */
        /* <DEDUP_REMOVED lines=8> */
.L_x_684:
[----:B------:R-:W-:Y:S05]  /*8ac0*/  BSYNC B1 ;  /* 0x0000000000017941 */ /* 0x000fea0003800000 */
.L_x_683:
        /* <DEDUP_REMOVED lines=23> */
.L_x_687:
[----:B0-----:R-:W-:Y:S05]  /*8c40*/  BSYNC B1 ;  /* 0x0000000000017941 */ /* 0x001fea0003800000 */
.L_x_686:
[----:B------:R-:W-:Y:S01]  /*8c50*/  BSSY B1, `(.L_x_688) ;  /* 0x000001e000017945 */ /* 0x000fe20003800000 */
[----:B------:R-:W-:Y:S05]  /*8c60*/  @P1 BRA `(.L_x_689) ;  /* 0x000001c000001947 */ /* 0x000fea0003800000 */
[----:B-----5:R-:W-:Y:S01]  /*8c70*/  HADD2.F32 R18, -RZ, R18.H0_H0 ;  /* 0x20000012ff127230 */ /* 0x020fe20000004100 */
[----:B------:R-:W-:-:S04]  /*8c80*/  IADD3 R0, R25, c[0x0][0x17c], RZ ;  /* 0x00005f0019007a10 */ /* 0x000fc80007ffe0ff */
[----:B------:R-:W-:Y:S01]  /*8c90*/  FMUL.FTZ R6, R18, 1 ;  /* 0x3f80000012067820 */ /* 0x000fe20000410000 */
[----:B------:R-:W-:-:S05]  /*8ca0*/  ISETP.GE.U32.AND P0, PT, R0, c[0x0][0x174], PT ;  /* 0x00005d0000007a0c */ /* 0x000fca0003f06070 */
[----:B------:R-:W0:Y:S02]  /*8cb0*/  F2F.F64.F32 R6, R6 ;  /* 0x0000000600067310 */ /* 0x000e240000201800 */
[----:B0-----:R-:W-:Y:S02]  /*8cc0*/  LOP3.LUT R12, R12, R6, RZ, 0x3c, !PT ;  /* 0x000000060c0c7212 */ /* 0x001fe400078e3cff */
[----:B------:R-:W-:-:S04]  /*8cd0*/  LOP3.LUT R19, R19, R7, RZ, 0x3c, !PT ;  /* 0x0000000713137212 */ /* 0x000fc800078e3cff */
        /* <DEDUP_REMOVED lines=12> */
[----:B------:R-:W-:-:S06]  /*8da0*/  FMUL.FTZ R6, R21, 1 ;  /* 0x3f80000015067820 */ /* 0x000fcc0000410000 */
[----:B------:R-:W0:Y:S05]  /*8db0*/  F2F.F64.F32 R6, R6 ;  /* 0x0000000600067310 */ /* 0x000e2a0000201800 */
[----:B------:R-:W-:-:S05]  /*8dc0*/  @!P0 HADD2.F32 R26, -RZ, R26.H0_H0 ;  /* 0x2000001aff1a8230 */ /* 0x000fca0000004100 */
[----:B------:R-:W-:-:S06]  /*8dd0*/  @!P0 FMUL.FTZ R8, R26, 1 ;  /* 0x3f8000001a088820 */ /* 0x000fcc0000410000 */
[----:B------:R-:W1:Y:S01]  /*8de0*/  @!P0 F2F.F64.F32 R8, R8 ;  /* 0x0000000800088310 */ /* 0x000e620000201800 */
[----:B0-----:R-:W-:Y:S02]  /*8df0*/  LOP3.LUT R5, R5, R6, RZ, 0x3c, !PT ;  /* 0x0000000605057212 */ /* 0x001fe400078e3cff */
[----:B------:R-:W-:Y:S02]  /*8e00*/  LOP3.LUT R13, R13, R7, RZ, 0x3c, !PT ;  /* 0x000000070d0d7212 */ /* 0x000fe400078e3cff */
[----:B-1----:R-:W-:Y:S02]  /*8e10*/  @!P0 LOP3.LUT R23, R23, R8, RZ, 0x3c, !PT ;  /* 0x0000000817178212 */ /* 0x002fe400078e3cff */
[----:B------:R-:W-:Y:S02]  /*8e20*/  @!P0 LOP3.LUT R22, R22, R9, RZ, 0x3c, !PT ;  /* 0x0000000916168212 */ /* 0x000fe400078e3cff */
.L_x_689:
[----:B------:R-:W-:Y:S05]  /*8e30*/  BSYNC B1 ;  /* 0x0000000000017941 */ /* 0x000fea0003800000 */
.L_x_688:
[----:B------:R-:W-:Y:S02]  /*8e40*/  LOP3.LUT R0, R5, R3, R12, 0x96, !PT ;  /* 0x0000000305007212 */ /* 0x000fe400078e960c */
[----:B------:R-:W-:Y:S02]  /*8e50*/  LOP3.LUT R11, R13, R4, R19, 0x96, !PT ;  /* 0x000000040d0b7212 */ /* 0x000fe400078e9613 */
[----:B------:R-:W-:-:S02]  /*8e60*/  LOP3.LUT R0, R23, R0, RZ, 0x3c, !PT ;  /* 0x0000000017007212 */ /* 0x000fc400078e3cff */
[----:B------:R-:W-:Y:S01]  /*8e70*/  LOP3.LUT R11, R22, R11, RZ, 0x3c, !PT ;  /* 0x0000000b160b7212 */ /* 0x000fe200078e3cff */
[----:B------:R-:W-:Y:S05]  /*8e80*/  BRA `(.L_x_649) ;  /* 0x0000071000007947 */ /* 0x000fea0003800000 */
.L_x_664:
        /* <DEDUP_REMOVED lines=21> */
.L_x_692:
[C---:B------:R-:W-:Y:S01]  /*8fe0*/  IMAD.WIDE.U32 R10, R23.reuse, 0x2, R14 ;  /* 0x00000002170a7825 */ /* 0x040fe200078e000e */
[----:B------:R-:W-:-:S04]  /*8ff0*/  IADD3 R23, R23, c[0x0][0x17c], RZ ;  /* 0x00005f0017177a10 */ /* 0x000fc80007ffe0ff */
[----:B------:R-:W2:Y:S01]  /*9000*/  LDG.E.U16 R18, [R10.64] ;  /* 0x000000240a127981 */ /* 0x000ea2000c1e1500 */
[C---:B------:R-:W-:Y:S01]  /*9010*/  IMAD.WIDE.U32 R8, R23.reuse, 0x2, R14 ;  /* 0x0000000217087825 */ /* 0x040fe200078e000e */
[----:B------:R-:W-:-:S04]  /*9020*/  IADD3 R23, R23, c[0x0][0x17c], RZ ;  /* 0x00005f0017177a10 */ /* 0x000fc80007ffe0ff */
[----:B------:R-:W3:Y:S01]  /*9030*/  LDG.E.U16 R20, [R8.64] ;  /* 0x0000002408147981 */ /* 0x000ee2000c1e1500 */
[C---:B------:R-:W-:Y:S01]  /*9040*/  IMAD.WIDE.U32 R28, R23.reuse, 0x2, R14 ;  /* 0x00000002171c7825 */ /* 0x040fe200078e000e */
[----:B------:R-:W-:-:S05]  /*9050*/  IADD3 R23, R23, c[0x0][0x17c], RZ ;  /* 0x00005f0017177a10 */ /* 0x000fca0007ffe0ff */
[C---:B------:R-:W-:Y:S01]  /*9060*/  IMAD.WIDE.U32 R12, R23.reuse, 0x2, R14 ;  /* 0x00000002170c7825 */ /* 0x040fe200078e000e */
[----:B------:R-:W4:Y:S04]  /*9070*/  LDG.E.U16 R28, [R28.64] ;  /* 0x000000241c1c7981 */ /* 0x000f28000c1e1500 */
[----:B------:R4:W5:Y:S01]  /*9080*/  LDG.E.U16 R22, [R12.64] ;  /* 0x000000240c167981 */ /* 0x000962000c1e1500 */
[----:B------:R-:W-:Y:S01]  /*9090*/  IADD3 R23, R23, c[0x0][0x17c], RZ ;  /* 0x00005f0017177a10 */ /* 0x000fe20007ffe0ff */
[----:B--2---:R-:W-:-:S05]  /*90a0*/  HADD2.F32 R25, -RZ, R18.H0_H0 ;  /* 0x20000012ff197230 */ /* 0x004fca0000004100 */
[----:B------:R-:W-:Y:S01]  /*90b0*/  FMUL.FTZ R25, R25, 1 ;  /* 0x3f80000019197820 */ /* 0x000fe20000410000 */
[----:B---3--:R-:W-:-:S03]  /*90c0*/  HADD2.F32 R26, -RZ, R20.H0_H0 ;  /* 0x20000014ff1a7230 */ /* 0x008fc60000004100 */
[----:B------:R0:W1:Y:S02]  /*90d0*/  F2F.F64.F32 R10, R25 ;  /* 0x00000019000a7310 */ /* 0x0000640000201800 */
[----:B------:R-:W-:Y:S01]  /*90e0*/  FMUL.FTZ R26, R26, 1 ;  /* 0x3f8000001a1a7820 */ /* 0x000fe20000410000 */
[----:B----4-:R-:W-:-:S05]  /*90f0*/  HADD2.F32 R12, -RZ, R28.H0_H0 ;  /* 0x2000001cff0c7230 */ /* 0x010fca0000004100 */
[----:B------:R-:W2:Y:S01]  /*9100*/  F2F.F64.F32 R8, R26 ;  /* 0x0000001a00087310 */ /* 0x000ea20000201800 */
[----:B-----5:R-:W-:Y:S01]  /*9110*/  HADD2.F32 R29, -RZ, R22.H0_H0 ;  /* 0x20000016ff1d7230 */ /* 0x020fe20000004100 */
[----:B0-----:R-:W-:-:S04]  /*9120*/  FMUL.FTZ R25, R12, 1 ;  /* 0x3f8000000c197820 */ /* 0x001fc80000410000 */
[----:B------:R-:W-:Y:S02]  /*9130*/  FMUL.FTZ R12, R29, 1 ;  /* 0x3f8000001d0c7820 */ /* 0x000fe40000410000 */
[----:B------:R-:W-:Y:S01]  /*9140*/  IMAD R29, R0, 0x3, R23 ;  /* 0x00000003001d7824 */ /* 0x000fe200078e0217 */
[----:B-1----:R-:W-:Y:S02]  /*9150*/  LOP3.LUT R5, R5, R10, RZ, 0x3c, !PT ;  /* 0x0000000a05057212 */ /* 0x002fe400078e3cff */
[----:B------:R-:W-:Y:S01]  /*9160*/  LOP3.LUT R21, R21, R11, RZ, 0x3c, !PT ;  /* 0x0000000b15157212 */ /* 0x000fe200078e3cff */
[----:B------:R-:W0:Y:S01]  /*9170*/  F2F.F64.F32 R12, R12 ;  /* 0x0000000c000c7310 */ /* 0x000e220000201800 */
[----:B------:R-:W-:Y:S02]  /*9180*/  ISETP.GE.U32.AND P0, PT, R29, c[0x0][0x174], PT ;  /* 0x00005d001d007a0c */ /* 0x000fe40003f06070 */
[----:B--2---:R-:W-:Y:S02]  /*9190*/  LOP3.LUT R2, R2, R8, RZ, 0x3c, !PT ;  /* 0x0000000802027212 */ /* 0x004fe400078e3cff */
        /* <DEDUP_REMOVED lines=8> */
.L_x_691:
[----:B------:R-:W-:Y:S05]  /*9220*/  BSYNC B1 ;  /* 0x0000000000017941 */ /* 0x000fea0003800000 */
.L_x_690:
        /* <DEDUP_REMOVED lines=19> */
.L_x_694:
[----:B0-----:R-:W-:Y:S05]  /*9360*/  BSYNC B1 ;  /* 0x0000000000017941 */ /* 0x001fea0003800000 */
.L_x_693:
        /* <DEDUP_REMOVED lines=30> */
.L_x_696:
[----:B------:R-:W-:Y:S05]  /*9550*/  BSYNC B1 ;  /* 0x0000000000017941 */ /* 0x000fea0003800000 */
.L_x_695:
[----:B------:R-:W-:Y:S02]  /*9560*/  LOP3.LUT R5, R7, R2, R5, 0x96, !PT ;  /* 0x0000000207057212 */ /* 0x000fe400078e9605 */
[----:B------:R-:W-:Y:S02]  /*9570*/  LOP3.LUT R6, R19, R6, R21, 0x96, !PT ;  /* 0x0000000613067212 */ /* 0x000fe400078e9615 */
[----:B------:R-:W-:-:S02]  /*9580*/  LOP3.LUT R0, R4, R5, RZ, 0x3c, !PT ;  /* 0x0000000504007212 */ /* 0x000fc400078e3cff */
[----:B------:R-:W-:Y:S02]  /*9590*/  LOP3.LUT R11, R3, R6, RZ, 0x3c, !PT ;  /* 0x00000006030b7212 */ /* 0x000fe400078e3cff */
.L_x_649:
[----:B------:R-:W-:Y:S05]  /*95a0*/  BSYNC B0 ;  /* 0x0000000000007941 */ /* 0x000fea0003800000 */
.L_x_648:
        /* <DEDUP_REMOVED lines=10> */
.L_x_698:
        /* <DEDUP_REMOVED lines=13> */
.L_x_697:
        /* <DEDUP_REMOVED lines=16> */
.L_x_701:
        /* <DEDUP_REMOVED lines=14> */
.L_x_700:
[----:B0-----:R-:W-:Y:S01]  /*9900*/  BAR.SYNC.DEFER_BLOCKING 0x0 ;  /* 0x0000000000007b1d */ /* 0x001fe20000010000 */
[----:B------:R-:W-:-:S13]  /*9910*/  ISETP.GE.AND P0, PT, R2, 0x2, PT ;  /* 0x000000020200780c */ /* 0x000fda0003f06270 */
[----:B------:R-:W-:Y:S05]  /*9920*/  @!P0 BRA `(.L_x_699) ;  /* 0x0000008000008947 */ /* 0x000fea0003800000 */
[----:B------:R-:W-:-:S05]  /*9930*/  IMAD.MOV.U32 R3, RZ, RZ, 0x1 ;  /* 0x00000001ff037424 */ /* 0x000fca00078e00ff */
.L_x_702:
[----:B------:R-:W0:Y:S04]  /*9940*/  SHFL.DOWN PT, R4, R11, R3, 0x1f ;  /* 0x08001f030b047589 */ /* 0x000e2800000e0000 */
[----:B------:R1:W2:Y:S02]  /*9950*/  SHFL.DOWN PT, R5, R0, R3, 0x1f ;  /* 0x08001f0300057589 */ /* 0x0002a400000e0000 */
[----:B-1----:R-:W-:-:S04]  /*9960*/  SHF.L.U32 R3, R3, 0x1, RZ ;  /* 0x0000000103037819 */ /* 0x002fc800000006ff */
[----:B------:R-:W-:Y:S02]  /*9970*/  ISETP.GE.AND P0, PT, R3, R2, PT ;  /* 0x000000020300720c */ /* 0x000fe40003f06270 */
[----:B0-----:R-:W-:Y:S02]  /*9980*/  LOP3.LUT R11, R4, R11, RZ, 0x3c, !PT ;  /* 0x0000000b040b7212 */ /* 0x001fe400078e3cff */
[----:B--2---:R-:W-:-:S09]  /*9990*/  LOP3.LUT R0, R5, R0, RZ, 0x3c, !PT ;  /* 0x0000000005007212 */ /* 0x004fd200078e3cff */
[----:B------:R-:W-:Y:S05]  /*99a0*/  @!P0 BRA `(.L_x_702) ;  /* 0xffffff9000008947 */ /* 0x000fea000383ffff */
.L_x_699:
        /* <DEDUP_REMOVED lines=202> */
.L_x_703:
        /* <DEDUP_REMOVED lines=215> */
.L_x_705:
        /* <DEDUP_REMOVED lines=11> */
.L_x_707:
[----:B------:R-:W-:Y:S05]  /*b470*/  BSYNC B0 ;  /* 0x0000000000007941 */ /* 0x000fea0003800000 */
.L_x_706:
[----:B------:R-:W-:Y:S01]  /*b480*/  PRMT R4, R4, 0x9910, RZ ;  /* 0x0000991004047816 */ /* 0x000fe200000000ff */
[----:B------:R-:W-:Y:S01]  /*b490*/  BSSY B0, `(.L_x_708) ;  /* 0x000000c000007945 */ /* 0x000fe20003800000 */
[----:B------:R-:W-:Y:S02]  /*b4a0*/  LOP3.LUT P0, RZ, R27, R24, RZ, 0xfc, !PT ;  /* 0x000000181bff7212 */ /* 0x000fe4000780fcff */
[----:B------:R-:W-:-:S13]  /*b4b0*/  ISETP.NE.AND P1, PT, R4, RZ, PT ;  /* 0x000000ff0400720c */ /* 0x000fda0003f25270 */
[----:B------:R-:W-:Y:S05]  /*b4c0*/  @!P1 BRA `(.L_x_709) ;  /* 0x0000008000009947 */ /* 0x000fea0003800000 */
[----:B------:R-:W0:Y:S01]  /*b4d0*/  S2R R5, SR_CTAID.Y ;  /* 0x0000000000057919 */ /* 0x000e220000002600 */
[----:B------:R-:W-:Y:S01]  /*b4e0*/  ISETP.NE.AND P2, PT, RZ, c[0x0][0x188], PT ;  /* 0x00006200ff007a0c */ /* 0x000fe20003f45270 */
[----:B------:R-:W-:Y:S02]  /*b4f0*/  IMAD.MOV.U32 R10, RZ, RZ, R0 ;  /* 0x000000ffff0a7224 */ /* 0x000fe400078e0000 */
[----:B0-----:R-:W-:Y:S01]  /*b500*/  IMAD R4, R6, c[0x0][0x10], R5 ;  /* 0x0000040006047a24 */ /* 0x001fe200078e0205 */
[----:B------:R-:W-:-:S09]  /*b510*/  HFMA2.MMA R5, -RZ, RZ, 0, 4.76837158203125e-07 ;  /* 0x00000008ff057435 */ /* 0x000fd200000001ff */
[----:B------:R-:W-:-:S04]  /*b520*/  @!P2 IMAD R4, R4, c[0x0][0x0], R27 ;  /* 0x000000000404aa24 */ /* 0x000fc800078e021b */
[----:B------:R-:W-:-:S05]  /*b530*/  IMAD.WIDE.U32 R4, R4, R5, c[0x0][0x560] ;  /* 0x0001580004047625 */ /* 0x000fca00078e0005 */
[----:B------:R0:W-:Y:S02]  /*b540*/  STG.E.64 [R4.64], R10 ;  /* 0x0000000a04007986 */ /* 0x0001e4000c101b24 */
.L_x_709:
[----:B------:R-:W-:Y:S05]  /*b550*/  BSYNC B0 ;  /* 0x0000000000007941 */ /* 0x000fea0003800000 */
.L_x_708:
        /* <DEDUP_REMOVED lines=15> */
[----:B0-----:R-:W-:Y:S02]  /*b650*/  ISETP.EQ.U32.AND P0, PT, R8, R5, PT ;  /* 0x000000050800720c */ /* 0x001fe40003f02070 */
[----:B------:R-:W-:-:S05]  /*b660*/  MOV R5, 0x4 ;  /* 0x0000000400057802 */ /* 0x000fca0000000f00 */
[----:B------:R-:W-:-:S06]  /*b670*/  IMAD.WIDE.U32 R4, R6, R5, c[0x0][0x568] ;  /* 0x00015a0006047625 */ /* 0x000fcc00078e0005 */
        /* <DEDUP_REMOVED lines=12> */
.L_x_711:
[----:B------:R-:W-:Y:S05]  /*b740*/  BSYNC B0 ;  /* 0x0000000000007941 */ /* 0x000fea0003800000 */
.L_x_710:
[----:B------:R-:W-:Y:S01]  /*b750*/  BAR.SYNC.DEFER_BLOCKING 0x0 ;  /* 0x0000000000007b1d */ /* 0x000fe20000010000 */
[----:B0-----:R-:W-:-:S05]  /*b760*/  IADD3 R4, P2, R18, c[0x0][0x548], RZ ;  /* 0x0001520012047a10 */ /* 0x001fca0007f5e0ff */
[----:B------:R-:W-:Y:S01]  /*b770*/  IMAD.X R5, RZ, RZ, c[0x0][0x54c], P2 ;  /* 0x00015300ff057624 */ /* 0x000fe200010e06ff */
[----:B------:R-:W0:Y:S02]  /*b780*/  LDS.U8 R0, [RZ] ;  /* 0x00000000ff007984 */ /* 0x000e240000000000 */
[----:B0-----:R-:W-:-:S13]  /*b790*/  ISETP.NE.AND P0, PT, R0, RZ, PT ;  /* 0x000000ff0000720c */ /* 0x001fda0003f05270 */
[----:B------:R-:W-:Y:S05]  /*b7a0*/  @!P0 EXIT ;  /* 0x000000000000894d */ /* 0x000fea0003800000 */
[----:B------:R-:W-:Y:S02]  /*b7b0*/  ISETP.NE.AND P0, PT, RZ, c[0x0][0x188], PT ;  /* 0x00006200ff007a0c */ /* 0x000fe40003f05270 */
[----:B------:R-:W-:Y:S02]  /*b7c0*/  MOV R16, c[0x0][0x168] ;  /* 0x00005a0000107a02 */ /* 0x000fe40000000f00 */
        /* <DEDUP_REMOVED lines=14> */
.L_x_716:
[----:B------:R-:W-:Y:S02]  /*b8b0*/  IMAD.MOV.U32 R9, RZ, RZ, 0x8 ;  /* 0x00000008ff097424 */ /* 0x000fe400078e00ff */
[----:B------:R-:W-:-:S04]  /*b8c0*/  IMAD R8, R6, c[0x0][0x10], R11 ;  /* 0x0000040006087a24 */ /* 0x000fc800078e020b */
[----:B------:R-:W-:-:S06]  /*b8d0*/  IMAD.WIDE.U32 R8, R8, R9, c[0x0][0x560] ;  /* 0x0001580008087625 */ /* 0x000fcc00078e0009 */
[----:B------:R-:W2:Y:S01]  /*b8e0*/  LDG.E.64 R8, [R8.64] ;  /* 0x0000002408087981 */ /* 0x000ea2000c1e1b00 */
[----:B------:R-:W-:-:S05]  /*b8f0*/  MOV R0, c[0x0][0x0] ;  /* 0x0000000000007a02 */ /* 0x000fca0000000f00 */
[----:B------:R-:W-:-:S05]  /*b900*/  IMAD R11, R0, c[0x0][0x4], R11 ;  /* 0x00000100000b7a24 */ /* 0x000fca00078e020b */
[----:B------:R-:W-:Y:S02]  /*b910*/  ISETP.GE.U32.AND P0, PT, R11, c[0x0][0x184], PT ;  /* 0x000061000b007a0c */ /* 0x000fe40003f06070 */
[----:B--2---:R-:W-:Y:S02]  /*b920*/  LOP3.LUT R16, R16, R8, RZ, 0x3c, !PT ;  /* 0x0000000810107212 */ /* 0x004fe400078e3cff */
[----:B------:R-:W-:-:S09]  /*b930*/  LOP3.LUT R17, R17, R9, RZ, 0x3c, !PT ;  /* 0x0000000911117212 */ /* 0x000fd200078e3cff */
[----:B------:R-:W-:Y:S05]  /*b940*/  @!P0 BRA `(.L_x_716) ;  /* 0xffffff6000008947 */ /* 0x000fea000383ffff */
.L_x_715:
[----:B------:R-:W-:Y:S05]  /*b950*/  BSYNC B1 ;  /* 0x0000000000017941 */ /* 0x000fea0003800000 */
.L_x_714:
[----:B------:R-:W-:Y:S05]  /*b960*/  BRA `(.L_x_717) ;  /* 0x000000d000007947 */ /* 0x000fea0003800000 */
.L_x_713:
[----:B------:R-:W-:-:S13]  /*b970*/  ISETP.GE.U32.AND P0, PT, R24, c[0x0][0x184], PT ;  /* 0x0000610018007a0c */ /* 0x000fda0003f06070 */
[----:B------:R-:W-:Y:S05]  /*b980*/  @P0 BRA `(.L_x_717) ;  /* 0x000000b000000947 */ /* 0x000fea0003800000 */
[----:B------:R-:W-:-:S05]  /*b990*/  MOV R11, R24 ;  /* 0x00000018000b7202 */ /* 0x000fca0000000f00 */
.L_x_718:
        /* <DEDUP_REMOVED lines=10> */
.L_x_717:
[----:B------:R-:W-:Y:S05]  /*ba40*/  BSYNC B0 ;  /* 0x0000000000007941 */ /* 0x000fea0003800000 */
.L_x_712:
[----:B------:R-:W-:Y:S01]  /*ba50*/  IMAD R0, R24, c[0x0][0x0], R27 ;  /* 0x0000000018007a24 */ /* 0x000fe200078e021b */
[----:B------:R-:W-:Y:S01]  /*ba60*/  ULDC UR4, c[0x0][0x4] ;  /* 0x0000010000047ab9 */ /* 0x000fe20000000800 */
[----:B------:R-:W-:Y:S01]  /*ba70*/  ISETP.NE.AND P2, PT, RZ, c[0x0][0x188], PT ;  /* 0x00006200ff007a0c */ /* 0x000fe20003f45270 */
[----:B------:R-:W-:Y:S02]  /*ba80*/  USHF.R.U32.HI UR4, URZ, 0x1, UR4 ;  /* 0x000000013f047899 */ /* 0x000fe40008011604 */
[----:B------:R0:W-:Y:S04]  /*ba90*/  STS.64 [R0.X8+0x10], R16 ;  /* 0x0000101000007388 */ /* 0x0001e80000008a00 */
[----:B------:R-:W-:-:S13]  /*baa0*/  ISETP.NE.AND P0, PT, RZ, UR4, PT ;  /* 0x00000004ff007c0c */ /* 0x000fda000bf05270 */
[----:B------:R-:W-:Y:S05]  /*bab0*/  @!P0 BRA `(.L_x_719) ;  /* 0x000000d000008947 */ /* 0x000fea0003800000 */
[----:B0-----:R-:W-:-:S04]  /*bac0*/  MOV R11, UR4 ;  /* 0x00000004000b7c02 */ /* 0x001fc80008000f00 */
.L_x_720:
[----:B------:R-:W-:Y:S01]  /*bad0*/  IADD3 R8, R24, R11, RZ ;  /* 0x0000000b18087210 */ /* 0x000fe20007ffe0ff */
[----:B------:R-:W-:Y:S03]  /*bae0*/  BAR.SYNC.DEFER_BLOCKING 0x0 ;  /* 0x0000000000007b1d */ /* 0x000fe60000010000 */
        /* <DEDUP_REMOVED lines=10> */
.L_x_719:
[----:B0-----:R-:W-:Y:S01]  /*bb90*/  LEA R13, R0, 0x10, 0x3 ;  /* 0x00000010000d7811 */ /* 0x001fe200078e18ff */
[----:B------:R-:W-:Y:S05]  /*bba0*/  @!P2 BRA `(.L_x_721) ;  /* 0x000002900000a947 */ /* 0x000fea0003800000 */
[----:B------:R-:W-:Y:S01]  /*bbb0*/  IMAD.MOV.U32 R8, RZ, RZ, c[0x0][0x0] ;  /* 0x00000000ff087624 */ /* 0x000fe200078e00ff */
[----:B------:R-:W-:Y:S01]  /*bbc0*/  MOV R11, R16 ;  /* 0x00000010000b7202 */ /* 0x000fe20000000f00 */
[----:B------:R-:W-:Y:S01]  /*bbd0*/  IMAD.MOV.U32 R6, RZ, RZ, c[0x0][0x0] ;  /* 0x00000000ff067624 */ /* 0x000fe200078e00ff */
[----:B------:R-:W-:Y:S02]  /*bbe0*/  MOV R10, R17 ;  /* 0x00000011000a7202 */ /* 0x000fe40000000f00 */
        /* <DEDUP_REMOVED lines=8> */
[----:B0-----:R-:W-:-:S05]  /*bc70*/  MOV R6, R8 ;  /* 0x0000000800067202 */ /* 0x001fca0000000f00 */
.L_x_723:
        /* <DEDUP_REMOVED lines=15> */
.L_x_722:
[----:B0-----:R-:W-:Y:S01]  /*bd70*/  BAR.SYNC.DEFER_BLOCKING 0x0 ;  /* 0x0000000000007b1d */ /* 0x001fe20000010000 */
[----:B------:R-:W-:-:S13]  /*bd80*/  ISETP.GE.AND P0, PT, R6, 0x2, PT ;  /* 0x000000020600780c */ /* 0x000fda0003f06270 */
[----:B------:R-:W-:Y:S05]  /*bd90*/  @!P0 BRA `(.L_x_724) ;  /* 0x0000008000008947 */ /* 0x000fea0003800000 */
[----:B------:R-:W-:-:S05]  /*bda0*/  MOV R9, 0x1 ;  /* 0x0000000100097802 */ /* 0x000fca0000000f00 */
.L_x_725:
[----:B------:R-:W0:Y:S04]  /*bdb0*/  SHFL.DOWN PT, R0, R10, R9, 0x1f ;  /* 0x08001f090a007589 */ /* 0x000e2800000e0000 */
[----:B------:R1:W2:Y:S02]  /*bdc0*/  SHFL.DOWN PT, R8, R11, R9, 0x1f ;  /* 0x08001f090b087589 */ /* 0x0002a400000e0000 */
[----:B-1----:R-:W-:-:S05]  /*bdd0*/  IMAD.SHL.U32 R9, R9, 0x2, RZ ;  /* 0x0000000209097824 */ /* 0x002fca00078e00ff */
[----:B------:R-:W-:Y:S02]  /*bde0*/  ISETP.GE.AND P0, PT, R9, R6, PT ;  /* 0x000000060900720c */ /* 0x000fe40003f06270 */
[----:B0-----:R-:W-:Y:S02]  /*bdf0*/  LOP3.LUT R10, R0, R10, RZ, 0x3c, !PT ;  /* 0x0000000a000a7212 */ /* 0x001fe400078e3cff */
[----:B--2---:R-:W-:-:S09]  /*be00*/  LOP3.LUT R11, R8, R11, RZ, 0x3c, !PT ;  /* 0x0000000b080b7212 */ /* 0x004fd200078e3cff */
[----:B------:R-:W-:Y:S05]  /*be10*/  @!P0 BRA `(.L_x_725) ;  /* 0xffffff9000008947 */ /* 0x000fea000383ffff */
.L_x_724:
[----:B------:R-:W-:Y:S02]  /*be20*/  MOV R16, R11 ;  /* 0x0000000b00107202 */ /* 0x000fe40000000f00 */
[----:B------:R-:W-:Y:S02]  /*be30*/  MOV R17, R10 ;  /* 0x0000000a00117202 */ /* 0x000fe40000000f00 */
.L_x_721:
        /* <DEDUP_REMOVED lines=12> */
.L_x_727:
[----:B------:R-:W-:Y:S05]  /*bf00*/  @!P1 BRA `(.L_x_728) ;  /* 0x000001a000009947 */ /* 0x000fea0003800000 */
[----:B------:R-:W-:-:S05]  /*bf10*/  IMAD.MOV.U32 R0, RZ, RZ, 0x1 ;  /* 0x00000001ff007424 */ /* 0x000fca00078e00ff */
[----:B------:R-:W-:-:S13]  /*bf20*/  ISETP.NE.AND P0, PT, R0, c[0x0][0x57c], PT ;  /* 0x00015f0000007a0c */ /* 0x000fda0003f05270 */
[----:B------:R-:W-:Y:S05]  /*bf30*/  @!P0 BRA `(.L_x_729) ;  /* 0x0000013000008947 */ /* 0x000fea0003800000 */
[----:B------:R-:W-:Y:S01]  /*bf40*/  MOV R2, 0x0 ;  /* 0x0000000000027802 */ /* 0x000fe20000000f00 */
[----:B------:R-:W-:Y:S01]  /*bf50*/  HFMA2.MMA R8, -RZ, RZ, 0, 4.4763088226318359375e-05 ;  /* 0x000002efff087435 */ /* 0x000fe200000001ff */
[----:B------:R-:W-:Y:S01]  /*bf60*/  MOV R4, c[0x4][0x7c8] ;  /* 0x0101f20000047a02 */ /* 0x000fe20000000f00 */
[----:B------:R-:W-:Y:S01]  /*bf70*/  HFMA2.MMA R12, -RZ, RZ, 0, 5.9604644775390625e-08 ;  /* 0x00000001ff0c7435 */ /* 0x000fe200000001ff */
[----:B------:R-:W-:Y:S01]  /*bf80*/  MOV R5, c[0x4][0x7cc] ;  /* 0x0101f30000057a02 */ /* 0x000fe20000000f00 */
[----:B------:R-:W-:Y:S01]  /*bf90*/  IMAD.MOV.U32 R6, RZ, RZ, c[0x4][0x7b8] ;  /* 0x0101ee00ff067624 */ /* 0x000fe200078e00ff */
[----:B------:R-:W0:Y:S01]  /*bfa0*/  LDC.64 R2, c[0x4][R2] ;  /* 0x0100000002027b82 */ /* 0x000e220000000a00 */
[----:B------:R-:W-:Y:S01]  /*bfb0*/  MOV R7, c[0x4][0x7bc] ;  /* 0x0101ef0000077a02 */ /* 0x000fe20000000f00 */
[----:B------:R-:W-:Y:S01]  /*bfc0*/  IMAD.MOV.U32 R10, RZ, RZ, c[0x4][0x638] ;  /* 0x01018e00ff0a7624 */ /* 0x000fe200078e00ff */
[----:B------:R-:W-:Y:S01]  /*bfd0*/  MOV R11, c[0x4][0x63c] ;  /* 0x01018f00000b7a02 */ /* 0x000fe20000000f00 */
        /* <DEDUP_REMOVED lines=9> */
.L_x_729:
[----:B------:R-:W-:-:S04]  /*c070*/  IADD3 R18, P0, R18, c[0x0][0x548], RZ ;  /* 0x0001520012127a10 */ /* 0x000fc80007f1e0ff */
[----:B------:R-:W-:-:S05]  /*c080*/  IADD3.X R19, RZ, c[0x0][0x54c], RZ, P0, !PT ;  /* 0x00015300ff137a10 */ /* 0x000fca00007fe4ff */
[----:B------:R-:W-:Y:S01]  /*c090*/  STG.E.64 [R18.64], R16 ;  /* 0x0000001012007986 */ /* 0x000fe2000c101b24 */
[----:B------:R-:W-:Y:S05]  /*c0a0*/  EXIT ;  /* 0x000000000000794d */ /* 0x000fea0003800000 */
.L_x_728:
[----:B------:R-:W-:Y:S01]  /*c0b0*/  STG.E.64 [R2.64], R16 ;  /* 0x0000001002007986 */ /* 0x000fe2000c101b24 */
[----:B------:R-:W-:Y:S05]  /*c0c0*/  EXIT ;  /* 0x000000000000794d */ /* 0x000fea0003800000 */
.L_x_726:
[----:B------:R-:W-:Y:S01]  /*c0d0*/  ISETP.NE.AND P0, PT, RZ, UR38, PT ;  /* 0x00000026ff007c0c */ /* 0x000fe2000bf05270 */
[----:B------:R-:W-:Y:S02]  /*c0e0*/  ULDC.U8 UR4, c[0x0][0x579] ;  /* 0x00015e4000047ab9 */ /* 0x000fe40000000000 */
[----:B------:R-:W-:-:S10]  /*c0f0*/  ISETP.NE.AND P1, PT, RZ, UR4, PT ;  /* 0x00000004ff007c0c */ /* 0x000fd4000bf25270 */
[----:B------:R-:W-:Y:S05]  /*c100*/  @!P0 BRA `(.L_x_730) ;  /* 0x0000003000008947 */ /* 0x000fea0003800000 */
[----:B------:R-:W2:Y:S02]  /*c110*/  LDG.E.64 R2, [R4.64] ;  /* 0x0000002404027981 */ /* 0x000ea4000c1e1b00 */
[----:B--2---:R-:W-:Y:S02]  /*c120*/  LOP3.LUT R16, R2, R16, RZ, 0x3c, !PT ;  /* 0x0000001002107212 */ /* 0x004fe400078e3cff */
[----:B------:R-:W-:Y:S02]  /*c130*/  LOP3.LUT R17, R3, R17, RZ, 0x3c, !PT ;  /* 0x0000001103117212 */ /* 0x000fe400078e3cff */
.L_x_730:
        /* <DEDUP_REMOVED lines=11> */
[----:B------:R-:W-:Y:S02]  /*c1f0*/  MOV R8, 0x2ef ;  /* 0x000002ef00087802 */ /* 0x000fe40000000f00 */
[----:B------:R-:W-:Y:S02]  /*c200*/  MOV R10, c[0x4][0x638] ;  /* 0x01018e00000a7a02 */ /* 0x000fe40000000f00 */
[----:B------:R-:W-:-:S02]  /*c210*/  MOV R12, 0x1 ;  /* 0x00000001000c7802 */ /* 0x000fc40000000f00 */
        /* <DEDUP_REMOVED lines=9> */
.L_x_732:
[----:B------:R-:W-:-:S05]  /*c2b0*/  IADD3 R18, P0, R18, c[0x0][0x548], RZ ;  /* 0x0001520012127a10 */ /* 0x000fca0007f1e0ff */
[----:B------:R-:W-:-:S05]  /*c2c0*/  IMAD.X R19, RZ, RZ, c[0x0][0x54c], P0 ;  /* 0x00015300ff137624 */ /* 0x000fca00000e06ff */
[----:B------:R-:W-:Y:S01]  /*c2d0*/  STG.E.64 [R18.64], R16 ;  /* 0x0000001012007986 */ /* 0x000fe2000c101b24 */
[----:B------:R-:W-:Y:S05]  /*c2e0*/  EXIT ;  /* 0x000000000000794d */ /* 0x000fea0003800000 */
.L_x_731:
[----:B------:R-:W-:Y:S01]  /*c2f0*/  STG.E.64 [R4.64], R16 ;  /* 0x0000001004007986 */ /* 0x000fe2000c101b24 */
[----:B------:R-:W-:Y:S05]  /*c300*/  EXIT ;  /* 0x000000000000794d */ /* 0x000fea0003800000 */
.L_x_704:
        /* <DEDUP_REMOVED lines=19> */
.L_x_734:
[----:B------:R-:W-:Y:S02]  /*c440*/  MOV R16, R0 ;  /* 0x0000000000107202 */ /* 0x000fe40000000f00 */
        /* <DEDUP_REMOVED lines=24> */
.L_x_736:
[----:B------:R-:W-:-:S04]  /*c5d0*/  IADD3 R18, P0, R18, c[0x0][0x548], RZ ;  /* 0x0001520012127a10 */ /* 0x000fc80007f1e0ff */
[----:B------:R-:W-:-:S05]  /*c5e0*/  IADD3.X R19, RZ, c[0x0][0x54c], RZ, P0, !PT ;  /* 0x00015300ff137a10 */ /* 0x000fca00007fe4ff */
[----:B------:R-:W-:Y:S01]  /*c5f0*/  STG.E.64 [R18.64], R16 ;  /* 0x0000001012007986 */ /* 0x000fe2000c101b24 */
[----:B------:R-:W-:Y:S05]  /*c600*/  EXIT ;  /* 0x000000000000794d */ /* 0x000fea0003800000 */
.L_x_735:
[----:B------:R-:W-:Y:S01]  /*c610*/  STG.E.64 [R2.64], R16 ;  /* 0x0000001002007986 */ /* 0x000fe2000c101b24 */
[----:B------:R-:W-:Y:S05]  /*c620*/  EXIT ;  /* 0x000000000000794d */ /* 0x000fea0003800000 */
.L_x_733:
[----:B------:R-:W-:Y:S01]  /*c630*/  ISETP.NE.AND P0, PT, RZ, UR38, PT ;  /* 0x00000026ff007c0c */ /* 0x000fe2000bf05270 */
[----:B------:R-:W-:Y:S02]  /*c640*/  ULDC.U8 UR4, c[0x0][0x579] ;  /* 0x00015e4000047ab9 */ /* 0x000fe40000000000 */
[----:B------:R-:W-:-:S10]  /*c650*/  ISETP.NE.AND P1, PT, RZ, UR4, PT ;  /* 0x00000004ff007c0c */ /* 0x000fd4000bf25270 */
[----:B------:R-:W-:Y:S05]  /*c660*/  @!P0 BRA `(.L_x_737) ;  /* 0x0000003000008947 */ /* 0x000fea0003800000 */
[----:B------:R-:W2:Y:S02]  /*c670*/  LDG.E.64 R2, [R4.64] ;  /* 0x0000002404027981 */ /* 0x000ea4000c1e1b00 */
[----:B--2---:R-:W-:Y:S02]  /*c680*/  LOP3.LUT R0, R2, R0, RZ, 0x3c, !PT ;  /* 0x0000000002007212 */ /* 0x004fe400078e3cff */
[----:B------:R-:W-:-:S04]  /*c690*/  LOP3.LUT R11, R3, R11, RZ, 0x3c, !PT ;  /* 0x0000000b030b7212 */ /* 0x000fc800078e3cff */
.L_x_737:
        /* <DEDUP_REMOVED lines=25> */
.L_x_739:
[----:B------:R-:W-:-:S04]  /*c830*/  IADD3 R18, P0, R18, c[0x0][0x548], RZ ;  /* 0x0001520012127a10 */ /* 0x000fc80007f1e0ff */
[----:B------:R-:W-:-:S05]  /*c840*/  IADD3.X R19, RZ, c[0x0][0x54c], RZ, P0, !PT ;  /* 0x00015300ff137a10 */ /* 0x000fca00007fe4ff */
[----:B------:R-:W-:Y:S01]  /*c850*/  STG.E.64 [R18.64], R16 ;  /* 0x0000001012007986 */ /* 0x000fe2000c101b24 */
[----:B------:R-:W-:Y:S05]  /*c860*/  EXIT ;  /* 0x000000000000794d */ /* 0x000fea0003800000 */
.L_x_738:
[----:B------:R-:W-:Y:S01]  /*c870*/  STG.E.64 [R4.64], R16 ;  /* 0x0000001004007986 */ /* 0x000fe2000c101b24 */
[----:B------:R-:W-:Y:S05]  /*c880*/  EXIT ;  /* 0x000000000000794d */ /* 0x000fea0003800000 */
.L_x_740:
        /* <DEDUP_REMOVED lines=15> */
.L_x_9873:


//--------------------- .text._ZN2at6native13reduce_kernelILi256ELi2ENS0_8ReduceOpIN3c104HalfENS0_14func_wrapper_tIdZNS0_15xor_sum_functorIS4_vEclERNS_14TensorIteratorEEUlddE_EEjdLi4ELi4EEEEEvT1_ --------------------------
	.section	.text._ZN2at6native13reduce_kernelILi256ELi2ENS0_8ReduceOpIN3c104HalfENS0_14func_wrapper_tIdZNS0_15xor_sum_functorIS4_vEclERNS_14TensorIteratorEEUlddE_EEjdLi4ELi4EEEEEvT1_,"ax",@progbits
	.sectioninfo	@"SHI_REGISTERS=52"
	.align	128
        .global         _ZN2at6native13reduce_kernelILi256ELi2ENS0_8ReduceOpIN3c104HalfENS0_14func_wrapper_tIdZNS0_15xor_sum_functorIS4_vEclERNS_14TensorIteratorEEUlddE_EEjdLi4ELi4EEEEEvT1_
        .type           _ZN2at6native13reduce_kernelILi256ELi2ENS0_8ReduceOpIN3c104HalfENS0_14func_wrapper_tIdZNS0_15xor_sum_functorIS4_vEclERNS_14TensorIteratorEEUlddE_EEjdLi4ELi4EEEEEvT1_,@function
        .size           _ZN2at6native13reduce_kernelILi256ELi2ENS0_8ReduceOpIN3c104HalfENS0_14func_wrapper_tIdZNS0_15xor_sum_functorIS4_vEclERNS_14TensorIteratorEEUlddE_EEjdLi4ELi4EEEEEvT1_,(.L_x_9874 - _ZN2at6native13reduce_kernelILi256ELi2ENS0_8ReduceOpIN3c104HalfENS0_14func_wrapper_tIdZNS0_15xor_sum_functorIS4_vEclERNS_14TensorIteratorEEUlddE_EEjdLi4ELi4EEEEEvT1_)
        .other          _ZN2at6native13reduce_kernelILi256ELi2ENS0_8ReduceOpIN3c104HalfENS0_14func_wrapper_tIdZNS0_15xor_sum_functorIS4_vEclERNS_14TensorIteratorEEUlddE_EEjdLi4ELi4EEEEEvT1_,@"STO_CUDA_ENTRY STV_DEFAULT"
_ZN2at6native13reduce_kernelILi256ELi2ENS0_8ReduceOpIN3c104HalfENS0_14func_wrapper_tIdZNS0_15xor_sum_functorIS4_vEclERNS_14TensorIteratorEEUlddE_EEjdLi4ELi4EEEEEvT1_:
.text._ZN2at6native13reduce_kernelILi256ELi2ENS0_8ReduceOpIN3c104HalfENS0_14func_wrapper_tIdZNS0_15xor_sum_functorIS4_vEclERNS_14TensorIteratorEEUlddE_EEjdLi4ELi4EEEEEvT1_:
        /* <DEDUP_REMOVED lines=209> */
.L_x_741:
        /* <DEDUP_REMOVED lines=61> */
.L_x_750:
[----:B------:R-:W-:Y:S05]  /*10e0*/  BSYNC B2 ;  /* 0x0000000000027941 */ /* 0x000fea0003800000 */
.L_x_749:
        /* <DEDUP_REMOVED lines=13> */
.L_x_748:
[----:B------:R-:W-:Y:S05]  /*11c0*/  BSYNC B1 ;  /* 0x0000000000017941 */ /* 0x000fea0003800000 */
.L_x_747:
[C---:B------:R-:W-:Y:S02]  /*11d0*/  IADD3 R3, P0, -R10.reuse, 0x4, RZ ;  /* 0x000000040a037810 */ /* 0x040fe40007f1e1ff */
[----:B------:R-:W-:Y:S02]  /*11e0*/  IADD3 R0, R10, c[0x0][0x174], RZ ;  /* 0x00005d000a007a10 */ /* 0x000fe40007ffe0ff */
[----:B------:R-:W-:Y:S01]  /*11f0*/  LEA R18, P1, R3, R18, 0x1 ;  /* 0x0000001203127211 */ /* 0x000fe200078208ff */
[----:B------:R-:W-:Y:S01]  /*1200*/  IMAD.X R4, RZ, RZ, -0x1, P0 ;  /* 0xffffffffff047424 */ /* 0x000fe200000e06ff */
[----:B------:R-:W-:-:S04]  /*1210*/  IADD3 R0, R0, -0x4, RZ ;  /* 0xfffffffc00007810 */ /* 0x000fc80007ffe0ff */
[----:B------:R-:W-:Y:S02]  /*1220*/  LEA.HI.X R19, R3, R19, R4, 0x1, P1 ;  /* 0x0000001303137211 */ /* 0x000fe400008f0c04 */
.L_x_746:
[----:B------:R-:W-:Y:S05]  /*1230*/  BSYNC B0 ;  /* 0x0000000000007941 */ /* 0x000fea0003800000 */
.L_x_745:
        /* <DEDUP_REMOVED lines=20> */
.L_x_753:
[----:B------:R-:W-:-:S06]  /*1380*/  IMAD.WIDE.U32 R10, R9, 0x8, R18 ;  /* 0x00000008090a7825 */ /* 0x000fcc00078e0012 */
[----:B------:R-:W2:Y:S01]  /*1390*/  LDG.E.64 R10, [R10.64] ;  /* 0x000000240a0a7981 */ /* 0x000ea2000c1e1b00 */
[----:B------:R-:W-:-:S04]  /*13a0*/  IADD3 R9, R9, c[0x0][0x17c], RZ ;  /* 0x00005f0009097a10 */ /* 0x000fc80007ffe0ff */
[----:B------:R-:W-:-:S04]  /*13b0*/  LEA R21, R9, 0x3, 0x2 ;  /* 0x0000000309157811 */ /* 0x000fc800078e10ff */
[----:B------:R-:W-:Y:S01]  /*13c0*/  ISETP.GE.U32.AND P0, PT, R21, R0, PT ;  /* 0x000000001500720c */ /* 0x000fe20003f06070 */
[--C-:B--2---:R-:W-:Y:S02]  /*13d0*/  HADD2.F32 R4, -RZ, R10.reuse.H0_H0 ;  /* 0x2000000aff047230 */ /* 0x104fe40000004100 */
[----:B------:R-:W-:Y:S02]  /*13e0*/  HADD2.F32 R12, -RZ, R10.H1_H1 ;  /* 0x3000000aff0c7230 */ /* 0x000fe40000004100 */
[--C-:B------:R-:W-:Y:S01]  /*13f0*/  HADD2.F32 R14, -RZ, R11.reuse.H0_H0 ;  /* 0x2000000bff0e7230 */ /* 0x100fe20000004100 */
[----:B------:R-:W-:Y:S01]  /*1400*/  FMUL.FTZ R4, R4, 1 ;  /* 0x3f80000004047820 */ /* 0x000fe20000410000 */
[----:B------:R-:W-:Y:S01]  /*1410*/  HADD2.F32 R20, -RZ, R11.H1_H1 ;  /* 0x3000000bff147230 */ /* 0x000fe20000004100 */
        /* <DEDUP_REMOVED lines=16> */
.L_x_752:
[----:B------:R-:W-:Y:S05]  /*1520*/  BSYNC B0 ;  /* 0x0000000000007941 */ /* 0x000fea0003800000 */
.L_x_751:
        /* <DEDUP_REMOVED lines=8> */
.L_x_755:
[----:B------:R-:W-:Y:S05]  /*15b0*/  BSYNC B0 ;  /* 0x0000000000007941 */ /* 0x000fea0003800000 */
.L_x_754:
        /* <DEDUP_REMOVED lines=15> */
.L_x_757:
[----:B------:R-:W-:Y:S05]  /*16b0*/  BSYNC B0 ;  /* 0x0000000000007941 */ /* 0x000fea0003800000 */
.L_x_756:
[----:B------:R-:W-:Y:S01]  /*16c0*/  LOP3.LUT R3, R25, R24, R3, 0x96, !PT ;  /* 0x0000001819037212 */ /* 0x000fe200078e9603 */
[----:B------:R-:W-:Y:S01]  /*16d0*/  IMAD.MOV.U32 R0, RZ, RZ, RZ ;  /* 0x000000ffff007224 */ /* 0x000fe200078e00ff */
[----:B------:R-:W-:Y:S02]  /*16e0*/  LOP3.LUT R6, R6, R8, R7, 0x96, !PT ;  /* 0x0000000806067212 */ /* 0x000fe400078e9607 */
[----:B------:R-:W-:Y:S01]  /*16f0*/  LOP3.LUT R22, R22, R3, RZ, 0x3c, !PT ;  /* 0x0000000316167212 */ /* 0x000fe200078e3cff */
[----:B------:R-:W-:Y:S01]  /*1700*/  IMAD.MOV.U32 R3, RZ, RZ, RZ ;  /* 0x000000ffff037224 */ /* 0x000fe200078e00ff */
[----:B------:R-:W-:Y:S01]  /*1710*/  LOP3.LUT R29, R29, R6, RZ, 0x3c, !PT ;  /* 0x000000061d1d7212 */ /* 0x000fe200078e3cff */
[----:B------:R-:W-:Y:S05]  /*1720*/  BRA `(.L_x_743) ;  /* 0x00008e8000007947 */ /* 0x000fea0003800000 */
.L_x_744:
        /* <DEDUP_REMOVED lines=46> */
.L_x_768:
        /* <DEDUP_REMOVED lines=213> */
.L_x_763:
[----:B------:R-:W-:-:S04]  /*2760*/  LOP3.LUT R5, R5, 0xfffffffc, RZ, 0xc0, !PT ;  /* 0xfffffffc05057812 */ /* 0x000fc800078ec0ff */
[----:B------:R-:W-:-:S05]  /*2770*/  IADD3 R6, P1, R18, R5, RZ ;  /* 0x0000000512067210 */ /* 0x000fca0007f3e0ff */
[----:B------:R-:W-:-:S05]  /*2780*/  IMAD.X R7, RZ, RZ, R19, P1 ;  /* 0x000000ffff077224 */ /* 0x000fca00008e0613 */
[----:B------:R-:W2:Y:S01]  /*2790*/  LDG.E R6, [R6.64] ;  /* 0x0000002406067981 */ /* 0x000ea2000c1e1900 */
[----:B------:R-:W-:Y:S02]  /*27a0*/  IADD3 R49, R49, c[0x0][0x17c], RZ ;  /* 0x00005f0031317a10 */ /* 0x000fe40007ffe0ff */
[----:B--2---:R-:W-:Y:S01]  /*27b0*/  PRMT R30, R6, 0x5432, R6 ;  /* 0x00005432061e7816 */ /* 0x004fe20000000006 */
        /* <DEDUP_REMOVED lines=222> */
.L_x_764:
[----:B------:R-:W-:-:S04]  /*35a0*/  LOP3.LUT R5, R4, 0xfffffffc, RZ, 0xc0, !PT ;  /* 0xfffffffc04057812 */ /* 0x000fc800078ec0ff */
[----:B------:R-:W-:-:S04]  /*35b0*/  IADD3 R4, P1, R18, R5, RZ ;  /* 0x0000000512047210 */ /* 0x000fc80007f3e0ff */
[----:B------:R-:W-:-:S05]  /*35c0*/  IADD3.X R5, RZ, R19, RZ, P1, !PT ;  /* 0x00000013ff057210 */ /* 0x000fca0000ffe4ff */
[----:B------:R-:W2:Y:S01]  /*35d0*/  LDG.E R4, [R4.64] ;  /* 0x0000002404047981 */ /* 0x000ea2000c1e1900 */
[----:B------:R-:W-:Y:S01]  /*35e0*/  IADD3 R49, R49, c[0x0][0x17c], RZ ;  /* 0x00005f0031317a10 */ /* 0x000fe20007ffe0ff */
[----:B------:R-:W-:Y:S01]  /*35f0*/  IMAD.MOV.U32 R7, RZ, RZ, RZ ;  /* 0x000000ffff077224 */ /* 0x000fe200078e00ff */
[----:B------:R-:W-:Y:S02]  /*3600*/  MOV R8, RZ ;  /* 0x000000ff00087202 */ /* 0x000fe40000000f00 */
[----:B--2---:R-:W-:Y:S01]  /*3610*/  PRMT R34, R4, 0x5432, R4 ;  /* 0x0000543204227816 */ /* 0x004fe20000000004 */
        /* <DEDUP_REMOVED lines=212> */
[----:B------:R-:W-:Y:S02]  /*4360*/  SHF.R.U32.HI R5, RZ, c[0x0][0x2d0], R4 ;  /* 0x0000b400ff057a19 */ /* 0x000fe40000011604 */
[----:B------:R-:W-:-:S03]  /*4370*/  @P1 MOV R4, RZ ;  /* 0x000000ff00041202 */ /* 0x000fc60000000f00 */
        /* <DEDUP_REMOVED lines=8> */
.L_x_765:
[----:B------:R-:W-:-:S04]  /*4400*/  LOP3.LUT R5, R8, 0xfffffffc, RZ, 0xc0, !PT ;  /* 0xfffffffc08057812 */ /* 0x000fc800078ec0ff */
[----:B------:R-:W-:-:S05]  /*4410*/  IADD3 R4, P1, R18, R5, RZ ;  /* 0x0000000512047210 */ /* 0x000fca0007f3e0ff */
[----:B------:R-:W-:-:S05]  /*4420*/  IMAD.X R5, RZ, RZ, R19, P1 ;  /* 0x000000ffff057224 */ /* 0x000fca00008e0613 */
[----:B------:R-:W2:Y:S01]  /*4430*/  LDG.E R4, [R4.64] ;  /* 0x0000002404047981 */ /* 0x000ea2000c1e1900 */
[----:B------:R-:W-:Y:S02]  /*4440*/  IADD3 R49, R49, c[0x0][0x17c], RZ ;  /* 0x00005f0031317a10 */ /* 0x000fe40007ffe0ff */
[----:B--2---:R-:W-:Y:S01]  /*4450*/  PRMT R32, R4, 0x5432, R4 ;  /* 0x0000543204207816 */ /* 0x004fe20000000004 */
        /* <DEDUP_REMOVED lines=211> */
.L_x_766:
[----:B------:R-:W-:-:S04]  /*5190*/  LOP3.LUT R7, R7, 0xfffffffc, RZ, 0xc0, !PT ;  /* 0xfffffffc07077812 */ /* 0x000fc800078ec0ff */
[----:B------:R-:W-:-:S05]  /*51a0*/  IADD3 R10, P1, R18, R7, RZ ;  /* 0x00000007120a7210 */ /* 0x000fca0007f3e0ff */
[----:B------:R-:W-:-:S05]  /*51b0*/  IMAD.X R11, RZ, RZ, R19, P1 ;  /* 0x000000ffff0b7224 */ /* 0x000fca00008e0613 */
[----:B------:R0:W2:Y:S01]  /*51c0*/  LDG.E R36, [R10.64] ;  /* 0x000000240a247981 */ /* 0x0000a2000c1e1900 */
[----:B------:R-:W-:Y:S01]  /*51d0*/  HADD2.F32 R12, -RZ, R34.H0_H0 ;  /* 0x20000022ff0c7230 */ /* 0x000fe20000004100 */
[----:B------:R-:W-:Y:S01]  /*51e0*/  IADD3 R49, R49, c[0x0][0x17c], RZ ;  /* 0x00005f0031317a10 */ /* 0x000fe20007ffe0ff */
[--C-:B------:R-:W-:Y:S01]  /*51f0*/  HADD2.F32 R4, -RZ, R30.reuse.H1_H1 ;  /* 0x3000001eff047230 */ /* 0x100fe20000004100 */
[----:B------:R-:W-:Y:S01]  /*5200*/  MOV R38, c[0x0][0x17c] ;  /* 0x00005f0000267a02 */ /* 0x000fe20000000f00 */
[----:B------:R-:W-:Y:S02]  /*5210*/  HADD2.F32 R6, -RZ, R30.H0_H0 ;  /* 0x2000001eff067230 */ /* 0x000fe40000004100 */
[----:B------:R-:W-:Y:S01]  /*5220*/  HADD2.F32 R8, -RZ, R34.H1_H1 ;  /* 0x30000022ff087230 */ /* 0x000fe20000004100 */
[----:B------:R-:W-:Y:S01]  /*5230*/  FMUL.FTZ R4, R4, 1 ;  /* 0x3f80000004047820 */ /* 0x000fe20000410000 */
[--C-:B------:R-:W-:Y:S01]  /*5240*/  HADD2.F32 R14, -RZ, R32.reuse.H0_H0 ;  /* 0x20000020ff0e7230 */ /* 0x100fe20000004100 */
[----:B0-----:R-:W-:Y:S01]  /*5250*/  FMUL.FTZ R10, R12, 1 ;  /* 0x3f8000000c0a7820 */ /* 0x001fe20000410000 */
[----:B------:R-:W-:Y:S01]  /*5260*/  HADD2.F32 R12, -RZ, R32.H1_H1 ;  /* 0x30000020ff0c7230 */ /* 0x000fe20000004100 */
[----:B------:R-:W-:-:S02]  /*5270*/  FMUL.FTZ R6, R6, 1 ;  /* 0x3f80000006067820 */ /* 0x000fc40000410000 */
[----:B------:R-:W-:Y:S01]  /*5280*/  FMUL.FTZ R8, R8, 1 ;  /* 0x3f80000008087820 */ /* 0x000fe20000410000 */
[----:B------:R-:W0:Y:S01]  /*5290*/  F2F.F64.F32 R4, R4 ;  /* 0x0000000400047310 */ /* 0x000e220000201800 */
[----:B------:R-:W-:Y:S02]  /*52a0*/  FMUL.FTZ R12, R12, 1 ;  /* 0x3f8000000c0c7820 */ /* 0x000fe40000410000 */
[----:B------:R-:W-:Y:S02]  /*52b0*/  FMUL.FTZ R14, R14, 1 ;  /* 0x3f8000000e0e7820 */ /* 0x000fe40000410000 */
[----:B------:R-:W-:-:S03]  /*52c0*/  IMAD R38, R38, 0x3, R49 ;  /* 0x0000000326267824 */ /* 0x000fc600078e0231 */
[----:B------:R-:W1:Y:S02]  /*52d0*/  F2F.F64.F32 R6, R6 ;  /* 0x0000000600067310 */ /* 0x000e640000201800 */
[----:B------:R-:W-:-:S06]  /*52e0*/  ISETP.GE.U32.AND P1, PT, R38, c[0x0][0x174], PT ;  /* 0x00005d0026007a0c */ /* 0x000fcc0003f26070 */
        /* <DEDUP_REMOVED lines=15> */
[----:B------:R-:W-:Y:S01]  /*53e0*/  LOP3.LUT R37, R37, R15, RZ, 0x3c, !PT ;  /* 0x0000000f25257212 */ /* 0x000fe200078e3cff */
[----:B--2---:R-:W-:-:S02]  /*53f0*/  HADD2.F32 R20, -RZ, R36.H0_H0 ;  /* 0x20000024ff147230 */ /* 0x004fc40000004100 */
[----:B------:R-:W-:-:S03]  /*5400*/  HADD2.F32 R24, -RZ, R36.H1_H1 ;  /* 0x30000024ff187230 */ /* 0x000fc60000004100 */
        /* <DEDUP_REMOVED lines=10> */
.L_x_767:
[----:B------:R-:W-:Y:S05]  /*54b0*/  BSYNC B1 ;  /* 0x0000000000017941 */ /* 0x000fea0003800000 */
.L_x_762:
[----:B------:R-:W-:Y:S02]  /*54c0*/  PRMT R12, R36, 0x5432, R36 ;  /* 0x00005432240c7816 */ /* 0x000fe40000000024 */
.L_x_761:
[----:B------:R-:W-:Y:S05]  /*54d0*/  BSYNC B0 ;  /* 0x0000000000007941 */ /* 0x000fea0003800000 */
.L_x_760:
        /* <DEDUP_REMOVED lines=204> */
.L_x_771:
[----:B------:R-:W-:-:S04]  /*61a0*/  LOP3.LUT R7, R9, 0xfffffffc, RZ, 0xc0, !PT ;  /* 0xfffffffc09077812 */ /* 0x000fc800078ec0ff */
[----:B------:R-:W-:-:S05]  /*61b0*/  IADD3 R6, P2, R18, R7, RZ ;  /* 0x0000000712067210 */ /* 0x000fca0007f5e0ff */
[----:B------:R-:W-:-:S05]  /*61c0*/  IMAD.X R7, RZ, RZ, R19, P2 ;  /* 0x000000ffff077224 */ /* 0x000fca00010e0613 */
[----:B------:R-:W2:Y:S01]  /*61d0*/  LDG.E R6, [R6.64] ;  /* 0x0000002406067981 */ /* 0x000ea2000c1e1900 */
[----:B------:R-:W-:-:S04]  /*61e0*/  IADD3 R5, R49, c[0x0][0x17c], RZ ;  /* 0x00005f0031057a10 */ /* 0x000fc80007ffe0ff */
[----:B------:R-:W-:Y:S02]  /*61f0*/  ISETP.GE.U32.AND P2, PT, R5, c[0x0][0x174], PT ;  /* 0x00005d0005007a0c */ /* 0x000fe40003f46070 */
[----:B--2---:R-:W-:-:S11]  /*6200*/  PRMT R30, R6, 0x5432, R6 ;  /* 0x00005432061e7816 */ /* 0x004fd60000000006 */
        /* <DEDUP_REMOVED lines=201> */
.L_x_772:
[----:B------:R-:W-:-:S04]  /*6ea0*/  LOP3.LUT R7, R11, 0xfffffffc, RZ, 0xc0, !PT ;  /* 0xfffffffc0b077812 */ /* 0x000fc800078ec0ff */
[----:B------:R-:W-:-:S04]  /*6eb0*/  IADD3 R6, P2, R18, R7, RZ ;  /* 0x0000000712067210 */ /* 0x000fc80007f5e0ff */
[----:B------:R-:W-:-:S05]  /*6ec0*/  IADD3.X R7, RZ, R19, RZ, P2, !PT ;  /* 0x00000013ff077210 */ /* 0x000fca00017fe4ff */
[----:B------:R-:W2:Y:S01]  /*6ed0*/  LDG.E R6, [R6.64] ;  /* 0x0000002406067981 */ /* 0x000ea2000c1e1900 */
[----:B------:R-:W-:-:S04]  /*6ee0*/  IADD3 R5, R5, c[0x0][0x17c], RZ ;  /* 0x00005f0005057a10 */ /* 0x000fc80007ffe0ff */
[----:B------:R-:W-:Y:S02]  /*6ef0*/  ISETP.GE.U32.AND P2, PT, R5, c[0x0][0x174], PT ;  /* 0x00005d0005007a0c */ /* 0x000fe40003f46070 */
[----:B--2---:R-:W-:-:S11]  /*6f00*/  PRMT R34, R6, 0x5432, R6 ;  /* 0x0000543206227816 */ /* 0x004fd60000000006 */
        /* <DEDUP_REMOVED lines=201> */
.L_x_773:
        /* <DEDUP_REMOVED lines=208> */
.L_x_774:
[----:B------:R-:W-:-:S04]  /*88a0*/  LOP3.LUT R5, R9, 0xfffffffc, RZ, 0xc0, !PT ;  /* 0xfffffffc09057812 */ /* 0x000fc800078ec0ff */
[----:B------:R-:W-:-:S04]  /*88b0*/  IADD3 R4, P1, R18, R5, RZ ;  /* 0x0000000512047210 */ /* 0x000fc80007f3e0ff */
[----:B------:R-:W-:-:S05]  /*88c0*/  IADD3.X R5, RZ, R19, RZ, P1, !PT ;  /* 0x00000013ff057210 */ /* 0x000fca0000ffe4ff */
[----:B------:R-:W2:Y:S02]  /*88d0*/  LDG.E R4, [R4.64] ;  /* 0x0000002404047981 */ /* 0x000ea4000c1e1900 */
[----:B--2---:R-:W-:Y:S02]  /*88e0*/  PRMT R12, R4, 0x5432, R4 ;  /* 0x00005432040c7816 */ /* 0x004fe40000000004 */
.L_x_770:
[----:B------:R-:W-:Y:S05]  /*88f0*/  BSYNC B0 ;  /* 0x0000000000007941 */ /* 0x000fea0003800000 */
.L_x_769:
[----:B------:R-:W-:Y:S01]  /*8900*/  BSSY B0, `(.L_x_775) ;  /* 0x0000033000007945 */ /* 0x000fe20003800000 */
[----:B------:R-:W-:Y:S05]  /*8910*/  @P0 BRA `(.L_x_776) ;  /* 0x0000031000000947 */ /* 0x000fea0003800000 */
[--C-:B------:R-:W-:Y:S01]  /*8920*/  HADD2.F32 R4, -RZ, R30.reuse.H1_H1 ;  /* 0x3000001eff047230 */ /* 0x100fe20000004100 */
[----:B------:R-:W-:Y:S01]  /*8930*/  IADD3 R8, R49, c[0x0][0x17c], RZ ;  /* 0x00005f0031087a10 */ /* 0x000fe20007ffe0ff */
[----:B------:R-:W-:-:S03]  /*8940*/  HADD2.F32 R30, -RZ, R30.H0_H0 ;  /* 0x2000001eff1e7230 */ /* 0x000fc60000004100 */
[----:B------:R-:W-:Y:S01]  /*8950*/  FMUL.FTZ R6, R4, 1 ;  /* 0x3f80000004067820 */ /* 0x000fe20000410000 */
[----:B------:R-:W-:Y:S01]  /*8960*/  ISETP.GE.U32.AND P0, PT, R8, c[0x0][0x174], PT ;  /* 0x00005d0008007a0c */ /* 0x000fe20003f06070 */
[----:B------:R-:W-:-:S04]  /*8970*/  FMUL.FTZ R4, R30, 1 ;  /* 0x3f8000001e047820 */ /* 0x000fc80000410000 */
[----:B------:R-:W0:Y:S08]  /*8980*/  F2F.F64.F32 R6, R6 ;  /* 0x0000000600067310 */ /* 0x000e300000201800 */
[----:B------:R-:W1:Y:S01]  /*8990*/  F2F.F64.F32 R4, R4 ;  /* 0x0000000400047310 */ /* 0x000e620000201800 */
[----:B0-----:R-:W-:Y:S02]  /*89a0*/  LOP3.LUT R27, R27, R6, RZ, 0x3c, !PT ;  /* 0x000000061b1b7212 */ /* 0x001fe400078e3cff */
[----:B------:R-:W-:-:S02]  /*89b0*/  LOP3.LUT R3, R3, R7, RZ, 0x3c, !PT ;  /* 0x0000000703037212 */ /* 0x000fc400078e3cff */
[----:B-1----:R-:W-:Y:S02]  /*89c0*/  LOP3.LUT R31, R31, R4, RZ, 0x3c, !PT ;  /* 0x000000041f1f7212 */ /* 0x002fe400078e3cff */
[----:B------:R-:W-:Y:S01]  /*89d0*/  LOP3.LUT R29, R29, R5, RZ, 0x3c, !PT ;  /* 0x000000051d1d7212 */ /* 0x000fe200078e3cff */
        /* <DEDUP_REMOVED lines=27> */
[--C-:B------:R-:W-:Y:S02]  /*8b90*/  HADD2.F32 R4, -RZ, R12.reuse.H1_H1 ;  /* 0x3000000cff047230 */ /* 0x100fe40000004100 */
[----:B------:R-:W-:-:S03]  /*8ba0*/  HADD2.F32 R12, -RZ, R12.H0_H0 ;  /* 0x2000000cff0c7230 */ /* 0x000fc60000004100 */
        /* <DEDUP_REMOVED lines=8> */
.L_x_776:
[----:B------:R-:W-:Y:S05]  /*8c30*/  BSYNC B0 ;  /* 0x0000000000007941 */ /* 0x000fea0003800000 */
.L_x_775:
        /* <DEDUP_REMOVED lines=9> */
.L_x_759:
        /* <DEDUP_REMOVED lines=32> */
.L_x_780:
        /* <DEDUP_REMOVED lines=17> */
[----:B------:R-:W4:Y:S04]  /*8fe0*/  LDG.E R38, [R8.64] ;  /* 0x0000002408267981 */ /* 0x000f28000c1e1900 */
[----:B------:R1:W5:Y:S01]  /*8ff0*/  LDG.E R40, [R10.64] ;  /* 0x000000240a287981 */ /* 0x000362000c1e1900 */
[----:B------:R-:W-:-:S05]  /*9000*/  IADD3 R49, R49, c[0x0][0x17c], RZ ;  /* 0x00005f0031317a10 */ /* 0x000fca0007ffe0ff */
[----:B------:R-:W-:-:S05]  /*9010*/  IMAD R42, R32, 0x3, R49 ;  /* 0x00000003202a7824 */ /* 0x000fca00078e0231 */
[----:B------:R-:W-:Y:S01]  /*9020*/  ISETP.GE.U32.AND P0, PT, R42, c[0x0][0x174], PT ;  /* 0x00005d002a007a0c */ /* 0x000fe20003f06070 */
[--C-:B--2---:R-:W-:Y:S02]  /*9030*/  HADD2.F32 R12, -RZ, R34.reuse.H1_H1 ;  /* 0x30000022ff0c7230 */ /* 0x104fe40000004100 */
[----:B------:R-:W-:-:S03]  /*9040*/  HADD2.F32 R4, -RZ, R34.H0_H0 ;  /* 0x20000022ff047230 */ /* 0x000fc60000004100 */
[----:B0-----:R-:W-:Y:S02]  /*9050*/  FMUL.FTZ R6, R12, 1 ;  /* 0x3f8000000c067820 */ /* 0x001fe40000410000 */
[----:B------:R-:W-:Y:S01]  /*9060*/  FMUL.FTZ R4, R4, 1 ;  /* 0x3f80000004047820 */ /* 0x000fe20000410000 */
[----:B---3--:R-:W-:-:S03]  /*9070*/  HADD2.F32 R12, -RZ, R36.H0_H0 ;  /* 0x20000024ff0c7230 */ /* 0x008fc60000004100 */
[----:B------:R-:W0:Y:S01]  /*9080*/  F2F.F64.F32 R6, R6 ;  /* 0x0000000600067310 */ /* 0x000e220000201800 */
[----:B------:R-:W-:Y:S02]  /*9090*/  HADD2.F32 R13, -RZ, R36.H1_H1 ;  /* 0x30000024ff0d7230 */ /* 0x000fe40000004100 */
[--C-:B----4-:R-:W-:Y:S01]  /*90a0*/  HADD2.F32 R14, -RZ, R38.reuse.H1_H1 ;  /* 0x30000026ff0e7230 */ /* 0x110fe20000004100 */
[----:B------:R-:W-:Y:S01]  /*90b0*/  FMUL.FTZ R8, R12, 1 ;  /* 0x3f8000000c087820 */ /* 0x000fe20000410000 */
[----:B------:R-:W-:Y:S01]  /*90c0*/  HADD2.F32 R12, -RZ, R38.H0_H0 ;  /* 0x20000026ff0c7230 */ /* 0x000fe20000004100 */
[----:B-1----:R-:W-:Y:S01]  /*90d0*/  FMUL.FTZ R10, R13, 1 ;  /* 0x3f8000000d0a7820 */ /* 0x002fe20000410000 */
[--C-:B-----5:R-:W-:Y:S01]  /*90e0*/  HADD2.F32 R20, -RZ, R40.reuse.H0_H0 ;  /* 0x20000028ff147230 */ /* 0x120fe20000004100 */
[----:B------:R-:W-:Y:S01]  /*90f0*/  FMUL.FTZ R14, R14, 1 ;  /* 0x3f8000000e0e7820 */ /* 0x000fe20000410000 */
[----:B------:R-:W-:Y:S01]  /*9100*/  HADD2.F32 R24, -RZ, R40.H1_H1 ;  /* 0x30000028ff187230 */ /* 0x000fe20000004100 */
        /* <DEDUP_REMOVED lines=28> */
.L_x_779:
[----:B------:R-:W-:Y:S02]  /*92d0*/  PRMT R6, R34, 0x7610, R6 ;  /* 0x0000761022067816 */ /* 0x000fe40000000006 */
[----:B------:R-:W-:-:S02]  /*92e0*/  PRMT R8, R40, 0x5410, R36 ;  /* 0x0000541028087816 */ /* 0x000fc40000000024 */
[----:B------:R-:W-:Y:S02]  /*92f0*/  PRMT R9, R38, 0x7610, R9 ;  /* 0x0000761026097816 */ /* 0x000fe40000000009 */
[----:B------:R-:W-:Y:S02]  /*9300*/  PRMT R34, R34, 0x7632, R34 ;  /* 0x0000763222227816 */ /* 0x000fe40000000022 */
[----:B------:R-:W-:Y:S02]  /*9310*/  PRMT R36, R36, 0x7632, R36 ;  /* 0x0000763224247816 */ /* 0x000fe40000000024 */
[----:B------:R-:W-:Y:S02]  /*9320*/  PRMT R38, R38, 0x7632, R38 ;  /* 0x0000763226267816 */ /* 0x000fe40000000026 */
[----:B------:R-:W-:Y:S02]  /*9330*/  PRMT R40, R40, 0x7632, R40 ;  /* 0x0000763228287816 */ /* 0x000fe40000000028 */
.L_x_778:
[----:B------:R-:W-:Y:S05]  /*9340*/  BSYNC B0 ;  /* 0x0000000000007941 */ /* 0x000fea0003800000 */
.L_x_777:
        /* <DEDUP_REMOVED lines=9> */
[C---:B--2---:R-:W-:Y:S02]  /*93e0*/  PRMT R6, R4.reuse, 0x7610, R6 ;  /* 0x0000761004067816 */ /* 0x044fe40000000006 */
        /* <DEDUP_REMOVED lines=8> */
[----:B--2---:R-:W-:Y:S02]  /*9470*/  PRMT R8, R8, 0x5410, R4 ;  /* 0x0000541008087816 */ /* 0x004fe40000000004 */
        /* <DEDUP_REMOVED lines=12> */
[C---:B--2---:R-:W-:Y:S02]  /*9540*/  PRMT R9, R4.reuse, 0x7610, R9 ;  /* 0x0000761004097816 */ /* 0x044fe40000000009 */
[----:B------:R-:W-:Y:S02]  /*9550*/  PRMT R38, R4, 0x7632, R38 ;  /* 0x0000763204267816 */ /* 0x000fe40000000026 */
[----:B---3--:R-:W-:-:S02]  /*9560*/  @!P0 PRMT R8, R18, 0x7610, R8 ;  /* 0x0000761012088816 */ /* 0x008fc40000000008 */
[----:B------:R-:W-:Y:S02]  /*9570*/  @!P0 PRMT R40, R18, 0x7632, R40 ;  /* 0x0000763212288816 */ /* 0x000fe40000000028 */
.L_x_782:
[----:B------:R-:W-:Y:S05]  /*9580*/  BSYNC B0 ;  /* 0x0000000000007941 */ /* 0x000fea0003800000 */
.L_x_781:
[----:B------:R-:W-:Y:S01]  /*9590*/  BSSY B0, `(.L_x_783) ;  /* 0x0000033000007945 */ /* 0x000fe20003800000 */
[----:B------:R-:W-:Y:S05]  /*95a0*/  @P1 BRA `(.L_x_784) ;  /* 0x0000031000001947 */ /* 0x000fea0003800000 */
[----:B------:R-:W-:Y:S01]  /*95b0*/  HADD2.F32 R6, -RZ, R6.H0_H0 ;  /* 0x20000006ff067230 */ /* 0x000fe20000004100 */
        /* <DEDUP_REMOVED lines=12> */
[----:B------:R-:W-:Y:S01]  /*9680*/  HADD2.F32 R4, -RZ, R8.H1_H1 ;  /* 0x30000008ff047230 */ /* 0x000fe20000004100 */
        /* <DEDUP_REMOVED lines=12> */
[----:B------:R-:W-:Y:S02]  /*9750*/  HADD2.F32 R9, -RZ, R9.H0_H0 ;  /* 0x20000009ff097230 */ /* 0x000fe40000004100 */
[----:B------:R-:W-:-:S03]  /*9760*/  HADD2.F32 R38, -RZ, R38.H0_H0 ;  /* 0x20000026ff267230 */ /* 0x000fc60000004100 */
        /* <DEDUP_REMOVED lines=11> */
[----:B------:R-:W-:Y:S02]  /*9820*/  HADD2.F32 R8, -RZ, R8.H0_H0 ;  /* 0x20000008ff087230 */ /* 0x000fe40000004100 */
        /* <DEDUP_REMOVED lines=9> */
.L_x_784:
[----:B------:R-:W-:Y:S05]  /*98c0*/  BSYNC B0 ;  /* 0x0000000000007941 */ /* 0x000fea0003800000 */
.L_x_783:
        /* <DEDUP_REMOVED lines=9> */
.L_x_758:
        /* <DEDUP_REMOVED lines=37> */
.L_x_788:
        /* <DEDUP_REMOVED lines=17> */
[----:B------:R-:W-:Y:S01]  /*9cc0*/  ISETP.GE.U32.AND P0, PT, R40, c[0x0][0x174], PT ;  /* 0x00005d0028007a0c */ /* 0x000fe20003f06070 */
[--C-:B--2---:R-:W-:Y:S02]  /*9cd0*/  HADD2.F32 R12, -RZ, R32.reuse.H1_H1 ;  /* 0x30000020ff0c7230 */ /* 0x104fe40000004100 */
[----:B------:R-:W-:-:S03]  /*9ce0*/  HADD2.F32 R4, -RZ, R32.H0_H0 ;  /* 0x20000020ff047230 */ /* 0x000fc60000004100 */
[----:B0-----:R-:W-:Y:S01]  /*9cf0*/  FMUL.FTZ R6, R12, 1 ;  /* 0x3f8000000c067820 */ /* 0x001fe20000410000 */
[--C-:B---3--:R-:W-:Y:S01]  /*9d00*/  HADD2.F32 R12, -RZ, R34.reuse.H0_H0 ;  /* 0x20000022ff0c7230 */ /* 0x108fe20000004100 */
[----:B------:R-:W-:Y:S01]  /*9d10*/  FMUL.FTZ R4, R4, 1 ;  /* 0x3f80000004047820 */ /* 0x000fe20000410000 */
[----:B------:R-:W-:-:S03]  /*9d20*/  HADD2.F32 R13, -RZ, R34.H1_H1 ;  /* 0x30000022ff0d7230 */ /* 0x000fc60000004100 */
[----:B-1----:R-:W-:Y:S01]  /*9d30*/  FMUL.FTZ R8, R12, 1 ;  /* 0x3f8000000c087820 */ /* 0x002fe20000410000 */
[--C-:B----4-:R-:W-:Y:S01]  /*9d40*/  HADD2.F32 R12, -RZ, R36.reuse.H0_H0 ;  /* 0x20000024ff0c7230 */ /* 0x110fe20000004100 */
[----:B-----5:R-:W-:Y:S01]  /*9d50*/  FMUL.FTZ R10, R13, 1 ;  /* 0x3f8000000d0a7820 */ /* 0x020fe20000410000 */
[----:B------:R-:W-:Y:S01]  /*9d60*/  HADD2.F32 R14, -RZ, R36.H1_H1 ;  /* 0x30000024ff0e7230 */ /* 0x000fe20000004100 */
[----:B------:R-:W0:Y:S02]  /*9d70*/  F2F.F64.F32 R4, R4 ;  /* 0x0000000400047310 */ /* 0x000e240000201800 */
[----:B------:R-:W-:Y:S01]  /*9d80*/  FMUL.FTZ R12, R12, 1 ;  /* 0x3f8000000c0c7820 */ /* 0x000fe20000410000 */
[--C-:B------:R-:W-:Y:S01]  /*9d90*/  HADD2.F32 R20, -RZ, R38.reuse.H0_H0 ;  /* 0x20000026ff147230 */ /* 0x100fe20000004100 */
[----:B------:R-:W-:Y:S01]  /*9da0*/  FMUL.FTZ R14, R14, 1 ;  /* 0x3f8000000e0e7820 */ /* 0x000fe20000410000 */
[----:B------:R-:W-:-:S03]  /*9db0*/  HADD2.F32 R24, -RZ, R38.H1_H1 ;  /* 0x30000026ff187230 */ /* 0x000fc60000004100 */
        /* <DEDUP_REMOVED lines=27> */
.L_x_787:
[----:B------:R-:W-:Y:S02]  /*9f70*/  PRMT R6, R32, 0x7610, R6 ;  /* 0x0000761020067816 */ /* 0x000fe40000000006 */
[----:B------:R-:W-:-:S02]  /*9f80*/  PRMT R9, R34, 0x7610, R9 ;  /* 0x0000761022097816 */ /* 0x000fc40000000009 */
[----:B------:R-:W-:Y:S02]  /*9f90*/  PRMT R8, R38, 0x5410, R36 ;  /* 0x0000541026087816 */ /* 0x000fe40000000024 */
[----:B------:R-:W-:Y:S02]  /*9fa0*/  PRMT R32, R32, 0x7632, R32 ;  /* 0x0000763220207816 */ /* 0x000fe40000000020 */
[----:B------:R-:W-:Y:S02]  /*9fb0*/  PRMT R34, R34, 0x7632, R34 ;  /* 0x0000763222227816 */ /* 0x000fe40000000022 */
[----:B------:R-:W-:Y:S02]  /*9fc0*/  PRMT R36, R36, 0x7632, R36 ;  /* 0x0000763224247816 */ /* 0x000fe40000000024 */
[----:B------:R-:W-:Y:S02]  /*9fd0*/  PRMT R38, R38, 0x7632, R38 ;  /* 0x0000763226267816 */ /* 0x000fe40000000026 */
.L_x_786:
[----:B------:R-:W-:Y:S05]  /*9fe0*/  BSYNC B0 ;  /* 0x0000000000007941 */ /* 0x000fea0003800000 */
.L_x_785:
        /* <DEDUP_REMOVED lines=27> */
[----:B--2---:R-:W-:Y:S02]  /*a1a0*/  PRMT R8, R8, 0x5410, R4 ;  /* 0x0000541008087816 */ /* 0x004fe40000000004 */
[----:B------:R-:W-:Y:S02]  /*a1b0*/  PRMT R36, R4, 0x7632, R36 ;  /* 0x0000763204247816 */ /* 0x000fe40000000024 */
[----:B---3--:R-:W-:-:S02]  /*a1c0*/  @!P0 PRMT R8, R18, 0x7610, R8 ;  /* 0x0000761012088816 */ /* 0x008fc40000000008 */
[----:B------:R-:W-:Y:S02]  /*a1d0*/  @!P0 PRMT R38, R18, 0x7632, R38 ;  /* 0x0000763212268816 */ /* 0x000fe40000000026 */
.L_x_790:
[----:B------:R-:W-:Y:S05]  /*a1e0*/  BSYNC B0 ;  /* 0x0000000000007941 */ /* 0x000fea0003800000 */
.L_x_789:
        /* <DEDUP_REMOVED lines=28> */
[----:B------:R-:W-:Y:S01]  /*a3b0*/  HADD2.F32 R36, -RZ, R36.H0_H0 ;  /* 0x20000024ff247230 */ /* 0x000fe20000004100 */
[----:B------:R-:W-:Y:S01]  /*a3c0*/  IADD3 R9, R9, c[0x0][0x17c], RZ ;  /* 0x00005f0009097a10 */ /* 0x000fe20007ffe0ff */
[----:B------:R-:W-:-:S03]  /*a3d0*/  HADD2.F32 R0, -RZ, R8.H1_H1 ;  /* 0x30000008ff007230 */ /* 0x000fc60000004100 */
        /* <DEDUP_REMOVED lines=20> */
.L_x_792:
[----:B------:R-:W-:Y:S05]  /*a520*/  BSYNC B0 ;  /* 0x0000000000007941 */ /* 0x000fea0003800000 */
.L_x_791:
        /* <DEDUP_REMOVED lines=8> */
.L_x_743:
[----:B------:R-:W-:Y:S05]  /*a5b0*/  BSYNC B6 ;  /* 0x0000000000067941 */ /* 0x000fea0003800000 */
.L_x_742:
        /* <DEDUP_REMOVED lines=12> */
.L_x_796:
        /* <DEDUP_REMOVED lines=19> */
.L_x_795:
[----:B------:R-:W-:Y:S05]  /*a7b0*/  BSYNC B0 ;  /* 0x0000000000007941 */ /* 0x000fea0003800000 */
.L_x_794:
[----:B------:R-:W-:Y:S01]  /*a7c0*/  IMAD.MOV.U32 R5, RZ, RZ, R8 ;  /* 0x000000ffff057224 */ /* 0x000fe200078e0008 */
[----:B------:R-:W-:Y:S05]  /*a7d0*/  @P1 BRA `(.L_x_796) ;  /* 0xfffffea000001947 */ /* 0x000fea000383ffff */
.L_x_793:
        /* <DEDUP_REMOVED lines=18> */
.L_x_801:
        /* <DEDUP_REMOVED lines=17> */
.L_x_800:
[----:B------:R-:W-:Y:S05]  /*aa10*/  BSYNC B0 ;  /* 0x0000000000007941 */ /* 0x000fea0003800000 */
.L_x_799:
[----:B------:R-:W-:-:S04]  /*aa20*/  SHF.R.S32.HI R8, RZ, 0x1, R8 ;  /* 0x00000001ff087819 */ /* 0x000fc80000011408 */
[----:B------:R-:W-:-:S13]  /*aa30*/  ISETP.GE.AND P0, PT, R8, 0x20, PT ;  /* 0x000000200800780c */ /* 0x000fda0003f06270 */
[----:B------:R-:W-:Y:S05]  /*aa40*/  @P0 BRA `(.L_x_801) ;  /* 0xfffffeb000000947 */ /* 0x000fea000383ffff */
[----:B------:R-:W-:-:S10]  /*aa50*/  HFMA2.MMA R4, -RZ, RZ, 0, 1.9073486328125e-06 ;  /* 0x00000020ff047435 */ /* 0x000fd400000001ff */
.L_x_798:
[----:B0-----:R-:W-:Y:S01]  /*aa60*/  ISETP.GE.AND P0, PT, R4, 0x2, PT ;  /* 0x000000020400780c */ /* 0x001fe20003f06270 */
[----:B------:R-:W-:Y:S01]  /*aa70*/  WARPSYNC 0xffffffff ;  /* 0xffffffff00007948 */ /* 0x000fe20003800000 */
[----:B------:R-:W-:Y:S11]  /*aa80*/  BAR.SYNC.DEFER_BLOCKING 0x0 ;  /* 0x0000000000007b1d */ /* 0x000ff60000010000 */
[----:B------:R-:W-:Y:S05]  /*aa90*/  @!P0 BRA `(.L_x_797) ;  /* 0x000000c000008947 */ /* 0x000fea0003800000 */
[----:B------:R-:W-:-:S05]  /*aaa0*/  IMAD.MOV.U32 R5, RZ, RZ, 0x1 ;  /* 0x00000001ff057424 */ /* 0x000fca00078e00ff */
.L_x_802:
        /* <DEDUP_REMOVED lines=11> */
.L_x_797:
        /* <DEDUP_REMOVED lines=202> */
.L_x_803:
        /* <DEDUP_REMOVED lines=202> */
.L_x_804:
        /* <DEDUP_REMOVED lines=216> */
.L_x_806:
        /* <DEDUP_REMOVED lines=202> */
.L_x_807:
        /* <DEDUP_REMOVED lines=11> */
.L_x_809:
[----:B------:R-:W-:Y:S05]  /*df70*/  BSYNC B0 ;  /* 0x0000000000007941 */ /* 0x000fea0003800000 */
.L_x_808:
        /* <DEDUP_REMOVED lines=16> */
.L_x_811:
[----:B------:R-:W-:Y:S05]  /*e080*/  BSYNC B0 ;  /* 0x0000000000007941 */ /* 0x000fea0003800000 */
.L_x_810:
        /* <DEDUP_REMOVED lines=31> */
.L_x_813:
[----:B------:R-:W-:Y:S05]  /*e280*/  BSYNC B0 ;  /* 0x0000000000007941 */ /* 0x000fea0003800000 */
.L_x_812:
        /* <DEDUP_REMOVED lines=26> */
.L_x_818:
        /* <DEDUP_REMOVED lines=13> */
.L_x_817:
[----:B------:R-:W-:Y:S05]  /*e500*/  BSYNC B1 ;  /* 0x0000000000017941 */ /* 0x000fea0003800000 */
.L_x_816:
[----:B------:R-:W-:Y:S05]  /*e510*/  BRA `(.L_x_819) ;  /* 0x0000014000007947 */ /* 0x000fea0003800000 */
.L_x_815:
[----:B------:R-:W-:Y:S01]  /*e520*/  ISETP.GE.U32.AND P0, PT, R2, c[0x0][0x184], PT ;  /* 0x0000610002007a0c */ /* 0x000fe20003f06070 */
[----:B------:R-:W-:Y:S01]  /*e530*/  IMAD.MOV.U32 R16, RZ, RZ, c[0x0][0x168] ;  /* 0x00005a00ff107624 */ /* 0x000fe200078e00ff */
[----:B------:R-:W-:-:S11]  /*e540*/  MOV R17, c[0x0][0x16c] ;  /* 0x00005b0000117a02 */ /* 0x000fd60000000f00 */
[----:B------:R-:W-:Y:S05]  /*e550*/  @P0 BRA `(.L_x_819) ;  /* 0x0000010000000947 */ /* 0x000fea0003800000 */
[----:B------:R-:W-:Y:S01]  /*e560*/  IMAD.MOV.U32 R16, RZ, RZ, c[0x0][0x168] ;  /* 0x00005a00ff107624 */ /* 0x000fe200078e00ff */
[----:B------:R-:W-:Y:S01]  /*e570*/  MOV R17, c[0x0][0x16c] ;  /* 0x00005b0000117a02 */ /* 0x000fe20000000f00 */
[----:B------:R-:W-:-:S03]  /*e580*/  IMAD.MOV.U32 R9, RZ, RZ, R2 ;  /* 0x000000ffff097224 */ /* 0x000fc600078e0002 */
.L_x_820:
        /* <DEDUP_REMOVED lines=13> */
.L_x_819:
[----:B------:R-:W-:Y:S05]  /*e660*/  BSYNC B0 ;  /* 0x0000000000007941 */ /* 0x000fea0003800000 */
.L_x_814:
        /* <DEDUP_REMOVED lines=12> */
.L_x_824:
        /* <DEDUP_REMOVED lines=19> */
.L_x_823:
[----:B------:R-:W-:Y:S05]  /*e860*/  BSYNC B0 ;  /* 0x0000000000007941 */ /* 0x000fea0003800000 */
.L_x_822:
[----:B0-----:R-:W-:Y:S01]  /*e870*/  IMAD.MOV.U32 R9, RZ, RZ, R0 ;  /* 0x000000ffff097224 */ /* 0x001fe200078e0000 */
[----:B------:R-:W-:Y:S05]  /*e880*/  @P2 BRA `(.L_x_824) ;  /* 0xfffffea000002947 */ /* 0x000fea000383ffff */
.L_x_821:
        /* <DEDUP_REMOVED lines=17> */
.L_x_829:
        /* <DEDUP_REMOVED lines=17> */
.L_x_828:
[----:B------:R-:W-:Y:S05]  /*eab0*/  BSYNC B0 ;  /* 0x0000000000007941 */ /* 0x000fea0003800000 */
.L_x_827:
[----:B------:R-:W-:-:S04]  /*eac0*/  SHF.R.S32.HI R0, RZ, 0x1, R0 ;  /* 0x00000001ff007819 */ /* 0x000fc80000011400 */
[----:B------:R-:W-:-:S13]  /*ead0*/  ISETP.GE.AND P0, PT, R0, 0x20, PT ;  /* 0x000000200000780c */ /* 0x000fda0003f06270 */
[----:B------:R-:W-:Y:S05]  /*eae0*/  @P0 BRA `(.L_x_829) ;  /* 0xfffffeb000000947 */ /* 0x000fea000383ffff */
[----:B------:R-:W-:-:S09]  /*eaf0*/  HFMA2.MMA R0, -RZ, RZ, 0, 1.9073486328125e-06 ;  /* 0x00000020ff007435 */ /* 0x000fd200000001ff */
.L_x_826:
[----:B0-----:R-:W-:Y:S01]  /*eb00*/  BAR.SYNC.DEFER_BLOCKING 0x0 ;  /* 0x0000000000007b1d */ /* 0x001fe20000010000 */
[----:B------:R-:W-:-:S13]  /*eb10*/  ISETP.GE.AND P0, PT, R0, 0x2, PT ;  /* 0x000000020000780c */ /* 0x000fda0003f06270 */
[----:B------:R-:W-:Y:S05]  /*eb20*/  @!P0 BRA `(.L_x_825) ;  /* 0x000000c000008947 */ /* 0x000fea0003800000 */
[----:B------:R-:W-:-:S05]  /*eb30*/  IMAD.MOV.U32 R9, RZ, RZ, 0x1 ;  /* 0x00000001ff097424 */ /* 0x000fca00078e00ff */
.L_x_830:
        /* <DEDUP_REMOVED lines=11> */
.L_x_825:
        /* <DEDUP_REMOVED lines=15> */
.L_x_832:
        /* <DEDUP_REMOVED lines=25> */
.L_x_834:
        /* <DEDUP_REMOVED lines=24> */
.L_x_835:
[----:B------:R-:W-:-:S04]  /*eff0*/  IADD3 R18, P0, R18, c[0x0][0x548], RZ ;  /* 0x0001520012127a10 */ /* 0x000fc80007f1e0ff */
[----:B------:R-:W-:-:S05]  /*f000*/  IADD3.X R19, RZ, c[0x0][0x54c], RZ, P0, !PT ;  /* 0x00015300ff137a10 */ /* 0x000fca00007fe4ff */
[----:B------:R-:W-:Y:S01]  /*f010*/  STG.E.64 [R18.64], R16 ;  /* 0x0000001012007986 */ /* 0x000fe2000c101b24 */
[----:B------:R-:W-:Y:S05]  /*f020*/  EXIT ;  /* 0x000000000000794d */ /* 0x000fea0003800000 */
.L_x_833:
[----:B------:R-:W-:Y:S04]  /*f030*/  STG.E.64 [R4.64], R22 ;  /* 0x0000001604007986 */ /* 0x000fe8000c101b24 */
[----:B------:R-:W-:Y:S01]  /*f040*/  STG.E.64 [R4.64+0x8], R16 ;  /* 0x0000081004007986 */ /* 0x000fe2000c101b24 */
[----:B------:R-:W-:Y:S05]  /*f050*/  EXIT ;  /* 0x000000000000794d */ /* 0x000fea0003800000 */
.L_x_831:
        /* <DEDUP_REMOVED lines=10> */
.L_x_836:
        /* <DEDUP_REMOVED lines=25> */
.L_x_838:
        /* <DEDUP_REMOVED lines=24> */
.L_x_839:
[----:B------:R-:W-:-:S04]  /*f410*/  IADD3 R18, P0, R18, c[0x0][0x548], RZ ;  /* 0x0001520012127a10 */ /* 0x000fc80007f1e0ff */
[----:B------:R-:W-:-:S05]  /*f420*/  IADD3.X R19, RZ, c[0x0][0x54c], RZ, P0, !PT ;  /* 0x00015300ff137a10 */ /* 0x000fca00007fe4ff */
[----:B------:R-:W-:Y:S01]  /*f430*/  STG.E.64 [R18.64], R16 ;  /* 0x0000001012007986 */ /* 0x000fe2000c101b24 */
[----:B------:R-:W-:Y:S05]  /*f440*/  EXIT ;  /* 0x000000000000794d */ /* 0x000fea0003800000 */
.L_x_837:
[----:B------:R-:W-:Y:S04]  /*f450*/  STG.E.64 [R6.64], R22 ;  /* 0x0000001606007986 */ /* 0x000fe8000c101b24 */
[----:B------:R-:W-:Y:S01]  /*f460*/  STG.E.64 [R12.64], R16 ;  /* 0x000000100c007986 */ /* 0x000fe2000c101b24 */
[----:B------:R-:W-:Y:S05]  /*f470*/  EXIT ;  /* 0x000000000000794d */ /* 0x000fea0003800000 */
.L_x_805:
        /* <DEDUP_REMOVED lines=22> */
.L_x_841:
        /* <DEDUP_REMOVED lines=27> */
.L_x_843:
        /* <DEDUP_REMOVED lines=24> */
.L_x_844:
[----:B------:R-:W-:-:S04]  /*f910*/  IADD3 R18, P0, R18, c[0x0][0x548], RZ ;  /* 0x0001520012127a10 */ /* 0x000fc80007f1e0ff */
[----:B------:R-:W-:-:S05]  /*f920*/  IADD3.X R19, RZ, c[0x0][0x54c], RZ, P0, !PT ;  /* 0x00015300ff137a10 */ /* 0x000fca00007fe4ff */
[----:B------:R-:W-:Y:S01]  /*f930*/  STG.E.64 [R18.64], R16 ;  /* 0x0000001012007986 */ /* 0x000fe2000c101b24 */
[----:B------:R-:W-:Y:S05]  /*f940*/  EXIT ;  /* 0x000000000000794d */ /* 0x000fea0003800000 */
.L_x_842:
[----:B------:R-:W-:Y:S04]  /*f950*/  STG.E.64 [R4.64], R22 ;  /* 0x0000001604007986 */ /* 0x000fe8000c101b24 */
[----:B------:R-:W-:Y:S01]  /*f960*/  STG.E.64 [R4.64+0x8], R16 ;  /* 0x0000081004007986 */ /* 0x000fe2000c101b24 */
[----:B------:R-:W-:Y:S05]  /*f970*/  EXIT ;  /* 0x000000000000794d */ /* 0x000fea0003800000 */
.L_x_840:
        /* <DEDUP_REMOVED lines=10> */
.L_x_845:
        /* <DEDUP_REMOVED lines=27> */
.L_x_847:
        /* <DEDUP_REMOVED lines=24> */
.L_x_848:
[----:B------:R-:W-:-:S04]  /*fd50*/  IADD3 R18, P0, R18, c[0x0][0x548], RZ ;  /* 0x0001520012127a10 */ /* 0x000fc80007f1e0ff */
[----:B------:R-:W-:-:S05]  /*fd60*/  IADD3.X R19, RZ, c[0x0][0x54c], RZ, P0, !PT ;  /* 0x00015300ff137a10 */ /* 0x000fca00007fe4ff */
[----:B------:R-:W-:Y:S01]  /*fd70*/  STG.E.64 [R18.64], R16 ;  /* 0x0000001012007986 */ /* 0x000fe2000c101b24 */
[----:B------:R-:W-:Y:S05]  /*fd80*/  EXIT ;  /* 0x000000000000794d */ /* 0x000fea0003800000 */
.L_x_846:
[----:B------:R-:W-:Y:S04]  /*fd90*/  STG.E.64 [R6.64], R22 ;  /* 0x0000001606007986 */ /* 0x000fe8000c101b24 */
[----:B------:R-:W-:Y:S01]  /*fda0*/  STG.E.64 [R10.64], R16 ;  /* 0x000000100a007986 */ /* 0x000fe2000c101b24 */
[----:B------:R-:W-:Y:S05]  /*fdb0*/  EXIT ;  /* 0x000000000000794d */ /* 0x000fea0003800000 */
.L_x_849:
        /* <DEDUP_REMOVED lines=12> */
.L_x_9874:


//--------------------- .text._ZN2at6native13reduce_kernelILi128ELi4ENS0_8ReduceOpIN3c104HalfENS0_14func_wrapper_tIdZNS0_15xor_sum_functorIS4_vEclERNS_14TensorIteratorEEUlddE_EEjdLi4ELi4EEEEEvT1_ --------------------------
	.section	.text._ZN2at6native13reduce_kernelILi128ELi4ENS0_8ReduceOpIN3c104HalfENS0_14func_wrapper_tIdZNS0_15xor_sum_functorIS4_vEclERNS_14TensorIteratorEEUlddE_EEjdLi4ELi4EEEEEvT1_,"ax",@progbits
	.sectioninfo	@"SHI_REGISTERS=80"
	.align	128
        .global         _ZN2at6native13reduce_kernelILi128ELi4ENS0_8ReduceOpIN3c104HalfENS0_14func_wrapper_tIdZNS0_15xor_sum_functorIS4_vEclERNS_14TensorIteratorEEUlddE_EEjdLi4ELi4EEEEEvT1_
        .type           _ZN2at6native13reduce_kernelILi128ELi4ENS0_8ReduceOpIN3c104HalfENS0_14func_wrapper_tIdZNS0_15xor_sum_functorIS4_vEclERNS_14TensorIteratorEEUlddE_EEjdLi4ELi4EEEEEvT1_,@function
        .size           _ZN2at6native13reduce_kernelILi128ELi4ENS0_8ReduceOpIN3c104HalfENS0_14func_wrapper_tIdZNS0_15xor_sum_functorIS4_vEclERNS_14TensorIteratorEEUlddE_EEjdLi4ELi4EEEEEvT1_,(.L_x_9875 - _ZN2at6native13reduce_kernelILi128ELi4ENS0_8ReduceOpIN3c104HalfENS0_14func_wrapper_tIdZNS0_15xor_sum_functorIS4_vEclERNS_14TensorIteratorEEUlddE_EEjdLi4ELi4EEEEEvT1_)
        .other          _ZN2at6native13reduce_kernelILi128ELi4ENS0_8ReduceOpIN3c104HalfENS0_14func_wrapper_tIdZNS0_15xor_sum_functorIS4_vEclERNS_14TensorIteratorEEUlddE_EEjdLi4ELi4EEEEEvT1_,@"STO_CUDA_ENTRY STV_DEFAULT"
_ZN2at6native13reduce_kernelILi128ELi4ENS0_8ReduceOpIN3c104HalfENS0_14func_wrapper_tIdZNS0_15xor_sum_functorIS4_vEclERNS_14TensorIteratorEEUlddE_EEjdLi4ELi4EEEEEvT1_:
.text._ZN2at6native13reduce_kernelILi128ELi4ENS0_8ReduceOpIN3c104HalfENS0_14func_wrapper_tIdZNS0_15xor_sum_functorIS4_vEclERNS_14TensorIteratorEEUlddE_EEjdLi4ELi4EEEEEvT1_:
        /* <DEDUP_REMOVED lines=213> */
.L_x_850:
        /* <DEDUP_REMOVED lines=51> */
.L_x_859:
[----:B------:R-:W-:Y:S05]  /*1080*/  BSYNC B2 ;  /* 0x0000000000027941 */ /* 0x000fea0003800000 */
.L_x_858:
        /* <DEDUP_REMOVED lines=13> */
.L_x_857:
[----:B------:R-:W-:Y:S05]  /*1160*/  BSYNC B1 ;  /* 0x0000000000017941 */ /* 0x000fea0003800000 */
.L_x_856:
[C---:B------:R-:W-:Y:S02]  /*1170*/  IADD3 R3, P0, -R8.reuse, 0x4, RZ ;  /* 0x0000000408037810 */ /* 0x040fe40007f1e1ff */
[----:B------:R-:W-:Y:S02]  /*1180*/  IADD3 R0, R8, c[0x0][0x174], RZ ;  /* 0x00005d0008007a10 */ /* 0x000fe40007ffe0ff */
[----:B------:R-:W-:Y:S01]  /*1190*/  LEA R18, P1, R3, R18, 0x1 ;  /* 0x0000001203127211 */ /* 0x000fe200078208ff */
[----:B------:R-:W-:Y:S01]  /*11a0*/  IMAD.X R4, RZ, RZ, -0x1, P0 ;  /* 0xffffffffff047424 */ /* 0x000fe200000e06ff */
[----:B------:R-:W-:-:S04]  /*11b0*/  IADD3 R0, R0, -0x4, RZ ;  /* 0xfffffffc00007810 */ /* 0x000fc80007ffe0ff */
[----:B------:R-:W-:Y:S02]  /*11c0*/  LEA.HI.X R19, R3, R19, R4, 0x1, P1 ;  /* 0x0000001303137211 */ /* 0x000fe400008f0c04 */
.L_x_855:
[----:B------:R-:W-:Y:S05]  /*11d0*/  BSYNC B0 ;  /* 0x0000000000007941 */ /* 0x000fea0003800000 */
.L_x_854:
        /* <DEDUP_REMOVED lines=20> */
.L_x_862:
        /* <DEDUP_REMOVED lines=26> */
.L_x_861:
[----:B------:R-:W-:Y:S05]  /*14c0*/  BSYNC B0 ;  /* 0x0000000000007941 */ /* 0x000fea0003800000 */
.L_x_860:
        /* <DEDUP_REMOVED lines=8> */
.L_x_864:
[----:B------:R-:W-:Y:S05]  /*1550*/  BSYNC B0 ;  /* 0x0000000000007941 */ /* 0x000fea0003800000 */
.L_x_863:
        /* <DEDUP_REMOVED lines=15> */
.L_x_866:
[----:B------:R-:W-:Y:S05]  /*1650*/  BSYNC B0 ;  /* 0x0000000000007941 */ /* 0x000fea0003800000 */
.L_x_865:
[----:B------:R-:W-:Y:S01]  /*1660*/  LOP3.LUT R29, R14, R29, R27, 0x96, !PT ;  /* 0x0000001d0e1d7212 */ /* 0x000fe200078e961b */
[----:B------:R-:W-:Y:S01]  /*1670*/  HFMA2.MMA R4, -RZ, RZ, 0, 0 ;  /* 0x00000000ff047435 */ /* 0x000fe200000001ff */
[----:B------:R-:W-:Y:S01]  /*1680*/  LOP3.LUT R28, R28, R15, R25, 0x96, !PT ;  /* 0x0000000f1c1c7212 */ /* 0x000fe200078e9619 */
[----:B------:R-:W-:Y:S01]  /*1690*/  IMAD.MOV.U32 R13, RZ, RZ, RZ ;  /* 0x000000ffff0d7224 */ /* 0x000fe200078e00ff */
[----:B------:R-:W-:Y:S01]  /*16a0*/  LOP3.LUT R29, R16, R29, RZ, 0x3c, !PT ;  /* 0x0000001d101d7212 */ /* 0x000fe200078e3cff */
[----:B------:R-:W-:Y:S01]  /*16b0*/  CS2R R18, SRZ ;  /* 0x0000000000127805 */ /* 0x000fe2000001ff00 */
[----:B------:R-:W-:Y:S01]  /*16c0*/  LOP3.LUT R28, R21, R28, RZ, 0x3c, !PT ;  /* 0x0000001c151c7212 */ /* 0x000fe200078e3cff */
[----:B------:R-:W-:Y:S01]  /*16d0*/  IMAD.MOV.U32 R16, RZ, RZ, RZ ;  /* 0x000000ffff107224 */ /* 0x000fe200078e00ff */
[----:B------:R-:W-:Y:S01]  /*16e0*/  MOV R3, RZ ;  /* 0x000000ff00037202 */ /* 0x000fe20000000f00 */
[----:B------:R-:W-:Y:S05]  /*16f0*/  BRA `(.L_x_867) ;  /* 0x0000a75000007947 */ /* 0x000fea0003800000 */
.L_x_853:
[----:B------:R-:W-:Y:S02]  /*1700*/  IMAD.MOV.U32 R4, RZ, RZ, c[0x0][0x2e0] ;  /* 0x0000b800ff047624 */ /* 0x000fe400078e00ff */
[----:B------:R-:W-:-:S03]  /*1710*/  IMAD.MOV.U32 R0, RZ, RZ, 0x1 ;  /* 0x00000001ff007424 */ /* 0x000fc600078e00ff */
[----:B------:R-:W-:Y:S02]  /*1720*/  SHF.R.U32.HI R4, RZ, 0x1, R4 ;  /* 0x00000001ff047819 */ /* 0x000fe40000011604 */
[----:B------:R-:W-:Y:S02]  /*1730*/  ISETP.EQ.AND P2, PT, R0, c[0x0][0x1b0], PT ;  /* 0x00006c0000007a0c */ /* 0x000fe40003f42270 */
[----:B------:R-:W-:Y:S02]  /*1740*/  ISETP.NE.AND P0, PT, R4, 0x1, PT ;  /* 0x000000010400780c */ /* 0x000fe40003f05270 */
[----:B------:R-:W-:-:S11]  /*1750*/  ISETP.NE.AND P1, PT, R0, c[0x0][0x1b0], PT ;  /* 0x00006c0000007a0c */ /* 0x000fd60003f25270 */
[----:B------:R-:W-:Y:S05]  /*1760*/  @!P0 BRA P2, `(.L_x_868) ;  /* 0x0000931000008947 */ /* 0x000fea0001000000 */
[----:B------:R-:W-:Y:S01]  /*1770*/  MOV R70, c[0x0][0x17c] ;  /* 0x00005f0000467a02 */ /* 0x000fe20000000f00 */
[--C-:B------:R-:W-:Y:S01]  /*1780*/  IMAD.MOV.U32 R3, RZ, RZ, R62.reuse ;  /* 0x000000ffff037224 */ /* 0x100fe200078e003e */
[----:B------:R-:W-:Y:S01]  /*1790*/  MOV R66, c[0x0][0x16c] ;  /* 0x00005b0000427a02 */ /* 0x000fe20000000f00 */
        /* <DEDUP_REMOVED lines=68> */
.L_x_878:
[----:B------:R-:W-:Y:S02]  /*1be0*/  IMAD.MOV.U32 R28, RZ, RZ, RZ ;  /* 0x000000ffff1c7224 */ /* 0x000fe400078e00ff */
[----:B------:R-:W-:Y:S01]  /*1bf0*/  IMAD.MOV.U32 R30, RZ, RZ, RZ ;  /* 0x000000ffff1e7224 */ /* 0x000fe200078e00ff */
[----:B------:R-:W-:Y:S05]  /*1c00*/  @!P0 BRA `(.L_x_873) ;  /* 0x00000df000008947 */ /* 0x000fea0003800000 */
[----:B------:R-:W-:Y:S01]  /*1c10*/  HFMA2.MMA R26, -RZ, RZ, 0, 0 ;  /* 0x00000000ff1a7435 */ /* 0x000fe200000001ff */
[----:B------:R-:W-:-:S09]  /*1c20*/  IMAD.MOV.U32 R27, RZ, RZ, R3 ;  /* 0x000000ffff1b7224 */ /* 0x000fd200078e0003 */
        /* <DEDUP_REMOVED lines=221> */
.L_x_873:
        /* <DEDUP_REMOVED lines=230> */
.L_x_874:
[----:B------:R-:W-:-:S04]  /*3860*/  LOP3.LUT R27, R28, 0xfffffff8, RZ, 0xc0, !PT ;  /* 0xfffffff81c1b7812 */ /* 0x000fc800078ec0ff */
[----:B------:R-:W-:-:S05]  /*3870*/  IADD3 R26, P1, R18, R27, RZ ;  /* 0x0000001b121a7210 */ /* 0x000fca0007f3e0ff */
[----:B------:R-:W-:-:S06]  /*3880*/  IMAD.X R27, RZ, RZ, R19, P1 ;  /* 0x000000ffff1b7224 */ /* 0x000fcc00008e0613 */
[----:B------:R-:W2:Y:S01]  /*3890*/  LDG.E.64 R26, [R26.64] ;  /* 0x000000241a1a7981 */ /* 0x000ea2000c1e1b00 */
[----:B------:R-:W-:Y:S01]  /*38a0*/  IADD3 R3, R3, c[0x0][0x17c], RZ ;  /* 0x00005f0003037a10 */ /* 0x000fe20007ffe0ff */
[----:B------:R-:W-:Y:S01]  /*38b0*/  IMAD.MOV.U32 R30, RZ, RZ, RZ ;  /* 0x000000ffff1e7224 */ /* 0x000fe200078e00ff */
[----:B------:R-:W-:Y:S02]  /*38c0*/  MOV R28, RZ ;  /* 0x000000ff001c7202 */ /* 0x000fe40000000f00 */
[----:B--2---:R-:W-:Y:S02]  /*38d0*/  PRMT R60, R26, 0x7610, R26 ;  /* 0x000076101a3c7816 */ /* 0x004fe4000000001a */
[----:B------:R-:W-:Y:S01]  /*38e0*/  PRMT R62, R27, 0x7610, R27 ;  /* 0x000076101b3e7816 */ /* 0x000fe2000000001b */
[----:B------:R-:W-:Y:S05]  /*38f0*/  @!P0 BRA `(.L_x_875) ;  /* 0x00000de000008947 */ /* 0x000fea0003800000 */
[----:B------:R-:W-:Y:S01]  /*3900*/  MOV R27, R3 ;  /* 0x00000003001b7202 */ /* 0x000fe20000000f00 */
[----:B------:R-:W-:Y:S02]  /*3910*/  IMAD.MOV.U32 R26, RZ, RZ, RZ ;  /* 0x000000ffff1a7224 */ /* 0x000fe400078e00ff */
[----:B------:R-:W-:-:S02]  /*3920*/  IMAD.MOV.U32 R29, RZ, RZ, c[0x0][0x1b0] ;  /* 0x00006c00ff1d7624 */ /* 0x000fc400078e00ff */
        /* <DEDUP_REMOVED lines=219> */
.L_x_875:
[----:B------:R-:W-:-:S04]  /*46e0*/  LOP3.LUT R27, R30, 0xfffffff8, RZ, 0xc0, !PT ;  /* 0xfffffff81e1b7812 */ /* 0x000fc800078ec0ff */
[----:B------:R-:W-:-:S05]  /*46f0*/  IADD3 R26, P1, R18, R27, RZ ;  /* 0x0000001b121a7210 */ /* 0x000fca0007f3e0ff */
[----:B------:R-:W-:-:S06]  /*4700*/  IMAD.X R27, RZ, RZ, R19, P1 ;  /* 0x000000ffff1b7224 */ /* 0x000fcc00008e0613 */
[----:B------:R-:W2:Y:S01]  /*4710*/  LDG.E.64 R26, [R26.64] ;  /* 0x000000241a1a7981 */ /* 0x000ea2000c1e1b00 */
[----:B------:R-:W-:Y:S02]  /*4720*/  IADD3 R3, R3, c[0x0][0x17c], RZ ;  /* 0x00005f0003037a10 */ /* 0x000fe40007ffe0ff */
[----:B--2---:R-:W-:Y:S02]  /*4730*/  PRMT R70, R26, 0x7610, R26 ;  /* 0x000076101a467816 */ /* 0x004fe4000000001a */
        /* <DEDUP_REMOVED lines=224> */
.L_x_876:
[----:B------:R-:W-:-:S04]  /*5540*/  LOP3.LUT R27, R28, 0xfffffff8, RZ, 0xc0, !PT ;  /* 0xfffffff81c1b7812 */ /* 0x000fc800078ec0ff */
[----:B------:R-:W-:-:S04]  /*5550*/  IADD3 R26, P1, R18, R27, RZ ;  /* 0x0000001b121a7210 */ /* 0x000fc80007f3e0ff */
[----:B------:R-:W-:-:S06]  /*5560*/  IADD3.X R27, RZ, R19, RZ, P1, !PT ;  /* 0x00000013ff1b7210 */ /* 0x000fcc0000ffe4ff */
[----:B------:R-:W2:Y:S01]  /*5570*/  LDG.E.64 R26, [R26.64] ;  /* 0x000000241a1a7981 */ /* 0x000ea2000c1e1b00 */
[----:B------:R-:W-:Y:S01]  /*5580*/  HADD2.F32 R30, -RZ, R58.H0_H0 ;  /* 0x2000003aff1e7230 */ /* 0x000fe20000004100 */
[----:B------:R-:W-:Y:S01]  /*5590*/  IADD3 R3, R3, c[0x0][0x17c], RZ ;  /* 0x00005f0003037a10 */ /* 0x000fe20007ffe0ff */
[--C-:B------:R-:W-:Y:S01]  /*55a0*/  HADD2.F32 R32, -RZ, R56.reuse.H1_H1 ;  /* 0x30000038ff207230 */ /* 0x100fe20000004100 */
[----:B------:R-:W-:Y:S01]  /*55b0*/  IMAD.MOV.U32 R64, RZ, RZ, c[0x0][0x17c] ;  /* 0x00005f00ff407624 */ /* 0x000fe200078e00ff */
[----:B------:R-:W-:Y:S01]  /*55c0*/  HADD2.F32 R28, -RZ, R56.H0_H0 ;  /* 0x20000038ff1c7230 */ /* 0x000fe20000004100 */
[----:B------:R-:W-:Y:S01]  /*55d0*/  FMUL.FTZ R30, R30, 1 ;  /* 0x3f8000001e1e7820 */ /* 0x000fe20000410000 */
[----:B------:R-:W-:Y:S01]  /*55e0*/  HADD2.F32 R34, -RZ, R58.H1_H1 ;  /* 0x3000003aff227230 */ /* 0x000fe20000004100 */
[----:B------:R-:W-:Y:S01]  /*55f0*/  FMUL.FTZ R32, R32, 1 ;  /* 0x3f80000020207820 */ /* 0x000fe20000410000 */
[--C-:B------:R-:W-:Y:S01]  /*5600*/  HADD2.F32 R36, -RZ, R60.reuse.H0_H0 ;  /* 0x2000003cff247230 */ /* 0x100fe20000004100 */
[----:B------:R-:W-:Y:S01]  /*5610*/  FMUL.FTZ R28, R28, 1 ;  /* 0x3f8000001c1c7820 */ /* 0x000fe20000410000 */
[----:B------:R-:W-:Y:S01]  /*5620*/  HADD2.F32 R38, -RZ, R60.H1_H1 ;  /* 0x3000003cff267230 */ /* 0x000fe20000004100 */
[----:B------:R-:W0:Y:S01]  /*5630*/  F2F.F64.F32 R30, R30 ;  /* 0x0000001e001e7310 */ /* 0x000e220000201800 */
[--C-:B------:R-:W-:Y:S01]  /*5640*/  HADD2.F32 R40, -RZ, R62.reuse.H0_H0 ;  /* 0x2000003eff287230 */ /* 0x100fe20000004100 */
[----:B------:R-:W-:Y:S01]  /*5650*/  FMUL.FTZ R34, R34, 1 ;  /* 0x3f80000022227820 */ /* 0x000fe20000410000 */
[----:B------:R-:W-:Y:S01]  /*5660*/  HADD2.F32 R42, -RZ, R62.H1_H1 ;  /* 0x3000003eff2a7230 */ /* 0x000fe20000004100 */
[----:B------:R-:W-:Y:S01]  /*5670*/  FMUL.FTZ R36, R36, 1 ;  /* 0x3f80000024247820 */ /* 0x000fe20000410000 */
[--C-:B------:R-:W-:Y:S01]  /*5680*/  HADD2.F32 R44, -RZ, R70.reuse.H0_H0 ;  /* 0x20000046ff2c7230 */ /* 0x100fe20000004100 */
[----:B------:R-:W-:Y:S01]  /*5690*/  FMUL.FTZ R38, R38, 1 ;  /* 0x3f80000026267820 */ /* 0x000fe20000410000 */
[----:B------:R-:W-:Y:S01]  /*56a0*/  HADD2.F32 R46, -RZ, R70.H1_H1 ;  /* 0x30000046ff2e7230 */ /* 0x000fe20000004100 */
[----:B------:R-:W1:Y:S01]  /*56b0*/  F2F.F64.F32 R32, R32 ;  /* 0x0000002000207310 */ /* 0x000e620000201800 */
[--C-:B------:R-:W-:Y:S01]  /*56c0*/  HADD2.F32 R48, -RZ, R72.reuse.H0_H0 ;  /* 0x20000048ff307230 */ /* 0x100fe20000004100 */
[----:B------:R-:W-:Y:S01]  /*56d0*/  FMUL.FTZ R40, R40, 1 ;  /* 0x3f80000028287820 */ /* 0x000fe20000410000 */
[----:B------:R-:W-:Y:S01]  /*56e0*/  HADD2.F32 R50, -RZ, R72.H1_H1 ;  /* 0x30000048ff327230 */ /* 0x000fe20000004100 */
[----:B------:R-:W-:-:S02]  /*56f0*/  FMUL.FTZ R42, R42, 1 ;  /* 0x3f8000002a2a7820 */ /* 0x000fc40000410000 */
[----:B------:R-:W-:Y:S02]  /*5700*/  FMUL.FTZ R44, R44, 1 ;  /* 0x3f8000002c2c7820 */ /* 0x000fe40000410000 */
        /* <DEDUP_REMOVED lines=40> */
[----:B------:R-:W-:Y:S02]  /*5990*/  HADD2.F32 R68, -RZ, R26.H1_H1 ;  /* 0x3000001aff447230 */ /* 0x000fe40000004100 */
[--C-:B------:R-:W-:Y:S01]  /*59a0*/  HADD2.F32 R30, -RZ, R27.reuse.H0_H0 ;  /* 0x2000001bff1e7230 */ /* 0x100fe20000004100 */
[----:B------:R-:W-:Y:S01]  /*59b0*/  FMUL.FTZ R52, R52, 1 ;  /* 0x3f80000034347820 */ /* 0x000fe20000410000 */
[----:B------:R-:W-:Y:S01]  /*59c0*/  HADD2.F32 R32, -RZ, R27.H1_H1 ;  /* 0x3000001bff207230 */ /* 0x000fe20000004100 */
        /* <DEDUP_REMOVED lines=17> */
.L_x_877:
[----:B------:R-:W-:Y:S05]  /*5ae0*/  BSYNC B1 ;  /* 0x0000000000017941 */ /* 0x000fea0003800000 */
.L_x_872:
[----:B------:R-:W-:Y:S02]  /*5af0*/  PRMT R34, R26, 0x7610, R26 ;  /* 0x000076101a227816 */ /* 0x000fe4000000001a */
[----:B------:R-:W-:-:S02]  /*5b00*/  PRMT R35, R27, 0x7610, R27 ;  /* 0x000076101b237816 */ /* 0x000fc4000000001b */
.L_x_871:
[----:B------:R-:W-:Y:S05]  /*5b10*/  BSYNC B0 ;  /* 0x0000000000007941 */ /* 0x000fea0003800000 */
.L_x_870:
        /* <DEDUP_REMOVED lines=205> */
.L_x_881:
        /* <DEDUP_REMOVED lines=209> */
.L_x_882:
[----:B------:R-:W-:-:S04]  /*7500*/  LOP3.LUT R27, R33, 0xfffffff8, RZ, 0xc0, !PT ;  /* 0xfffffff8211b7812 */ /* 0x000fc800078ec0ff */
[----:B------:R-:W-:-:S04]  /*7510*/  IADD3 R26, P2, R18, R27, RZ ;  /* 0x0000001b121a7210 */ /* 0x000fc80007f5e0ff */
[----:B------:R-:W-:-:S06]  /*7520*/  IADD3.X R27, RZ, R19, RZ, P2, !PT ;  /* 0x00000013ff1b7210 */ /* 0x000fcc00017fe4ff */
[----:B------:R-:W2:Y:S01]  /*7530*/  LDG.E.64 R26, [R26.64] ;  /* 0x000000241a1a7981 */ /* 0x000ea2000c1e1b00 */
[----:B------:R-:W-:-:S04]  /*7540*/  IADD3 R29, R29, c[0x0][0x17c], RZ ;  /* 0x00005f001d1d7a10 */ /* 0x000fc80007ffe0ff */
[----:B------:R-:W-:Y:S02]  /*7550*/  ISETP.GE.U32.AND P2, PT, R29, c[0x0][0x174], PT ;  /* 0x00005d001d007a0c */ /* 0x000fe40003f46070 */
[----:B--2---:R-:W-:Y:S02]  /*7560*/  PRMT R60, R26, 0x7610, R26 ;  /* 0x000076101a3c7816 */ /* 0x004fe4000000001a */
        /* <DEDUP_REMOVED lines=202> */
.L_x_883:
[----:B------:R-:W-:-:S04]  /*8210*/  LOP3.LUT R27, R33, 0xfffffff8, RZ, 0xc0, !PT ;  /* 0xfffffff8211b7812 */ /* 0x000fc800078ec0ff */
[----:B------:R-:W-:-:S05]  /*8220*/  IADD3 R26, P2, R18, R27, RZ ;  /* 0x0000001b121a7210 */ /* 0x000fca0007f5e0ff */
[----:B------:R-:W-:-:S06]  /*8230*/  IMAD.X R27, RZ, RZ, R19, P2 ;  /* 0x000000ffff1b7224 */ /* 0x000fcc00010e0613 */
[----:B------:R-:W2:Y:S01]  /*8240*/  LDG.E.64 R26, [R26.64] ;  /* 0x000000241a1a7981 */ /* 0x000ea2000c1e1b00 */
[----:B------:R-:W-:-:S04]  /*8250*/  IADD3 R29, R29, c[0x0][0x17c], RZ ;  /* 0x00005f001d1d7a10 */ /* 0x000fc80007ffe0ff */
[----:B------:R-:W-:Y:S02]  /*8260*/  ISETP.GE.U32.AND P2, PT, R29, c[0x0][0x174], PT ;  /* 0x00005d001d007a0c */ /* 0x000fe40003f46070 */
[----:B--2---:R-:W-:Y:S02]  /*8270*/  PRMT R70, R26, 0x7610, R26 ;  /* 0x000076101a467816 */ /* 0x004fe4000000001a */
        /* <DEDUP_REMOVED lines=202> */
.L_x_884:
[----:B------:R-:W-:-:S04]  /*8f20*/  LOP3.LUT R31, R31, 0xfffffff8, RZ, 0xc0, !PT ;  /* 0xfffffff81f1f7812 */ /* 0x000fc800078ec0ff */
[----:B------:R-:W-:-:S04]  /*8f30*/  IADD3 R18, P1, R18, R31, RZ ;  /* 0x0000001f12127210 */ /* 0x000fc80007f3e0ff */
[----:B------:R-:W-:-:S06]  /*8f40*/  IADD3.X R19, RZ, R19, RZ, P1, !PT ;  /* 0x00000013ff137210 */ /* 0x000fcc0000ffe4ff */
[----:B------:R-:W2:Y:S02]  /*8f50*/  LDG.E.64 R18, [R18.64] ;  /* 0x0000002412127981 */ /* 0x000ea4000c1e1b00 */
[----:B--2---:R-:W-:Y:S02]  /*8f60*/  PRMT R34, R18, 0x7610, R18 ;  /* 0x0000761012227816 */ /* 0x004fe40000000012 */
[----:B------:R-:W-:Y:S02]  /*8f70*/  PRMT R35, R19, 0x7610, R19 ;  /* 0x0000761013237816 */ /* 0x000fe40000000013 */
.L_x_880:
[----:B------:R-:W-:Y:S05]  /*8f80*/  BSYNC B0 ;  /* 0x0000000000007941 */ /* 0x000fea0003800000 */
.L_x_879:
[----:B------:R-:W-:Y:S01]  /*8f90*/  BSSY B0, `(.L_x_885) ;  /* 0x000005b000007945 */ /* 0x000fe20003800000 */
[----:B------:R-:W-:Y:S05]  /*8fa0*/  @P0 BRA `(.L_x_886) ;  /* 0x0000059000000947 */ /* 0x000fea0003800000 */
[----:B------:R-:W-:Y:S01]  /*8fb0*/  HADD2.F32 R18, -RZ, R56.H0_H0 ;  /* 0x20000038ff127230 */ /* 0x000fe20000004100 */
[----:B------:R-:W-:Y:S01]  /*8fc0*/  IADD3 R32, R3, c[0x0][0x17c], RZ ;  /* 0x00005f0003207a10 */ /* 0x000fe20007ffe0ff */
[----:B------:R-:W-:Y:S02]  /*8fd0*/  HADD2.F32 R26, -RZ, R58.H0_H0 ;  /* 0x2000003aff1a7230 */ /* 0x000fe40000004100 */
[----:B------:R-:W-:Y:S01]  /*8fe0*/  HADD2.F32 R56, -RZ, R56.H1_H1 ;  /* 0x30000038ff387230 */ /* 0x000fe20000004100 */
[----:B------:R-:W-:Y:S01]  /*8ff0*/  FMUL.FTZ R18, R18, 1 ;  /* 0x3f80000012127820 */ /* 0x000fe20000410000 */
[----:B------:R-:W-:Y:S01]  /*9000*/  HADD2.F32 R58, -RZ, R58.H1_H1 ;  /* 0x3000003aff3a7230 */ /* 0x000fe20000004100 */
[----:B------:R-:W-:Y:S01]  /*9010*/  FMUL.FTZ R26, R26, 1 ;  /* 0x3f8000001a1a7820 */ /* 0x000fe20000410000 */
[----:B------:R-:W-:Y:S01]  /*9020*/  ISETP.GE.U32.AND P0, PT, R32, c[0x0][0x174], PT ;  /* 0x00005d0020007a0c */ /* 0x000fe20003f06070 */
        /* <DEDUP_REMOVED lines=15> */
[----:B------:R-:W-:Y:S01]  /*9120*/  HADD2.F32 R3, -RZ, R60.H0_H0 ;  /* 0x2000003cff037230 */ /* 0x000fe20000004100 */
[----:B------:R-:W-:Y:S01]  /*9130*/  IADD3 R32, R32, c[0x0][0x17c], RZ ;  /* 0x00005f0020207a10 */ /* 0x000fe20007ffe0ff */
[----:B------:R-:W-:-:S02]  /*9140*/  HADD2.F32 R28, -RZ, R62.H0_H0 ;  /* 0x2000003eff1c7230 */ /* 0x000fc40000004100 */
[----:B------:R-:W-:Y:S01]  /*9150*/  HADD2.F32 R60, -RZ, R60.H1_H1 ;  /* 0x3000003cff3c7230 */ /* 0x000fe20000004100 */
[----:B------:R-:W-:Y:S01]  /*9160*/  FMUL.FTZ R3, R3, 1 ;  /* 0x3f80000003037820 */ /* 0x000fe20000410000 */
[----:B------:R-:W-:Y:S01]  /*9170*/  HADD2.F32 R62, -RZ, R62.H1_H1 ;  /* 0x3000003eff3e7230 */ /* 0x000fe20000004100 */
[----:B------:R-:W-:Y:S01]  /*9180*/  FMUL.FTZ R30, R28, 1 ;  /* 0x3f8000001c1e7820 */ /* 0x000fe20000410000 */
[----:B------:R-:W-:Y:S01]  /*9190*/  ISETP.GE.U32.AND P0, PT, R32, c[0x0][0x174], PT ;  /* 0x00005d0020007a0c */ /* 0x000fe20003f06070 */
[----:B------:R-:W-:Y:S01]  /*91a0*/  FMUL.FTZ R26, R60, 1 ;  /* 0x3f8000003c1a7820 */ /* 0x000fe20000410000 */
[----:B------:R-:W0:Y:S01]  /*91b0*/  F2F.F64.F32 R18, R3 ;  /* 0x0000000300127310 */ /* 0x000e220000201800 */
[----:B------:R-:W-:-:S07]  /*91c0*/  FMUL.FTZ R28, R62, 1 ;  /* 0x3f8000003e1c7820 */ /* 0x000fce0000410000 */
        /* <DEDUP_REMOVED lines=35> */
[----:B------:R-:W-:Y:S02]  /*9400*/  HADD2.F32 R3, -RZ, R34.H0_H0 ;  /* 0x20000022ff037230 */ /* 0x000fe40000004100 */
[----:B------:R-:W-:-:S02]  /*9410*/  HADD2.F32 R28, -RZ, R35.H0_H0 ;  /* 0x20000023ff1c7230 */ /* 0x000fc40000004100 */
[----:B------:R-:W-:Y:S01]  /*9420*/  HADD2.F32 R34, -RZ, R34.H1_H1 ;  /* 0x30000022ff227230 */ /* 0x000fe20000004100 */
[----:B------:R-:W-:Y:S01]  /*9430*/  FMUL.FTZ R3, R3, 1 ;  /* 0x3f80000003037820 */ /* 0x000fe20000410000 */
[----:B------:R-:W-:Y:S01]  /*9440*/  HADD2.F32 R35, -RZ, R35.H1_H1 ;  /* 0x30000023ff237230 */ /* 0x000fe20000004100 */
[----:B------:R-:W-:Y:S02]  /*9450*/  FMUL.FTZ R30, R28, 1 ;  /* 0x3f8000001c1e7820 */ /* 0x000fe40000410000 */
        /* <DEDUP_REMOVED lines=14> */
.L_x_886:
[----:B------:R-:W-:Y:S05]  /*9540*/  BSYNC B0 ;  /* 0x0000000000007941 */ /* 0x000fea0003800000 */
.L_x_885:
        /* <DEDUP_REMOVED lines=17> */
.L_x_869:
        /* <DEDUP_REMOVED lines=64> */
.L_x_890:
        /* <DEDUP_REMOVED lines=21> */
[----:B------:R-:W-:Y:S01]  /*9bb0*/  ISETP.GE.U32.AND P0, PT, R72, c[0x0][0x174], PT ;  /* 0x00005d0048007a0c */ /* 0x000fe20003f06070 */
[--C-:B--2---:R-:W-:Y:S02]  /*9bc0*/  HADD2.F32 R38, -RZ, R27.reuse.H1_H1 ;  /* 0x3000001bff267230 */ /* 0x104fe40000004100 */
[----:B------:R-:W-:Y:S02]  /*9bd0*/  HADD2.F32 R36, -RZ, R27.H0_H0 ;  /* 0x2000001bff247230 */ /* 0x000fe40000004100 */
[--C-:B------:R-:W-:Y:S01]  /*9be0*/  HADD2.F32 R35, -RZ, R26.reuse.H1_H1 ;  /* 0x3000001aff237230 */ /* 0x100fe20000004100 */
[----:B------:R-:W-:Y:S01]  /*9bf0*/  FMUL.FTZ R38, R38, 1 ;  /* 0x3f80000026267820 */ /* 0x000fe20000410000 */
[----:B------:R-:W-:Y:S01]  /*9c00*/  HADD2.F32 R34, -RZ, R26.H0_H0 ;  /* 0x2000001aff227230 */ /* 0x000fe20000004100 */
[----:B------:R-:W-:Y:S02]  /*9c10*/  FMUL.FTZ R36, R36, 1 ;  /* 0x3f80000024247820 */ /* 0x000fe40000410000 */
[----:B------:R-:W-:-:S02]  /*9c20*/  FMUL.FTZ R35, R35, 1 ;  /* 0x3f80000023237820 */ /* 0x000fc40000410000 */
[----:B------:R-:W0:Y:S01]  /*9c30*/  F2F.F64.F32 R38, R38 ;  /* 0x0000002600267310 */ /* 0x000e220000201800 */
[----:B------:R-:W-:Y:S01]  /*9c40*/  FMUL.FTZ R76, R34, 1 ;  /* 0x3f800000224c7820 */ /* 0x000fe20000410000 */
[--C-:B---3--:R-:W-:Y:S02]  /*9c50*/  HADD2.F32 R40, -RZ, R28.reuse.H0_H0 ;  /* 0x2000001cff287230 */ /* 0x108fe40000004100 */
[----:B------:R-:W-:Y:S02]  /*9c60*/  HADD2.F32 R42, -RZ, R28.H1_H1 ;  /* 0x3000001cff2a7230 */ /* 0x000fe40000004100 */
[--C-:B------:R-:W-:Y:S02]  /*9c70*/  HADD2.F32 R44, -RZ, R29.reuse.H0_H0 ;  /* 0x2000001dff2c7230 */ /* 0x100fe40000004100 */
[----:B------:R-:W1:Y:S01]  /*9c80*/  F2F.F64.F32 R36, R36 ;  /* 0x0000002400247310 */ /* 0x000e620000201800 */
[----:B------:R-:W-:Y:S01]  /*9c90*/  HADD2.F32 R46, -RZ, R29.H1_H1 ;  /* 0x3000001dff2e7230 */ /* 0x000fe20000004100 */
[----:B------:R-:W-:-:S02]  /*9ca0*/  FMUL.FTZ R40, R40, 1 ;  /* 0x3f80000028287820 */ /* 0x000fc40000410000 */
[----:B------:R-:W-:Y:S01]  /*9cb0*/  FMUL.FTZ R42, R42, 1 ;  /* 0x3f8000002a2a7820 */ /* 0x000fe20000410000 */
[--C-:B----4-:R-:W-:Y:S01]  /*9cc0*/  HADD2.F32 R48, -RZ, R30.reuse.H0_H0 ;  /* 0x2000001eff307230 */ /* 0x110fe20000004100 */
[----:B------:R-:W-:Y:S01]  /*9cd0*/  FMUL.FTZ R44, R44, 1 ;  /* 0x3f8000002c2c7820 */ /* 0x000fe20000410000 */
[----:B------:R-:W-:Y:S01]  /*9ce0*/  HADD2.F32 R50, -RZ, R30.H1_H1 ;  /* 0x3000001eff327230 */ /* 0x000fe20000004100 */
[----:B------:R-:W2:Y:S01]  /*9cf0*/  F2F.F64.F32 R34, R35 ;  /* 0x0000002300227310 */ /* 0x000ea20000201800 */
[----:B0-----:R-:W-:Y:S01]  /*9d00*/  LOP3.LUT R71, R71, R38, RZ, 0x3c, !PT ;  /* 0x0000002647477212 */ /* 0x001fe200078e3cff */
[--C-:B------:R-:W-:Y:S01]  /*9d10*/  HADD2.F32 R52, -RZ, R31.reuse.H0_H0 ;  /* 0x2000001fff347230 */ /* 0x100fe20000004100 */
[----:B------:R-:W-:Y:S01]  /*9d20*/  FMUL.FTZ R46, R46, 1 ;  /* 0x3f8000002e2e7820 */ /* 0x000fe20000410000 */
[----:B------:R-:W-:Y:S01]  /*9d30*/  HADD2.F32 R54, -RZ, R31.H1_H1 ;  /* 0x3000001fff367230 */ /* 0x000fe20000004100 */
[----:B------:R-:W-:Y:S01]  /*9d40*/  FMUL.FTZ R48, R48, 1 ;  /* 0x3f80000030307820 */ /* 0x000fe20000410000 */
[--C-:B-----5:R-:W-:Y:S01]  /*9d50*/  HADD2.F32 R56, -RZ, R32.reuse.H0_H0 ;  /* 0x20000020ff387230 */ /* 0x120fe20000004100 */
[----:B------:R-:W-:Y:S01]  /*9d60*/  FMUL.FTZ R50, R50, 1 ;  /* 0x3f80000032327820 */ /* 0x000fe20000410000 */
[--C-:B------:R-:W-:Y:S01]  /*9d70*/  HADD2.F32 R72, -RZ, R33.reuse.H0_H0 ;  /* 0x20000021ff487230 */ /* 0x100fe20000004100 */
[----:B-1----:R-:W-:Y:S01]  /*9d80*/  LOP3.LUT R9, R9, R36, RZ, 0x3c, !PT ;  /* 0x0000002409097212 */ /* 0x002fe200078e3cff */
[----:B------:R-:W-:Y:S01]  /*9d90*/  HADD2.F32 R38, -RZ, R33.H1_H1 ;  /* 0x30000021ff267230 */ /* 0x000fe20000004100 */
[----:B------:R-:W-:Y:S01]  /*9da0*/  FMUL.FTZ R52, R52, 1 ;  /* 0x3f80000034347820 */ /* 0x000fe20000410000 */
[----:B------:R-:W-:Y:S01]  /*9db0*/  HADD2.F32 R74, -RZ, R32.H1_H1 ;  /* 0x30000020ff4a7230 */ /* 0x000fe20000004100 */
[----:B------:R-:W-:Y:S01]  /*9dc0*/  FMUL.FTZ R54, R54, 1 ;  /* 0x3f80000036367820 */ /* 0x000fe20000410000 */
[----:B------:R-:W-:Y:S01]  /*9dd0*/  LOP3.LUT R75, R75, R37, RZ, 0x3c, !PT ;  /* 0x000000254b4b7212 */ /* 0x000fe200078e3cff */
[----:B------:R-:W-:Y:S01]  /*9de0*/  FMUL.FTZ R56, R56, 1 ;  /* 0x3f80000038387820 */ /* 0x000fe20000410000 */
[----:B--2---:R-:W-:Y:S01]  /*9df0*/  LOP3.LUT R67, R67, R34, RZ, 0x3c, !PT ;  /* 0x0000002243437212 */ /* 0x004fe200078e3cff */
[----:B------:R-:W-:Y:S01]  /*9e00*/  FMUL.FTZ R36, R72, 1 ;  /* 0x3f80000048247820 */ /* 0x000fe20000410000 */
[----:B------:R-:W-:Y:S01]  /*9e10*/  LOP3.LUT R11, R11, R35, RZ, 0x3c, !PT ;  /* 0x000000230b0b7212 */ /* 0x000fe200078e3cff */
[----:B------:R-:W-:Y:S01]  /*9e20*/  FMUL.FTZ R38, R38, 1 ;  /* 0x3f80000026267820 */ /* 0x000fe20000410000 */
[----:B------:R-:W-:Y:S01]  /*9e30*/  LOP3.LUT R5, R5, R39, RZ, 0x3c, !PT ;  /* 0x0000002705057212 */ /* 0x000fe200078e3cff */
        /* <DEDUP_REMOVED lines=42> */
.L_x_889:
[----:B------:R-:W-:Y:S02]  /*a0e0*/  PRMT R38, R26, 0x5410, R27 ;  /* 0x000054101a267816 */ /* 0x000fe4000000001b */
[----:B------:R-:W-:-:S02]  /*a0f0*/  PRMT R39, R27, 0x7632, R26 ;  /* 0x000076321b277816 */ /* 0x000fc4000000001a */
[----:B------:R-:W-:Y:S02]  /*a100*/  PRMT R37, R28, 0x7610, R28 ;  /* 0x000076101c257816 */ /* 0x000fe4000000001c */
[----:B------:R-:W-:Y:S02]  /*a110*/  PRMT R36, R29, 0x5432, R29 ;  /* 0x000054321d247816 */ /* 0x000fe4000000001d */
[----:B------:R-:W-:Y:S02]  /*a120*/  PRMT R34, R30, 0x5410, R31 ;  /* 0x000054101e227816 */ /* 0x000fe4000000001f */
[----:B------:R-:W-:Y:S02]  /*a130*/  PRMT R35, R31, 0x7632, R30 ;  /* 0x000076321f237816 */ /* 0x000fe4000000001e */
.L_x_888:
[----:B------:R-:W-:Y:S05]  /*a140*/  BSYNC B0 ;  /* 0x0000000000007941 */ /* 0x000fea0003800000 */
.L_x_887:
        /* <DEDUP_REMOVED lines=9> */
[----:B--2---:R-:W-:Y:S02]  /*a1e0*/  PRMT R38, R26, 0x5410, R27 ;  /* 0x000054101a267816 */ /* 0x004fe4000000001b */
[----:B------:R-:W-:-:S09]  /*a1f0*/  PRMT R39, R27, 0x7632, R26 ;  /* 0x000076321b277816 */ /* 0x000fd2000000001a */
        /* <DEDUP_REMOVED lines=20> */
[----:B--2---:R-:W-:Y:S02]  /*a340*/  PRMT R34, R26, 0x5410, R27 ;  /* 0x000054101a227816 */ /* 0x004fe4000000001b */
[----:B------:R-:W-:Y:S02]  /*a350*/  PRMT R35, R27, 0x7632, R26 ;  /* 0x000076321b237816 */ /* 0x000fe4000000001a */
[----:B---3--:R-:W-:-:S02]  /*a360*/  @!P0 PRMT R32, R18, 0x7610, R32 ;  /* 0x0000761012208816 */ /* 0x008fc40000000020 */
[----:B------:R-:W-:Y:S02]  /*a370*/  @!P0 PRMT R33, R19, 0x7610, R33 ;  /* 0x0000761013218816 */ /* 0x000fe40000000021 */
[----:B------:R-:W-:Y:S02]  /*a380*/  @!P0 PRMT R32, R32, 0x7610, R18 ;  /* 0x0000761020208816 */ /* 0x000fe40000000012 */
[----:B------:R-:W-:Y:S02]  /*a390*/  @!P0 PRMT R33, R33, 0x7610, R19 ;  /* 0x0000761021218816 */ /* 0x000fe40000000013 */
.L_x_892:
[----:B------:R-:W-:Y:S05]  /*a3a0*/  BSYNC B0 ;  /* 0x0000000000007941 */ /* 0x000fea0003800000 */
.L_x_891:
[----:B------:R-:W-:Y:S01]  /*a3b0*/  BSSY B0, `(.L_x_893) ;  /* 0x000005b000007945 */ /* 0x000fe20003800000 */
[----:B------:R-:W-:Y:S05]  /*a3c0*/  @P1 BRA `(.L_x_894) ;  /* 0x0000059000001947 */ /* 0x000fea0003800000 */
[--C-:B------:R-:W-:Y:S02]  /*a3d0*/  HADD2.F32 R4, -RZ, R38.reuse.H0_H0 ;  /* 0x20000026ff047230 */ /* 0x100fe40000004100 */
[--C-:B------:R-:W-:Y:S02]  /*a3e0*/  HADD2.F32 R18, -RZ, R39.reuse.H1_H1 ;  /* 0x30000027ff127230 */ /* 0x100fe40000004100 */
[----:B------:R-:W-:Y:S01]  /*a3f0*/  HADD2.F32 R38, -RZ, R38.H1_H1 ;  /* 0x30000026ff267230 */ /* 0x000fe20000004100 */
[----:B------:R-:W-:Y:S01]  /*a400*/  FMUL.FTZ R4, R4, 1 ;  /* 0x3f80000004047820 */ /* 0x000fe20000410000 */
[----:B------:R-:W-:Y:S01]  /*a410*/  HADD2.F32 R39, -RZ, R39.H0_H0 ;  /* 0x20000027ff277230 */ /* 0x000fe20000004100 */
[----:B------:R-:W-:-:S02]  /*a420*/  FMUL.FTZ R28, R18, 1 ;  /* 0x3f800000121c7820 */ /* 0x000fc40000410000 */
        /* <DEDUP_REMOVED lines=18> */
[----:B------:R-:W-:-:S02]  /*a550*/  HADD2.F32 R4, -RZ, R36.H1_H1 ;  /* 0x30000024ff047230 */ /* 0x000fc40000004100 */
[----:B------:R-:W-:Y:S01]  /*a560*/  HADD2.F32 R37, -RZ, R37.H1_H1 ;  /* 0x30000025ff257230 */ /* 0x000fe20000004100 */
[----:B------:R-:W-:Y:S01]  /*a570*/  FMUL.FTZ R3, R3, 1 ;  /* 0x3f80000003037820 */ /* 0x000fe20000410000 */
[----:B------:R-:W-:Y:S01]  /*a580*/  HADD2.F32 R36, -RZ, R36.H0_H0 ;  /* 0x20000024ff247230 */ /* 0x000fe20000004100 */
[----:B------:R-:W-:Y:S02]  /*a590*/  FMUL.FTZ R4, R4, 1 ;  /* 0x3f80000004047820 */ /* 0x000fe40000410000 */
[----:B------:R-:W-:Y:S01]  /*a5a0*/  FMUL.FTZ R18, R37, 1 ;  /* 0x3f80000025127820 */ /* 0x000fe20000410000 */
[----:B------:R-:W0:Y:S01]  /*a5b0*/  F2F.F64.F32 R30, R3 ;  /* 0x00000003001e7310 */ /* 0x000e220000201800 */
[----:B------:R-:W-:Y:S01]  /*a5c0*/  FMUL.FTZ R28, R36, 1 ;  /* 0x3f800000241c7820 */ /* 0x000fe20000410000 */
[----:B------:R-:W-:-:S04]  /*a5d0*/  IADD3 R36, R38, c[0x0][0x17c], RZ ;  /* 0x00005f0026247a10 */ /* 0x000fc80007ffe0ff */
[----:B------:R-:W-:Y:S02]  /*a5e0*/  ISETP.GE.U32.AND P0, PT, R36, c[0x0][0x174], PT ;  /* 0x00005d0024007a0c */ /* 0x000fe40003f06070 */
        /* <DEDUP_REMOVED lines=55> */
.L_x_894:
[----:B------:R-:W-:Y:S05]  /*a960*/  BSYNC B0 ;  /* 0x0000000000007941 */ /* 0x000fea0003800000 */
.L_x_893:
        /* <DEDUP_REMOVED lines=17> */
.L_x_868:
[----:B------:R-:W-:Y:S01]  /*aa80*/  IMAD.MOV.U32 R61, RZ, RZ, c[0x0][0x17c] ;  /* 0x00005f00ff3d7624 */ /* 0x000fe200078e00ff */
[----:B------:R-:W-:Y:S01]  /*aa90*/  BSSY B0, `(.L_x_895) ;  /* 0x00000ad000007945 */ /* 0x000fe20003800000 */
        /* <DEDUP_REMOVED lines=66> */
.L_x_898:
        /* <DEDUP_REMOVED lines=19> */
[--C-:B------:R-:W-:Y:S02]  /*aff0*/  HADD2.F32 R36, -RZ, R25.reuse.H0_H0 ;  /* 0x20000019ff247230 */ /* 0x100fe40000004100 */
[----:B------:R-:W-:Y:S01]  /*b000*/  HADD2.F32 R32, -RZ, R24.H0_H0 ;  /* 0x20000018ff207230 */ /* 0x000fe20000004100 */
[----:B------:R-:W-:Y:S01]  /*b010*/  FMUL.FTZ R34, R34, 1 ;  /* 0x3f80000022227820 */ /* 0x000fe20000410000 */
[----:B------:R-:W-:Y:S01]  /*b020*/  HADD2.F32 R38, -RZ, R25.H1_H1 ;  /* 0x30000019ff267230 */ /* 0x000fe20000004100 */
[----:B------:R-:W-:Y:S02]  /*b030*/  FMUL.FTZ R36, R36, 1 ;  /* 0x3f80000024247820 */ /* 0x000fe40000410000 */
[----:B------:R-:W-:-:S02]  /*b040*/  FMUL.FTZ R32, R32, 1 ;  /* 0x3f80000020207820 */ /* 0x000fc40000410000 */
[----:B------:R-:W0:Y:S01]  /*b050*/  F2F.F64.F32 R34, R34 ;  /* 0x0000002200227310 */ /* 0x000e220000201800 */
[--C-:B---3--:R-:W-:Y:S01]  /*b060*/  HADD2.F32 R40, -RZ, R26.reuse.H0_H0 ;  /* 0x2000001aff287230 */ /* 0x108fe20000004100 */
[----:B------:R-:W-:Y:S01]  /*b070*/  FMUL.FTZ R38, R38, 1 ;  /* 0x3f80000026267820 */ /* 0x000fe20000410000 */
[----:B------:R-:W-:Y:S02]  /*b080*/  HADD2.F32 R42, -RZ, R26.H1_H1 ;  /* 0x3000001aff2a7230 */ /* 0x000fe40000004100 */
[--C-:B------:R-:W-:Y:S01]  /*b090*/  HADD2.F32 R44, -RZ, R27.reuse.H0_H0 ;  /* 0x2000001bff2c7230 */ /* 0x100fe20000004100 */
[----:B------:R-:W-:Y:S01]  /*b0a0*/  FMUL.FTZ R40, R40, 1 ;  /* 0x3f80000028287820 */ /* 0x000fe20000410000 */
[----:B------:R-:W-:Y:S01]  /*b0b0*/  HADD2.F32 R46, -RZ, R27.H1_H1 ;  /* 0x3000001bff2e7230 */ /* 0x000fe20000004100 */
[----:B------:R-:W1:Y:S01]  /*b0c0*/  F2F.F64.F32 R36, R36 ;  /* 0x0000002400247310 */ /* 0x000e620000201800 */
[--C-:B----4-:R-:W-:Y:S01]  /*b0d0*/  HADD2.F32 R48, -RZ, R28.reuse.H0_H0 ;  /* 0x2000001cff307230 */ /* 0x110fe20000004100 */
[----:B------:R-:W-:Y:S01]  /*b0e0*/  FMUL.FTZ R42, R42, 1 ;  /* 0x3f8000002a2a7820 */ /* 0x000fe20000410000 */
[----:B------:R-:W-:Y:S01]  /*b0f0*/  HADD2.F32 R50, -RZ, R28.H1_H1 ;  /* 0x3000001cff327230 */ /* 0x000fe20000004100 */
[----:B------:R-:W-:Y:S01]  /*b100*/  FMUL.FTZ R44, R44, 1 ;  /* 0x3f8000002c2c7820 */ /* 0x000fe20000410000 */
[--C-:B------:R-:W-:Y:S01]  /*b110*/  HADD2.F32 R52, -RZ, R29.reuse.H0_H0 ;  /* 0x2000001dff347230 */ /* 0x100fe20000004100 */
[----:B------:R-:W-:Y:S01]  /*b120*/  FMUL.FTZ R46, R46, 1 ;  /* 0x3f8000002e2e7820 */ /* 0x000fe20000410000 */
[----:B------:R-:W-:Y:S01]  /*b130*/  HADD2.F32 R54, -RZ, R29.H1_H1 ;  /* 0x3000001dff367230 */ /* 0x000fe20000004100 */
[----:B------:R-:W2:Y:S01]  /*b140*/  F2F.F64.F32 R32, R32 ;  /* 0x0000002000207310 */ /* 0x000ea20000201800 */
[----:B0-----:R-:W-:Y:S01]  /*b150*/  LOP3.LUT R75, R75, R34, RZ, 0x3c, !PT ;  /* 0x000000224b4b7212 */ /* 0x001fe200078e3cff */
[--C-:B-----5:R-:W-:Y:S01]  /*b160*/  HADD2.F32 R56, -RZ, R30.reuse.H0_H0 ;  /* 0x2000001eff387230 */ /* 0x120fe20000004100 */
[----:B------:R-:W-:Y:S01]  /*b170*/  FMUL.FTZ R48, R48, 1 ;  /* 0x3f80000030307820 */ /* 0x000fe20000410000 */
[----:B------:R-:W-:Y:S01]  /*b180*/  HADD2.F32 R74, -RZ, R30.H1_H1 ;  /* 0x3000001eff4a7230 */ /* 0x000fe20000004100 */
[----:B------:R-:W-:Y:S01]  /*b190*/  FMUL.FTZ R50, R50, 1 ;  /* 0x3f80000032327820 */ /* 0x000fe20000410000 */
[--C-:B------:R-:W-:Y:S01]  /*b1a0*/  HADD2.F32 R34, -RZ, R31.reuse.H0_H0 ;  /* 0x2000001fff227230 */ /* 0x100fe20000004100 */
[----:B------:R-:W-:Y:S01]  /*b1b0*/  FMUL.FTZ R52, R52, 1 ;  /* 0x3f80000034347820 */ /* 0x000fe20000410000 */
[----:B-1----:R-:W-:Y:S01]  /*b1c0*/  LOP3.LUT R71, R71, R36, RZ, 0x3c, !PT ;  /* 0x0000002447477212 */ /* 0x002fe200078e3cff */
[----:B------:R-:W-:Y:S01]  /*b1d0*/  HADD2.F32 R36, -RZ, R31.H1_H1 ;  /* 0x3000001fff247230 */ /* 0x000fe20000004100 */
[----:B------:R-:W-:Y:S01]  /*b1e0*/  FMUL.FTZ R54, R54, 1 ;  /* 0x3f80000036367820 */ /* 0x000fe20000410000 */
[----:B------:R-:W-:Y:S01]  /*b1f0*/  LOP3.LUT R77, R77, R35, RZ, 0x3c, !PT ;  /* 0x000000234d4d7212 */ /* 0x000fe200078e3cff */
[----:B------:R-:W-:Y:S01]  /*b200*/  FMUL.FTZ R56, R56, 1 ;  /* 0x3f80000038387820 */ /* 0x000fe20000410000 */
[----:B------:R-:W-:Y:S01]  /*b210*/  LOP3.LUT R73, R73, R37, RZ, 0x3c, !PT ;  /* 0x0000002549497212 */ /* 0x000fe200078e3cff */
[----:B------:R-:W-:Y:S01]  /*b220*/  FMUL.FTZ R34, R34, 1 ;  /* 0x3f80000022227820 */ /* 0x000fe20000410000 */
[----:B------:R-:W0:Y:S01]  /*b230*/  F2F.F64.F32 R38, R38 ;  /* 0x0000002600267310 */ /* 0x000e220000201800 */
[----:B--2---:R-:W-:Y:S01]  /*b240*/  LOP3.LUT R64, R64, R32, RZ, 0x3c, !PT ;  /* 0x0000002040407212 */ /* 0x004fe200078e3cff */
[----:B------:R-:W-:Y:S01]  /*b250*/  FMUL.FTZ R32, R74, 1 ;  /* 0x3f8000004a207820 */ /* 0x000fe20000410000 */
[----:B------:R-:W-:Y:S01]  /*b260*/  LOP3.LUT R66, R66, R33, RZ, 0x3c, !PT ;  /* 0x0000002142427212 */ /* 0x000fe200078e3cff */
[----:B------:R-:W-:-:S04]  /*b270*/  FMUL.FTZ R36, R36, 1 ;  /* 0x3f80000024247820 */ /* 0x000fc80000410000 */
[----:B------:R-:W1:Y:S08]  /*b280*/  F2F.F64.F32 R40, R40 ;  /* 0x0000002800287310 */ /* 0x000e700000201800 */
        /* <DEDUP_REMOVED lines=39> */
.L_x_897:
[----:B------:R-:W-:Y:S02]  /*b500*/  PRMT R36, R24, 0x5410, R25 ;  /* 0x0000541018247816 */ /* 0x000fe40000000019 */
[----:B------:R-:W-:-:S02]  /*b510*/  PRMT R37, R25, 0x7632, R24 ;  /* 0x0000763219257816 */ /* 0x000fc40000000018 */
[----:B------:R-:W-:Y:S02]  /*b520*/  PRMT R34, R26, 0x5410, R27 ;  /* 0x000054101a227816 */ /* 0x000fe4000000001b */
[----:B------:R-:W-:Y:S02]  /*b530*/  PRMT R35, R27, 0x7632, R26 ;  /* 0x000076321b237816 */ /* 0x000fe4000000001a */
[----:B------:R-:W-:Y:S02]  /*b540*/  PRMT R32, R28, 0x5410, R29 ;  /* 0x000054101c207816 */ /* 0x000fe4000000001d */
[----:B------:R-:W-:Y:S02]  /*b550*/  PRMT R33, R29, 0x7632, R28 ;  /* 0x000076321d217816 */ /* 0x000fe4000000001c */
.L_x_896:
[----:B------:R-:W-:Y:S05]  /*b560*/  BSYNC B0 ;  /* 0x0000000000007941 */ /* 0x000fea0003800000 */
.L_x_895:
        /* <DEDUP_REMOVED lines=27> */
[----:B--2---:R-:W-:Y:S02]  /*b720*/  PRMT R32, R24, 0x5410, R25 ;  /* 0x0000541018207816 */ /* 0x004fe40000000019 */
[----:B------:R-:W-:Y:S02]  /*b730*/  PRMT R33, R25, 0x7632, R24 ;  /* 0x0000763219217816 */ /* 0x000fe40000000018 */
[----:B---3--:R-:W-:Y:S02]  /*b740*/  @!P0 PRMT R30, R18, 0x7610, R30 ;  /* 0x00007610121e8816 */ /* 0x008fe4000000001e */
[----:B------:R-:W-:Y:S02]  /*b750*/  @!P0 PRMT R31, R19, 0x7610, R31 ;  /* 0x00007610131f8816 */ /* 0x000fe4000000001f */
[----:B------:R-:W-:Y:S02]  /*b760*/  @!P0 PRMT R30, R30, 0x7610, R18 ;  /* 0x000076101e1e8816 */ /* 0x000fe40000000012 */
[----:B------:R-:W-:-:S02]  /*b770*/  @!P0 PRMT R31, R31, 0x7610, R19 ;  /* 0x000076101f1f8816 */ /* 0x000fc40000000013 */
.L_x_900:
[----:B------:R-:W-:Y:S05]  /*b780*/  BSYNC B0 ;  /* 0x0000000000007941 */ /* 0x000fea0003800000 */
.L_x_899:
[----:B------:R-:W-:Y:S01]  /*b790*/  BSSY B0, `(.L_x_901) ;  /* 0x000005b000007945 */ /* 0x000fe20003800000 */
[----:B------:R-:W-:Y:S05]  /*b7a0*/  @P1 BRA `(.L_x_902) ;  /* 0x0000059000001947 */ /* 0x000fea0003800000 */
[----:B------:R-:W-:Y:S01]  /*b7b0*/  HADD2.F32 R18, -RZ, R36.H0_H0 ;  /* 0x20000024ff127230 */ /* 0x000fe20000004100 */
[----:B------:R-:W-:Y:S01]  /*b7c0*/  IADD3 R62, R62, c[0x0][0x17c], RZ ;  /* 0x00005f003e3e7a10 */ /* 0x000fe20007ffe0ff */
[----:B------:R-:W-:-:S02]  /*b7d0*/  HADD2.F32 R19, -RZ, R37.H1_H1 ;  /* 0x30000025ff137230 */ /* 0x000fc40000004100 */
[----:B------:R-:W-:Y:S01]  /*b7e0*/  HADD2.F32 R36, -RZ, R36.H1_H1 ;  /* 0x30000024ff247230 */ /* 0x000fe20000004100 */
[----:B------:R-:W-:Y:S01]  /*b7f0*/  FMUL.FTZ R28, R18, 1 ;  /* 0x3f800000121c7820 */ /* 0x000fe20000410000 */
[----:B------:R-:W-:Y:S01]  /*b800*/  HADD2.F32 R37, -RZ, R37.H0_H0 ;  /* 0x20000025ff257230 */ /* 0x000fe20000004100 */
[----:B------:R-:W-:Y:S01]  /*b810*/  FMUL.FTZ R26, R19, 1 ;  /* 0x3f800000131a7820 */ /* 0x000fe20000410000 */
[----:B------:R-:W-:Y:S01]  /*b820*/  ISETP.GE.U32.AND P0, PT, R62, c[0x0][0x174], PT ;  /* 0x00005d003e007a0c */ /* 0x000fe20003f06070 */
        /* <DEDUP_REMOVED lines=81> */
.L_x_902:
[----:B------:R-:W-:Y:S05]  /*bd40*/  BSYNC B0 ;  /* 0x0000000000007941 */ /* 0x000fea0003800000 */
.L_x_901:
        /* <DEDUP_REMOVED lines=16> */
.L_x_867:
[----:B------:R-:W-:-:S05]  /*be50*/  MOV R12, R4 ;  /* 0x00000004000c7202 */ /* 0x000fca0000000f00 */
.L_x_852:
[----:B------:R-:W-:Y:S05]  /*be60*/  BSYNC B6 ;  /* 0x0000000000067941 */ /* 0x000fea0003800000 */
.L_x_851:
[----:B------:R-:W-:-:S13]  /*be70*/  ISETP.NE.AND P0, PT, RZ, c[0x0][0x18c], PT ;  /* 0x00006300ff007a0c */ /* 0x000fda0003f05270 */
[----:B------:R-:W-:Y:S05]  /*be80*/  @!P0 BRA `(.L_x_903) ;  /* 0x0000030000008947 */ /* 0x000fea0003800000 */
[----:B------:R-:W-:Y:S01]  /*be90*/  IMAD R0, R2, c[0x0][0x0], R17 ;  /* 0x0000000002007a24 */ /* 0x000fe200078e0211 */
[----:B------:R-:W-:Y:S01]  /*bea0*/  MOV R30, R12 ;  /* 0x0000000c001e7202 */ /* 0x000fe20000000f00 */
[----:B------:R-:W-:Y:S01]  /*beb0*/  IMAD.MOV.U32 R31, RZ, RZ, R13 ;  /* 0x000000ffff1f7224 */ /* 0x000fe200078e000d */
[----:B------:R-:W-:Y:S01]  /*bec0*/  MOV R4, R18 ;  /* 0x0000001200047202 */ /* 0x000fe20000000f00 */
[C---:B------:R-:W-:Y:S01]  /*bed0*/  IMAD.SHL.U32 R9, R0.reuse, 0x20, RZ ;  /* 0x0000002000097824 */ /* 0x040fe200078e00ff */
        /* <DEDUP_REMOVED lines=11> */
.L_x_906:
        /* <DEDUP_REMOVED lines=23> */
[----:B------:R-:W-:Y:S02]  /*c100*/  LOP3.LUT R29, R5, R29, RZ, 0x3c, !PT ;  /* 0x0000001d051d7212 */ /* 0x000fe400078e3cff */
[----:B------:R-:W-:Y:S02]  /*c110*/  MOV R31, R13 ;  /* 0x0000000d001f7202 */ /* 0x000fe40000000f00 */
[----:B------:R-:W-:-:S02]  /*c120*/  MOV R5, R19 ;  /* 0x0000001300057202 */ /* 0x000fc40000000f00 */
[----:B------:R-:W-:Y:S01]  /*c130*/  MOV R7, R3 ;  /* 0x0000000300077202 */ /* 0x000fe20000000f00 */
[----:B------:R0:W-:Y:S04]  /*c140*/  STS.128 [R15], R28 ;  /* 0x0000001c0f007388 */ /* 0x0001e80000000c00 */
[----:B------:R0:W-:Y:S02]  /*c150*/  STS.128 [R15+0x10], R4 ;  /* 0x000010040f007388 */ /* 0x0001e40000000c00 */
.L_x_905:
[----:B------:R-:W-:Y:S05]  /*c160*/  BSYNC B0 ;  /* 0x0000000000007941 */ /* 0x000fea0003800000 */
.L_x_904:
[----:B0-----:R-:W-:Y:S01]  /*c170*/  IMAD.MOV.U32 R5, RZ, RZ, R14 ;  /* 0x000000ffff057224 */ /* 0x001fe200078e000e */
[----:B------:R-:W-:Y:S05]  /*c180*/  @P1 BRA `(.L_x_906) ;  /* 0xfffffe0000001947 */ /* 0x000fea000383ffff */
.L_x_903:
        /* <DEDUP_REMOVED lines=9> */
[----:B------:R-:W-:Y:S01]  /*c220*/  MOV R5, R19 ;  /* 0x0000001300057202 */ /* 0x000fe20000000f00 */
[----:B------:R-:W-:Y:S01]  /*c230*/  IMAD.MOV.U32 R4, RZ, RZ, R18 ;  /* 0x000000ffff047224 */ /* 0x000fe200078e0012 */
[C---:B------:R-:W-:Y:S01]  /*c240*/  SHF.L.U32 R11, R9.reuse, 0x5, RZ ;  /* 0x00000005090b7819 */ /* 0x040fe200000006ff */
[----:B------:R-:W-:Y:S01]  /*c250*/  IMAD.MOV.U32 R6, RZ, RZ, R16 ;  /* 0x000000ffff067224 */ /* 0x000fe200078e0010 */
[----:B------:R-:W-:Y:S02]  /*c260*/  MOV R7, R3 ;  /* 0x0000000300077202 */ /* 0x000fe40000000f00 */
[----:B------:R-:W-:Y:S01]  /*c270*/  LEA.HI R0, R8, c[0x0][0x0], RZ, 0x1 ;  /* 0x0000000008007a11 */ /* 0x000fe200078f08ff */
[----:B------:R0:W-:Y:S01]  /*c280*/  STS.128 [R11+0x10], R28 ;  /* 0x0000101c0b007388 */ /* 0x0001e20000000c00 */
[----:B------:R-:W-:-:S02]  /*c290*/  LEA R15, R9, 0x10, 0x5 ;  /* 0x00000010090f7811 */ /* 0x000fc400078e28ff */
[----:B------:R-:W-:Y:S01]  /*c2a0*/  SHF.R.S32.HI R8, RZ, 0x1, R0 ;  /* 0x00000001ff087819 */ /* 0x000fe20000011400 */
[----:B------:R0:W-:Y:S01]  /*c2b0*/  STS.128 [R11+0x20], R4 ;  /* 0x000020040b007388 */ /* 0x0001e20000000c00 */
[----:B------:R-:W-:Y:S02]  /*c2c0*/  IMAD.MOV.U32 R0, RZ, RZ, 0x20 ;  /* 0x00000020ff007424 */ /* 0x000fe400078e00ff */
[----:B------:R-:W-:-:S13]  /*c2d0*/  ISETP.GE.AND P0, PT, R8, 0x20, PT ;  /* 0x000000200800780c */ /* 0x000fda0003f06270 */
[----:B------:R-:W-:Y:S05]  /*c2e0*/  @!P0 BRA `(.L_x_908) ;  /* 0x0000020000008947 */ /* 0x000fea0003800000 */
[----:B0-----:R-:W-:-:S05]  /*c2f0*/  MOV R0, R8 ;  /* 0x0000000800007202 */ /* 0x001fca0000000f00 */
.L_x_911:
[----:B0-----:R-:W-:Y:S01]  /*c300*/  IMAD.IADD R4, R17, 0x1, R0 ;  /* 0x0000000111047824 */ /* 0x001fe200078e0200 */
[----:B------:R-:W-:Y:S01]  /*c310*/  WARPSYNC 0xffffffff ;  /* 0xffffffff00007948 */ /* 0x000fe20003800000 */
[----:B------:R-:W-:Y:S03]  /*c320*/  BAR.SYNC.DEFER_BLOCKING 0x0 ;  /* 0x0000000000007b1d */ /* 0x000fe60000010000 */
[----:B------:R-:W-:-:S03]  /*c330*/  ISETP.GE.U32.AND P0, PT, R4, c[0x0][0x0], PT ;  /* 0x0000000004007a0c */ /* 0x000fc60003f06070 */
[----:B------:R-:W-:Y:S01]  /*c340*/  BSSY B0, `(.L_x_909) ;  /* 0x0000016000007945 */ /* 0x000fe20003800000 */
[----:B------:R-:W-:-:S13]  /*c350*/  ISETP.GE.U32.OR P0, PT, R17, R0, P0 ;  /* 0x000000001100720c */ /* 0x000fda0000706470 */
[----:B------:R-:W-:Y:S05]  /*c360*/  @P0 BRA `(.L_x_910) ;  /* 0x0000013000000947 */ /* 0x000fea0003800000 */
[----:B------:R-:W-:-:S05]  /*c370*/  LEA R14, R0, R15, 0x5 ;  /* 0x0000000f000e7211 */ /* 0x000fca00078e28ff */
        /* <DEDUP_REMOVED lines=18> */
.L_x_910:
[----:B------:R-:W-:Y:S05]  /*c4a0*/  BSYNC B0 ;  /* 0x0000000000007941 */ /* 0x000fea0003800000 */
.L_x_909:
[----:B------:R-:W-:-:S04]  /*c4b0*/  SHF.R.S32.HI R0, RZ, 0x1, R0 ;  /* 0x00000001ff007819 */ /* 0x000fc80000011400 */
[----:B------:R-:W-:-:S13]  /*c4c0*/  ISETP.GE.AND P0, PT, R0, 0x20, PT ;  /* 0x000000200000780c */ /* 0x000fda0003f06270 */
[----:B------:R-:W-:Y:S05]  /*c4d0*/  @P0 BRA `(.L_x_911) ;  /* 0xfffffe2000000947 */ /* 0x000fea000383ffff */
[----:B------:R-:W-:-:S05]  /*c4e0*/  IMAD.MOV.U32 R0, RZ, RZ, 0x20 ;  /* 0x00000020ff007424 */ /* 0x000fca00078e00ff */
.L_x_908:
[----:B0-----:R-:W-:Y:S01]  /*c4f0*/  ISETP.GE.AND P0, PT, R0, 0x2, PT ;  /* 0x000000020000780c */ /* 0x001fe20003f06270 */
[----:B------:R-:W-:Y:S01]  /*c500*/  WARPSYNC 0xffffffff ;  /* 0xffffffff00007948 */ /* 0x000fe20003800000 */
[----:B------:R-:W-:Y:S11]  /*c510*/  BAR.SYNC.DEFER_BLOCKING 0x0 ;  /* 0x0000000000007b1d */ /* 0x000ff60000010000 */
[----:B------:R-:W-:Y:S05]  /*c520*/  @!P0 BRA `(.L_x_907) ;  /* 0x0000014000008947 */ /* 0x000fea0003800000 */
[----:B------:R-:W-:-:S07]  /*c530*/  HFMA2.MMA R5, -RZ, RZ, 0, 5.9604644775390625e-08 ;  /* 0x00000001ff057435 */ /* 0x000fce00000001ff */
.L_x_912:
        /* <DEDUP_REMOVED lines=19> */
.L_x_907:
[----:B------:R-:W-:Y:S01]  /*c670*/  ISETP.NE.AND P1, PT, RZ, c[0x0][0x344], PT ;  /* 0x0000d100ff007a0c */ /* 0x000fe20003f25270 */
[----:B------:R-:W-:-:S12]  /*c680*/  CS2R R26, SRZ ;  /* 0x00000000001a7805 */ /* 0x000fd8000001ff00 */
[----:B------:R-:W-:Y:S05]  /*c690*/  @!P1 BRA `(.L_x_913) ;  /* 0x00000c8000009947 */ /* 0x000fea0003800000 */
[----:B------:R-:W-:Y:S01]  /*c6a0*/  HFMA2.MMA R0, -RZ, RZ, 0, 5.9604644775390625e-08 ;  /* 0x00000001ff007435 */ /* 0x000fe200000001ff */
[----:B0-----:R-:W-:Y:S01]  /*c6b0*/  MOV R4, RZ ;  /* 0x000000ff00047202 */ /* 0x001fe20000000f00 */
[----:B------:R-:W-:-:S04]  /*c6c0*/  IMAD.MOV.U32 R5, RZ, RZ, R23 ;  /* 0x000000ffff057224 */ /* 0x000fc800078e0017 */
[----:B------:R-:W-:-:S04]  /*c6d0*/  IMAD.HI.U32 R4, R23, c[0x0][0x34c], R4 ;  /* 0x0000d30017047a27 */ /* 0x000fc800078e0004 */
        /* <DEDUP_REMOVED lines=196> */
.L_x_913:
[----:B0-----:R-:W-:-:S05]  /*d320*/  IADD3 R6, P0, R27, c[0x0][0x548], RZ ;  /* 0x000152001b067a10 */ /* 0x001fca0007f1e0ff */
[----:B------:R-:W-:Y:S01]  /*d330*/  IMAD.X R7, RZ, RZ, c[0x0][0x54c], P0 ;  /* 0x00015300ff077624 */ /* 0x000fe200000e06ff */
[----:B------:R-:W-:Y:S05]  /*d340*/  @!P1 BRA `(.L_x_914) ;  /* 0x00000c7000009947 */ /* 0x000fea0003800000 */
[----:B------:R-:W-:Y:S01]  /*d350*/  HFMA2.MMA R4, -RZ, RZ, 0, 0 ;  /* 0x00000000ff047435 */ /* 0x000fe200000001ff */
[----:B------:R-:W-:Y:S01]  /*d360*/  IADD3 R5, R23, 0x1, RZ ;  /* 0x0000000117057810 */ /* 0x000fe20007ffe0ff */
[----:B------:R-:W-:-:S05]  /*d370*/  IMAD.MOV.U32 R0, RZ, RZ, c[0x0][0x344] ;  /* 0x0000d100ff007624 */ /* 0x000fca00078e00ff */
        /* <DEDUP_REMOVED lines=196> */
.L_x_914:
[----:B------:R-:W-:Y:S01]  /*dfc0*/  IADD3 R8, P0, R26, c[0x0][0x548], RZ ;  /* 0x000152001a087a10 */ /* 0x000fe20007f1e0ff */
[----:B------:R-:W-:-:S04]  /*dfd0*/  CS2R R24, SRZ ;  /* 0x0000000000187805 */ /* 0x000fc8000001ff00 */
        /* <DEDUP_REMOVED lines=201> */
.L_x_915:
        /* <DEDUP_REMOVED lines=202> */
.L_x_916:
        /* <DEDUP_REMOVED lines=11> */
[----:B------:R-:W0:Y:S01]  /*f9c0*/  S2R R20, SR_CTAID.X ;  /* 0x0000000000147919 */ /* 0x000e220000002500 */
[----:B------:R-:W-:Y:S01]  /*f9d0*/  IMAD R7, R17, c[0x0][0x194], RZ ;  /* 0x0000650011077a24 */ /* 0x000fe200078e02ff */
[----:B------:R-:W-:-:S03]  /*f9e0*/  CS2R R26, SRZ ;  /* 0x00000000001a7805 */ /* 0x000fc6000001ff00 */
[----:B------:R-:W-:-:S04]  /*f9f0*/  IMAD R7, R2, c[0x0][0x198], R7 ;  /* 0x0000660002077a24 */ /* 0x000fc800078e0207 */
[----:B0-----:R-:W-:-:S04]  /*fa00*/  IMAD R7, R20, c[0x0][0x180], R7 ;  /* 0x0000600014077a24 */ /* 0x001fc800078e0207 */
[----:B------:R-:W-:Y:S01]  /*fa10*/  IMAD.SHL.U32 R15, R7, 0x4, RZ ;  /* 0x00000004070f7824 */ /* 0x000fe200078e00ff */
        /* <DEDUP_REMOVED lines=199> */
.L_x_918:
        /* <DEDUP_REMOVED lines=202> */
.L_x_919:
        /* <DEDUP_REMOVED lines=203> */
.L_x_920:
        /* <DEDUP_REMOVED lines=202> */
.L_x_921:
        /* <DEDUP_REMOVED lines=11> */
.L_x_923:
[----:B------:R-:W-:Y:S05]  /*12d30*/  BSYNC B0 ;  /* 0x0000000000007941 */ /* 0x000fea0003800000 */
.L_x_922:
[----:B------:R-:W-:Y:S01]  /*12d40*/  PRMT R14, R14, 0x9910, RZ ;  /* 0x000099100e0e7816 */ /* 0x000fe200000000ff */
[----:B------:R-:W-:Y:S01]  /*12d50*/  BSSY B0, `(.L_x_924) ;  /* 0x0000010000007945 */ /* 0x000fe20003800000 */
[----:B------:R-:W-:Y:S02]  /*12d60*/  LOP3.LUT P0, RZ, R17, R2, RZ, 0xfc, !PT ;  /* 0x0000000211ff7212 */ /* 0x000fe4000780fcff */
[----:B------:R-:W-:-:S13]  /*12d70*/  ISETP.NE.AND P1, PT, R14, RZ, PT ;  /* 0x000000ff0e00720c */ /* 0x000fda0003f25270 */
[----:B------:R-:W-:Y:S05]  /*12d80*/  @!P1 BRA `(.L_x_925) ;  /* 0x000000c000009947 */ /* 0x000fea0003800000 */
[----:B------:R-:W0:Y:S01]  /*12d90*/  S2R R15, SR_CTAID.Y ;  /* 0x00000000000f7919 */ /* 0x000e220000002600 */
[----:B------:R-:W-:Y:S01]  /*12da0*/  ISETP.NE.AND P2, PT, RZ, c[0x0][0x188], PT ;  /* 0x00006200ff007a0c */ /* 0x000fe20003f45270 */
[----:B0-----:R-:W-:Y:S01]  /*12db0*/  IMAD R14, R20, c[0x0][0x10], R15 ;  /* 0x00000400140e7a24 */ /* 0x001fe200078e020f */
[----:B------:R-:W-:-:S11]  /*12dc0*/  HFMA2.MMA R15, -RZ, RZ, 0, 1.9073486328125e-06 ;  /* 0x00000020ff0f7435 */ /* 0x000fd600000001ff */
[----:B------:R-:W-:-:S04]  /*12dd0*/  @!P2 IMAD R14, R14, c[0x0][0x0], R17 ;  /* 0x000000000e0eaa24 */ /* 0x000fc800078e0211 */
[----:B------:R-:W-:-:S05]  /*12de0*/  IMAD.WIDE.U32 R14, R14, R15, c[0x0][0x560] ;  /* 0x000158000e0e7625 */ /* 0x000fca00078e000f */
[----:B------:R0:W-:Y:S04]  /*12df0*/  STG.E.64 [R14.64+0x8], R12 ;  /* 0x0000080c0e007986 */ /* 0x0001e8000c101b24 */
[----:B------:R1:W-:Y:S04]  /*12e00*/  STG.E.64 [R14.64], R28 ;  /* 0x0000001c0e007986 */ /* 0x0003e8000c101b24 */
[----:B------:R1:W-:Y:S01]  /*12e10*/  STG.E.64 [R14.64+0x10], R18 ;  /* 0x000010120e007986 */ /* 0x0003e2000c101b24 */
[----:B0-----:R-:W-:Y:S01]  /*12e20*/  IMAD.MOV.U32 R12, RZ, RZ, R16 ;  /* 0x000000ffff0c7224 */ /* 0x001fe200078e0010 */
[----:B------:R-:W-:-:S05]  /*12e30*/  MOV R13, R3 ;  /* 0x00000003000d7202 */ /* 0x000fca0000000f00 */
[----:B------:R1:W-:Y:S02]  /*12e40*/  STG.E.64 [R14.64+0x18], R12 ;  /* 0x0000180c0e007986 */ /* 0x0003e4000c101b24 */
.L_x_925:
[----:B------:R-:W-:Y:S05]  /*12e50*/  BSYNC B0 ;  /* 0x0000000000007941 */ /* 0x000fea0003800000 */
.L_x_924:
        /* <DEDUP_REMOVED lines=12> */
[----:B------:R-:W0:Y:S01]  /*12f20*/  S2R R3, SR_LANEID ;  /* 0x0000000000037919 */ /* 0x000e220000000000 */
[----:B------:R-:W-:Y:S01]  /*12f30*/  VOTEU.ANY UR4, UPT, PT ;  /* 0x0000000000047886 */ /* 0x000fe200038e0100 */
[----:B-1----:R-:W-:Y:S01]  /*12f40*/  IMAD.MOV.U32 R13, RZ, RZ, 0x4 ;  /* 0x00000004ff0d7424 */ /* 0x002fe200078e00ff */
[----:B------:R-:W0:Y:S03]  /*12f50*/  FLO.U32 R14, UR4 ;  /* 0x00000004000e7d00 */ /* 0x000e2600080e0000 */
[----:B------:R-:W-:-:S05]  /*12f60*/  IMAD.WIDE.U32 R12, R20, R13, c[0x0][0x568] ;  /* 0x00015a00140c7625 */ /* 0x000fca00078e000d */
[----:B------:R-:W1:Y:S01]  /*12f70*/  POPC R15, UR4 ;  /* 0x00000004000f7d09 */ /* 0x000e620008000000 */
[----:B0-----:R-:W-:-:S13]  /*12f80*/  ISETP.EQ.U32.AND P0, PT, R14, R3, PT ;  /* 0x000000030e00720c */ /* 0x001fda0003f02070 */
        /* <DEDUP_REMOVED lines=8> */
[----:B0-----:R-:W-:-:S04]  /*13010*/  IADD3 R3, R3, R16, RZ ;  /* 0x0000001003037210 */ /* 0x001fc80007ffe0ff */
[----:B------:R-:W-:-:S04]  /*13020*/  ISETP.NE.AND P0, PT, R3, UR4, PT ;  /* 0x0000000403007c0c */ /* 0x000fc8000bf05270 */
[----:B------:R-:W-:-:S05]  /*13030*/  SEL R3, RZ, 0x1, P0 ;  /* 0x00000001ff037807 */ /* 0x000fca0000000000 */
[----:B------:R0:W-:Y:S04]  /*13040*/  STS.U8 [RZ], R3 ;  /* 0x00000003ff007388 */ /* 0x0001e80000000000 */
.L_x_927:
[----:B------:R-:W-:Y:S05]  /*13050*/  BSYNC B0 ;  /* 0x0000000000007941 */ /* 0x000fea0003800000 */
.L_x_926:
[----:B------:R-:W-:Y:S01]  /*13060*/  BAR.SYNC.DEFER_BLOCKING 0x0 ;  /* 0x0000000000007b1d */ /* 0x000fe20000010000 */
[----:B-1----:R-:W-:-:S05]  /*13070*/  IADD3 R12, P2, R22, c[0x0][0x548], RZ ;  /* 0x00015200160c7a10 */ /* 0x002fca0007f5e0ff */
[----:B------:R-:W-:Y:S01]  /*13080*/  IMAD.X R13, RZ, RZ, c[0x0][0x54c], P2 ;  /* 0x00015300ff0d7624 */ /* 0x000fe200010e06ff */
        /* <DEDUP_REMOVED lines=17> */
[----:B------:R-:W-:Y:S01]  /*131a0*/  MOV R24, c[0x0][0x168] ;  /* 0x00005a0000187a02 */ /* 0x000fe20000000f00 */
[----:B------:R-:W-:Y:S01]  /*131b0*/  IMAD.MOV.U32 R25, RZ, RZ, c[0x0][0x16c] ;  /* 0x00005b00ff197624 */ /* 0x000fe200078e00ff */
[----:B------:R-:W-:Y:S01]  /*131c0*/  MOV R18, c[0x0][0x168] ;  /* 0x00005a0000127a02 */ /* 0x000fe20000000f00 */
[----:B------:R-:W-:Y:S01]  /*131d0*/  IMAD.MOV.U32 R19, RZ, RZ, c[0x0][0x16c] ;  /* 0x00005b00ff137624 */ /* 0x000fe200078e00ff */
[----:B------:R-:W-:Y:S01]  /*131e0*/  ISETP.GE.U32.AND P0, PT, R21, c[0x0][0x184], PT ;  /* 0x0000610015007a0c */ /* 0x000fe20003f06070 */
[----:B------:R-:W-:Y:S01]  /*131f0*/  IMAD.MOV.U32 R3, RZ, RZ, c[0x0][0x16c] ;  /* 0x00005b00ff037624 */ /* 0x000fe200078e00ff */
[----:B------:R-:W-:-:S11]  /*13200*/  MOV R16, c[0x0][0x168] ;  /* 0x00005a0000107a02 */ /* 0x000fd60000000f00 */
[----:B------:R-:W-:Y:S05]  /*13210*/  @P0 BRA `(.L_x_931) ;  /* 0x0000019000000947 */ /* 0x000fea0003800000 */
[----:B------:R-:W-:Y:S01]  /*13220*/  MOV R24, c[0x0][0x168] ;  /* 0x00005a0000187a02 */ /* 0x000fe20000000f00 */
[----:B------:R-:W-:Y:S01]  /*13230*/  IMAD.MOV.U32 R25, RZ, RZ, c[0x0][0x16c] ;  /* 0x00005b00ff197624 */ /* 0x000fe200078e00ff */
[----:B------:R-:W-:Y:S01]  /*13240*/  MOV R18, c[0x0][0x168] ;  /* 0x00005a0000127a02 */ /* 0x000fe20000000f00 */
[----:B------:R-:W-:Y:S01]  /*13250*/  IMAD.MOV.U32 R19, RZ, RZ, c[0x0][0x16c] ;  /* 0x00005b00ff137624 */ /* 0x000fe200078e00ff */
[----:B------:R-:W-:Y:S01]  /*13260*/  MOV R16, c[0x0][0x168] ;  /* 0x00005a0000107a02 */ /* 0x000fe20000000f00 */
[----:B------:R-:W-:Y:S02]  /*13270*/  IMAD.MOV.U32 R3, RZ, RZ, c[0x0][0x16c] ;  /* 0x00005b00ff037624 */ /* 0x000fe400078e00ff */
.L_x_932:
[----:B------:R-:W-:Y:S01]  /*13280*/  HFMA2.MMA R29, -RZ, RZ, 0, 1.9073486328125e-06 ;  /* 0x00000020ff1d7435 */ /* 0x000fe200000001ff */
[----:B------:R-:W-:-:S09]  /*13290*/  IMAD R28, R20, c[0x0][0x10], R21 ;  /* 0x00000400141c7a24 */ /* 0x000fd200078e0215 */
[----:B------:R-:W-:-:S05]  /*132a0*/  IMAD.WIDE.U32 R28, R28, R29, c[0x0][0x560] ;  /* 0x000158001c1c7625 */ /* 0x000fca00078e001d */
[----:B------:R-:W2:Y:S04]  /*132b0*/  LDG.E.64 R30, [R28.64] ;  /* 0x000000241c1e7981 */ /* 0x000ea8000c1e1b00 */
[----:B------:R-:W3:Y:S04]  /*132c0*/  LDG.E.64 R32, [R28.64+0x8] ;  /* 0x000008241c207981 */ /* 0x000ee8000c1e1b00 */
[----:B------:R-:W4:Y:S04]  /*132d0*/  LDG.E.64 R34, [R28.64+0x10] ;  /* 0x000010241c227981 */ /* 0x000f28000c1e1b00 */
[----:B------:R-:W5:Y:S01]  /*132e0*/  LDG.E.64 R36, [R28.64+0x18] ;  /* 0x000018241c247981 */ /* 0x000f62000c1e1b00 */
[----:B------:R-:W-:-:S04]  /*132f0*/  IMAD.MOV.U32 R38, RZ, RZ, c[0x0][0x0] ;  /* 0x00000000ff267624 */ /* 0x000fc800078e00ff */
        /* <DEDUP_REMOVED lines=11> */
.L_x_931:
[----:B------:R-:W-:Y:S05]  /*133b0*/  BSYNC B1 ;  /* 0x0000000000017941 */ /* 0x000fea0003800000 */
.L_x_930:
[----:B------:R-:W-:Y:S05]  /*133c0*/  BRA `(.L_x_933) ;  /* 0x0000022000007947 */ /* 0x000fea0003800000 */
.L_x_929:
        /* <DEDUP_REMOVED lines=8> */
[----:B------:R-:W-:Y:S01]  /*13450*/  MOV R24, c[0x0][0x168] ;  /* 0x00005a0000187a02 */ /* 0x000fe20000000f00 */
[----:B------:R-:W-:Y:S01]  /*13460*/  IMAD.MOV.U32 R25, RZ, RZ, c[0x0][0x16c] ;  /* 0x00005b00ff197624 */ /* 0x000fe200078e00ff */
[----:B------:R-:W-:Y:S01]  /*13470*/  MOV R18, c[0x0][0x168] ;  /* 0x00005a0000127a02 */ /* 0x000fe20000000f00 */
[----:B------:R-:W-:Y:S01]  /*13480*/  IMAD.MOV.U32 R19, RZ, RZ, c[0x0][0x16c] ;  /* 0x00005b00ff137624 */ /* 0x000fe200078e00ff */
[----:B------:R-:W-:Y:S01]  /*13490*/  MOV R16, c[0x0][0x168] ;  /* 0x00005a0000107a02 */ /* 0x000fe20000000f00 */
[----:B------:R-:W-:Y:S01]  /*134a0*/  IMAD.MOV.U32 R3, RZ, RZ, c[0x0][0x16c] ;  /* 0x00005b00ff037624 */ /* 0x000fe200078e00ff */
[----:B------:R-:W-:-:S05]  /*134b0*/  MOV R21, R2 ;  /* 0x0000000200157202 */ /* 0x000fca0000000f00 */
.L_x_934:
[----:B------:R-:W-:Y:S02]  /*134c0*/  IMAD R28, R20, c[0x0][0x10], R21 ;  /* 0x00000400141c7a24 */ /* 0x000fe400078e0215 */
[----:B------:R-:W-:Y:S02]  /*134d0*/  IMAD.MOV.U32 R29, RZ, RZ, 0x20 ;  /* 0x00000020ff1d7424 */ /* 0x000fe400078e00ff */
[----:B------:R-:W-:-:S04]  /*134e0*/  IMAD R28, R28, c[0x0][0x0], R17 ;  /* 0x000000001c1c7a24 */ /* 0x000fc800078e0211 */
        /* <DEDUP_REMOVED lines=16> */
.L_x_933:
[----:B------:R-:W-:Y:S05]  /*135f0*/  BSYNC B0 ;  /* 0x0000000000007941 */ /* 0x000fea0003800000 */
.L_x_928:
[----:B------:R-:W-:Y:S01]  /*13600*/  IMAD R21, R2, c[0x0][0x0], R17 ;  /* 0x0000000002157a24 */ /* 0x000fe200078e0211 */
[----:B------:R-:W-:Y:S01]  /*13610*/  MOV R29, R15 ;  /* 0x0000000f001d7202 */ /* 0x000fe20000000f00 */
[----:B------:R-:W-:Y:S01]  /*13620*/  IMAD.MOV.U32 R28, RZ, RZ, R14 ;  /* 0x000000ffff1c7224 */ /* 0x000fe200078e000e */
[----:B------:R-:W-:Y:S01]  /*13630*/  MOV R31, R25 ;  /* 0x00000019001f7202 */ /* 0x000fe20000000f00 */
[----:B------:R-:W-:Y:S01]  /*13640*/  IMAD.MOV.U32 R30, RZ, RZ, R24 ;  /* 0x000000ffff1e7224 */ /* 0x000fe200078e0018 */
[C---:B------:R-:W-:Y:S01]  /*13650*/  SHF.L.U32 R37, R21.reuse, 0x5, RZ ;  /* 0x0000000515257819 */ /* 0x040fe200000006ff */
[----:B------:R-:W-:Y:S01]  /*13660*/  IMAD.MOV.U32 R32, RZ, RZ, R18 ;  /* 0x000000ffff207224 */ /* 0x000fe200078e0012 */
[----:B------:R-:W-:Y:S01]  /*13670*/  MOV R33, R19 ;  /* 0x0000001300217202 */ /* 0x000fe20000000f00 */
[----:B------:R-:W-:Y:S01]  /*13680*/  IMAD.MOV.U32 R34, RZ, RZ, R16 ;  /* 0x000000ffff227224 */ /* 0x000fe200078e0010 */
[----:B------:R-:W-:Y:S01]  /*13690*/  MOV R35, R3 ;  /* 0x0000000300237202 */ /* 0x000fe20000000f00 */
[----:B------:R-:W-:Y:S01]  /*136a0*/  ULDC UR4, c[0x0][0x4] ;  /* 0x0000010000047ab9 */ /* 0x000fe20000000800 */
[----:B------:R0:W-:Y:S01]  /*136b0*/  STS.128 [R37+0x10], R28 ;  /* 0x0000101c25007388 */ /* 0x0001e20000000c00 */
[----:B------:R-:W-:Y:S01]  /*136c0*/  USHF.R.U32.HI UR4, URZ, 0x1, UR4 ;  /* 0x000000013f047899 */ /* 0x000fe20008011604 */
[----:B------:R-:W-:-:S02]  /*136d0*/  LEA R21, R21, 0x10, 0x5 ;  /* 0x0000001015157811 */ /* 0x000fc400078e28ff */
[----:B------:R0:W-:Y:S03]  /*136e0*/  STS.128 [R37+0x20], R32 ;  /* 0x0000202025007388 */ /* 0x0001e60000000c00 */
[----:B------:R-:W-:-:S13]  /*136f0*/  ISETP.NE.AND P0, PT, RZ, UR4, PT ;  /* 0x00000004ff007c0c */ /* 0x000fda000bf05270 */
[----:B------:R-:W-:Y:S05]  /*13700*/  @!P0 BRA `(.L_x_935) ;  /* 0x0000022000008947 */ /* 0x000fea0003800000 */
[----:B0-----:R-:W-:-:S05]  /*13710*/  IMAD.U32 R29, RZ, RZ, UR4 ;  /* 0x00000004ff1d7e24 */ /* 0x001fca000f8e00ff */
.L_x_938:
        /* <DEDUP_REMOVED lines=8> */
[----:B------:R-:W-:-:S04]  /*137a0*/  IMAD R20, R20, c[0x0][0x0], R17 ;  /* 0x0000000014147a24 */ /* 0x000fc800078e0211 */
[----:B------:R-:W-:-:S05]  /*137b0*/  IMAD.SHL.U32 R20, R20, 0x20, RZ ;  /* 0x0000002014147824 */ /* 0x000fca00078e00ff */
        /* <DEDUP_REMOVED lines=20> */
.L_x_937:
[----:B------:R-:W-:Y:S05]  /*13900*/  BSYNC B0 ;  /* 0x0000000000007941 */ /* 0x000fea0003800000 */
.L_x_936:
[----:B0-----:R-:W-:Y:S01]  /*13910*/  MOV R29, R36 ;  /* 0x00000024001d7202 */ /* 0x001fe20000000f00 */
[----:B------:R-:W-:Y:S05]  /*13920*/  @P2 BRA `(.L_x_938) ;  /* 0xfffffdf000002947 */ /* 0x000fea000383ffff */
.L_x_935:
[----:B0-----:R-:W-:-:S13]  /*13930*/  ISETP.NE.AND P0, PT, RZ, c[0x0][0x188], PT ;  /* 0x00006200ff007a0c */ /* 0x001fda0003f05270 */
[----:B------:R-:W-:Y:S05]  /*13940*/  @!P0 BRA `(.L_x_939) ;  /* 0x000004c000008947 */ /* 0x000fea0003800000 */
[----:B------:R-:W-:-:S05]  /*13950*/  IMAD.MOV.U32 R2, RZ, RZ, 0x20 ;  /* 0x00000020ff027424 */ /* 0x000fca00078e00ff */
[----:B------:R-:W-:Y:S02]  /*13960*/  ISETP.LT.AND P0, PT, R2, c[0x0][0x0], PT ;  /* 0x0000000002007a0c */ /* 0x000fe40003f01270 */
[----:B------:R-:W-:-:S11]  /*13970*/  MOV R2, c[0x0][0x0] ;  /* 0x0000000000027a02 */ /* 0x000fd60000000f00 */
[----:B------:R-:W-:Y:S05]  /*13980*/  @!P0 BRA `(.L_x_940) ;  /* 0x0000031000008947 */ /* 0x000fea0003800000 */
[----:B------:R-:W-:Y:S01]  /*13990*/  IMAD.MOV.U32 R2, RZ, RZ, c[0x0][0x0] ;  /* 0x00000000ff027624 */ /* 0x000fe200078e00ff */
[----:B------:R-:W-:Y:S01]  /*139a0*/  MOV R28, R14 ;  /* 0x0000000e001c7202 */ /* 0x000fe20000000f00 */
[----:B------:R-:W-:Y:S01]  /*139b0*/  IMAD.MOV.U32 R29, RZ, RZ, R15 ;  /* 0x000000ffff1d7224 */ /* 0x000fe200078e000f */
[----:B------:R-:W-:Y:S01]  /*139c0*/  MOV R30, R24 ;  /* 0x00000018001e7202 */ /* 0x000fe20000000f00 */
[----:B------:R-:W-:Y:S01]  /*139d0*/  IMAD.MOV.U32 R31, RZ, RZ, R25 ;  /* 0x000000ffff1f7224 */ /* 0x000fe200078e0019 */
[----:B------:R-:W-:Y:S01]  /*139e0*/  MOV R32, R18 ;  /* 0x0000001200207202 */ /* 0x000fe20000000f00 */
[----:B------:R-:W-:Y:S01]  /*139f0*/  IMAD.MOV.U32 R33, RZ, RZ, R19 ;  /* 0x000000ffff217224 */ /* 0x000fe200078e0013 */
[----:B------:R-:W-:Y:S01]  /*13a00*/  MOV R34, R16 ;  /* 0x0000001000227202 */ /* 0x000fe20000000f00 */
[----:B------:R-:W-:Y:S01]  /*13a10*/  IMAD.MOV.U32 R35, RZ, RZ, R3 ;  /* 0x000000ffff237224 */ /* 0x000fe200078e0003 */
[----:B------:R-:W-:Y:S01]  /*13a20*/  LEA.HI R2, R2, c[0x0][0x0], RZ, 0x1 ;  /* 0x0000000002027a11 */ /* 0x000fe200078f08ff */
[----:B------:R0:W-:Y:S03]  /*13a30*/  STS.128 [R21], R28 ;  /* 0x0000001c15007388 */ /* 0x0001e60000000c00 */
[----:B------:R-:W-:Y:S01]  /*13a40*/  SHF.R.S32.HI R20, RZ, 0x1, R2 ;  /* 0x00000001ff147819 */ /* 0x000fe20000011402 */
[----:B------:R0:W-:Y:S01]  /*13a50*/  STS.128 [R21+0x10], R32 ;  /* 0x0000102015007388 */ /* 0x0001e20000000c00 */
[----:B------:R-:W-:-:S02]  /*13a60*/  HFMA2.MMA R2, -RZ, RZ, 0, 1.9073486328125e-06 ;  /* 0x00000020ff027435 */ /* 0x000fc400000001ff */
[----:B------:R-:W-:-:S13]  /*13a70*/  ISETP.GE.AND P0, PT, R20, 0x20, PT ;  /* 0x000000201400780c */ /* 0x000fda0003f06270 */
[----:B------:R-:W-:Y:S05]  /*13a80*/  @!P0 BRA `(.L_x_940) ;  /* 0x0000021000008947 */ /* 0x000fea0003800000 */
[----:B0-----:R-:W-:-:S05]  /*13a90*/  IMAD.MOV.U32 R2, RZ, RZ, R20 ;  /* 0x000000ffff027224 */ /* 0x001fca00078e0014 */
.L_x_943:
        /* <DEDUP_REMOVED lines=27> */
.L_x_942:
[----:B------:R-:W-:Y:S05]  /*13c50*/  BSYNC B0 ;  /* 0x0000000000007941 */ /* 0x000fea0003800000 */
.L_x_941:
[----:B------:R-:W-:-:S04]  /*13c60*/  SHF.R.S32.HI R2, RZ, 0x1, R2 ;  /* 0x00000001ff027819 */ /* 0x000fc80000011402 */
[----:B------:R-:W-:-:S13]  /*13c70*/  ISETP.GE.AND P0, PT, R2, 0x20, PT ;  /* 0x000000200200780c */ /* 0x000fda0003f06270 */
[----:B------:R-:W-:Y:S05]  /*13c80*/  @P0 BRA `(.L_x_943) ;  /* 0xfffffe1000000947 */ /* 0x000fea000383ffff */
[----:B------:R-:W-:-:S09]  /*13c90*/  HFMA2.MMA R2, -RZ, RZ, 0, 1.9073486328125e-06 ;  /* 0x00000020ff027435 */ /* 0x000fd200000001ff */
.L_x_940:
[----:B0-----:R-:W-:Y:S01]  /*13ca0*/  BAR.SYNC.DEFER_BLOCKING 0x0 ;  /* 0x0000000000007b1d */ /* 0x001fe20000010000 */
[----:B------:R-:W-:-:S13]  /*13cb0*/  ISETP.GE.AND P0, PT, R2, 0x2, PT ;  /* 0x000000020200780c */ /* 0x000fda0003f06270 */
[----:B------:R-:W-:Y:S05]  /*13cc0*/  @!P0 BRA `(.L_x_939) ;  /* 0x0000014000008947 */ /* 0x000fea0003800000 */
[----:B------:R-:W-:-:S05]  /*13cd0*/  IMAD.MOV.U32 R17, RZ, RZ, 0x1 ;  /* 0x00000001ff117424 */ /* 0x000fca00078e00ff */
.L_x_944:
        /* <DEDUP_REMOVED lines=19> */
.L_x_939:
        /* <DEDUP_REMOVED lines=20> */
[----:B------:R-:W-:-:S03]  /*13f50*/  LOP3.LUT R3, R3, R13, RZ, 0x3c, !PT ;  /* 0x0000000d03037212 */ /* 0x000fc600078e3cff */
.L_x_946:
        /* <DEDUP_REMOVED lines=27> */
.L_x_948:
        /* <DEDUP_REMOVED lines=24> */
.L_x_949:
        /* <DEDUP_REMOVED lines=24> */
.L_x_950:
        /* <DEDUP_REMOVED lines=24> */
.L_x_951:
[----:B------:R-:W-:-:S04]  /*14590*/  IADD3 R22, P0, R22, c[0x0][0x548], RZ ;  /* 0x0001520016167a10 */ /* 0x000fc80007f1e0ff */
[----:B------:R-:W-:-:S05]  /*145a0*/  IADD3.X R23, RZ, c[0x0][0x54c], RZ, P0, !PT ;  /* 0x00015300ff177a10 */ /* 0x000fca00007fe4ff */
[----:B------:R-:W-:Y:S01]  /*145b0*/  STG.E.64 [R22.64], R16 ;  /* 0x0000001016007986 */ /* 0x000fe2000c101b24 */
[----:B------:R-:W-:Y:S05]  /*145c0*/  EXIT ;  /* 0x000000000000794d */ /* 0x000fea0003800000 */
.L_x_947:
[----:B------:R-:W-:Y:S04]  /*145d0*/  STG.E.64 [R4.64], R28 ;  /* 0x0000001c04007986 */ /* 0x000fe8000c101b24 */
[----:B------:R-:W-:Y:S04]  /*145e0*/  STG.E.64 [R4.64+0x8], R24 ;  /* 0x0000081804007986 */ /* 0x000fe8000c101b24 */
[----:B------:R-:W-:Y:S04]  /*145f0*/  STG.E.64 [R4.64+0x10], R18 ;  /* 0x0000101204007986 */ /* 0x000fe8000c101b24 */
[----:B------:R-:W-:Y:S01]  /*14600*/  STG.E.64 [R4.64+0x18], R16 ;  /* 0x0000181004007986 */ /* 0x000fe2000c101b24 */
[----:B------:R-:W-:Y:S05]  /*14610*/  EXIT ;  /* 0x000000000000794d */ /* 0x000fea0003800000 */
.L_x_945:
        /* <DEDUP_REMOVED lines=16> */
.L_x_952:
        /* <DEDUP_REMOVED lines=27> */
.L_x_954:
        /* <DEDUP_REMOVED lines=24> */
.L_x_955:
        /* <DEDUP_REMOVED lines=24> */
.L_x_956:
        /* <DEDUP_REMOVED lines=24> */
.L_x_957:
[----:B------:R-:W-:-:S04]  /*14d50*/  IADD3 R22, P0, R22, c[0x0][0x548], RZ ;  /* 0x0001520016167a10 */ /* 0x000fc80007f1e0ff */
[----:B------:R-:W-:-:S05]  /*14d60*/  IADD3.X R23, RZ, c[0x0][0x54c], RZ, P0, !PT ;  /* 0x00015300ff177a10 */ /* 0x000fca00007fe4ff */
[----:B------:R-:W-:Y:S01]  /*14d70*/  STG.E.64 [R22.64], R16 ;  /* 0x0000001016007986 */ /* 0x000fe2000c101b24 */
[----:B------:R-:W-:Y:S05]  /*14d80*/  EXIT ;  /* 0x000000000000794d */ /* 0x000fea0003800000 */
.L_x_953:
[----:B------:R-:W-:Y:S04]  /*14d90*/  STG.E.64 [R6.64], R28 ;  /* 0x0000001c06007986 */ /* 0x000fe8000c101b24 */
[----:B------:R-:W-:Y:S04]  /*14da0*/  STG.E.64 [R8.64], R24 ;  /* 0x0000001808007986 */ /* 0x000fe8000c101b24 */
[----:B------:R-:W-:Y:S04]  /*14db0*/  STG.E.64 [R10.64], R18 ;  /* 0x000000120a007986 */ /* 0x000fe8000c101b24 */
[----:B------:R-:W-:Y:S01]  /*14dc0*/  STG.E.64 [R12.64], R16 ;  /* 0x000000100c007986 */ /* 0x000fe2000c101b24 */
[----:B------:R-:W-:Y:S05]  /*14dd0*/  EXIT ;  /* 0x000000000000794d */ /* 0x000fea0003800000 */
.L_x_917:
        /* <DEDUP_REMOVED lines=28> */
.L_x_959:
        /* <DEDUP_REMOVED lines=27> */
.L_x_961:
        /* <DEDUP_REMOVED lines=24> */
.L_x_962:
        /* <DEDUP_REMOVED lines=24> */
.L_x_963:
        /* <DEDUP_REMOVED lines=24> */
.L_x_964:
[----:B------:R-:W-:-:S04]  /*155d0*/  IADD3 R24, P0, R24, c[0x0][0x548], RZ ;  /* 0x0001520018187a10 */ /* 0x000fc80007f1e0ff */
[----:B------:R-:W-:-:S05]  /*155e0*/  IADD3.X R25, RZ, c[0x0][0x54c], RZ, P0, !PT ;  /* 0x00015300ff197a10 */ /* 0x000fca00007fe4ff */
[----:B------:R-:W-:Y:S01]  /*155f0*/  STG.E.64 [R24.64], R16 ;  /* 0x0000001018007986 */ /* 0x000fe2000c101b24 */
[----:B------:R-:W-:Y:S05]  /*15600*/  EXIT ;  /* 0x000000000000794d */ /* 0x000fea0003800000 */
.L_x_960:
[----:B------:R-:W-:Y:S04]  /*15610*/  STG.E.64 [R4.64], R28 ;  /* 0x0000001c04007986 */ /* 0x000fe8000c101b24 */
[----:B------:R-:W-:Y:S04]  /*15620*/  STG.E.64 [R4.64+0x8], R22 ;  /* 0x0000081604007986 */ /* 0x000fe8000c101b24 */
[----:B------:R-:W-:Y:S04]  /*15630*/  STG.E.64 [R4.64+0x10], R18 ;  /* 0x0000101204007986 */ /* 0x000fe8000c101b24 */
[----:B------:R-:W-:Y:S01]  /*15640*/  STG.E.64 [R4.64+0x18], R16 ;  /* 0x0000181004007986 */ /* 0x000fe2000c101b24 */
[----:B------:R-:W-:Y:S05]  /*15650*/  EXIT ;  /* 0x000000000000794d */ /* 0x000fea0003800000 */
.L_x_958:
        /* <DEDUP_REMOVED lines=16> */
.L_x_965:
        /* <DEDUP_REMOVED lines=27> */
.L_x_967:
        /* <DEDUP_REMOVED lines=24> */
.L_x_968:
        /* <DEDUP_REMOVED lines=24> */
.L_x_969:
        /* <DEDUP_REMOVED lines=24> */
.L_x_970:
[----:B------:R-:W-:-:S04]  /*15d90*/  IADD3 R24, P0, R24, c[0x0][0x548], RZ ;  /* 0x0001520018187a10 */ /* 0x000fc80007f1e0ff */
[----:B------:R-:W-:-:S05]  /*15da0*/  IADD3.X R25, RZ, c[0x0][0x54c], RZ, P0, !PT ;  /* 0x00015300ff197a10 */ /* 0x000fca00007fe4ff */
[----:B------:R-:W-:Y:S01]  /*15db0*/  STG.E.64 [R24.64], R16 ;  /* 0x0000001018007986 */ /* 0x000fe2000c101b24 */
[----:B------:R-:W-:Y:S05]  /*15dc0*/  EXIT ;  /* 0x000000000000794d */ /* 0x000fea0003800000 */
.L_x_966:
[----:B------:R-:W-:Y:S04]  /*15dd0*/  STG.E.64 [R6.64], R28 ;  /* 0x0000001c06007986 */ /* 0x000fe8000c101b24 */
[----:B------:R-:W-:Y:S04]  /*15de0*/  STG.E.64 [R8.64], R22 ;  /* 0x0000001608007986 */ /* 0x000fe8000c101b24 */
[----:B------:R-:W-:Y:S04]  /*15df0*/  STG.E.64 [R10.64], R18 ;  /* 0x000000120a007986 */ /* 0x000fe8000c101b24 */
[----:B------:R-:W-:Y:S01]  /*15e00*/  STG.E.64 [R30.64], R16 ;  /* 0x000000101e007986 */ /* 0x000fe2000c101b24 */
[----:B------:R-:W-:Y:S05]  /*15e10*/  EXIT ;  /* 0x000000000000794d */ /* 0x000fea0003800000 */
.L_x_971:
        /* <DEDUP_REMOVED lines=14> */
.L_x_9875:


//--------------------- .text._ZN2at6native13reduce_kernelILi512ELi1ENS0_8ReduceOpIfNS0_14func_wrapper_tIdZNS0_15xor_sum_functorIfvEclERNS_14TensorIteratorEEUlddE_EEjdLi4ELi4EEEEEvT1_ --------------------------
	.section	.text._ZN2at6native13reduce_kernelILi512ELi1ENS0_8ReduceOpIfNS0_14func_wrapper_tIdZNS0_15xor_sum_functorIfvEclERNS_14TensorIteratorEEUlddE_EEjdLi4ELi4EEEEEvT1_,"ax",@progbits
	.sectioninfo	@"SHI_REGISTERS=32"
	.align	128
        .global         _ZN2at6native13reduce_kernelILi512ELi1ENS0_8ReduceOpIfNS0_14func_wrapper_tIdZNS0_15xor_sum_functorIfvEclERNS_14TensorIteratorEEUlddE_EEjdLi4ELi4EEEEEvT1_
        .type           _ZN2at6native13reduce_kernelILi512ELi1ENS0_8ReduceOpIfNS0_14func_wrapper_tIdZNS0_15xor_sum_functorIfvEclERNS_14TensorIteratorEEUlddE_EEjdLi4ELi4EEEEEvT1_,@function
        .size           _ZN2at6native13reduce_kernelILi512ELi1ENS0_8ReduceOpIfNS0_14func_wrapper_tIdZNS0_15xor_sum_functorIfvEclERNS_14TensorIteratorEEUlddE_EEjdLi4ELi4EEEEEvT1_,(.L_x_9876 - _ZN2at6native13reduce_kernelILi512ELi1ENS0_8ReduceOpIfNS0_14func_wrapper_tIdZNS0_15xor_sum_functorIfvEclERNS_14TensorIteratorEEUlddE_EEjdLi4ELi4EEEEEvT1_)
        .other          _ZN2at6native13reduce_kernelILi512ELi1ENS0_8ReduceOpIfNS0_14func_wrapper_tIdZNS0_15xor_sum_functorIfvEclERNS_14TensorIteratorEEUlddE_EEjdLi4ELi4EEEEEvT1_,@"STO_CUDA_ENTRY STV_DEFAULT"
_ZN2at6native13reduce_kernelILi512ELi1ENS0_8ReduceOpIfNS0_14func_wrapper_tIdZNS0_15xor_sum_functorIfvEclERNS_14TensorIteratorEEUlddE_EEjdLi4ELi4EEEEEvT1_:
.text._ZN2at6native13reduce_kernelILi512ELi1ENS0_8ReduceOpIfNS0_14func_wrapper_tIdZNS0_15xor_sum_functorIfvEclERNS_14TensorIteratorEEUlddE_EEjdLi4ELi4EEEEEvT1_:
        /* <DEDUP_REMOVED lines=208> */
.L_x_972:
        /* <DEDUP_REMOVED lines=21> */
[----:B------:R-:W-:Y:S01]  /*0e50*/  IMAD.MOV.U32 R11, RZ, RZ, c[0x0][0x168] ;  /* 0x00005a00ff0b7624 */ /* 0x000fe200078e00ff */
[----:B------:R-:W-:Y:S02]  /*0e60*/  MOV R6, c[0x0][0x16c] ;  /* 0x00005b0000067a02 */ /* 0x000fe40000000f00 */
        /* <DEDUP_REMOVED lines=18> */
.L_x_981:
[----:B------:R-:W-:Y:S05]  /*0f90*/  BSYNC B3 ;  /* 0x0000000000037941 */ /* 0x000fea0003800000 */
.L_x_980:
[----:B------:R-:W-:-:S04]  /*0fa0*/  PRMT R2, R2, 0x9910, RZ ;  /* 0x0000991002027816 */ /* 0x000fc800000000ff */
[----:B------:R-:W-:-:S13]  /*0fb0*/  ISETP.NE.AND P0, PT, R2, RZ, PT ;  /* 0x000000ff0200720c */ /* 0x000fda0003f05270 */
[----:B------:R-:W-:Y:S05]  /*0fc0*/  @!P0 BRA `(.L_x_979) ;  /* 0x0000009000008947 */ /* 0x000fea0003800000 */
[----:B------:R-:W-:-:S04]  /*0fd0*/  IADD3 R3, P0, R27, -R8, RZ ;  /* 0x800000081b037210 */ /* 0x000fc80007f1e0ff */
[----:B------:R-:W-:Y:S02]  /*0fe0*/  IADD3.X R2, RZ, -0x1, RZ, P0, !PT ;  /* 0xffffffffff027810 */ /* 0x000fe400007fe4ff */
[----:B------:R-:W-:-:S04]  /*0ff0*/  LEA R4, P0, R3, R14, 0x2 ;  /* 0x0000000e03047211 */ /* 0x000fc800078010ff */
[----:B------:R-:W-:-:S05]  /*1000*/  LEA.HI.X R5, R3, R15, R2, 0x2, P0 ;  /* 0x0000000f03057211 */ /* 0x000fca00000f1402 */
[----:B------:R-:W2:Y:S02]  /*1010*/  LDG.E R4, [R4.64] ;  /* 0x0000002404047981 */ /* 0x000ea4000c1e1900 */
[----:B--2---:R-:W-:-:S06]  /*1020*/  FMUL.FTZ R2, R4, 1 ;  /* 0x3f80000004027820 */ /* 0x004fcc0000410000 */
[----:B------:R-:W0:Y:S02]  /*1030*/  F2F.F64.F32 R2, R2 ;  /* 0x0000000200027310 */ /* 0x000e240000201800 */
[----:B0-----:R-:W-:Y:S02]  /*1040*/  LOP3.LUT R11, R2, c[0x0][0x168], RZ, 0x3c, !PT ;  /* 0x00005a00020b7a12 */ /* 0x001fe400078e3cff */
[----:B------:R-:W-:-:S04]  /*1050*/  LOP3.LUT R6, R3, c[0x0][0x16c], RZ, 0x3c, !PT ;  /* 0x00005b0003067a12 */ /* 0x000fc800078e3cff */
.L_x_979:
[----:B------:R-:W-:Y:S05]  /*1060*/  BSYNC B2 ;  /* 0x0000000000027941 */ /* 0x000fea0003800000 */
.L_x_978:
[C---:B------:R-:W-:Y:S02]  /*1070*/  IADD3 R3, P0, -R8.reuse, 0x4, RZ ;  /* 0x0000000408037810 */ /* 0x040fe40007f1e1ff */
[----:B------:R-:W-:Y:S02]  /*1080*/  IADD3 R2, R8, c[0x0][0x174], RZ ;  /* 0x00005d0008027a10 */ /* 0x000fe40007ffe0ff */
[----:B------:R-:W-:Y:S01]  /*1090*/  LEA R14, P1, R3, R14, 0x2 ;  /* 0x0000000e030e7211 */ /* 0x000fe200078210ff */
[----:B------:R-:W-:Y:S01]  /*10a0*/  IMAD.X R4, RZ, RZ, -0x1, P0 ;  /* 0xffffffffff047424 */ /* 0x000fe200000e06ff */
[----:B------:R-:W-:-:S04]  /*10b0*/  IADD3 R2, R2, -0x4, RZ ;  /* 0xfffffffc02027810 */ /* 0x000fc80007ffe0ff */
[----:B------:R-:W-:Y:S02]  /*10c0*/  LEA.HI.X R15, R3, R15, R4, 0x2, P1 ;  /* 0x0000000f030f7211 */ /* 0x000fe400008f1404 */
.L_x_977:
[----:B------:R-:W-:Y:S05]  /*10d0*/  BSYNC B1 ;  /* 0x0000000000017941 */ /* 0x000fea0003800000 */
.L_x_976:
        /* <DEDUP_REMOVED lines=8> */
[----:B------:R-:W-:Y:S02]  /*1160*/  MOV R3, R6 ;  /* 0x0000000600037202 */ /* 0x000fe40000000f00 */
[----:B------:R-:W-:-:S02]  /*1170*/  MOV R29, c[0x0][0x16c] ;  /* 0x00005b00001d7a02 */ /* 0x000fc40000000f00 */
[----:B------:R-:W-:Y:S02]  /*1180*/  MOV R10, c[0x0][0x16c] ;  /* 0x00005b00000a7a02 */ /* 0x000fe40000000f00 */
[----:B------:R-:W-:-:S03]  /*1190*/  MOV R23, c[0x0][0x16c] ;  /* 0x00005b0000177a02 */ /* 0x000fc60000000f00 */
[----:B------:R-:W-:Y:S05]  /*11a0*/  @P0 BRA `(.L_x_983) ;  /* 0x000001a000000947 */ /* 0x000fea0003800000 */
[----:B------:R-:W-:Y:S01]  /*11b0*/  IMAD.MOV.U32 R25, RZ, RZ, c[0x0][0x168] ;  /* 0x00005a00ff197624 */ /* 0x000fe200078e00ff */
[----:B------:R-:W-:Y:S01]  /*11c0*/  MOV R10, c[0x0][0x16c] ;  /* 0x00005b00000a7a02 */ /* 0x000fe20000000f00 */
[----:B------:R-:W-:Y:S01]  /*11d0*/  IMAD.MOV.U32 R8, RZ, RZ, c[0x0][0x168] ;  /* 0x00005a00ff087624 */ /* 0x000fe200078e00ff */
[----:B------:R-:W-:Y:S02]  /*11e0*/  MOV R23, c[0x0][0x16c] ;  /* 0x00005b0000177a02 */ /* 0x000fe40000000f00 */
.L_x_984:
[----:B------:R-:W-:-:S06]  /*11f0*/  IMAD.WIDE.U32 R4, R9, 0x10, R14 ;  /* 0x0000001009047825 */ /* 0x000fcc00078e000e */
[----:B------:R-:W2:Y:S01]  /*1200*/  LDG.E.128 R4, [R4.64] ;  /* 0x0000002404047981 */ /* 0x000ea2000c1e1d00 */
[----:B------:R-:W-:-:S04]  /*1210*/  IADD3 R9, R9, c[0x0][0x17c], RZ ;  /* 0x00005f0009097a10 */ /* 0x000fc80007ffe0ff */
[----:B------:R-:W-:-:S04]  /*1220*/  LEA R22, R9, 0x3, 0x2 ;  /* 0x0000000309167811 */ /* 0x000fc800078e10ff */
[----:B------:R-:W-:Y:S01]  /*1230*/  ISETP.GE.U32.AND P0, PT, R22, R2, PT ;  /* 0x000000021600720c */ /* 0x000fe20003f06070 */
[----:B--2---:R-:W-:Y:S02]  /*1240*/  FMUL.FTZ R12, R4, 1 ;  /* 0x3f800000040c7820 */ /* 0x004fe40000410000 */
        /* <DEDUP_REMOVED lines=16> */
.L_x_983:
[----:B------:R-:W-:Y:S05]  /*1350*/  BSYNC B1 ;  /* 0x0000000000017941 */ /* 0x000fea0003800000 */
.L_x_982:
        /* <DEDUP_REMOVED lines=8> */
.L_x_986:
[----:B------:R-:W-:Y:S05]  /*13e0*/  BSYNC B1 ;  /* 0x0000000000017941 */ /* 0x000fea0003800000 */
.L_x_985:
        /* <DEDUP_REMOVED lines=9> */
[----:B------:R-:W2:Y:S02]  /*1480*/  LDG.E R14, [R14.64] ;  /* 0x000000240e0e7981 */ /* 0x000ea4000c1e1900 */
[----:B--2---:R-:W-:-:S06]  /*1490*/  FMUL.FTZ R4, R14, 1 ;  /* 0x3f8000000e047820 */ /* 0x004fcc0000410000 */
[----:B------:R-:W0:Y:S02]  /*14a0*/  F2F.F64.F32 R4, R4 ;  /* 0x0000000400047310 */ /* 0x000e240000201800 */
[----:B0-----:R-:W-:Y:S02]  /*14b0*/  LOP3.LUT R11, R11, R4, RZ, 0x3c, !PT ;  /* 0x000000040b0b7212 */ /* 0x001fe400078e3cff */
[----:B------:R-:W-:-:S04]  /*14c0*/  LOP3.LUT R3, R3, R5, RZ, 0x3c, !PT ;  /* 0x0000000503037212 */ /* 0x000fc800078e3cff */
.L_x_988:
[----:B------:R-:W-:Y:S05]  /*14d0*/  BSYNC B1 ;  /* 0x0000000000017941 */ /* 0x000fea0003800000 */
.L_x_987:
[----:B------:R-:W-:Y:S02]  /*14e0*/  LOP3.LUT R0, R25, R8, R11, 0x96, !PT ;  /* 0x0000000819007212 */ /* 0x000fe400078e960b */
[----:B------:R-:W-:Y:S02]  /*14f0*/  LOP3.LUT R10, R10, R23, R3, 0x96, !PT ;  /* 0x000000170a0a7212 */ /* 0x000fe400078e9603 */
[----:B------:R-:W-:Y:S02]  /*1500*/  LOP3.LUT R0, R21, R0, RZ, 0x3c, !PT ;  /* 0x0000000015007212 */ /* 0x000fe400078e3cff */
[----:B------:R-:W-:Y:S01]  /*1510*/  LOP3.LUT R29, R29, R10, RZ, 0x3c, !PT ;  /* 0x0000000a1d1d7212 */ /* 0x000fe200078e3cff */
[----:B------:R-:W-:Y:S05]  /*1520*/  BRA `(.L_x_974) ;  /* 0x00007e9000007947 */ /* 0x000fea0003800000 */
.L_x_975:
        /* <DEDUP_REMOVED lines=30> */
.L_x_999:
        /* <DEDUP_REMOVED lines=215> */
.L_x_994:
[----:B------:R-:W-:-:S04]  /*2480*/  LOP3.LUT R3, R5, 0xfffffffc, RZ, 0xc0, !PT ;  /* 0xfffffffc05037812 */ /* 0x000fc800078ec0ff */
[----:B------:R-:W-:-:S04]  /*2490*/  IADD3 R2, P1, R14, R3, RZ ;  /* 0x000000030e027210 */ /* 0x000fc80007f3e0ff */
[----:B------:R-:W-:-:S05]  /*24a0*/  IADD3.X R3, RZ, R15, RZ, P1, !PT ;  /* 0x0000000fff037210 */ /* 0x000fca0000ffe4ff */
[----:B------:R0:W5:Y:S01]  /*24b0*/  LDG.E R5, [R2.64] ;  /* 0x0000002402057981 */ /* 0x000162000c1e1900 */
        /* <DEDUP_REMOVED lines=224> */
.L_x_995:
[----:B0-----:R-:W-:-:S04]  /*32c0*/  LOP3.LUT R3, R0, 0xfffffffc, RZ, 0xc0, !PT ;  /* 0xfffffffc00037812 */ /* 0x001fc800078ec0ff */
[----:B------:R-:W-:-:S04]  /*32d0*/  IADD3 R2, P1, R14, R3, RZ ;  /* 0x000000030e027210 */ /* 0x000fc80007f3e0ff */
[----:B------:R-:W-:-:S05]  /*32e0*/  IADD3.X R3, RZ, R15, RZ, P1, !PT ;  /* 0x0000000fff037210 */ /* 0x000fca0000ffe4ff */
[----:B------:R0:W5:Y:S01]  /*32f0*/  LDG.E R4, [R2.64] ;  /* 0x0000002402047981 */ /* 0x000162000c1e1900 */
        /* <DEDUP_REMOVED lines=225> */
.L_x_996:
[----:B0-----:R-:W-:-:S04]  /*4110*/  LOP3.LUT R3, R10, 0xfffffffc, RZ, 0xc0, !PT ;  /* 0xfffffffc0a037812 */ /* 0x001fc800078ec0ff */
        /* <DEDUP_REMOVED lines=216> */
.L_x_997:
[----:B------:R-:W-:-:S04]  /*4ea0*/  LOP3.LUT R11, R11, 0xfffffffc, RZ, 0xc0, !PT ;  /* 0xfffffffc0b0b7812 */ /* 0x000fc800078ec0ff */
[----:B------:R-:W-:-:S05]  /*4eb0*/  IADD3 R18, P1, R14, R11, RZ ;  /* 0x0000000b0e127210 */ /* 0x000fca0007f3e0ff */
[----:B------:R-:W-:-:S05]  /*4ec0*/  IMAD.X R19, RZ, RZ, R15, P1 ;  /* 0x000000ffff137224 */ /* 0x000fca00008e060f */
[----:B------:R1:W2:Y:S01]  /*4ed0*/  LDG.E R18, [R18.64] ;  /* 0x0000002412127981 */ /* 0x0002a2000c1e1900 */
[----:B-----5:R-:W-:Y:S01]  /*4ee0*/  FMUL.FTZ R26, R5, 1 ;  /* 0x3f800000051a7820 */ /* 0x020fe20000410000 */
[----:B------:R-:W-:Y:S01]  /*4ef0*/  IADD3 R25, R25, c[0x0][0x17c], RZ ;  /* 0x00005f0019197a10 */ /* 0x000fe20007ffe0ff */
[----:B------:R-:W-:Y:S02]  /*4f00*/  FMUL.FTZ R10, R4, 1 ;  /* 0x3f800000040a7820 */ /* 0x000fe40000410000 */
[----:B------:R-:W3:Y:S01]  /*4f10*/  F2F.F64.F32 R12, R26 ;  /* 0x0000001a000c7310 */ /* 0x000ee20000201800 */
[----:B0-----:R-:W-:Y:S01]  /*4f20*/  FMUL.FTZ R2, R0, 1 ;  /* 0x3f80000000027820 */ /* 0x001fe20000410000 */
[----:B-1----:R-:W-:-:S06]  /*4f30*/  MOV R19, c[0x0][0x17c] ;  /* 0x00005f0000137a02 */ /* 0x002fcc0000000f00 */
[----:B------:R-:W0:Y:S01]  /*4f40*/  F2F.F64.F32 R10, R10 ;  /* 0x0000000a000a7310 */ /* 0x000e220000201800 */
[----:B------:R-:W-:-:S05]  /*4f50*/  IMAD R19, R19, 0x3, R25 ;  /* 0x0000000313137824 */ /* 0x000fca00078e0219 */
[----:B------:R-:W-:Y:S02]  /*4f60*/  ISETP.GE.U32.AND P1, PT, R19, c[0x0][0x174], PT ;  /* 0x00005d0013007a0c */ /* 0x000fe40003f26070 */
[----:B------:R-:W1:Y:S01]  /*4f70*/  F2F.F64.F32 R2, R2 ;  /* 0x0000000200027310 */ /* 0x000e620000201800 */
[----:B---3--:R-:W-:Y:S02]  /*4f80*/  LOP3.LUT R7, R7, R12, RZ, 0x3c, !PT ;  /* 0x0000000c07077212 */ /* 0x008fe400078e3cff */
[----:B------:R-:W-:Y:S02]  /*4f90*/  LOP3.LUT R6, R6, R13, RZ, 0x3c, !PT ;  /* 0x0000000d06067212 */ /* 0x000fe400078e3cff */
[----:B0-----:R-:W-:Y:S02]  /*4fa0*/  LOP3.LUT R8, R8, R10, RZ, 0x3c, !PT ;  /* 0x0000000a08087212 */ /* 0x001fe400078e3cff */
[----:B------:R-:W-:Y:S02]  /*4fb0*/  LOP3.LUT R9, R9, R11, RZ, 0x3c, !PT ;  /* 0x0000000b09097212 */ /* 0x000fe400078e3cff */
[----:B-1----:R-:W-:-:S02]  /*4fc0*/  LOP3.LUT R21, R21, R2, RZ, 0x3c, !PT ;  /* 0x0000000215157212 */ /* 0x002fc400078e3cff */
[----:B------:R-:W-:Y:S01]  /*4fd0*/  LOP3.LUT R20, R20, R3, RZ, 0x3c, !PT ;  /* 0x0000000314147212 */ /* 0x000fe200078e3cff */
[----:B--2---:R-:W-:-:S04]  /*4fe0*/  FMUL.FTZ R28, R18, 1 ;  /* 0x3f800000121c7820 */ /* 0x004fc80000410000 */
[----:B------:R-:W0:Y:S02]  /*4ff0*/  F2F.F64.F32 R12, R28 ;  /* 0x0000001c000c7310 */ /* 0x000e240000201800 */
[----:B0-----:R-:W-:Y:S02]  /*5000*/  LOP3.LUT R23, R23, R12, RZ, 0x3c, !PT ;  /* 0x0000000c17177212 */ /* 0x001fe400078e3cff */
[----:B------:R-:W-:Y:S01]  /*5010*/  LOP3.LUT R22, R22, R13, RZ, 0x3c, !PT ;  /* 0x0000000d16167212 */ /* 0x000fe200078e3cff */
[----:B------:R-:W-:Y:S01]  /*5020*/  @P1 CALL.REL.NOINC `(.L_x_998) ;  /* 0x0000001000001944 */ /* 0x000fe20003c00000 */
[----:B------:R-:W-:Y:S05]  /*5030*/  BRA `(.L_x_999) ;  /* 0xffffc6d000007947 */ /* 0x000fea000383ffff */
.L_x_998:
[----:B------:R-:W-:Y:S05]  /*5040*/  BSYNC B2 ;  /* 0x0000000000027941 */ /* 0x000fea0003800000 */
.L_x_993:
[----:B------:R-:W-:Y:S02]  /*5050*/  IMAD.MOV.U32 R3, RZ, RZ, R18 ;  /* 0x000000ffff037224 */ /* 0x000fe400078e0012 */
.L_x_992:
[----:B------:R-:W-:Y:S05]  /*5060*/  BSYNC B1 ;  /* 0x0000000000017941 */ /* 0x000fea0003800000 */
.L_x_991:
[----:B------:R-:W-:Y:S01]  /*5070*/  ISETP.GE.U32.AND P0, PT, R25, c[0x0][0x174], PT ;  /* 0x00005d0019007a0c */ /* 0x000fe20003f06070 */
[----:B------:R-:W-:-:S12]  /*5080*/  BSSY B1, `(.L_x_1000) ;  /* 0x000033d000017945 */ /* 0x000fd80003800000 */
[----:B------:R-:W-:Y:S05]  /*5090*/  @P0 BRA `(.L_x_1001) ;  /* 0x000033b000000947 */ /* 0x000fea0003800000 */
[----:B------:R-:W-:Y:S01]  /*50a0*/  ISETP.NE.AND P1, PT, RZ, c[0x0][0x1b0], PT ;  /* 0x00006c00ff007a0c */ /* 0x000fe20003f25270 */
[----:B------:R-:W-:-:S12]  /*50b0*/  HFMA2.MMA R5, -RZ, RZ, 0, 0 ;  /* 0x00000000ff057435 */ /* 0x000fd800000001ff */
[----:B------:R-:W-:Y:S05]  /*50c0*/  @!P1 BRA `(.L_x_1002) ;  /* 0x00000c7000009947 */ /* 0x000fea0003800000 */
[----:B------:R-:W-:Y:S01]  /*50d0*/  MOV R11, R25 ;  /* 0x00000019000b7202 */ /* 0x000fe20000000f00 */
        /* <DEDUP_REMOVED lines=198> */
.L_x_1002:
[----:B------:R-:W-:-:S04]  /*5d40*/  LOP3.LUT R5, R5, 0xfffffffc, RZ, 0xc0, !PT ;  /* 0xfffffffc05057812 */ /* 0x000fc800078ec0ff */
[----:B------:R-:W-:-:S05]  /*5d50*/  IADD3 R10, P2, R14, R5, RZ ;  /* 0x000000050e0a7210 */ /* 0x000fca0007f5e0ff */
[----:B------:R-:W-:-:S05]  /*5d60*/  IMAD.X R11, RZ, RZ, R15, P2 ;  /* 0x000000ffff0b7224 */ /* 0x000fca00010e060f */
[----:B------:R0:W5:Y:S01]  /*5d70*/  LDG.E R5, [R10.64] ;  /* 0x000000240a057981 */ /* 0x000162000c1e1900 */
        /* <DEDUP_REMOVED lines=203> */
.L_x_1003:
[----:B------:R-:W-:-:S04]  /*6a30*/  LOP3.LUT R11, R4, 0xfffffffc, RZ, 0xc0, !PT ;  /* 0xfffffffc040b7812 */ /* 0x000fc800078ec0ff */
[----:B------:R-:W-:-:S04]  /*6a40*/  IADD3 R10, P2, R14, R11, RZ ;  /* 0x0000000b0e0a7210 */ /* 0x000fc80007f5e0ff */
[----:B------:R-:W-:-:S05]  /*6a50*/  IADD3.X R11, RZ, R15, RZ, P2, !PT ;  /* 0x0000000fff0b7210 */ /* 0x000fca00017fe4ff */
[----:B------:R0:W5:Y:S01]  /*6a60*/  LDG.E R4, [R10.64] ;  /* 0x000000240a047981 */ /* 0x000162000c1e1900 */
        /* <DEDUP_REMOVED lines=203> */
.L_x_1004:
        /* <DEDUP_REMOVED lines=9> */
[----:B------:R-:W-:-:S04]  /*77b0*/  IMAD.MOV.U32 R12, RZ, RZ, RZ ;  /* 0x000000ffff0c7224 */ /* 0x000fc800078e00ff */
[----:B------:R-:W-:Y:S01]  /*77c0*/  IMAD.HI.U32 R2, R13, c[0x0][0x1b8], R12 ;  /* 0x00006e000d027a27 */ /* 0x000fe200078e000c */
[----:B------:R-:W-:-:S04]  /*77d0*/  MOV R12, c[0x0][0x1b0] ;  /* 0x00006c00000c7a02 */ /* 0x000fc80000000f00 */
        /* <DEDUP_REMOVED lines=195> */
.L_x_1005:
[----:B------:R-:W-:-:S04]  /*8410*/  LOP3.LUT R3, R18, 0xfffffffc, RZ, 0xc0, !PT ;  /* 0xfffffffc12037812 */ /* 0x000fc800078ec0ff */
[----:B------:R-:W-:-:S04]  /*8420*/  IADD3 R2, P1, R14, R3, RZ ;  /* 0x000000030e027210 */ /* 0x000fc80007f3e0ff */
[----:B------:R-:W-:-:S06]  /*8430*/  IADD3.X R3, RZ, R15, RZ, P1, !PT ;  /* 0x0000000fff037210 */ /* 0x000fcc0000ffe4ff */
[----:B------:R0:W5:Y:S03]  /*8440*/  LDG.E R3, [R2.64] ;  /* 0x0000002402037981 */ /* 0x000166000c1e1900 */
.L_x_1001:
[----:B0-----:R-:W-:Y:S05]  /*8450*/  BSYNC B1 ;  /* 0x0000000000017941 */ /* 0x001fea0003800000 */
.L_x_1000:
[----:B------:R-:W-:Y:S01]  /*8460*/  BSSY B1, `(.L_x_1006) ;  /* 0x000001a000017945 */ /* 0x000fe20003800000 */
[----:B------:R-:W-:Y:S05]  /*8470*/  @P0 BRA `(.L_x_1007) ;  /* 0x0000018000000947 */ /* 0x000fea0003800000 */
[----:B-----5:R-:W-:Y:S01]  /*8480*/  FMUL.FTZ R10, R5, 1 ;  /* 0x3f800000050a7820 */ /* 0x020fe20000410000 */
[----:B------:R-:W-:-:S04]  /*8490*/  IADD3 R2, R25, c[0x0][0x17c], RZ ;  /* 0x00005f0019027a10 */ /* 0x000fc80007ffe0ff */
[----:B------:R-:W-:Y:S01]  /*84a0*/  ISETP.GE.U32.AND P0, PT, R2, c[0x0][0x174], PT ;  /* 0x00005d0002007a0c */ /* 0x000fe20003f06070 */
[----:B------:R-:W0:Y:S02]  /*84b0*/  F2F.F64.F32 R10, R10 ;  /* 0x0000000a000a7310 */ /* 0x000e240000201800 */
[----:B0-----:R-:W-:Y:S02]  /*84c0*/  LOP3.LUT R7, R7, R10, RZ, 0x3c, !PT ;  /* 0x0000000a07077212 */ /* 0x001fe400078e3cff */
[----:B------:R-:W-:-:S08]  /*84d0*/  LOP3.LUT R6, R6, R11, RZ, 0x3c, !PT ;  /* 0x0000000b06067212 */ /* 0x000fd000078e3cff */
[----:B------:R-:W-:Y:S05]  /*84e0*/  @P0 BRA `(.L_x_1007) ;  /* 0x0000011000000947 */ /* 0x000fea0003800000 */
[----:B------:R-:W-:Y:S01]  /*84f0*/  FMUL.FTZ R4, R4, 1 ;  /* 0x3f80000004047820 */ /* 0x000fe20000410000 */
[----:B------:R-:W-:-:S04]  /*8500*/  IADD3 R2, R2, c[0x0][0x17c], RZ ;  /* 0x00005f0002027a10 */ /* 0x000fc80007ffe0ff */
[----:B------:R-:W-:Y:S01]  /*8510*/  ISETP.GE.U32.AND P0, PT, R2, c[0x0][0x174], PT ;  /* 0x00005d0002007a0c */ /* 0x000fe20003f06070 */
[----:B------:R-:W0:Y:S02]  /*8520*/  F2F.F64.F32 R4, R4 ;  /* 0x0000000400047310 */ /* 0x000e240000201800 */
[----:B0-----:R-:W-:Y:S02]  /*8530*/  LOP3.LUT R8, R8, R4, RZ, 0x3c, !PT ;  /* 0x0000000408087212 */ /* 0x001fe400078e3cff */
[----:B------:R-:W-:-:S08]  /*8540*/  LOP3.LUT R9, R9, R5, RZ, 0x3c, !PT ;  /* 0x0000000509097212 */ /* 0x000fd000078e3cff */
[----:B------:R-:W-:Y:S05]  /*8550*/  @P0 BRA `(.L_x_1007) ;  /* 0x000000a000000947 */ /* 0x000fea0003800000 */
[----:B------:R-:W-:Y:S01]  /*8560*/  IADD3 R2, R2, c[0x0][0x17c], RZ ;  /* 0x00005f0002027a10 */ /* 0x000fe20007ffe0ff */
[----:B------:R-:W-:-:S03]  /*8570*/  FMUL.FTZ R4, R0, 1 ;  /* 0x3f80000000047820 */ /* 0x000fc60000410000 */
[----:B------:R-:W-:-:S03]  /*8580*/  ISETP.GE.U32.AND P0, PT, R2, c[0x0][0x174], PT ;  /* 0x00005d0002007a0c */ /* 0x000fc60003f06070 */
[----:B------:R-:W0:Y:S10]  /*8590*/  F2F.F64.F32 R4, R4 ;  /* 0x0000000400047310 */ /* 0x000e340000201800 */
[----:B------:R-:W-:-:S06]  /*85a0*/  @!P0 FMUL.FTZ R3, R3, 1 ;  /* 0x3f80000003038820 */ /* 0x000fcc0000410000 */
[----:B------:R-:W1:Y:S01]  /*85b0*/  @!P0 F2F.F64.F32 R2, R3 ;  /* 0x0000000300028310 */ /* 0x000e620000201800 */
[----:B0-----:R-:W-:Y:S02]  /*85c0*/  LOP3.LUT R21, R21, R4, RZ, 0x3c, !PT ;  /* 0x0000000415157212 */ /* 0x001fe400078e3cff */
[----:B------:R-:W-:Y:S02]  /*85d0*/  LOP3.LUT R20, R20, R5, RZ, 0x3c, !PT ;  /* 0x0000000514147212 */ /* 0x000fe400078e3cff */
[----:B-1----:R-:W-:Y:S02]  /*85e0*/  @!P0 LOP3.LUT R23, R23, R2, RZ, 0x3c, !PT ;  /* 0x0000000217178212 */ /* 0x002fe400078e3cff */
[----:B------:R-:W-:Y:S02]  /*85f0*/  @!P0 LOP3.LUT R22, R22, R3, RZ, 0x3c, !PT ;  /* 0x0000000316168212 */ /* 0x000fe400078e3cff */
.L_x_1007:
[----:B------:R-:W-:Y:S05]  /*8600*/  BSYNC B1 ;  /* 0x0000000000017941 */ /* 0x000fea0003800000 */
.L_x_1006:
[----:B-----5:R-:W-:Y:S02]  /*8610*/  LOP3.LUT R0, R21, R8, R7, 0x96, !PT ;  /* 0x0000000815007212 */ /* 0x020fe400078e9607 */
[----:B------:R-:W-:Y:S02]  /*8620*/  LOP3.LUT R9, R20, R9, R6, 0x96, !PT ;  /* 0x0000000914097212 */ /* 0x000fe400078e9606 */
[----:B------:R-:W-:-:S02]  /*8630*/  LOP3.LUT R0, R23, R0, RZ, 0x3c, !PT ;  /* 0x0000000017007212 */ /* 0x000fc400078e3cff */
[----:B------:R-:W-:Y:S01]  /*8640*/  LOP3.LUT R29, R22, R9, RZ, 0x3c, !PT ;  /* 0x00000009161d7212 */ /* 0x000fe200078e3cff */
[----:B------:R-:W-:Y:S05]  /*8650*/  BRA `(.L_x_974) ;  /* 0x00000d6000007947 */ /* 0x000fea0003800000 */
.L_x_990:
        /* <DEDUP_REMOVED lines=10> */
[----:B------:R-:W-:Y:S01]  /*8700*/  IMAD.MOV.U32 R12, RZ, RZ, c[0x0][0x168] ;  /* 0x00005a00ff0c7624 */ /* 0x000fe200078e00ff */
[----:B------:R-:W-:Y:S01]  /*8710*/  MOV R13, c[0x0][0x16c] ;  /* 0x00005b00000d7a02 */ /* 0x000fe20000000f00 */
[----:B------:R-:W-:Y:S01]  /*8720*/  IMAD.MOV.U32 R3, RZ, RZ, c[0x0][0x168] ;  /* 0x00005a00ff037624 */ /* 0x000fe200078e00ff */
[----:B------:R-:W-:Y:S01]  /*8730*/  MOV R4, c[0x0][0x16c] ;  /* 0x00005b0000047a02 */ /* 0x000fe20000000f00 */
[----:B------:R-:W-:Y:S01]  /*8740*/  IMAD.MOV.U32 R19, RZ, RZ, c[0x0][0x168] ;  /* 0x00005a00ff137624 */ /* 0x000fe200078e00ff */
[----:B------:R-:W-:Y:S02]  /*8750*/  MOV R5, c[0x0][0x16c] ;  /* 0x00005b0000057a02 */ /* 0x000fe40000000f00 */
.L_x_1010:
[----:B------:R-:W-:Y:S01]  /*8760*/  IMAD R7, R0, R25, RZ ;  /* 0x0000001900077224 */ /* 0x000fe200078e02ff */
[----:B------:R-:W-:-:S03]  /*8770*/  IADD3 R25, R25, c[0x0][0x17c], RZ ;  /* 0x00005f0019197a10 */ /* 0x000fc60007ffe0ff */
[----:B------:R-:W-:-:S04]  /*8780*/  IMAD.WIDE.U32 R6, R7, 0x4, R14 ;  /* 0x0000000407067825 */ /* 0x000fc800078e000e */
[----:B------:R-:W-:Y:S01]  /*8790*/  IMAD R21, R0, R25, RZ ;  /* 0x0000001900157224 */ /* 0x000fe200078e02ff */
[----:B------:R-:W2:Y:S01]  /*87a0*/  LDG.E R18, [R6.64] ;  /* 0x0000002406127981 */ /* 0x000ea2000c1e1900 */
[----:B------:R-:W-:Y:S02]  /*87b0*/  IADD3 R25, R25, c[0x0][0x17c], RZ ;  /* 0x00005f0019197a10 */ /* 0x000fe40007ffe0ff */
[----:B------:R-:W-:-:S04]  /*87c0*/  IMAD.WIDE.U32 R20, R21, 0x4, R14 ;  /* 0x0000000415147825 */ /* 0x000fc800078e000e */
[----:B------:R-:W-:Y:S01]  /*87d0*/  IMAD R29, R0, R25, RZ ;  /* 0x00000019001d7224 */ /* 0x000fe200078e02ff */
[----:B------:R-:W-:Y:S01]  /*87e0*/  IADD3 R25, R25, c[0x0][0x17c], RZ ;  /* 0x00005f0019197a10 */ /* 0x000fe20007ffe0ff */
[----:B------:R0:W3:Y:S02]  /*87f0*/  LDG.E R20, [R20.64] ;  /* 0x0000002414147981 */ /* 0x0000e4000c1e1900 */
[----:B------:R-:W-:-:S04]  /*8800*/  IMAD.WIDE.U32 R28, R29, 0x4, R14 ;  /* 0x000000041d1c7825 */ /* 0x000fc800078e000e */
[----:B------:R-:W-:-:S04]  /*8810*/  IMAD R11, R0, R25, RZ ;  /* 0x00000019000b7224 */ /* 0x000fc800078e02ff */
[----:B------:R-:W-:Y:S01]  /*8820*/  IMAD.WIDE.U32 R10, R11, 0x4, R14 ;  /* 0x000000040b0a7825 */ /* 0x000fe200078e000e */
[----:B0-----:R-:W4:Y:S04]  /*8830*/  LDG.E R21, [R28.64] ;  /* 0x000000241c157981 */ /* 0x001f28000c1e1900 */
[----:B------:R-:W5:Y:S01]  /*8840*/  LDG.E R26, [R10.64] ;  /* 0x000000240a1a7981 */ /* 0x000f62000c1e1900 */
[----:B------:R-:W-:Y:S01]  /*8850*/  IADD3 R25, R25, c[0x0][0x17c], RZ ;  /* 0x00005f0019197a10 */ /* 0x000fe20007ffe0ff */
[----:B--2---:R-:W-:-:S06]  /*8860*/  FMUL.FTZ R8, R18, 1 ;  /* 0x3f80000012087820 */ /* 0x004fcc0000410000 */
[----:B------:R-:W0:Y:S01]  /*8870*/  F2F.F64.F32 R8, R8 ;  /* 0x0000000800087310 */ /* 0x000e220000201800 */
[----:B---3--:R-:W-:-:S07]  /*8880*/  FMUL.FTZ R6, R20, 1 ;  /* 0x3f80000014067820 */ /* 0x008fce0000410000 */
[----:B------:R-:W1:Y:S01]  /*8890*/  F2F.F64.F32 R6, R6 ;  /* 0x0000000600067310 */ /* 0x000e620000201800 */
[----:B----4-:R-:W-:Y:S01]  /*88a0*/  FMUL.FTZ R28, R21, 1 ;  /* 0x3f800000151c7820 */ /* 0x010fe20000410000 */
[----:B0-----:R-:W-:Y:S01]  /*88b0*/  LOP3.LUT R19, R19, R8, RZ, 0x3c, !PT ;  /* 0x0000000813137212 */ /* 0x001fe200078e3cff */
[----:B-----5:R-:W-:Y:S01]  /*88c0*/  FMUL.FTZ R29, R26, 1 ;  /* 0x3f8000001a1d7820 */ /* 0x020fe20000410000 */
[----:B------:R-:W-:-:S04]  /*88d0*/  LOP3.LUT R5, R5, R9, RZ, 0x3c, !PT ;  /* 0x0000000905057212 */ /* 0x000fc800078e3cff */
[----:B------:R-:W0:Y:S01]  /*88e0*/  F2F.F64.F32 R8, R28 ;  /* 0x0000001c00087310 */ /* 0x000e220000201800 */
[----:B-1----:R-:W-:Y:S01]  /*88f0*/  LOP3.LUT R4, R4, R7, RZ, 0x3c, !PT ;  /* 0x0000000704047212 */ /* 0x002fe200078e3cff */
[----:B------:R-:W-:Y:S01]  /*8900*/  IMAD R7, R2, 0x3, R25 ;  /* 0x0000000302077824 */ /* 0x000fe200078e0219 */
[----:B------:R-:W-:-:S05]  /*8910*/  LOP3.LUT R3, R3, R6, RZ, 0x3c, !PT ;  /* 0x0000000603037212 */ /* 0x000fca00078e3cff */
[----:B------:R-:W1:Y:S01]  /*8920*/  F2F.F64.F32 R10, R29 ;  /* 0x0000001d000a7310 */ /* 0x000e620000201800 */
[----:B------:R-:W-:Y:S02]  /*8930*/  ISETP.GE.U32.AND P0, PT, R7, c[0x0][0x174], PT ;  /* 0x00005d0007007a0c */ /* 0x000fe40003f06070 */
[----:B0-----:R-:W-:Y:S02]  /*8940*/  LOP3.LUT R12, R12, R8, RZ, 0x3c, !PT ;  /* 0x000000080c0c7212 */ /* 0x001fe400078e3cff */
[----:B------:R-:W-:Y:S02]  /*8950*/  LOP3.LUT R13, R13, R9, RZ, 0x3c, !PT ;  /* 0x000000090d0d7212 */ /* 0x000fe400078e3cff */
[----:B-1----:R-:W-:Y:S02]  /*8960*/  LOP3.LUT R23, R23, R10, RZ, 0x3c, !PT ;  /* 0x0000000a17177212 */ /* 0x002fe400078e3cff */
[----:B------:R-:W-:-:S05]  /*8970*/  LOP3.LUT R22, R22, R11, RZ, 0x3c, !PT ;  /* 0x0000000b16167212 */ /* 0x000fca00078e3cff */
[----:B------:R-:W-:Y:S05]  /*8980*/  @!P0 BRA `(.L_x_1010) ;  /* 0xfffffdd000008947 */ /* 0x000fea000383ffff */
[----:B------:R-:W-:Y:S05]  /*8990*/  BSYNC B2 ;  /* 0x0000000000027941 */ /* 0x000fea0003800000 */
.L_x_1009:
[----:B------:R-:W-:Y:S05]  /*89a0*/  BSYNC B1 ;  /* 0x0000000000017941 */ /* 0x000fea0003800000 */
.L_x_1008:
[----:B------:R-:W-:Y:S01]  /*89b0*/  ISETP.GE.U32.AND P1, PT, R25, c[0x0][0x174], PT ;  /* 0x00005d0019007a0c */ /* 0x000fe20003f26070 */
[----:B------:R-:W-:-:S12]  /*89c0*/  BSSY B1, `(.L_x_1011) ;  /* 0x0000016000017945 */ /* 0x000fd80003800000 */
[----:B------:R-:W-:Y:S05]  /*89d0*/  @P1 BRA `(.L_x_1012) ;  /* 0x0000014000001947 */ /* 0x000fea0003800000 */
[----:B------:R-:W-:-:S04]  /*89e0*/  IMAD R7, R0, R25, RZ ;  /* 0x0000001900077224 */ /* 0x000fc800078e02ff */
[----:B------:R-:W-:-:S05]  /*89f0*/  IMAD.WIDE.U32 R6, R7, 0x4, R14 ;  /* 0x0000000407067825 */ /* 0x000fca00078e000e */
[----:B------:R0:W5:Y:S01]  /*8a00*/  LDG.E R18, [R6.64] ;  /* 0x0000002406127981 */ /* 0x000162000c1e1900 */
[----:B------:R-:W-:-:S04]  /*8a10*/  IADD3 R9, R25, c[0x0][0x17c], RZ ;  /* 0x00005f0019097a10 */ /* 0x000fc80007ffe0ff */
[----:B------:R-:W-:-:S13]  /*8a20*/  ISETP.GE.U32.AND P0, PT, R9, c[0x0][0x174], PT ;  /* 0x00005d0009007a0c */ /* 0x000fda0003f06070 */
[----:B------:R-:W-:Y:S05]  /*8a30*/  @P0 BRA `(.L_x_1012) ;  /* 0x000000e000000947 */ /* 0x000fea0003800000 */
[----:B0-----:R-:W-:-:S04]  /*8a40*/  IMAD R7, R0, R9, RZ ;  /* 0x0000000900077224 */ /* 0x001fc800078e02ff */
[----:B------:R-:W-:-:S05]  /*8a50*/  IMAD.WIDE.U32 R6, R7, 0x4, R14 ;  /* 0x0000000407067825 */ /* 0x000fca00078e000e */
[----:B------:R0:W5:Y:S01]  /*8a60*/  LDG.E R20, [R6.64] ;  /* 0x0000002406147981 */ /* 0x000162000c1e1900 */
[----:B------:R-:W-:-:S04]  /*8a70*/  IADD3 R9, R9, c[0x0][0x17c], RZ ;  /* 0x00005f0009097a10 */ /* 0x000fc80007ffe0ff */
[----:B------:R-:W-:-:S13]  /*8a80*/  ISETP.GE.U32.AND P0, PT, R9, c[0x0][0x174], PT ;  /* 0x00005d0009007a0c */ /* 0x000fda0003f06070 */
[----:B------:R-:W-:Y:S05]  /*8a90*/  @P0 BRA `(.L_x_1012) ;  /* 0x0000008000000947 */ /* 0x000fea0003800000 */
[----:B0-----:R-:W-:Y:S01]  /*8aa0*/  IADD3 R11, R9, c[0x0][0x17c], RZ ;  /* 0x00005f00090b7a10 */ /* 0x001fe20007ffe0ff */
[----:B------:R-:W-:-:S03]  /*8ab0*/  IMAD R7, R0, R9, RZ ;  /* 0x0000000900077224 */ /* 0x000fc600078e02ff */
[----:B------:R-:W-:Y:S01]  /*8ac0*/  ISETP.GE.U32.AND P0, PT, R11, c[0x0][0x174], PT ;  /* 0x00005d000b007a0c */ /* 0x000fe20003f06070 */
[----:B------:R-:W-:-:S05]  /*8ad0*/  IMAD.WIDE.U32 R6, R7, 0x4, R14 ;  /* 0x0000000407067825 */ /* 0x000fca00078e000e */
[----:B------:R0:W5:Y:S07]  /*8ae0*/  LDG.E R21, [R6.64] ;  /* 0x0000002406157981 */ /* 0x00016e000c1e1900 */
[----:B------:R-:W-:-:S04]  /*8af0*/  @!P0 IMAD R9, R0, R11, RZ ;  /* 0x0000000b00098224 */ /* 0x000fc800078e02ff */
[----:B------:R-:W-:-:S05]  /*8b00*/  @!P0 IMAD.WIDE.U32 R14, R9, 0x4, R14 ;  /* 0x00000004090e8825 */ /* 0x000fca00078e000e */
[----:B------:R0:W5:Y:S02]  /*8b10*/  @!P0 LDG.E R26, [R14.64] ;  /* 0x000000240e1a8981 */ /* 0x000164000c1e1900 */
.L_x_1012:
[----:B0-----:R-:W-:Y:S05]  /*8b20*/  BSYNC B1 ;  /* 0x0000000000017941 */ /* 0x001fea0003800000 */
.L_x_1011:
        /* <DEDUP_REMOVED lines=26> */
.L_x_1014:
[----:B------:R-:W-:Y:S05]  /*8cd0*/  BSYNC B1 ;  /* 0x0000000000017941 */ /* 0x000fea0003800000 */
.L_x_1013:
[----:B------:R-:W-:Y:S02]  /*8ce0*/  LOP3.LUT R0, R12, R3, R19, 0x96, !PT ;  /* 0x000000030c007212 */ /* 0x000fe400078e9613 */
[----:B------:R-:W-:Y:S02]  /*8cf0*/  LOP3.LUT R5, R13, R4, R5, 0x96, !PT ;  /* 0x000000040d057212 */ /* 0x000fe400078e9605 */
[----:B------:R-:W-:-:S02]  /*8d00*/  LOP3.LUT R0, R23, R0, RZ, 0x3c, !PT ;  /* 0x0000000017007212 */ /* 0x000fc400078e3cff */
[----:B------:R-:W-:Y:S01]  /*8d10*/  LOP3.LUT R29, R22, R5, RZ, 0x3c, !PT ;  /* 0x00000005161d7212 */ /* 0x000fe200078e3cff */
[----:B------:R-:W-:Y:S05]  /*8d20*/  BRA `(.L_x_974) ;  /* 0x0000069000007947 */ /* 0x000fea0003800000 */
.L_x_989:
        /* <DEDUP_REMOVED lines=21> */
.L_x_1017:
[C---:B------:R-:W-:Y:S01]  /*8e80*/  IMAD.WIDE.U32 R10, R25.reuse, 0x4, R14 ;  /* 0x00000004190a7825 */ /* 0x040fe200078e000e */
[----:B------:R-:W-:-:S04]  /*8e90*/  IADD3 R25, R25, c[0x0][0x17c], RZ ;  /* 0x00005f0019197a10 */ /* 0x000fc80007ffe0ff */
[----:B------:R-:W2:Y:S01]  /*8ea0*/  LDG.E R18, [R10.64] ;  /* 0x000000240a127981 */ /* 0x000ea2000c1e1900 */
[C---:B------:R-:W-:Y:S01]  /*8eb0*/  IMAD.WIDE.U32 R8, R25.reuse, 0x4, R14 ;  /* 0x0000000419087825 */ /* 0x040fe200078e000e */
[----:B------:R-:W-:-:S04]  /*8ec0*/  IADD3 R25, R25, c[0x0][0x17c], RZ ;  /* 0x00005f0019197a10 */ /* 0x000fc80007ffe0ff */
[----:B------:R-:W3:Y:S01]  /*8ed0*/  LDG.E R20, [R8.64] ;  /* 0x0000002408147981 */ /* 0x000ee2000c1e1900 */
[C---:B------:R-:W-:Y:S01]  /*8ee0*/  IMAD.WIDE.U32 R28, R25.reuse, 0x4, R14 ;  /* 0x00000004191c7825 */ /* 0x040fe200078e000e */
[----:B------:R-:W-:-:S05]  /*8ef0*/  IADD3 R25, R25, c[0x0][0x17c], RZ ;  /* 0x00005f0019197a10 */ /* 0x000fca0007ffe0ff */
[C---:B------:R-:W-:Y:S01]  /*8f00*/  IMAD.WIDE.U32 R22, R25.reuse, 0x4, R14 ;  /* 0x0000000419167825 */ /* 0x040fe200078e000e */
[----:B------:R-:W4:Y:S05]  /*8f10*/  LDG.E R28, [R28.64] ;  /* 0x000000241c1c7981 */ /* 0x000f2a000c1e1900 */
[----:B------:R0:W5:Y:S01]  /*8f20*/  LDG.E R22, [R22.64] ;  /* 0x0000002416167981 */ /* 0x000162000c1e1900 */
[----:B------:R-:W-:-:S05]  /*8f30*/  IADD3 R25, R25, c[0x0][0x17c], RZ ;  /* 0x00005f0019197a10 */ /* 0x000fca0007ffe0ff */
[----:B0-----:R-:W-:-:S05]  /*8f40*/  IMAD R23, R0, 0x3, R25 ;  /* 0x0000000300177824 */ /* 0x001fca00078e0219 */
[----:B------:R-:W-:Y:S01]  /*8f50*/  ISETP.GE.U32.AND P0, PT, R23, c[0x0][0x174], PT ;  /* 0x00005d0017007a0c */ /* 0x000fe20003f06070 */
[----:B--2---:R-:W-:-:S04]  /*8f60*/  FMUL.FTZ R26, R18, 1 ;  /* 0x3f800000121a7820 */ /* 0x004fc80000410000 */
        /* <DEDUP_REMOVED lines=8> */
[----:B-1----:R-:W-:Y:S02]  /*8ff0*/  LOP3.LUT R2, R2, R10, RZ, 0x3c, !PT ;  /* 0x0000000a02027212 */ /* 0x002fe400078e3cff */
[----:B------:R-:W-:-:S05]  /*9000*/  LOP3.LUT R21, R21, R11, RZ, 0x3c, !PT ;  /* 0x0000000b15157212 */ /* 0x000fca00078e3cff */
[----:B------:R-:W1:Y:S01]  /*9010*/  F2F.F64.F32 R12, R12 ;  /* 0x0000000c000c7310 */ /* 0x000e620000201800 */
[----:B0-----:R-:W-:Y:S02]  /*9020*/  LOP3.LUT R7, R7, R8, RZ, 0x3c, !PT ;  /* 0x0000000807077212 */ /* 0x001fe400078e3cff */
[----:B------:R-:W-:Y:S02]  /*9030*/  LOP3.LUT R19, R19, R9, RZ, 0x3c, !PT ;  /* 0x0000000913137212 */ /* 0x000fe400078e3cff */
[----:B-1----:R-:W-:Y:S02]  /*9040*/  LOP3.LUT R4, R4, R12, RZ, 0x3c, !PT ;  /* 0x0000000c04047212 */ /* 0x002fe400078e3cff */
[----:B------:R-:W-:Y:S01]  /*9050*/  LOP3.LUT R3, R3, R13, RZ, 0x3c, !PT ;  /* 0x0000000d03037212 */ /* 0x000fe200078e3cff */
[----:B------:R-:W-:Y:S05]  /*9060*/  @!P0 BRA `(.L_x_1017) ;  /* 0xfffffe1000008947 */ /* 0x000fea000383ffff */
[----:B------:R-:W-:Y:S05]  /*9070*/  BSYNC B2 ;  /* 0x0000000000027941 */ /* 0x000fea0003800000 */
.L_x_1016:
[----:B------:R-:W-:Y:S05]  /*9080*/  BSYNC B1 ;  /* 0x0000000000017941 */ /* 0x000fea0003800000 */
.L_x_1015:
[----:B------:R-:W-:Y:S01]  /*9090*/  ISETP.GE.U32.AND P1, PT, R25, c[0x0][0x174], PT ;  /* 0x00005d0019007a0c */ /* 0x000fe20003f26070 */
[----:B------:R-:W-:-:S12]  /*90a0*/  BSSY B1, `(.L_x_1018) ;  /* 0x0000012000017945 */ /* 0x000fd80003800000 */
[----:B------:R-:W-:Y:S05]  /*90b0*/  @P1 BRA `(.L_x_1019) ;  /* 0x0000010000001947 */ /* 0x000fea0003800000 */
[----:B------:R-:W-:-:S05]  /*90c0*/  IMAD.WIDE.U32 R8, R25, 0x4, R14 ;  /* 0x0000000419087825 */ /* 0x000fca00078e000e */
[----:B------:R0:W5:Y:S01]  /*90d0*/  LDG.E R18, [R8.64] ;  /* 0x0000002408127981 */ /* 0x000162000c1e1900 */
[----:B------:R-:W-:-:S04]  /*90e0*/  IADD3 R11, R25, c[0x0][0x17c], RZ ;  /* 0x00005f00190b7a10 */ /* 0x000fc80007ffe0ff */
[----:B------:R-:W-:-:S13]  /*90f0*/  ISETP.GE.U32.AND P0, PT, R11, c[0x0][0x174], PT ;  /* 0x00005d000b007a0c */ /* 0x000fda0003f06070 */
[----:B------:R-:W-:Y:S05]  /*9100*/  @P0 BRA `(.L_x_1019) ;  /* 0x000000b000000947 */ /* 0x000fea0003800000 */
[----:B0-----:R-:W-:-:S05]  /*9110*/  IMAD.WIDE.U32 R8, R11, 0x4, R14 ;  /* 0x000000040b087825 */ /* 0x001fca00078e000e */
[----:B------:R0:W5:Y:S01]  /*9120*/  LDG.E R20, [R8.64] ;  /* 0x0000002408147981 */ /* 0x000162000c1e1900 */
[----:B------:R-:W-:-:S04]  /*9130*/  IADD3 R11, R11, c[0x0][0x17c], RZ ;  /* 0x00005f000b0b7a10 */ /* 0x000fc80007ffe0ff */
[----:B------:R-:W-:-:S13]  /*9140*/  ISETP.GE.U32.AND P0, PT, R11, c[0x0][0x174], PT ;  /* 0x00005d000b007a0c */ /* 0x000fda0003f06070 */
[----:B------:R-:W-:Y:S05]  /*9150*/  @P0 BRA `(.L_x_1019) ;  /* 0x0000006000000947 */ /* 0x000fea0003800000 */
[C---:B0-----:R-:W-:Y:S01]  /*9160*/  IADD3 R13, R11.reuse, c[0x0][0x17c], RZ ;  /* 0x00005f000b0d7a10 */ /* 0x041fe20007ffe0ff */
[----:B------:R-:W-:-:S03]  /*9170*/  IMAD.WIDE.U32 R8, R11, 0x4, R14 ;  /* 0x000000040b087825 */ /* 0x000fc600078e000e */
[C---:B------:R-:W-:Y:S02]  /*9180*/  ISETP.GE.U32.AND P0, PT, R13.reuse, c[0x0][0x174], PT ;  /* 0x00005d000d007a0c */ /* 0x040fe40003f06070 */
[----:B------:R0:W5:Y:S11]  /*9190*/  LDG.E R28, [R8.64] ;  /* 0x00000024081c7981 */ /* 0x000176000c1e1900 */
[----:B------:R-:W-:-:S05]  /*91a0*/  @!P0 IMAD.WIDE.U32 R14, R13, 0x4, R14 ;  /* 0x000000040d0e8825 */ /* 0x000fca00078e000e */
[----:B------:R0:W5:Y:S02]  /*91b0*/  @!P0 LDG.E R22, [R14.64] ;  /* 0x000000240e168981 */ /* 0x000164000c1e1900 */
.L_x_1019:
[----:B0-----:R-:W-:Y:S05]  /*91c0*/  BSYNC B1 ;  /* 0x0000000000017941 */ /* 0x001fea0003800000 */
.L_x_1018:
        /* <DEDUP_REMOVED lines=26> */
.L_x_1021:
[----:B------:R-:W-:Y:S05]  /*9370*/  BSYNC B1 ;  /* 0x0000000000017941 */ /* 0x000fea0003800000 */
.L_x_1020:
[----:B------:R-:W-:Y:S02]  /*9380*/  LOP3.LUT R5, R7, R2, R5, 0x96, !PT ;  /* 0x0000000207057212 */ /* 0x000fe400078e9605 */
[----:B------:R-:W-:Y:S02]  /*9390*/  LOP3.LUT R6, R19, R21, R6, 0x96, !PT ;  /* 0x0000001513067212 */ /* 0x000fe400078e9606 */
[----:B------:R-:W-:-:S02]  /*93a0*/  LOP3.LUT R0, R4, R5, RZ, 0x3c, !PT ;  /* 0x0000000504007212 */ /* 0x000fc400078e3cff */
[----:B------:R-:W-:Y:S02]  /*93b0*/  LOP3.LUT R29, R3, R6, RZ, 0x3c, !PT ;  /* 0x00000006031d7212 */ /* 0x000fe400078e3cff */
.L_x_974:
[----:B------:R-:W-:Y:S05]  /*93c0*/  BSYNC B0 ;  /* 0x0000000000007941 */ /* 0x000fea0003800000 */
.L_x_973:
[----:B------:R-:W-:-:S13]  /*93d0*/  ISETP.NE.AND P0, PT, RZ, c[0x0][0x18c], PT ;  /* 0x00006300ff007a0c */ /* 0x000fda0003f05270 */
[----:B------:R-:W-:Y:S05]  /*93e0*/  @!P0 BRA `(.L_x_1022) ;  /* 0x0000015000008947 */ /* 0x000fea0003800000 */
[----:B------:R-:W-:Y:S01]  /*93f0*/  IMAD R5, R24, c[0x0][0x0], R27 ;  /* 0x0000000018057a24 */ /* 0x000fe200078e021b */
[----:B------:R-:W-:Y:S01]  /*9400*/  ULDC UR4, c[0x0][0x4] ;  /* 0x0000010000047ab9 */ /* 0x000fe20000000800 */
[----:B-----5:R-:W-:Y:S01]  /*9410*/  IMAD.MOV.U32 R28, RZ, RZ, R0 ;  /* 0x000000ffff1c7224 */ /* 0x020fe200078e0000 */
[----:B------:R-:W-:-:S04]  /*9420*/  USHF.R.U32.HI UR4, URZ, 0x1, UR4 ;  /* 0x000000013f047899 */ /* 0x000fc80008011604 */
[----:B------:R0:W-:Y:S02]  /*9430*/  STS.64 [R5.X8+0x10], R28 ;  /* 0x0000101c05007388 */ /* 0x0001e40000008a00 */
[----:B------:R-:W-:-:S13]  /*9440*/  ISETP.NE.AND P0, PT, RZ, UR4, PT ;  /* 0x00000004ff007c0c */ /* 0x000fda000bf05270 */
[----:B------:R-:W-:Y:S05]  /*9450*/  @!P0 BRA `(.L_x_1022) ;  /* 0x000000e000008947 */ /* 0x000fea0003800000 */
[----:B0-----:R-:W-:-:S05]  /*9460*/  MOV R7, UR4 ;  /* 0x0000000400077c02 */ /* 0x001fca0008000f00 */
.L_x_1023:
[----:B------:R-:W-:Y:S01]  /*9470*/  IMAD.IADD R2, R24, 0x1, R7 ;  /* 0x0000000118027824 */ /* 0x000fe200078e0207 */
[----:B------:R-:W-:Y:S04]  /*9480*/  BAR.SYNC.DEFER_BLOCKING 0x0 ;  /* 0x0000000000007b1d */ /* 0x000fe80000010000 */
[----:B------:R-:W-:-:S04]  /*9490*/  ISETP.GE.U32.AND P0, PT, R2, c[0x0][0x4], PT ;  /* 0x0000010002007a0c */ /* 0x000fc80003f06070 */
[----:B------:R-:W-:-:S13]  /*94a0*/  ISETP.GE.U32.OR P0, PT, R24, R7, P0 ;  /* 0x000000071800720c */ /* 0x000fda0000706470 */
[----:B------:R-:W-:-:S06]  /*94b0*/  @!P0 IMAD R2, R2, c[0x0][0x0], R27 ;  /* 0x0000000002028a24 */ /* 0x000fcc00078e021b */
[----:B------:R-:W0:Y:S02]  /*94c0*/  @!P0 LDS.64 R2, [R2.X8+0x10] ;  /* 0x0000100002028984 */ /* 0x000e240000008a00 */
[----:B0-----:R-:W-:Y:S02]  /*94d0*/  @!P0 LOP3.LUT R0, R2, R0, RZ, 0x3c, !PT ;  /* 0x0000000002008212 */ /* 0x001fe400078e3cff */
[----:B------:R-:W-:Y:S02]  /*94e0*/  @!P0 LOP3.LUT R29, R3, R29, RZ, 0x3c, !PT ;  /* 0x0000001d031d8212 */ /* 0x000fe400078e3cff */
[----:B------:R-:W-:-:S05]  /*94f0*/  @!P0 MOV R28, R0 ;  /* 0x00000000001c8202 */ /* 0x000fca0000000f00 */
[----:B------:R0:W-:Y:S01]  /*9500*/  @!P0 STS.64 [R5.X8+0x10], R28 ;  /* 0x0000101c05008388 */ /* 0x0001e20000008a00 */
[----:B------:R-:W-:Y:S02]  /*9510*/  ISETP.GT.AND P0, PT, R7, 0x1, PT ;  /* 0x000000010700780c */ /* 0x000fe40003f04270 */
[----:B------:R-:W-:-:S11]  /*9520*/  SHF.R.S32.HI R7, RZ, 0x1, R7 ;  /* 0x00000001ff077819 */ /* 0x000fd60000011407 */
[----:B0-----:R-:W-:Y:S05]  /*9530*/  @P0 BRA `(.L_x_1023) ;  /* 0xffffff3000000947 */ /* 0x001fea000383ffff */
.L_x_1022:
[----:B0-----:R-:W-:-:S13]  /*9540*/  ISETP.NE.AND P0, PT, RZ, c[0x0][0x188], PT ;  /* 0x00006200ff007a0c */ /* 0x001fda0003f05270 */
[----:B------:R-:W-:Y:S05]  /*9550*/  @!P0 BRA `(.L_x_1024) ;  /* 0x0000027000008947 */ /* 0x000fea0003800000 */
[----:B------:R-:W-:Y:S01]  /*9560*/  IMAD.MOV.U32 R3, RZ, RZ, c[0x0][0x0] ;  /* 0x00000000ff037624 */ /* 0x000fe200078e00ff */
[----:B------:R-:W-:-:S04]  /*9570*/  MOV R2, c[0x0][0x0] ;  /* 0x0000000000027a02 */ /* 0x000fc80000000f00 */
[----:B------:R-:W-:-:S13]  /*9580*/  ISETP.GT.AND P0, PT, R3, 0x20, PT ;  /* 0x000000200300780c */ /* 0x000fda0003f04270 */
[----:B------:R-:W-:Y:S05]  /*9590*/  @!P0 BRA `(.L_x_1025) ;  /* 0x0000018000008947 */ /* 0x000fea0003800000 */
[----:B------:R-:W-:Y:S01]  /*95a0*/  IMAD R5, R24, c[0x0][0x0], R27 ;  /* 0x0000000018057a24 */ /* 0x000fe200078e021b */
[----:B------:R-:W-:Y:S01]  /*95b0*/  LEA.HI R2, R3, c[0x0][0x0], RZ, 0x1 ;  /* 0x0000000003027a11 */ /* 0x000fe200078f08ff */
[----:B-----5:R-:W-:-:S03]  /*95c0*/  IMAD.MOV.U32 R28, RZ, RZ, R0 ;  /* 0x000000ffff1c7224 */ /* 0x020fc600078e0000 */
[----:B------:R-:W-:Y:S01]  /*95d0*/  SHF.R.S32.HI R3, RZ, 0x1, R2 ;  /* 0x00000001ff037819 */ /* 0x000fe20000011402 */
[----:B------:R-:W-:Y:S01]  /*95e0*/  HFMA2.MMA R2, -RZ, RZ, 0, 1.9073486328125e-06 ;  /* 0x00000020ff027435 */ /* 0x000fe200000001ff */
[----:B------:R0:W-:Y:S02]  /*95f0*/  STS.64 [R5.X8+0x10], R28 ;  /* 0x0000101c05007388 */ /* 0x0001e40000008a00 */
[----:B------:R-:W-:-:S13]  /*9600*/  ISETP.GE.AND P0, PT, R3, 0x20, PT ;  /* 0x000000200300780c */ /* 0x000fda0003f06270 */
[----:B------:R-:W-:Y:S05]  /*9610*/  @!P0 BRA `(.L_x_1025) ;  /* 0x0000010000008947 */ /* 0x000fea0003800000 */
[----:B0-----:R-:W-:Y:S01]  /*9620*/  IMAD.MOV.U32 R4, RZ, RZ, R3 ;  /* 0x000000ffff047224 */ /* 0x001fe200078e0003 */
[----:B------:R-:W-:-:S04]  /*9630*/  LEA R7, R5, 0x10, 0x3 ;  /* 0x0000001005077811 */ /* 0x000fc800078e18ff */
.L_x_1026:
        /* <DEDUP_REMOVED lines=8> */
[----:B------:R-:W-:Y:S02]  /*96c0*/  @!P0 LOP3.LUT R29, R3, R29, RZ, 0x3c, !PT ;  /* 0x0000001d031d8212 */ /* 0x000fe400078e3cff */
[----:B------:R-:W-:-:S05]  /*96d0*/  @!P0 MOV R28, R0 ;  /* 0x00000000001c8202 */ /* 0x000fca0000000f00 */
[----:B------:R0:W-:Y:S01]  /*96e0*/  @!P0 STS.64 [R5.X8+0x10], R28 ;  /* 0x0000101c05008388 */ /* 0x0001e20000008a00 */
[----:B------:R-:W-:-:S13]  /*96f0*/  ISETP.GE.AND P0, PT, R4, 0x20, PT ;  /* 0x000000200400780c */ /* 0x000fda0003f06270 */
[----:B0-----:R-:W-:Y:S05]  /*9700*/  @P0 BRA `(.L_x_1026) ;  /* 0xffffff3000000947 */ /* 0x001fea000383ffff */
[----:B------:R-:W-:-:S04]  /*9710*/  IMAD.MOV.U32 R2, RZ, RZ, 0x20 ;  /* 0x00000020ff027424 */ /* 0x000fc800078e00ff */
.L_x_1025:
[----:B0-----:R-:W-:Y:S01]  /*9720*/  BAR.SYNC.DEFER_BLOCKING 0x0 ;  /* 0x0000000000007b1d */ /* 0x001fe20000010000 */
[----:B------:R-:W-:-:S13]  /*9730*/  ISETP.GE.AND P0, PT, R2, 0x2, PT ;  /* 0x000000020200780c */ /* 0x000fda0003f06270 */
[----:B------:R-:W-:Y:S05]  /*9740*/  @!P0 BRA `(.L_x_1024) ;  /* 0x0000008000008947 */ /* 0x000fea0003800000 */
[----:B------:R-:W-:-:S07]  /*9750*/  HFMA2.MMA R3, -RZ, RZ, 0, 5.9604644775390625e-08 ;  /* 0x00000001ff037435 */ /* 0x000fce00000001ff */
.L_x_1027:
[----:B------:R-:W0:Y:S04]  /*9760*/  SHFL.DOWN PT, R4, R29, R3, 0x1f ;  /* 0x08001f031d047589 */ /* 0x000e2800000e0000 */
[----:B------:R1:W2:Y:S02]  /*9770*/  SHFL.DOWN PT, R5, R0, R3, 0x1f ;  /* 0x08001f0300057589 */ /* 0x0002a400000e0000 */
[----:B-1----:R-:W-:-:S05]  /*9780*/  IMAD.SHL.U32 R3, R3, 0x2, RZ ;  /* 0x0000000203037824 */ /* 0x002fca00078e00ff */
[----:B------:R-:W-:Y:S02]  /*9790*/  ISETP.GE.AND P0, PT, R3, R2, PT ;  /* 0x000000020300720c */ /* 0x000fe40003f06270 */
[----:B0-----:R-:W-:Y:S02]  /*97a0*/  LOP3.LUT R29, R4, R29, RZ, 0x3c, !PT ;  /* 0x0000001d041d7212 */ /* 0x001fe400078e3cff */
[----:B--2---:R-:W-:-:S09]  /*97b0*/  LOP3.LUT R0, R5, R0, RZ, 0x3c, !PT ;  /* 0x0000000005007212 */ /* 0x004fd200078e3cff */
[----:B------:R-:W-:Y:S05]  /*97c0*/  @!P0 BRA `(.L_x_1027) ;  /* 0xffffff9000008947 */ /* 0x000fea000383ffff */
.L_x_1024:
[----:B------:R-:W-:Y:S02]  /*97d0*/  ISETP.NE.AND P1, PT, RZ, c[0x0][0x344], PT ;  /* 0x0000d100ff007a0c */ /* 0x000fe40003f25270 */
[----:B-----5:R-:W-:-:S11]  /*97e0*/  MOV R18, RZ ;  /* 0x000000ff00127202 */ /* 0x020fd60000000f00 */
        /* <DEDUP_REMOVED lines=200> */
.L_x_1028:
        /* <DEDUP_REMOVED lines=215> */
.L_x_1030:
        /* <DEDUP_REMOVED lines=11> */
.L_x_1032:
[----:B------:R-:W-:Y:S05]  /*b290*/  BSYNC B0 ;  /* 0x0000000000007941 */ /* 0x000fea0003800000 */
.L_x_1031:
        /* <DEDUP_REMOVED lines=13> */
.L_x_1034:
[----:B------:R-:W-:Y:S05]  /*b370*/  BSYNC B0 ;  /* 0x0000000000007941 */ /* 0x000fea0003800000 */
.L_x_1033:
        /* <DEDUP_REMOVED lines=30> */
.L_x_1036:
[----:B------:R-:W-:Y:S05]  /*b560*/  BSYNC B0 ;  /* 0x0000000000007941 */ /* 0x000fea0003800000 */
.L_x_1035:
        /* <DEDUP_REMOVED lines=22> */
.L_x_1041:
        /* <DEDUP_REMOVED lines=10> */
.L_x_1040:
[----:B------:R-:W-:Y:S05]  /*b770*/  BSYNC B1 ;  /* 0x0000000000017941 */ /* 0x000fea0003800000 */
.L_x_1039:
[----:B------:R-:W-:Y:S05]  /*b780*/  BRA `(.L_x_1042) ;  /* 0x000000d000007947 */ /* 0x000fea0003800000 */
.L_x_1038:
[----:B------:R-:W-:-:S13]  /*b790*/  ISETP.GE.U32.AND P0, PT, R24, c[0x0][0x184], PT ;  /* 0x0000610018007a0c */ /* 0x000fda0003f06070 */
[----:B------:R-:W-:Y:S05]  /*b7a0*/  @P0 BRA `(.L_x_1042) ;  /* 0x000000b000000947 */ /* 0x000fea0003800000 */
[----:B------:R-:W-:-:S05]  /*b7b0*/  MOV R11, R24 ;  /* 0x00000018000b7202 */ /* 0x000fca0000000f00 */
.L_x_1043:
        /* <DEDUP_REMOVED lines=10> */
.L_x_1042:
[----:B------:R-:W-:Y:S05]  /*b860*/  BSYNC B0 ;  /* 0x0000000000007941 */ /* 0x000fea0003800000 */
.L_x_1037:
        /* <DEDUP_REMOVED lines=8> */
.L_x_1045:
        /* <DEDUP_REMOVED lines=12> */
.L_x_1044:
        /* <DEDUP_REMOVED lines=15> */
.L_x_1048:
        /* <DEDUP_REMOVED lines=15> */
.L_x_1047:
[----:B0-----:R-:W-:Y:S01]  /*bb90*/  BAR.SYNC.DEFER_BLOCKING 0x0 ;  /* 0x0000000000007b1d */ /* 0x001fe20000010000 */
[----:B------:R-:W-:-:S13]  /*bba0*/  ISETP.GE.AND P0, PT, R6, 0x2, PT ;  /* 0x000000020600780c */ /* 0x000fda0003f06270 */
[----:B------:R-:W-:Y:S05]  /*bbb0*/  @!P0 BRA `(.L_x_1049) ;  /* 0x0000008000008947 */ /* 0x000fea0003800000 */
[----:B------:R-:W-:-:S05]  /*bbc0*/  MOV R9, 0x1 ;  /* 0x0000000100097802 */ /* 0x000fca0000000f00 */
.L_x_1050:
[----:B------:R-:W0:Y:S04]  /*bbd0*/  SHFL.DOWN PT, R0, R10, R9, 0x1f ;  /* 0x08001f090a007589 */ /* 0x000e2800000e0000 */
[----:B------:R1:W2:Y:S02]  /*bbe0*/  SHFL.DOWN PT, R8, R11, R9, 0x1f ;  /* 0x08001f090b087589 */ /* 0x0002a400000e0000 */
[----:B-1----:R-:W-:-:S05]  /*bbf0*/  IMAD.SHL.U32 R9, R9, 0x2, RZ ;  /* 0x0000000209097824 */ /* 0x002fca00078e00ff */
[----:B------:R-:W-:Y:S02]  /*bc00*/  ISETP.GE.AND P0, PT, R9, R6, PT ;  /* 0x000000060900720c */ /* 0x000fe40003f06270 */
[----:B0-----:R-:W-:Y:S02]  /*bc10*/  LOP3.LUT R10, R0, R10, RZ, 0x3c, !PT ;  /* 0x0000000a000a7212 */ /* 0x001fe400078e3cff */
[----:B--2---:R-:W-:-:S09]  /*bc20*/  LOP3.LUT R11, R8, R11, RZ, 0x3c, !PT ;  /* 0x0000000b080b7212 */ /* 0x004fd200078e3cff */
[----:B------:R-:W-:Y:S05]  /*bc30*/  @!P0 BRA `(.L_x_1050) ;  /* 0xffffff9000008947 */ /* 0x000fea000383ffff */
.L_x_1049:
[----:B------:R-:W-:Y:S02]  /*bc40*/  MOV R16, R11 ;  /* 0x0000000b00107202 */ /* 0x000fe40000000f00 */
[----:B------:R-:W-:Y:S02]  /*bc50*/  MOV R17, R10 ;  /* 0x0000000a00117202 */ /* 0x000fe40000000f00 */
.L_x_1046:
        /* <DEDUP_REMOVED lines=12> */
.L_x_1052:
        /* <DEDUP_REMOVED lines=23> */
.L_x_1054:
[----:B------:R-:W-:-:S04]  /*be90*/  IADD3 R18, P0, R18, c[0x0][0x548], RZ ;  /* 0x0001520012127a10 */ /* 0x000fc80007f1e0ff */
[----:B------:R-:W-:-:S05]  /*bea0*/  IADD3.X R19, RZ, c[0x0][0x54c], RZ, P0, !PT ;  /* 0x00015300ff137a10 */ /* 0x000fca00007fe4ff */
[----:B------:R-:W-:Y:S01]  /*beb0*/  STG.E.64 [R18.64], R16 ;  /* 0x0000001012007986 */ /* 0x000fe2000c101b24 */
[----:B------:R-:W-:Y:S05]  /*bec0*/  EXIT ;  /* 0x000000000000794d */ /* 0x000fea0003800000 */
.L_x_1053:
[----:B------:R-:W-:Y:S01]  /*bed0*/  STG.E.64 [R2.64], R16 ;  /* 0x0000001002007986 */ /* 0x000fe2000c101b24 */
[----:B------:R-:W-:Y:S05]  /*bee0*/  EXIT ;  /* 0x000000000000794d */ /* 0x000fea0003800000 */
.L_x_1051:
[----:B------:R-:W-:Y:S01]  /*bef0*/  ISETP.NE.AND P0, PT, RZ, UR38, PT ;  /* 0x00000026ff007c0c */ /* 0x000fe2000bf05270 */
[----:B------:R-:W-:Y:S02]  /*bf00*/  ULDC.U8 UR4, c[0x0][0x579] ;  /* 0x00015e4000047ab9 */ /* 0x000fe40000000000 */
[----:B------:R-:W-:-:S10]  /*bf10*/  ISETP.NE.AND P1, PT, RZ, UR4, PT ;  /* 0x00000004ff007c0c */ /* 0x000fd4000bf25270 */
[----:B------:R-:W-:Y:S05]  /*bf20*/  @!P0 BRA `(.L_x_1055) ;  /* 0x0000003000008947 */ /* 0x000fea0003800000 */
[----:B------:R-:W2:Y:S02]  /*bf30*/  LDG.E.64 R2, [R4.64] ;  /* 0x0000002404027981 */ /* 0x000ea4000c1e1b00 */
[----:B--2---:R-:W-:Y:S02]  /*bf40*/  LOP3.LUT R16, R2, R16, RZ, 0x3c, !PT ;  /* 0x0000001002107212 */ /* 0x004fe400078e3cff */
[----:B------:R-:W-:Y:S02]  /*bf50*/  LOP3.LUT R17, R3, R17, RZ, 0x3c, !PT ;  /* 0x0000001103117212 */ /* 0x000fe400078e3cff */
.L_x_1055:
        /* <DEDUP_REMOVED lines=23> */
.L_x_1057:
[----:B------:R-:W-:-:S05]  /*c0d0*/  IADD3 R18, P0, R18, c[0x0][0x548], RZ ;  /* 0x0001520012127a10 */ /* 0x000fca0007f1e0ff */
[----:B------:R-:W-:-:S05]  /*c0e0*/  IMAD.X R19, RZ, RZ, c[0x0][0x54c], P0 ;  /* 0x00015300ff137624 */ /* 0x000fca00000e06ff */
[----:B------:R-:W-:Y:S01]  /*c0f0*/  STG.E.64 [R18.64], R16 ;  /* 0x0000001012007986 */ /* 0x000fe2000c101b24 */
[----:B------:R-:W-:Y:S05]  /*c100*/  EXIT ;  /* 0x000000000000794d */ /* 0x000fea0003800000 */
.L_x_1056:
[----:B------:R-:W-:Y:S01]  /*c110*/  STG.E.64 [R4.64], R16 ;  /* 0x0000001004007986 */ /* 0x000fe2000c101b24 */
[----:B------:R-:W-:Y:S05]  /*c120*/  EXIT ;  /* 0x000000000000794d */ /* 0x000fea0003800000 */
.L_x_1029:
        /* <DEDUP_REMOVED lines=19> */
.L_x_1059:
        /* <DEDUP_REMOVED lines=25> */
.L_x_1061:
[----:B------:R-:W-:-:S04]  /*c3f0*/  IADD3 R18, P0, R18, c[0x0][0x548], RZ ;  /* 0x0001520012127a10 */ /* 0x000fc80007f1e0ff */
[----:B------:R-:W-:-:S05]  /*c400*/  IADD3.X R19, RZ, c[0x0][0x54c], RZ, P0, !PT ;  /* 0x00015300ff137a10 */ /* 0x000fca00007fe4ff */
[----:B------:R-:W-:Y:S01]  /*c410*/  STG.E.64 [R18.64], R16 ;  /* 0x0000001012007986 */ /* 0x000fe2000c101b24 */
[----:B------:R-:W-:Y:S05]  /*c420*/  EXIT ;  /* 0x000000000000794d */ /* 0x000fea0003800000 */
.L_x_1060:
[----:B------:R-:W-:Y:S01]  /*c430*/  STG.E.64 [R2.64], R16 ;  /* 0x0000001002007986 */ /* 0x000fe2000c101b24 */
[----:B------:R-:W-:Y:S05]  /*c440*/  EXIT ;  /* 0x000000000000794d */ /* 0x000fea0003800000 */
.L_x_1058:
[----:B------:R-:W-:Y:S01]  /*c450*/  ISETP.NE.AND P0, PT, RZ, UR38, PT ;  /* 0x00000026ff007c0c */ /* 0x000fe2000bf05270 */
[----:B------:R-:W-:Y:S02]  /*c460*/  ULDC.U8 UR4, c[0x0][0x579] ;  /* 0x00015e4000047ab9 */ /* 0x000fe40000000000 */
[----:B------:R-:W-:-:S10]  /*c470*/  ISETP.NE.AND P1, PT, RZ, UR4, PT ;  /* 0x00000004ff007c0c */ /* 0x000fd4000bf25270 */
[----:B------:R-:W-:Y:S05]  /*c480*/  @!P0 BRA `(.L_x_1062) ;  /* 0x0000003000008947 */ /* 0x000fea0003800000 */
[----:B------:R-:W2:Y:S02]  /*c490*/  LDG.E.64 R2, [R4.64] ;  /* 0x0000002404027981 */ /* 0x000ea4000c1e1b00 */
[----:B--2---:R-:W-:Y:S02]  /*c4a0*/  LOP3.LUT R0, R2, R0, RZ, 0x3c, !PT ;  /* 0x0000000002007212 */ /* 0x004fe400078e3cff */
[----:B------:R-:W-:-:S04]  /*c4b0*/  LOP3.LUT R29, R3, R29, RZ, 0x3c, !PT ;  /* 0x0000001d031d7212 */ /* 0x000fc800078e3cff */
.L_x_1062:
        /* <DEDUP_REMOVED lines=25> */
.L_x_1064:
[----:B------:R-:W-:-:S04]  /*c650*/  IADD3 R18, P0, R18, c[0x0][0x548], RZ ;  /* 0x0001520012127a10 */ /* 0x000fc80007f1e0ff */
[----:B------:R-:W-:-:S05]  /*c660*/  IADD3.X R19, RZ, c[0x0][0x54c], RZ, P0, !PT ;  /* 0x00015300ff137a10 */ /* 0x000fca00007fe4ff */
[----:B------:R-:W-:Y:S01]  /*c670*/  STG.E.64 [R18.64], R16 ;  /* 0x0000001012007986 */ /* 0x000fe2000c101b24 */
[----:B------:R-:W-:Y:S05]  /*c680*/  EXIT ;  /* 0x000000000000794d */ /* 0x000fea0003800000 */
.L_x_1063:
[----:B------:R-:W-:Y:S01]  /*c690*/  STG.E.64 [R4.64], R16 ;  /* 0x0000001004007986 */ /* 0x000fe2000c101b24 */
[----:B------:R-:W-:Y:S05]  /*c6a0*/  EXIT ;  /* 0x000000000000794d */ /* 0x000fea0003800000 */
.L_x_1065:
        /* <DEDUP_REMOVED lines=13> */
.L_x_9876:


//--------------------- .text._ZN2at6native13reduce_kernelILi256ELi2ENS0_8ReduceOpIfNS0_14func_wrapper_tIdZNS0_15xor_sum_functorIfvEclERNS_14TensorIteratorEEUlddE_EEjdLi4ELi4EEEEEvT1_ --------------------------
	.section	.text._ZN2at6native13reduce_kernelILi256ELi2ENS0_8ReduceOpIfNS0_14func_wrapper_tIdZNS0_15xor_sum_functorIfvEclERNS_14TensorIteratorEEUlddE_EEjdLi4ELi4EEEEEvT1_,"ax",@progbits
	.sectioninfo	@"SHI_REGISTERS=56"
	.align	128
        .global         _ZN2at6native13reduce_kernelILi256ELi2ENS0_8ReduceOpIfNS0_14func_wrapper_tIdZNS0_15xor_sum_functorIfvEclERNS_14TensorIteratorEEUlddE_EEjdLi4ELi4EEEEEvT1_
        .type           _ZN2at6native13reduce_kernelILi256ELi2ENS0_8ReduceOpIfNS0_14func_wrapper_tIdZNS0_15xor_sum_functorIfvEclERNS_14TensorIteratorEEUlddE_EEjdLi4ELi4EEEEEvT1_,@function
        .size           _ZN2at6native13reduce_kernelILi256ELi2ENS0_8ReduceOpIfNS0_14func_wrapper_tIdZNS0_15xor_sum_functorIfvEclERNS_14TensorIteratorEEUlddE_EEjdLi4ELi4EEEEEvT1_,(.L_x_9877 - _ZN2at6native13reduce_kernelILi256ELi2ENS0_8ReduceOpIfNS0_14func_wrapper_tIdZNS0_15xor_sum_functorIfvEclERNS_14TensorIteratorEEUlddE_EEjdLi4ELi4EEEEEvT1_)
        .other          _ZN2at6native13reduce_kernelILi256ELi2ENS0_8ReduceOpIfNS0_14func_wrapper_tIdZNS0_15xor_sum_functorIfvEclERNS_14TensorIteratorEEUlddE_EEjdLi4ELi4EEEEEvT1_,@"STO_CUDA_ENTRY STV_DEFAULT"
_ZN2at6native13reduce_kernelILi256ELi2ENS0_8ReduceOpIfNS0_14func_wrapper_tIdZNS0_15xor_sum_functorIfvEclERNS_14TensorIteratorEEUlddE_EEjdLi4ELi4EEEEEvT1_:
.text._ZN2at6native13reduce_kernelILi256ELi2ENS0_8ReduceOpIfNS0_14func_wrapper_tIdZNS0_15xor_sum_functorIfvEclERNS_14TensorIteratorEEUlddE_EEjdLi4ELi4EEEEEvT1_:
        /* <DEDUP_REMOVED lines=9> */
[----:B-1----:R-:W-:Y:S02]  /*0090*/  IMAD R0, R3, c[0x0][0x198], R0 ;  /* 0x0000660003007a24 */ /* 0x002fe400078e0200 */
[----:B------:R-:W-:Y:S02]  /*00a0*/  IMAD.MOV.U32 R3, RZ, RZ, c[0x0][0x344] ;  /* 0x0000d100ff037624 */ /* 0x000fe400078e00ff */
[----:B0-----:R-:W-:-:S03]  /*00b0*/  IMAD R0, R5, c[0x0][0x180], R0 ;  /* 0x0000600005007a24 */ /* 0x001fc600078e0200 */
[----:B------:R-:W-:Y:S02]  /*00c0*/  ISETP.NE.AND P0, PT, R3, 0x1, PT ;  /* 0x000000010300780c */ /* 0x000fe40003f05270 */
        /* <DEDUP_REMOVED lines=196> */
.L_x_1066:
        /* <DEDUP_REMOVED lines=61> */
.L_x_1075:
[----:B------:R-:W-:Y:S05]  /*10e0*/  BSYNC B2 ;  /* 0x0000000000027941 */ /* 0x000fea0003800000 */
.L_x_1074:
[----:B------:R-:W-:-:S04]  /*10f0*/  PRMT R0, R0, 0x9910, RZ ;  /* 0x0000991000007816 */ /* 0x000fc800000000ff */
[----:B------:R-:W-:-:S13]  /*1100*/  ISETP.NE.AND P0, PT, R0, RZ, PT ;  /* 0x000000ff0000720c */ /* 0x000fda0003f05270 */
[----:B------:R-:W-:Y:S05]  /*1110*/  @!P0 BRA `(.L_x_1073) ;  /* 0x0000009000008947 */ /* 0x000fea0003800000 */
[----:B------:R-:W-:-:S05]  /*1120*/  IADD3 R3, P0, R2, -R9, RZ ;  /* 0x8000000902037210 */ /* 0x000fca0007f1e0ff */
[----:B------:R-:W-:Y:S01]  /*1130*/  IMAD.X R0, RZ, RZ, -0x1, P0 ;  /* 0xffffffffff007424 */ /* 0x000fe200000e06ff */
[----:B------:R-:W-:-:S04]  /*1140*/  LEA R6, P0, R3, R18, 0x2 ;  /* 0x0000001203067211 */ /* 0x000fc800078010ff */
[----:B------:R-:W-:-:S05]  /*1150*/  LEA.HI.X R7, R3, R19, R0, 0x2, P0 ;  /* 0x0000001303077211 */ /* 0x000fca00000f1400 */
[----:B------:R-:W2:Y:S02]  /*1160*/  LDG.E R6, [R6.64] ;  /* 0x0000002406067981 */ /* 0x000ea4000c1e1900 */
[----:B--2---:R-:W-:-:S06]  /*1170*/  FMUL.FTZ R4, R6, 1 ;  /* 0x3f80000006047820 */ /* 0x004fcc0000410000 */
[----:B------:R-:W0:Y:S02]  /*1180*/  F2F.F64.F32 R4, R4 ;  /* 0x0000000400047310 */ /* 0x000e240000201800 */
[----:B0-----:R-:W-:Y:S02]  /*1190*/  LOP3.LUT R29, R4, c[0x0][0x168], RZ, 0x3c, !PT ;  /* 0x00005a00041d7a12 */ /* 0x001fe400078e3cff */
[----:B------:R-:W-:-:S04]  /*11a0*/  LOP3.LUT R31, R5, c[0x0][0x16c], RZ, 0x3c, !PT ;  /* 0x00005b00051f7a12 */ /* 0x000fc800078e3cff */
.L_x_1073:
[----:B------:R-:W-:Y:S05]  /*11b0*/  BSYNC B1 ;  /* 0x0000000000017941 */ /* 0x000fea0003800000 */
.L_x_1072:
[C---:B------:R-:W-:Y:S02]  /*11c0*/  IADD3 R3, P0, -R9.reuse, 0x4, RZ ;  /* 0x0000000409037810 */ /* 0x040fe40007f1e1ff */
[----:B------:R-:W-:Y:S02]  /*11d0*/  IADD3 R0, R9, c[0x0][0x174], RZ ;  /* 0x00005d0009007a10 */ /* 0x000fe40007ffe0ff */
[----:B------:R-:W-:Y:S01]  /*11e0*/  LEA R18, P1, R3, R18, 0x2 ;  /* 0x0000001203127211 */ /* 0x000fe200078210ff */
[----:B------:R-:W-:Y:S01]  /*11f0*/  IMAD.X R4, RZ, RZ, -0x1, P0 ;  /* 0xffffffffff047424 */ /* 0x000fe200000e06ff */
[----:B------:R-:W-:-:S04]  /*1200*/  IADD3 R0, R0, -0x4, RZ ;  /* 0xfffffffc00007810 */ /* 0x000fc80007ffe0ff */
[----:B------:R-:W-:Y:S02]  /*1210*/  LEA.HI.X R19, R3, R19, R4, 0x2, P1 ;  /* 0x0000001303137211 */ /* 0x000fe400008f1404 */
.L_x_1071:
[----:B------:R-:W-:Y:S05]  /*1220*/  BSYNC B0 ;  /* 0x0000000000007941 */ /* 0x000fea0003800000 */
.L_x_1070:
        /* <DEDUP_REMOVED lines=15> */
[----:B------:R-:W-:Y:S01]  /*1320*/  MOV R3, R4 ;  /* 0x0000000400037202 */ /* 0x000fe20000000f00 */
[----:B------:R-:W-:Y:S01]  /*1330*/  IMAD.MOV.U32 R40, RZ, RZ, c[0x0][0x168] ;  /* 0x00005a00ff287624 */ /* 0x000fe200078e00ff */
[----:B------:R-:W-:Y:S01]  /*1340*/  MOV R21, c[0x0][0x168] ;  /* 0x00005a0000157a02 */ /* 0x000fe20000000f00 */
[----:B------:R-:W-:Y:S02]  /*1350*/  IMAD.MOV.U32 R14, RZ, RZ, c[0x0][0x16c] ;  /* 0x00005b00ff0e7624 */ /* 0x000fe400078e00ff */
[----:B------:R-:W-:Y:S02]  /*1360*/  IMAD.MOV.U32 R25, RZ, RZ, c[0x0][0x16c] ;  /* 0x00005b00ff197624 */ /* 0x000fe400078e00ff */
.L_x_1078:
        /* <DEDUP_REMOVED lines=22> */
.L_x_1077:
[----:B------:R-:W-:Y:S05]  /*14d0*/  BSYNC B0 ;  /* 0x0000000000007941 */ /* 0x000fea0003800000 */
.L_x_1076:
        /* <DEDUP_REMOVED lines=8> */
.L_x_1080:
[----:B------:R-:W-:Y:S05]  /*1560*/  BSYNC B0 ;  /* 0x0000000000007941 */ /* 0x000fea0003800000 */
.L_x_1079:
        /* <DEDUP_REMOVED lines=14> */
.L_x_1082:
[----:B------:R-:W-:Y:S05]  /*1650*/  BSYNC B0 ;  /* 0x0000000000007941 */ /* 0x000fea0003800000 */
.L_x_1081:
[----:B------:R-:W-:Y:S01]  /*1660*/  LOP3.LUT R40, R40, R21, R29, 0x96, !PT ;  /* 0x0000001528287212 */ /* 0x000fe200078e961d */
[----:B------:R-:W-:Y:S01]  /*1670*/  IMAD.MOV.U32 R16, RZ, RZ, RZ ;  /* 0x000000ffff107224 */ /* 0x000fe200078e00ff */
[----:B------:R-:W-:Y:S01]  /*1680*/  LOP3.LUT R0, R14, R25, R31, 0x96, !PT ;  /* 0x000000190e007212 */ /* 0x000fe200078e961f */
[----:B------:R-:W-:Y:S01]  /*1690*/  IMAD.MOV.U32 R3, RZ, RZ, RZ ;  /* 0x000000ffff037224 */ /* 0x000fe200078e00ff */
[----:B------:R-:W-:Y:S02]  /*16a0*/  LOP3.LUT R40, R27, R40, RZ, 0x3c, !PT ;  /* 0x000000281b287212 */ /* 0x000fe400078e3cff */
[----:B------:R-:W-:Y:S01]  /*16b0*/  LOP3.LUT R41, R41, R0, RZ, 0x3c, !PT ;  /* 0x0000000029297212 */ /* 0x000fe200078e3cff */
[----:B------:R-:W-:Y:S05]  /*16c0*/  BRA `(.L_x_1068) ;  /* 0x000088e000007947 */ /* 0x000fea0003800000 */
.L_x_1069:
        /* <DEDUP_REMOVED lines=45> */
.L_x_1092:
[----:B------:R-:W-:Y:S01]  /*19a0*/  CS2R R14, SRZ ;  /* 0x00000000000e7805 */ /* 0x000fe2000001ff00 */
[----:B------:R-:W-:Y:S05]  /*19b0*/  @!P0 BRA `(.L_x_1087) ;  /* 0x00000d3000008947 */ /* 0x000fea0003800000 */
[----:B------:R-:W-:-:S04]  /*19c0*/  IMAD.MOV.U32 R50, RZ, RZ, RZ ;  /* 0x000000ffff327224 */ /* 0x000fc800078e00ff */
[----:B------:R-:W-:-:S05]  /*19d0*/  IMAD.HI.U32 R15, R51, c[0x0][0x1b8], R50 ;  /* 0x00006e00330f7a27 */ /* 0x000fca00078e0032 */
[----:B------:R-:W-:Y:S01]  /*19e0*/  SHF.R.U32.HI R21, RZ, c[0x0][0x1bc], R15 ;  /* 0x00006f00ff157a19 */ /* 0x000fe2000001160f */
[----:B------:R-:W-:-:S04]  /*19f0*/  HFMA2.MMA R15, -RZ, RZ, 0, 5.9604644775390625e-08 ;  /* 0x00000001ff0f7435 */ /* 0x000fc800000001ff */
[----:B------:R-:W-:-:S06]  /*1a00*/  IMAD.MOV R16, RZ, RZ, -R21 ;  /* 0x000000ffff107224 */ /* 0x000fcc00078e0a15 */
[----:B------:R-:W-:Y:S01]  /*1a10*/  ISETP.NE.AND P1, PT, R15, c[0x0][0x1b0], PT ;  /* 0x00006c000f007a0c */ /* 0x000fe20003f25270 */
[----:B------:R-:W-:-:S04]  /*1a20*/  IMAD R15, R16, c[0x0][0x1b4], R51 ;  /* 0x00006d00100f7a24 */ /* 0x000fc800078e0233 */
[----:B------:R-:W-:-:S08]  /*1a30*/  IMAD R15, R15, c[0x0][0x2e0], RZ ;  /* 0x0000b8000f0f7a24 */ /* 0x000fd000078e02ff */
[----:B------:R-:W-:Y:S05]  /*1a40*/  @!P1 BRA `(.L_x_1087) ;  /* 0x00000ca000009947 */ /* 0x000fea0003800000 */
[----:B------:R-:W-:-:S05]  /*1a50*/  MOV R20, RZ ;  /* 0x000000ff00147202 */ /* 0x000fca0000000f00 */
[----:B------:R-:W-:-:S05]  /*1a60*/  IMAD.HI.U32 R16, R21, c[0x0][0x1c4], R20 ;  /* 0x0000710015107a27 */ /* 0x000fca00078e0014 */
[----:B------:R-:W-:Y:S01]  /*1a70*/  SHF.R.U32.HI R25, RZ, c[0x0][0x1c8], R16 ;  /* 0x00007200ff197a19 */ /* 0x000fe20000011610 */
[----:B------:R-:W-:-:S03]  /*1a80*/  IMAD.MOV.U32 R16, RZ, RZ, c[0x0][0x1b0] ;  /* 0x00006c00ff107624 */ /* 0x000fc600078e00ff */
[----:B------:R-:W-:Y:S02]  /*1a90*/  IADD3 R20, -R25, RZ, RZ ;  /* 0x000000ff19147210 */ /* 0x000fe40007ffe1ff */
[----:B------:R-:W-:-:S03]  /*1aa0*/  ISETP.NE.AND P1, PT, R16, 0x2, PT ;  /* 0x000000021000780c */ /* 0x000fc60003f25270 */
[----:B------:R-:W-:-:S04]  /*1ab0*/  IMAD R20, R20, c[0x0][0x1c0], R21 ;  /* 0x0000700014147a24 */ /* 0x000fc800078e0215 */
[----:B------:R-:W-:-:S06]  /*1ac0*/  IMAD R15, R20, c[0x0][0x2e4], R15 ;  /* 0x0000b900140f7a24 */ /* 0x000fcc00078e020f */
        /* <DEDUP_REMOVED lines=194> */
.L_x_1087:
[----:B------:R-:W-:-:S04]  /*26f0*/  LOP3.LUT R15, R15, 0xfffffff8, RZ, 0xc0, !PT ;  /* 0xfffffff80f0f7812 */ /* 0x000fc800078ec0ff */
[----:B------:R-:W-:-:S05]  /*2700*/  IADD3 R32, P1, R18, R15, RZ ;  /* 0x0000000f12207210 */ /* 0x000fca0007f3e0ff */
[----:B------:R-:W-:-:S06]  /*2710*/  IMAD.X R33, RZ, RZ, R19, P1 ;  /* 0x000000ffff217224 */ /* 0x000fcc00008e0613 */
[----:B------:R-:W5:Y:S01]  /*2720*/  LDG.E.64 R32, [R32.64] ;  /* 0x0000002420207981 */ /* 0x000f62000c1e1b00 */
[----:B------:R-:W-:Y:S01]  /*2730*/  IADD3 R51, R51, c[0x0][0x17c], RZ ;  /* 0x00005f0033337a10 */ /* 0x000fe20007ffe0ff */
        /* <DEDUP_REMOVED lines=222> */
.L_x_1088:
[----:B------:R-:W-:-:S04]  /*3520*/  LOP3.LUT R35, R14, 0xfffffff8, RZ, 0xc0, !PT ;  /* 0xfffffff80e237812 */ /* 0x000fc800078ec0ff */
[----:B------:R-:W-:-:S04]  /*3530*/  IADD3 R34, P1, R18, R35, RZ ;  /* 0x0000002312227210 */ /* 0x000fc80007f3e0ff */
[----:B------:R-:W-:-:S06]  /*3540*/  IADD3.X R35, RZ, R19, RZ, P1, !PT ;  /* 0x00000013ff237210 */ /* 0x000fcc0000ffe4ff */
[----:B------:R-:W5:Y:S01]  /*3550*/  LDG.E.64 R34, [R34.64] ;  /* 0x0000002422227981 */ /* 0x000f62000c1e1b00 */
[----:B------:R-:W-:Y:S01]  /*3560*/  IADD3 R51, R51, c[0x0][0x17c], RZ ;  /* 0x00005f0033337a10 */ /* 0x000fe20007ffe0ff */
[----:B------:R-:W-:Y:S01]  /*3570*/  IMAD.MOV.U32 R15, RZ, RZ, RZ ;  /* 0x000000ffff0f7224 */ /* 0x000fe200078e00ff */
[----:B------:R-:W-:Y:S01]  /*3580*/  MOV R16, RZ ;  /* 0x000000ff00107202 */ /* 0x000fe20000000f00 */
[----:B------:R-:W-:Y:S05]  /*3590*/  @!P0 BRA `(.L_x_1089) ;  /* 0x00000dd000008947 */ /* 0x000fea0003800000 */
[----:B------:R-:W-:-:S04]  /*35a0*/  IMAD.MOV.U32 R50, RZ, RZ, RZ ;  /* 0x000000ffff327224 */ /* 0x000fc800078e00ff */
[----:B------:R-:W-:-:S05]  /*35b0*/  IMAD.HI.U32 R14, R51, c[0x0][0x1b8], R50 ;  /* 0x00006e00330e7a27 */ /* 0x000fca00078e0032 */
[----:B------:R-:W-:Y:S02]  /*35c0*/  SHF.R.U32.HI R24, RZ, c[0x0][0x1bc], R14 ;  /* 0x00006f00ff187a19 */ /* 0x000fe4000001160e */
[----:B------:R-:W-:-:S03]  /*35d0*/  MOV R14, c[0x0][0x1b0] ;  /* 0x00006c00000e7a02 */ /* 0x000fc60000000f00 */
[----:B------:R-:W-:Y:S01]  /*35e0*/  IMAD.MOV R16, RZ, RZ, -R24 ;  /* 0x000000ffff107224 */ /* 0x000fe200078e0a18 */
[----:B------:R-:W-:-:S03]  /*35f0*/  ISETP.NE.AND P1, PT, R14, 0x1, PT ;  /* 0x000000010e00780c */ /* 0x000fc60003f25270 */
[----:B------:R-:W-:-:S04]  /*3600*/  IMAD R16, R16, c[0x0][0x1b4], R51 ;  /* 0x00006d0010107a24 */ /* 0x000fc800078e0233 */
[----:B------:R-:W-:-:S06]  /*3610*/  IMAD R16, R16, c[0x0][0x2e0], RZ ;  /* 0x0000b80010107a24 */ /* 0x000fcc00078e02ff */
        /* <DEDUP_REMOVED lines=213> */
.L_x_1089:
[----:B------:R-:W-:-:S04]  /*4370*/  LOP3.LUT R37, R16, 0xfffffff8, RZ, 0xc0, !PT ;  /* 0xfffffff810257812 */ /* 0x000fc800078ec0ff */
[----:B------:R-:W-:-:S05]  /*4380*/  IADD3 R36, P1, R18, R37, RZ ;  /* 0x0000002512247210 */ /* 0x000fca0007f3e0ff */
[----:B------:R-:W-:-:S06]  /*4390*/  IMAD.X R37, RZ, RZ, R19, P1 ;  /* 0x000000ffff257224 */ /* 0x000fcc00008e0613 */
[----:B------:R-:W5:Y:S01]  /*43a0*/  LDG.E.64 R36, [R36.64] ;  /* 0x0000002424247981 */ /* 0x000f62000c1e1b00 */
[----:B------:R-:W-:Y:S01]  /*43b0*/  IADD3 R51, R51, c[0x0][0x17c], RZ ;  /* 0x00005f0033337a10 */ /* 0x000fe20007ffe0ff */
[----:B------:R-:W-:Y:S05]  /*43c0*/  @!P0 BRA `(.L_x_1090) ;  /* 0x00000d2000008947 */ /* 0x000fea0003800000 */
[----:B------:R-:W-:-:S10]  /*43d0*/  HFMA2.MMA R50, -RZ, RZ, 0, 0 ;  /* 0x00000000ff327435 */ /* 0x000fd400000001ff */
        /* <DEDUP_REMOVED lines=200> */
[----:B------:R-:W-:-:S05]  /*5060*/  @P1 MOV R20, RZ ;  /* 0x000000ff00141202 */ /* 0x000fca0000000f00 */
        /* <DEDUP_REMOVED lines=8> */
.L_x_1090:
[----:B------:R-:W-:-:S04]  /*50f0*/  LOP3.LUT R15, R15, 0xfffffff8, RZ, 0xc0, !PT ;  /* 0xfffffff80f0f7812 */ /* 0x000fc800078ec0ff */
[----:B------:R-:W-:-:S05]  /*5100*/  IADD3 R38, P1, R18, R15, RZ ;  /* 0x0000000f12267210 */ /* 0x000fca0007f3e0ff */
[----:B------:R-:W-:-:S06]  /*5110*/  IMAD.X R39, RZ, RZ, R19, P1 ;  /* 0x000000ffff277224 */ /* 0x000fcc00008e0613 */
[----:B------:R-:W2:Y:S01]  /*5120*/  LDG.E.64 R38, [R38.64] ;  /* 0x0000002426267981 */ /* 0x000ea2000c1e1b00 */
[----:B-----5:R-:W-:Y:S01]  /*5130*/  FMUL.FTZ R28, R34, 1 ;  /* 0x3f800000221c7820 */ /* 0x020fe20000410000 */
[----:B------:R-:W-:Y:S01]  /*5140*/  IADD3 R51, R51, c[0x0][0x17c], RZ ;  /* 0x00005f0033337a10 */ /* 0x000fe20007ffe0ff */
[----:B------:R-:W-:Y:S01]  /*5150*/  FMUL.FTZ R40, R32, 1 ;  /* 0x3f80000020287820 */ /* 0x000fe20000410000 */
[----:B------:R-:W-:Y:S01]  /*5160*/  MOV R42, c[0x0][0x17c] ;  /* 0x00005f00002a7a02 */ /* 0x000fe20000000f00 */
[----:B------:R-:W-:Y:S02]  /*5170*/  FMUL.FTZ R30, R33, 1 ;  /* 0x3f800000211e7820 */ /* 0x000fe40000410000 */
[----:B------:R-:W0:Y:S01]  /*5180*/  F2F.F64.F32 R28, R28 ;  /* 0x0000001c001c7310 */ /* 0x000e220000201800 */
[----:B------:R-:W-:Y:S02]  /*5190*/  FMUL.FTZ R26, R35, 1 ;  /* 0x3f800000231a7820 */ /* 0x000fe40000410000 */
[----:B------:R-:W-:-:S02]  /*51a0*/  FMUL.FTZ R24, R36, 1 ;  /* 0x3f80000024187820 */ /* 0x000fc40000410000 */
[----:B------:R-:W-:-:S03]  /*51b0*/  FMUL.FTZ R20, R37, 1 ;  /* 0x3f80000025147820 */ /* 0x000fc60000410000 */
[----:B------:R-:W1:Y:S01]  /*51c0*/  F2F.F64.F32 R40, R40 ;  /* 0x0000002800287310 */ /* 0x000e620000201800 */
[----:B0-----:R-:W-:Y:S01]  /*51d0*/  LOP3.LUT R6, R6, R28, RZ, 0x3c, !PT ;  /* 0x0000001c06067212 */ /* 0x001fe200078e3cff */
[----:B------:R-:W-:-:S06]  /*51e0*/  IMAD R28, R42, 0x3, R51 ;  /* 0x000000032a1c7824 */ /* 0x000fcc00078e0233 */
[----:B------:R-:W0:Y:S01]  /*51f0*/  F2F.F64.F32 R30, R30 ;  /* 0x0000001e001e7310 */ /* 0x000e220000201800 */
[----:B------:R-:W-:Y:S02]  /*5200*/  LOP3.LUT R7, R7, R29, RZ, 0x3c, !PT ;  /* 0x0000001d07077212 */ /* 0x000fe400078e3cff */
[----:B------:R-:W-:Y:S02]  /*5210*/  ISETP.GE.U32.AND P1, PT, R28, c[0x0][0x174], PT ;  /* 0x00005d001c007a0c */ /* 0x000fe40003f26070 */
[----:B-1----:R-:W-:Y:S02]  /*5220*/  LOP3.LUT R3, R3, R40, RZ, 0x3c, !PT ;  /* 0x0000002803037212 */ /* 0x002fe400078e3cff */
[----:B------:R-:W-:Y:S01]  /*5230*/  LOP3.LUT R0, R0, R41, RZ, 0x3c, !PT ;  /* 0x0000002900007212 */ /* 0x000fe200078e3cff */
[----:B------:R-:W1:Y:S01]  /*5240*/  F2F.F64.F32 R26, R26 ;  /* 0x0000001a001a7310 */ /* 0x000e620000201800 */
[----:B0-----:R-:W-:-:S07]  /*5250*/  LOP3.LUT R5, R5, R30, RZ, 0x3c, !PT ;  /* 0x0000001e05057212 */ /* 0x001fce00078e3cff */
[----:B------:R-:W0:Y:S01]  /*5260*/  F2F.F64.F32 R24, R24 ;  /* 0x0000001800187310 */ /* 0x000e220000201800 */
[----:B------:R-:W-:-:S07]  /*5270*/  LOP3.LUT R4, R4, R31, RZ, 0x3c, !PT ;  /* 0x0000001f04047212 */ /* 0x000fce00078e3cff */
[----:B------:R-:W3:Y:S01]  /*5280*/  F2F.F64.F32 R20, R20 ;  /* 0x0000001400147310 */ /* 0x000ee20000201800 */
[----:B-1----:R-:W-:Y:S02]  /*5290*/  LOP3.LUT R8, R8, R26, RZ, 0x3c, !PT ;  /* 0x0000001a08087212 */ /* 0x002fe400078e3cff */
[----:B------:R-:W-:Y:S02]  /*52a0*/  LOP3.LUT R9, R9, R27, RZ, 0x3c, !PT ;  /* 0x0000001b09097212 */ /* 0x000fe400078e3cff */
[----:B0-----:R-:W-:Y:S02]  /*52b0*/  LOP3.LUT R11, R11, R24, RZ, 0x3c, !PT ;  /* 0x000000180b0b7212 */ /* 0x001fe400078e3cff */
[----:B------:R-:W-:Y:S02]  /*52c0*/  LOP3.LUT R10, R10, R25, RZ, 0x3c, !PT ;  /* 0x000000190a0a7212 */ /* 0x000fe400078e3cff */
[----:B---3--:R-:W-:Y:S02]  /*52d0*/  LOP3.LUT R13, R13, R20, RZ, 0x3c, !PT ;  /* 0x000000140d0d7212 */ /* 0x008fe400078e3cff */
[----:B------:R-:W-:Y:S01]  /*52e0*/  LOP3.LUT R12, R12, R21, RZ, 0x3c, !PT ;  /* 0x000000150c0c7212 */ /* 0x000fe200078e3cff */
[----:B--2---:R-:W-:-:S02]  /*52f0*/  FMUL.FTZ R14, R38, 1 ;  /* 0x3f800000260e7820 */ /* 0x004fc40000410000 */
        /* <DEDUP_REMOVED lines=9> */
.L_x_1091:
[----:B------:R-:W-:Y:S05]  /*5390*/  BSYNC B1 ;  /* 0x0000000000017941 */ /* 0x000fea0003800000 */
.L_x_1086:
[----:B------:R-:W-:Y:S05]  /*53a0*/  BSYNC B0 ;  /* 0x0000000000007941 */ /* 0x000fea0003800000 */
.L_x_1085:
        /* <DEDUP_REMOVED lines=204> */
.L_x_1095:
[----:B------:R-:W-:-:S04]  /*6070*/  LOP3.LUT R33, R24, 0xfffffff8, RZ, 0xc0, !PT ;  /* 0xfffffff818217812 */ /* 0x000fc800078ec0ff */
[----:B------:R-:W-:-:S05]  /*6080*/  IADD3 R32, P2, R18, R33, RZ ;  /* 0x0000002112207210 */ /* 0x000fca0007f5e0ff */
[----:B------:R-:W-:-:S06]  /*6090*/  IMAD.X R33, RZ, RZ, R19, P2 ;  /* 0x000000ffff217224 */ /* 0x000fcc00010e0613 */
[----:B------:R-:W5:Y:S01]  /*60a0*/  LDG.E.64 R32, [R32.64] ;  /* 0x0000002420207981 */ /* 0x000f62000c1e1b00 */
[----:B------:R-:W-:-:S04]  /*60b0*/  IADD3 R15, R51, c[0x0][0x17c], RZ ;  /* 0x00005f00330f7a10 */ /* 0x000fc80007ffe0ff */
[----:B------:R-:W-:-:S13]  /*60c0*/  ISETP.GE.U32.AND P2, PT, R15, c[0x0][0x174], PT ;  /* 0x00005d000f007a0c */ /* 0x000fda0003f46070 */
        /* <DEDUP_REMOVED lines=201> */
.L_x_1096:
[----:B------:R-:W-:-:S04]  /*6d60*/  LOP3.LUT R35, R26, 0xfffffff8, RZ, 0xc0, !PT ;  /* 0xfffffff81a237812 */ /* 0x000fc800078ec0ff */
[----:B------:R-:W-:-:S04]  /*6d70*/  IADD3 R34, P2, R18, R35, RZ ;  /* 0x0000002312227210 */ /* 0x000fc80007f5e0ff */
[----:B------:R-:W-:-:S06]  /*6d80*/  IADD3.X R35, RZ, R19, RZ, P2, !PT ;  /* 0x00000013ff237210 */ /* 0x000fcc00017fe4ff */
[----:B------:R-:W5:Y:S01]  /*6d90*/  LDG.E.64 R34, [R34.64] ;  /* 0x0000002422227981 */ /* 0x000f62000c1e1b00 */
[----:B------:R-:W-:-:S04]  /*6da0*/  IADD3 R15, R15, c[0x0][0x17c], RZ ;  /* 0x00005f000f0f7a10 */ /* 0x000fc80007ffe0ff */
[----:B------:R-:W-:-:S13]  /*6db0*/  ISETP.GE.U32.AND P2, PT, R15, c[0x0][0x174], PT ;  /* 0x00005d000f007a0c */ /* 0x000fda0003f46070 */
        /* <DEDUP_REMOVED lines=201> */
.L_x_1097:
        /* <DEDUP_REMOVED lines=207> */
.L_x_1098:
[----:B------:R-:W-:-:S04]  /*8740*/  LOP3.LUT R39, R24, 0xfffffff8, RZ, 0xc0, !PT ;  /* 0xfffffff818277812 */ /* 0x000fc800078ec0ff */
[----:B------:R-:W-:-:S04]  /*8750*/  IADD3 R38, P1, R18, R39, RZ ;  /* 0x0000002712267210 */ /* 0x000fc80007f3e0ff */
[----:B------:R-:W-:-:S06]  /*8760*/  IADD3.X R39, RZ, R19, RZ, P1, !PT ;  /* 0x00000013ff277210 */ /* 0x000fcc0000ffe4ff */
[----:B------:R-:W5:Y:S03]  /*8770*/  LDG.E.64 R38, [R38.64] ;  /* 0x0000002426267981 */ /* 0x000f66000c1e1b00 */
.L_x_1094:
[----:B------:R-:W-:Y:S05]  /*8780*/  BSYNC B0 ;  /* 0x0000000000007941 */ /* 0x000fea0003800000 */
.L_x_1093:
[----:B------:R-:W-:Y:S01]  /*8790*/  BSSY B0, `(.L_x_1099) ;  /* 0x000002a000007945 */ /* 0x000fe20003800000 */
[----:B------:R-:W-:Y:S05]  /*87a0*/  @P0 BRA `(.L_x_1100) ;  /* 0x0000028000000947 */ /* 0x000fea0003800000 */
[----:B-----5:R-:W-:Y:S01]  /*87b0*/  FMUL.FTZ R14, R32, 1 ;  /* 0x3f800000200e7820 */ /* 0x020fe20000410000 */
        /* <DEDUP_REMOVED lines=21> */
[----:B------:R-:W-:Y:S01]  /*8910*/  IADD3 R14, R16, c[0x0][0x17c], RZ ;  /* 0x00005f00100e7a10 */ /* 0x000fe20007ffe0ff */
[----:B------:R-:W-:-:S03]  /*8920*/  FMUL.FTZ R18, R37, 1 ;  /* 0x3f80000025127820 */ /* 0x000fc60000410000 */
[----:B------:R-:W-:Y:S01]  /*8930*/  ISETP.GE.U32.AND P0, PT, R14, c[0x0][0x174], PT ;  /* 0x00005d000e007a0c */ /* 0x000fe20003f06070 */
[----:B------:R-:W-:Y:S02]  /*8940*/  FMUL.FTZ R14, R36, 1 ;  /* 0x3f800000240e7820 */ /* 0x000fe40000410000 */
[----:B------:R-:W0:Y:S08]  /*8950*/  F2F.F64.F32 R18, R18 ;  /* 0x0000001200127310 */ /* 0x000e300000201800 */
[----:B------:R-:W1:Y:S02]  /*8960*/  F2F.F64.F32 R14, R14 ;  /* 0x0000000e000e7310 */ /* 0x000e640000201800 */
[----:B------:R-:W-:-:S02]  /*8970*/  @!P0 FMUL.FTZ R20, R38, 1 ;  /* 0x3f80000026148820 */ /* 0x000fc40000410000 */
[----:B------:R-:W-:-:S04]  /*8980*/  @!P0 FMUL.FTZ R24, R39, 1 ;  /* 0x3f80000027188820 */ /* 0x000fc80000410000 */
[----:B------:R-:W2:Y:S01]  /*8990*/  @!P0 F2F.F64.F32 R20, R20 ;  /* 0x0000001400148310 */ /* 0x000ea20000201800 */
[----:B0-----:R-:W-:Y:S02]  /*89a0*/  LOP3.LUT R13, R13, R18, RZ, 0x3c, !PT ;  /* 0x000000120d0d7212 */ /* 0x001fe400078e3cff */
[----:B------:R-:W-:-:S05]  /*89b0*/  LOP3.LUT R12, R12, R19, RZ, 0x3c, !PT ;  /* 0x000000130c0c7212 */ /* 0x000fca00078e3cff */
[----:B------:R-:W0:Y:S01]  /*89c0*/  @!P0 F2F.F64.F32 R24, R24 ;  /* 0x0000001800188310 */ /* 0x000e220000201800 */
[----:B-1----:R-:W-:Y:S02]  /*89d0*/  LOP3.LUT R11, R11, R14, RZ, 0x3c, !PT ;  /* 0x0000000e0b0b7212 */ /* 0x002fe400078e3cff */
[----:B------:R-:W-:Y:S02]  /*89e0*/  LOP3.LUT R10, R10, R15, RZ, 0x3c, !PT ;  /* 0x0000000f0a0a7212 */ /* 0x000fe400078e3cff */
[----:B--2---:R-:W-:Y:S02]  /*89f0*/  @!P0 LOP3.LUT R45, R45, R20, RZ, 0x3c, !PT ;  /* 0x000000142d2d8212 */ /* 0x004fe400078e3cff */
[----:B------:R-:W-:Y:S02]  /*8a00*/  @!P0 LOP3.LUT R43, R43, R21, RZ, 0x3c, !PT ;  /* 0x000000152b2b8212 */ /* 0x000fe400078e3cff */
[----:B0-----:R-:W-:Y:S02]  /*8a10*/  @!P0 LOP3.LUT R49, R49, R24, RZ, 0x3c, !PT ;  /* 0x0000001831318212 */ /* 0x001fe400078e3cff */
[----:B------:R-:W-:-:S02]  /*8a20*/  @!P0 LOP3.LUT R47, R47, R25, RZ, 0x3c, !PT ;  /* 0x000000192f2f8212 */ /* 0x000fc400078e3cff */
.L_x_1100:
[----:B------:R-:W-:Y:S05]  /*8a30*/  BSYNC B0 ;  /* 0x0000000000007941 */ /* 0x000fea0003800000 */
.L_x_1099:
[----:B------:R-:W-:Y:S02]  /*8a40*/  LOP3.LUT R6, R11, R6, R3, 0x96, !PT ;  /* 0x000000060b067212 */ /* 0x000fe400078e9603 */
[----:B------:R-:W-:-:S02]  /*8a50*/  LOP3.LUT R0, R10, R7, R0, 0x96, !PT ;  /* 0x000000070a007212 */ /* 0x000fc400078e9600 */
[----:B------:R-:W-:Y:S02]  /*8a60*/  LOP3.LUT R8, R13, R8, R5, 0x96, !PT ;  /* 0x000000080d087212 */ /* 0x000fe400078e9605 */
[----:B------:R-:W-:Y:S02]  /*8a70*/  LOP3.LUT R4, R12, R9, R4, 0x96, !PT ;  /* 0x000000090c047212 */ /* 0x000fe400078e9604 */
[----:B------:R-:W-:Y:S02]  /*8a80*/  LOP3.LUT R40, R45, R6, RZ, 0x3c, !PT ;  /* 0x000000062d287212 */ /* 0x000fe400078e3cff */
[----:B------:R-:W-:Y:S02]  /*8a90*/  LOP3.LUT R41, R43, R0, RZ, 0x3c, !PT ;  /* 0x000000002b297212 */ /* 0x000fe400078e3cff */
[----:B------:R-:W-:Y:S02]  /*8aa0*/  LOP3.LUT R16, R49, R8, RZ, 0x3c, !PT ;  /* 0x0000000831107212 */ /* 0x000fe400078e3cff */
[----:B------:R-:W-:Y:S01]  /*8ab0*/  LOP3.LUT R3, R47, R4, RZ, 0x3c, !PT ;  /* 0x000000042f037212 */ /* 0x000fe200078e3cff */
[----:B------:R-:W-:Y:S05]  /*8ac0*/  BRA `(.L_x_1068) ;  /* 0x000014e000007947 */ /* 0x000fea0003800000 */
.L_x_1084:
        /* <DEDUP_REMOVED lines=32> */
.L_x_1103:
[----:B------:R-:W-:Y:S01]  /*8cd0*/  IMAD R4, R42, R51, RZ ;  /* 0x000000332a047224 */ /* 0x000fe200078e02ff */
[----:B------:R-:W-:-:S04]  /*8ce0*/  IADD3 R51, R51, c[0x0][0x17c], RZ ;  /* 0x00005f0033337a10 */ /* 0x000fc80007ffe0ff */
[----:B------:R-:W-:Y:S01]  /*8cf0*/  SHF.R.U32.HI R11, RZ, 0x1, R4 ;  /* 0x00000001ff0b7819 */ /* 0x000fe20000011604 */
[----:B------:R-:W-:Y:S01]  /*8d00*/  IMAD R4, R42, R51, RZ ;  /* 0x000000332a047224 */ /* 0x000fe200078e02ff */
[----:B------:R-:W-:-:S03]  /*8d10*/  IADD3 R51, R51, c[0x0][0x17c], RZ ;  /* 0x00005f0033337a10 */ /* 0x000fc60007ffe0ff */
[----:B------:R-:W-:Y:S01]  /*8d20*/  IMAD.WIDE.U32 R10, R11, 0x8, R18 ;  /* 0x000000080b0a7825 */ /* 0x000fe200078e0012 */
[----:B------:R-:W-:-:S03]  /*8d30*/  SHF.R.U32.HI R9, RZ, 0x1, R4 ;  /* 0x00000001ff097819 */ /* 0x000fc60000011604 */
[C---:B------:R-:W-:Y:S01]  /*8d40*/  IMAD R4, R42.reuse, R51, RZ ;  /* 0x000000332a047224 */ /* 0x040fe200078e02ff */
[----:B------:R-:W-:Y:S01]  /*8d50*/  IADD3 R51, R51, c[0x0][0x17c], RZ ;  /* 0x00005f0033337a10 */ /* 0x000fe20007ffe0ff */
[----:B------:R-:W2:Y:S01]  /*8d60*/  LDG.E.64 R10, [R10.64] ;  /* 0x000000240a0a7981 */ /* 0x000ea2000c1e1b00 */
[----:B------:R-:W-:Y:S02]  /*8d70*/  IMAD.WIDE.U32 R8, R9, 0x8, R18 ;  /* 0x0000000809087825 */ /* 0x000fe400078e0012 */
[----:B------:R-:W-:Y:S02]  /*8d80*/  SHF.R.U32.HI R5, RZ, 0x1, R4 ;  /* 0x00000001ff057819 */ /* 0x000fe40000011604 */
[----:B------:R-:W-:Y:S02]  /*8d90*/  IMAD R6, R42, R51, RZ ;  /* 0x000000332a067224 */ /* 0x000fe400078e02ff */
[----:B------:R-:W3:Y:S01]  /*8da0*/  LDG.E.64 R8, [R8.64] ;  /* 0x0000002408087981 */ /* 0x000ee2000c1e1b00 */
[----:B------:R-:W-:-:S02]  /*8db0*/  IMAD.WIDE.U32 R4, R5, 0x8, R18 ;  /* 0x0000000805047825 */ /* 0x000fc400078e0012 */
[----:B------:R-:W-:-:S04]  /*8dc0*/  SHF.R.U32.HI R7, RZ, 0x1, R6 ;  /* 0x00000001ff077819 */ /* 0x000fc80000011606 */
[----:B------:R-:W4:Y:S01]  /*8dd0*/  LDG.E.64 R4, [R4.64] ;  /* 0x0000002404047981 */ /* 0x000f22000c1e1b00 */
[----:B------:R-:W-:-:S06]  /*8de0*/  IMAD.WIDE.U32 R6, R7, 0x8, R18 ;  /* 0x0000000807067825 */ /* 0x000fcc00078e0012 */
[----:B------:R-:W5:Y:S01]  /*8df0*/  LDG.E.64 R6, [R6.64] ;  /* 0x0000002406067981 */ /* 0x000f62000c1e1b00 */
[----:B------:R-:W-:-:S05]  /*8e00*/  IADD3 R51, R51, c[0x0][0x17c], RZ ;  /* 0x00005f0033337a10 */ /* 0x000fca0007ffe0ff */
[----:B------:R-:W-:-:S05]  /*8e10*/  IMAD R46, R44, 0x3, R51 ;  /* 0x000000032c2e7824 */ /* 0x000fca00078e0233 */
[----:B------:R-:W-:Y:S01]  /*8e20*/  ISETP.GE.U32.AND P0, PT, R46, c[0x0][0x174], PT ;  /* 0x00005d002e007a0c */ /* 0x000fe20003f06070 */
[----:B--2---:R-:W-:Y:S02]  /*8e30*/  FMUL.FTZ R12, R10, 1 ;  /* 0x3f8000000a0c7820 */ /* 0x004fe40000410000 */
[----:B------:R-:W-:-:S04]  /*8e40*/  FMUL.FTZ R14, R11, 1 ;  /* 0x3f8000000b0e7820 */ /* 0x000fc80000410000 */
[----:B------:R-:W0:Y:S01]  /*8e50*/  F2F.F64.F32 R12, R12 ;  /* 0x0000000c000c7310 */ /* 0x000e220000201800 */
[----:B---3--:R-:W-:Y:S02]  /*8e60*/  FMUL.FTZ R20, R8, 1 ;  /* 0x3f80000008147820 */ /* 0x008fe40000410000 */
[----:B------:R-:W-:Y:S02]  /*8e70*/  FMUL.FTZ R24, R9, 1 ;  /* 0x3f80000009187820 */ /* 0x000fe40000410000 */
[----:B----4-:R-:W-:-:S03]  /*8e80*/  FMUL.FTZ R26, R4, 1 ;  /* 0x3f800000041a7820 */ /* 0x010fc60000410000 */
[----:B------:R-:W1:Y:S01]  /*8e90*/  F2F.F64.F32 R14, R14 ;  /* 0x0000000e000e7310 */ /* 0x000e620000201800 */
[----:B------:R-:W-:Y:S02]  /*8ea0*/  FMUL.FTZ R28, R5, 1 ;  /* 0x3f800000051c7820 */ /* 0x000fe40000410000 */
[----:B-----5:R-:W-:Y:S01]  /*8eb0*/  FMUL.FTZ R30, R6, 1 ;  /* 0x3f800000061e7820 */ /* 0x020fe20000410000 */
[----:B0-----:R-:W-:Y:S01]  /*8ec0*/  LOP3.LUT R35, R35, R12, RZ, 0x3c, !PT ;  /* 0x0000000c23237212 */ /* 0x001fe200078e3cff */
[----:B------:R-:W-:-:S03]  /*8ed0*/  FMUL.FTZ R32, R7, 1 ;  /* 0x3f80000007207820 */ /* 0x000fc60000410000 */
[----:B------:R-:W0:Y:S01]  /*8ee0*/  F2F.F64.F32 R20, R20 ;  /* 0x0000001400147310 */ /* 0x000e220000201800 */
[----:B------:R-:W-:Y:S02]  /*8ef0*/  LOP3.LUT R3, R3, R13, RZ, 0x3c, !PT ;  /* 0x0000000d03037212 */ /* 0x000fe400078e3cff */
[----:B-1----:R-:W-:-:S05]  /*8f00*/  LOP3.LUT R39, R39, R14, RZ, 0x3c, !PT ;  /* 0x0000000e27277212 */ /* 0x002fca00078e3cff */
[----:B------:R-:W1:Y:S01]  /*8f10*/  F2F.F64.F32 R24, R24 ;  /* 0x0000001800187310 */ /* 0x000e620000201800 */
[----:B------:R-:W-:-:S07]  /*8f20*/  LOP3.LUT R37, R37, R15, RZ, 0x3c, !PT ;  /* 0x0000000f25257212 */ /* 0x000fce00078e3cff */
        /* <DEDUP_REMOVED lines=11> */
[----:B------:R-:W-:Y:S02]  /*8fe0*/  LOP3.LUT R45, R45, R29, RZ, 0x3c, !PT ;  /* 0x0000001d2d2d7212 */ /* 0x000fe400078e3cff */
[----:B-1----:R-:W-:Y:S02]  /*8ff0*/  LOP3.LUT R40, R40, R30, RZ, 0x3c, !PT ;  /* 0x0000001e28287212 */ /* 0x002fe400078e3cff */
[----:B------:R-:W-:Y:S02]  /*9000*/  LOP3.LUT R38, R38, R31, RZ, 0x3c, !PT ;  /* 0x0000001f26267212 */ /* 0x000fe400078e3cff */
[----:B--2---:R-:W-:Y:S02]  /*9010*/  LOP3.LUT R49, R49, R32, RZ, 0x3c, !PT ;  /* 0x0000002031317212 */ /* 0x004fe400078e3cff */
[----:B------:R-:W-:Y:S01]  /*9020*/  LOP3.LUT R47, R47, R33, RZ, 0x3c, !PT ;  /* 0x000000212f2f7212 */ /* 0x000fe200078e3cff */
[----:B------:R-:W-:Y:S05]  /*9030*/  @!P0 BRA `(.L_x_1103) ;  /* 0xfffffc9000008947 */ /* 0x000fea000383ffff */
[----:B------:R-:W-:Y:S05]  /*9040*/  BSYNC B1 ;  /* 0x0000000000017941 */ /* 0x000fea0003800000 */
.L_x_1102:
[----:B------:R-:W-:Y:S05]  /*9050*/  BSYNC B0 ;  /* 0x0000000000007941 */ /* 0x000fea0003800000 */
.L_x_1101:
[----:B------:R-:W-:Y:S01]  /*9060*/  ISETP.GE.U32.AND P1, PT, R51, c[0x0][0x174], PT ;  /* 0x00005d0033007a0c */ /* 0x000fe20003f26070 */
[----:B------:R-:W-:-:S12]  /*9070*/  BSSY B0, `(.L_x_1104) ;  /* 0x000001a000007945 */ /* 0x000fd80003800000 */
[----:B------:R-:W-:Y:S05]  /*9080*/  @P1 BRA `(.L_x_1105) ;  /* 0x0000018000001947 */ /* 0x000fea0003800000 */
[----:B------:R-:W-:-:S05]  /*9090*/  IMAD R10, R42, R51, RZ ;  /* 0x000000332a0a7224 */ /* 0x000fca00078e02ff */
[----:B------:R-:W-:-:S05]  /*90a0*/  SHF.R.U32.HI R11, RZ, 0x1, R10 ;  /* 0x00000001ff0b7819 */ /* 0x000fca000001160a */
[----:B------:R-:W-:-:S06]  /*90b0*/  IMAD.WIDE.U32 R10, R11, 0x8, R18 ;  /* 0x000000080b0a7825 */ /* 0x000fcc00078e0012 */
[----:B------:R-:W5:Y:S01]  /*90c0*/  LDG.E.64 R10, [R10.64] ;  /* 0x000000240a0a7981 */ /* 0x000f62000c1e1b00 */
[----:B------:R-:W-:-:S04]  /*90d0*/  IADD3 R13, R51, c[0x0][0x17c], RZ ;  /* 0x00005f00330d7a10 */ /* 0x000fc80007ffe0ff */
[----:B------:R-:W-:-:S13]  /*90e0*/  ISETP.GE.U32.AND P0, PT, R13, c[0x0][0x174], PT ;  /* 0x00005d000d007a0c */ /* 0x000fda0003f06070 */
        /* <DEDUP_REMOVED lines=16> */
[----:B------:R-:W5:Y:S04]  /*91f0*/  LDG.E.64 R4, [R4.64] ;  /* 0x0000002404047981 */ /* 0x000f68000c1e1b00 */
[----:B------:R0:W5:Y:S02]  /*9200*/  @!P0 LDG.E.64 R6, [R18.64] ;  /* 0x0000002412068981 */ /* 0x000164000c1e1b00 */
.L_x_1105:
[----:B------:R-:W-:Y:S05]  /*9210*/  BSYNC B0 ;  /* 0x0000000000007941 */ /* 0x000fea0003800000 */
.L_x_1104:
[----:B------:R-:W-:Y:S01]  /*9220*/  BSSY B0, `(.L_x_1106) ;  /* 0x000002a000007945 */ /* 0x000fe20003800000 */
[----:B------:R-:W-:Y:S05]  /*9230*/  @P1 BRA `(.L_x_1107) ;  /* 0x0000028000001947 */ /* 0x000fea0003800000 */
[----:B-----5:R-:W-:Y:S01]  /*9240*/  FMUL.FTZ R12, R10, 1 ;  /* 0x3f8000000a0c7820 */ /* 0x020fe20000410000 */
[----:B------:R-:W-:Y:S01]  /*9250*/  IADD3 R51, R51, c[0x0][0x17c], RZ ;  /* 0x00005f0033337a10 */ /* 0x000fe20007ffe0ff */
[----:B------:R-:W-:-:S03]  /*9260*/  FMUL.FTZ R11, R11, 1 ;  /* 0x3f8000000b0b7820 */ /* 0x000fc60000410000 */
[----:B------:R-:W-:Y:S01]  /*9270*/  ISETP.GE.U32.AND P0, PT, R51, c[0x0][0x174], PT ;  /* 0x00005d0033007a0c */ /* 0x000fe20003f06070 */
[----:B------:R-:W1:Y:S08]  /*9280*/  F2F.F64.F32 R12, R12 ;  /* 0x0000000c000c7310 */ /* 0x000e700000201800 */
[----:B------:R-:W2:Y:S01]  /*9290*/  F2F.F64.F32 R10, R11 ;  /* 0x0000000b000a7310 */ /* 0x000ea20000201800 */
[----:B-1----:R-:W-:-:S02]  /*92a0*/  LOP3.LUT R35, R35, R12, RZ, 0x3c, !PT ;  /* 0x0000000c23237212 */ /* 0x002fc400078e3cff */
[----:B------:R-:W-:Y:S02]  /*92b0*/  LOP3.LUT R3, R3, R13, RZ, 0x3c, !PT ;  /* 0x0000000d03037212 */ /* 0x000fe400078e3cff */
[----:B--2---:R-:W-:Y:S02]  /*92c0*/  LOP3.LUT R39, R39, R10, RZ, 0x3c, !PT ;  /* 0x0000000a27277212 */ /* 0x004fe400078e3cff */
[----:B------:R-:W-:Y:S01]  /*92d0*/  LOP3.LUT R37, R37, R11, RZ, 0x3c, !PT ;  /* 0x0000000b25257212 */ /* 0x000fe200078e3cff */
[----:B------:R-:W-:Y:S05]  /*92e0*/  @P0 BRA `(.L_x_1107) ;  /* 0x000001d000000947 */ /* 0x000fea0003800000 */
[----:B------:R-:W-:Y:S01]  /*92f0*/  FMUL.FTZ R10, R8, 1 ;  /* 0x3f800000080a7820 */ /* 0x000fe20000410000 */
        /* <DEDUP_REMOVED lines=10> */
[----:B------:R-:W-:Y:S01]  /*93a0*/  IADD3 R8, R12, c[0x0][0x17c], RZ ;  /* 0x00005f000c087a10 */ /* 0x000fe20007ffe0ff */
[----:B------:R-:W-:-:S03]  /*93b0*/  FMUL.FTZ R5, R5, 1 ;  /* 0x3f80000005057820 */ /* 0x000fc60000410000 */
[----:B------:R-:W-:Y:S01]  /*93c0*/  ISETP.GE.U32.AND P0, PT, R8, c[0x0][0x174], PT ;  /* 0x00005d0008007a0c */ /* 0x000fe20003f06070 */
[----:B------:R-:W-:Y:S02]  /*93d0*/  FMUL.FTZ R8, R4, 1 ;  /* 0x3f80000004087820 */ /* 0x000fe40000410000 */
[----:B------:R-:W1:Y:S08]  /*93e0*/  F2F.F64.F32 R4, R5 ;  /* 0x0000000500047310 */ /* 0x000e700000201800 */
[----:B------:R-:W2:Y:S02]  /*93f0*/  F2F.F64.F32 R8, R8 ;  /* 0x0000000800087310 */ /* 0x000ea40000201800 */
[----:B------:R-:W-:-:S02]  /*9400*/  @!P0 FMUL.FTZ R10, R6, 1 ;  /* 0x3f800000060a8820 */ /* 0x000fc40000410000 */
[----:B------:R-:W-:-:S04]  /*9410*/  @!P0 FMUL.FTZ R7, R7, 1 ;  /* 0x3f80000007078820 */ /* 0x000fc80000410000 */
[----:B------:R-:W3:Y:S01]  /*9420*/  @!P0 F2F.F64.F32 R10, R10 ;  /* 0x0000000a000a8310 */ /* 0x000ee20000201800 */
[----:B-1----:R-:W-:Y:S02]  /*9430*/  LOP3.LUT R53, R53, R4, RZ, 0x3c, !PT ;  /* 0x0000000435357212 */ /* 0x002fe400078e3cff */
[----:B------:R-:W-:-:S05]  /*9440*/  LOP3.LUT R45, R45, R5, RZ, 0x3c, !PT ;  /* 0x000000052d2d7212 */ /* 0x000fca00078e3cff */
[----:B------:R-:W1:Y:S01]  /*9450*/  @!P0 F2F.F64.F32 R6, R7 ;  /* 0x0000000700068310 */ /* 0x000e620000201800 */
[----:B--2---:R-:W-:Y:S02]  /*9460*/  LOP3.LUT R43, R43, R8, RZ, 0x3c, !PT ;  /* 0x000000082b2b7212 */ /* 0x004fe400078e3cff */
[----:B------:R-:W-:Y:S02]  /*9470*/  LOP3.LUT R41, R41, R9, RZ, 0x3c, !PT ;  /* 0x0000000929297212 */ /* 0x000fe400078e3cff */
[----:B---3--:R-:W-:Y:S02]  /*9480*/  @!P0 LOP3.LUT R40, R40, R10, RZ, 0x3c, !PT ;  /* 0x0000000a28288212 */ /* 0x008fe400078e3cff */
[----:B------:R-:W-:Y:S02]  /*9490*/  @!P0 LOP3.LUT R38, R38, R11, RZ, 0x3c, !PT ;  /* 0x0000000b26268212 */ /* 0x000fe400078e3cff */
[----:B-1----:R-:W-:Y:S02]  /*94a0*/  @!P0 LOP3.LUT R49, R49, R6, RZ, 0x3c, !PT ;  /* 0x0000000631318212 */ /* 0x002fe400078e3cff */
[----:B------:R-:W-:-:S02]  /*94b0*/  @!P0 LOP3.LUT R47, R47, R7, RZ, 0x3c, !PT ;  /* 0x000000072f2f8212 */ /* 0x000fc400078e3cff */
.L_x_1107:
[----:B------:R-:W-:Y:S05]  /*94c0*/  BSYNC B0 ;  /* 0x0000000000007941 */ /* 0x000fea0003800000 */
.L_x_1106:
        /* <DEDUP_REMOVED lines=9> */
.L_x_1083:
        /* <DEDUP_REMOVED lines=37> */
.L_x_1110:
[----:B------:R-:W-:Y:S02]  /*97b0*/  SHF.R.U32.HI R11, RZ, 0x1, R40 ;  /* 0x00000001ff0b7819 */ /* 0x000fe40000011628 */
[----:B------:R-:W-:-:S03]  /*97c0*/  IADD3 R40, R40, c[0x0][0x17c], RZ ;  /* 0x00005f0028287a10 */ /* 0x000fc60007ffe0ff */
[----:B------:R-:W-:Y:S01]  /*97d0*/  IMAD.WIDE.U32 R10, R11, 0x8, R18 ;  /* 0x000000080b0a7825 */ /* 0x000fe200078e0012 */
[----:B------:R-:W-:Y:S02]  /*97e0*/  SHF.R.U32.HI R5, RZ, 0x1, R40 ;  /* 0x00000001ff057819 */ /* 0x000fe40000011628 */
[----:B------:R-:W-:-:S03]  /*97f0*/  IADD3 R40, R40, c[0x0][0x17c], RZ ;  /* 0x00005f0028287a10 */ /* 0x000fc60007ffe0ff */
[----:B------:R-:W2:Y:S01]  /*9800*/  LDG.E.64 R10, [R10.64] ;  /* 0x000000240a0a7981 */ /* 0x000ea2000c1e1b00 */
[----:B------:R-:W-:Y:S01]  /*9810*/  SHF.R.U32.HI R7, RZ, 0x1, R40 ;  /* 0x00000001ff077819 */ /* 0x000fe20000011628 */
[----:B------:R-:W-:Y:S01]  /*9820*/  IMAD.WIDE.U32 R4, R5, 0x8, R18 ;  /* 0x0000000805047825 */ /* 0x000fe200078e0012 */
[----:B------:R-:W-:-:S04]  /*9830*/  IADD3 R40, R40, c[0x0][0x17c], RZ ;  /* 0x00005f0028287a10 */ /* 0x000fc80007ffe0ff */
[----:B------:R-:W-:Y:S01]  /*9840*/  SHF.R.U32.HI R9, RZ, 0x1, R40 ;  /* 0x00000001ff097819 */ /* 0x000fe20000011628 */
[--C-:B------:R-:W-:Y:S01]  /*9850*/  IMAD.WIDE.U32 R6, R7, 0x8, R18.reuse ;  /* 0x0000000807067825 */ /* 0x100fe200078e0012 */
[----:B------:R-:W3:Y:S03]  /*9860*/  LDG.E.64 R4, [R4.64] ;  /* 0x0000002404047981 */ /* 0x000ee6000c1e1b00 */
[----:B------:R-:W-:Y:S02]  /*9870*/  IMAD.WIDE.U32 R8, R9, 0x8, R18 ;  /* 0x0000000809087825 */ /* 0x000fe400078e0012 */
[----:B------:R-:W4:Y:S04]  /*9880*/  LDG.E.64 R6, [R6.64] ;  /* 0x0000002406067981 */ /* 0x000f28000c1e1b00 */
        /* <DEDUP_REMOVED lines=12> */
[----:B-----5:R-:W-:Y:S02]  /*9950*/  FMUL.FTZ R30, R8, 1 ;  /* 0x3f800000081e7820 */ /* 0x020fe40000410000 */
[----:B------:R-:W-:Y:S01]  /*9960*/  FMUL.FTZ R32, R9, 1 ;  /* 0x3f80000009207820 */ /* 0x000fe20000410000 */
[----:B0-----:R-:W-:Y:S02]  /*9970*/  LOP3.LUT R35, R35, R12, RZ, 0x3c, !PT ;  /* 0x0000000c23237212 */ /* 0x001fe400078e3cff */
        /* <DEDUP_REMOVED lines=23> */
.L_x_1109:
[----:B------:R-:W-:Y:S05]  /*9af0*/  BSYNC B0 ;  /* 0x0000000000007941 */ /* 0x000fea0003800000 */
.L_x_1108:
[----:B------:R-:W-:Y:S01]  /*9b00*/  ISETP.GE.U32.AND P1, PT, R40, c[0x0][0x174], PT ;  /* 0x00005d0028007a0c */ /* 0x000fe20003f26070 */
[----:B------:R-:W-:-:S12]  /*9b10*/  BSSY B0, `(.L_x_1111) ;  /* 0x0000016000007945 */ /* 0x000fd80003800000 */
[----:B------:R-:W-:Y:S05]  /*9b20*/  @P1 BRA `(.L_x_1112) ;  /* 0x0000014000001947 */ /* 0x000fea0003800000 */
[----:B------:R-:W-:-:S05]  /*9b30*/  SHF.R.U32.HI R11, RZ, 0x1, R40 ;  /* 0x00000001ff0b7819 */ /* 0x000fca0000011628 */
[----:B------:R-:W-:-:S06]  /*9b40*/  IMAD.WIDE.U32 R10, R11, 0x8, R18 ;  /* 0x000000080b0a7825 */ /* 0x000fcc00078e0012 */
[----:B------:R-:W5:Y:S01]  /*9b50*/  LDG.E.64 R10, [R10.64] ;  /* 0x000000240a0a7981 */ /* 0x000f62000c1e1b00 */
[----:B------:R-:W-:-:S04]  /*9b60*/  IADD3 R12, R40, c[0x0][0x17c], RZ ;  /* 0x00005f00280c7a10 */ /* 0x000fc80007ffe0ff */
[----:B------:R-:W-:-:S13]  /*9b70*/  ISETP.GE.U32.AND P0, PT, R12, c[0x0][0x174], PT ;  /* 0x00005d000c007a0c */ /* 0x000fda0003f06070 */
[----:B------:R-:W-:Y:S05]  /*9b80*/  @P0 BRA `(.L_x_1112) ;  /* 0x000000e000000947 */ /* 0x000fea0003800000 */
[----:B------:R-:W-:-:S05]  /*9b90*/  SHF.R.U32.HI R5, RZ, 0x1, R12 ;  /* 0x00000001ff057819 */ /* 0x000fca000001160c */
[----:B------:R-:W-:-:S06]  /*9ba0*/  IMAD.WIDE.U32 R4, R5, 0x8, R18 ;  /* 0x0000000805047825 */ /* 0x000fcc00078e0012 */
[----:B------:R-:W5:Y:S01]  /*9bb0*/  LDG.E.64 R4, [R4.64] ;  /* 0x0000002404047981 */ /* 0x000f62000c1e1b00 */
[----:B------:R-:W-:-:S04]  /*9bc0*/  IADD3 R12, R12, c[0x0][0x17c], RZ ;  /* 0x00005f000c0c7a10 */ /* 0x000fc80007ffe0ff */
[----:B------:R-:W-:-:S13]  /*9bd0*/  ISETP.GE.U32.AND P0, PT, R12, c[0x0][0x174], PT ;  /* 0x00005d000c007a0c */ /* 0x000fda0003f06070 */
[----:B------:R-:W-:Y:S05]  /*9be0*/  @P0 BRA `(.L_x_1112) ;  /* 0x0000008000000947 */ /* 0x000fea0003800000 */
[----:B------:R-:W-:Y:S02]  /*9bf0*/  IADD3 R13, R12, c[0x0][0x17c], RZ ;  /* 0x00005f000c0d7a10 */ /* 0x000fe40007ffe0ff */
[----:B------:R-:W-:Y:S02]  /*9c00*/  SHF.R.U32.HI R7, RZ, 0x1, R12 ;  /* 0x00000001ff077819 */ /* 0x000fe4000001160c */
[----:B------:R-:W-:-:S03]  /*9c10*/  ISETP.GE.U32.AND P0, PT, R13, c[0x0][0x174], PT ;  /* 0x00005d000d007a0c */ /* 0x000fc60003f06070 */
[----:B------:R-:W-:-:S06]  /*9c20*/  IMAD.WIDE.U32 R6, R7, 0x8, R18 ;  /* 0x0000000807067825 */ /* 0x000fcc00078e0012 */
[----:B------:R-:W5:Y:S04]  /*9c30*/  LDG.E.64 R6, [R6.64] ;  /* 0x0000002406067981 */ /* 0x000f68000c1e1b00 */
[----:B------:R-:W-:-:S05]  /*9c40*/  @!P0 SHF.R.U32.HI R13, RZ, 0x1, R13 ;  /* 0x00000001ff0d8819 */ /* 0x000fca000001160d */
[----:B------:R-:W-:-:S05]  /*9c50*/  @!P0 IMAD.WIDE.U32 R18, R13, 0x8, R18 ;  /* 0x000000080d128825 */ /* 0x000fca00078e0012 */
[----:B------:R0:W5:Y:S02]  /*9c60*/  @!P0 LDG.E.64 R8, [R18.64] ;  /* 0x0000002412088981 */ /* 0x000164000c1e1b00 */
.L_x_1112:
[----:B------:R-:W-:Y:S05]  /*9c70*/  BSYNC B0 ;  /* 0x0000000000007941 */ /* 0x000fea0003800000 */
.L_x_1111:
        /* <DEDUP_REMOVED lines=42> */
.L_x_1114:
[----:B------:R-:W-:Y:S05]  /*9f20*/  BSYNC B0 ;  /* 0x0000000000007941 */ /* 0x000fea0003800000 */
.L_x_1113:
[----:B------:R-:W-:Y:S02]  /*9f30*/  LOP3.LUT R16, R43, R16, R35, 0x96, !PT ;  /* 0x000000102b107212 */ /* 0x000fe400078e9623 */
[----:B------:R-:W-:-:S02]  /*9f40*/  LOP3.LUT R0, R41, R0, R3, 0x96, !PT ;  /* 0x0000000029007212 */ /* 0x000fc400078e9603 */
[----:B------:R-:W-:Y:S02]  /*9f50*/  LOP3.LUT R39, R47, R36, R39, 0x96, !PT ;  /* 0x000000242f277212 */ /* 0x000fe400078e9627 */
[----:B------:R-:W-:Y:S02]  /*9f60*/  LOP3.LUT R34, R45, R34, R37, 0x96, !PT ;  /* 0x000000222d227212 */ /* 0x000fe400078e9625 */
[----:B------:R-:W-:Y:S02]  /*9f70*/  LOP3.LUT R40, R51, R16, RZ, 0x3c, !PT ;  /* 0x0000001033287212 */ /* 0x000fe400078e3cff */
[----:B------:R-:W-:Y:S02]  /*9f80*/  LOP3.LUT R41, R49, R0, RZ, 0x3c, !PT ;  /* 0x0000000031297212 */ /* 0x000fe400078e3cff */
[----:B------:R-:W-:Y:S02]  /*9f90*/  LOP3.LUT R16, R38, R39, RZ, 0x3c, !PT ;  /* 0x0000002726107212 */ /* 0x000fe400078e3cff */
[----:B------:R-:W-:-:S02]  /*9fa0*/  LOP3.LUT R3, R53, R34, RZ, 0x3c, !PT ;  /* 0x0000002235037212 */ /* 0x000fc400078e3cff */
.L_x_1068:
[----:B------:R-:W-:Y:S05]  /*9fb0*/  BSYNC B6 ;  /* 0x0000000000067941 */ /* 0x000fea0003800000 */
.L_x_1067:
[----:B------:R-:W-:-:S13]  /*9fc0*/  ISETP.NE.AND P0, PT, RZ, c[0x0][0x18c], PT ;  /* 0x00006300ff007a0c */ /* 0x000fda0003f05270 */
[----:B------:R-:W-:Y:S05]  /*9fd0*/  @!P0 BRA `(.L_x_1115) ;  /* 0x000001d000008947 */ /* 0x000fea0003800000 */
[----:B-----5:R-:W-:Y:S01]  /*9fe0*/  IMAD R9, R17, c[0x0][0x0], R2 ;  /* 0x0000000011097a24 */ /* 0x020fe200078e0202 */
[----:B------:R-:W-:Y:S01]  /*9ff0*/  MOV R43, R3 ;  /* 0x00000003002b7202 */ /* 0x000fe20000000f00 */
[----:B------:R-:W-:Y:S01]  /*a000*/  IMAD.MOV.U32 R42, RZ, RZ, R16 ;  /* 0x000000ffff2a7224 */ /* 0x000fe200078e0010 */
[----:B------:R-:W-:Y:S02]  /*a010*/  ULDC UR4, c[0x0][0x4] ;  /* 0x0000010000047ab9 */ /* 0x000fe40000000800 */
[----:B------:R-:W-:Y:S02]  /*a020*/  USHF.R.U32.HI UR4, URZ, 0x1, UR4 ;  /* 0x000000013f047899 */ /* 0x000fe40008011604 */
[----:B------:R1:W-:Y:S04]  /*a030*/  STS.128 [R9.X16+0x10], R40 ;  /* 0x0000102809007388 */ /* 0x0003e8000000cc00 */
[----:B------:R-:W-:-:S13]  /*a040*/  ISETP.NE.AND P0, PT, RZ, UR4, PT ;  /* 0x00000004ff007c0c */ /* 0x000fda000bf05270 */
[----:B------:R-:W-:Y:S05]  /*a050*/  @!P0 BRA `(.L_x_1115) ;  /* 0x0000015000008947 */ /* 0x000fea0003800000 */
[----:B-1----:R-:W-:-:S05]  /*a060*/  IMAD.U32 R0, RZ, RZ, UR4 ;  /* 0x00000004ff007e24 */ /* 0x002fca000f8e00ff */
.L_x_1118:
[----:B------:R-:W-:Y:S01]  /*a070*/  IADD3 R5, R17, R0, RZ ;  /* 0x0000000011057210 */ /* 0x000fe20007ffe0ff */
[----:B------:R-:W-:Y:S01]  /*a080*/  WARPSYNC 0xffffffff ;  /* 0xffffffff00007948 */ /* 0x000fe20003800000 */
[----:B------:R-:W-:Y:S01]  /*a090*/  BAR.SYNC.DEFER_BLOCKING 0x0 ;  /* 0x0000000000007b1d */ /* 0x000fe20000010000 */
[----:B------:R-:W-:Y:S02]  /*a0a0*/  ISETP.GT.AND P1, PT, R0, 0x1, PT ;  /* 0x000000010000780c */ /* 0x000fe40003f24270 */
[----:B------:R-:W-:-:S03]  /*a0b0*/  ISETP.GE.U32.AND P0, PT, R5, c[0x0][0x4], PT ;  /* 0x0000010005007a0c */ /* 0x000fc60003f06070 */
[----:B------:R-:W-:Y:S01]  /*a0c0*/  BSSY B0, `(.L_x_1116) ;  /* 0x000000d000007945 */ /* 0x000fe20003800000 */
[----:B------:R-:W-:Y:S02]  /*a0d0*/  ISETP.GE.U32.OR P0, PT, R17, R0, P0 ;  /* 0x000000001100720c */ /* 0x000fe40000706470 */
[----:B------:R-:W-:-:S11]  /*a0e0*/  SHF.R.S32.HI R0, RZ, 0x1, R0 ;  /* 0x00000001ff007819 */ /* 0x000fd60000011400 */
[----:B-1----:R-:W-:Y:S05]  /*a0f0*/  @P0 BRA `(.L_x_1117) ;  /* 0x0000009000000947 */ /* 0x002fea0003800000 */
[----:B------:R-:W-:-:S06]  /*a100*/  IMAD R4, R5, c[0x0][0x0], R2 ;  /* 0x0000000005047a24 */ /* 0x000fcc00078e0202 */
[----:B------:R-:W1:Y:S02]  /*a110*/  LDS.128 R4, [R4.X16+0x10] ;  /* 0x0000100004047984 */ /* 0x000e64000000cc00 */
[----:B-1----:R-:W-:Y:S02]  /*a120*/  LOP3.LUT R16, R6, R16, RZ, 0x3c, !PT ;  /* 0x0000001006107212 */ /* 0x002fe400078e3cff */
[----:B------:R-:W-:Y:S02]  /*a130*/  LOP3.LUT R3, R7, R3, RZ, 0x3c, !PT ;  /* 0x0000000307037212 */ /* 0x000fe400078e3cff */
[----:B------:R-:W-:Y:S01]  /*a140*/  LOP3.LUT R40, R4, R40, RZ, 0x3c, !PT ;  /* 0x0000002804287212 */ /* 0x000fe200078e3cff */
[----:B------:R-:W-:Y:S01]  /*a150*/  IMAD.MOV.U32 R42, RZ, RZ, R16 ;  /* 0x000000ffff2a7224 */ /* 0x000fe200078e0010 */
[----:B------:R-:W-:Y:S02]  /*a160*/  LOP3.LUT R41, R5, R41, RZ, 0x3c, !PT ;  /* 0x0000002905297212 */ /* 0x000fe400078e3cff */
[----:B------:R-:W-:-:S05]  /*a170*/  MOV R43, R3 ;  /* 0x00000003002b7202 */ /* 0x000fca0000000f00 */
[----:B------:R1:W-:Y:S02]  /*a180*/  STS.128 [R9.X16+0x10], R40 ;  /* 0x0000102809007388 */ /* 0x0003e4000000cc00 */
.L_x_1117:
[----:B------:R-:W-:Y:S05]  /*a190*/  BSYNC B0 ;  /* 0x0000000000007941 */ /* 0x000fea0003800000 */
.L_x_1116:
[----:B------:R-:W-:Y:S05]  /*a1a0*/  @P1 BRA `(.L_x_1118) ;  /* 0xfffffec000001947 */ /* 0x000fea000383ffff */
.L_x_1115:
[----:B-1----:R-:W-:-:S13]  /*a1b0*/  ISETP.NE.AND P0, PT, RZ, c[0x0][0x188], PT ;  /* 0x00006200ff007a0c */ /* 0x002fda0003f05270 */
[----:B------:R-:W-:Y:S05]  /*a1c0*/  @!P0 BRA `(.L_x_1119) ;  /* 0x0000034000008947 */ /* 0x000fea0003800000 */
[----:B-----5:R-:W-:Y:S01]  /*a1d0*/  IMAD.MOV.U32 R4, RZ, RZ, c[0x0][0x0] ;  /* 0x00000000ff047624 */ /* 0x020fe200078e00ff */
[----:B------:R-:W-:-:S04]  /*a1e0*/  MOV R0, c[0x0][0x0] ;  /* 0x0000000000007a02 */ /* 0x000fc80000000f00 */
[----:B------:R-:W-:-:S13]  /*a1f0*/  ISETP.GT.AND P0, PT, R4, 0x20, PT ;  /* 0x000000200400780c */ /* 0x000fda0003f04270 */
[----:B------:R-:W-:Y:S05]  /*a200*/  @!P0 BRA `(.L_x_1120) ;  /* 0x0000020000008947 */ /* 0x000fea0003800000 */
[----:B------:R-:W-:Y:S01]  /*a210*/  IMAD R11, R17, c[0x0][0x0], R2 ;  /* 0x00000000110b7a24 */ /* 0x000fe200078e0202 */
[----:B------:R-:W-:Y:S01]  /*a220*/  MOV R43, R3 ;  /* 0x00000003002b7202 */ /* 0x000fe20000000f00 */
[----:B------:R-:W-:Y:S01]  /*a230*/  IMAD.MOV.U32 R42, RZ, RZ, R16 ;  /* 0x000000ffff2a7224 */ /* 0x000fe200078e0010 */
[----:B------:R-:W-:-:S04]  /*a240*/  LEA.HI R0, R4, c[0x0][0x0], RZ, 0x1 ;  /* 0x0000000004007a11 */ /* 0x000fc800078f08ff */
[----:B------:R1:W-:Y:S01]  /*a250*/  STS.128 [R11.X16+0x10], R40 ;  /* 0x000010280b007388 */ /* 0x0003e2000000cc00 */
[----:B------:R-:W-:Y:S01]  /*a260*/  SHF.R.S32.HI R4, RZ, 0x1, R0 ;  /* 0x00000001ff047819 */ /* 0x000fe20000011400 */
[----:B------:R-:W-:-:S03]  /*a270*/  IMAD.MOV.U32 R0, RZ, RZ, 0x20 ;  /* 0x00000020ff007424 */ /* 0x000fc600078e00ff */
[----:B------:R-:W-:-:S13]  /*a280*/  ISETP.GE.AND P0, PT, R4, 0x20, PT ;  /* 0x000000200400780c */ /* 0x000fda0003f06270 */
[----:B------:R-:W-:Y:S05]  /*a290*/  @!P0 BRA `(.L_x_1120) ;  /* 0x0000017000008947 */ /* 0x000fea0003800000 */
[----:B-1----:R-:W-:Y:S02]  /*a2a0*/  MOV R9, R4 ;  /* 0x0000000400097202 */ /* 0x002fe40000000f00 */
[----:B------:R-:W-:-:S03]  /*a2b0*/  LEA R0, R11, 0x10, 0x4 ;  /* 0x000000100b007811 */ /* 0x000fc600078e20ff */
.L_x_1123:
[----:B------:R-:W-:Y:S01]  /*a2c0*/  IMAD.IADD R4, R2, 0x1, R9 ;  /* 0x0000000102047824 */ /* 0x000fe200078e0209 */
[----:B------:R-:W-:Y:S01]  /*a2d0*/  WARPSYNC 0xffffffff ;  /* 0xffffffff00007948 */ /* 0x000fe20003800000 */
[----:B------:R-:W-:Y:S03]  /*a2e0*/  BAR.SYNC.DEFER_BLOCKING 0x0 ;  /* 0x0000000000007b1d */ /* 0x000fe60000010000 */
[----:B------:R-:W-:-:S03]  /*a2f0*/  ISETP.GE.U32.AND P0, PT, R4, c[0x0][0x0], PT ;  /* 0x0000000004007a0c */ /* 0x000fc60003f06070 */
[----:B------:R-:W-:Y:S01]  /*a300*/  BSSY B0, `(.L_x_1121) ;  /* 0x000000c000007945 */ /* 0x000fe20003800000 */
[----:B------:R-:W-:-:S13]  /*a310*/  ISETP.GE.U32.OR P0, PT, R2, R9, P0 ;  /* 0x000000090200720c */ /* 0x000fda0000706470 */
[----:B-1----:R-:W-:Y:S05]  /*a320*/  @P0 BRA `(.L_x_1122) ;  /* 0x0000009000000947 */ /* 0x002fea0003800000 */
[----:B------:R-:W-:-:S06]  /*a330*/  LEA R4, R9, R0, 0x4 ;  /* 0x0000000009047211 */ /* 0x000fcc00078e20ff */
[----:B------:R-:W1:Y:S02]  /*a340*/  LDS.128 R4, [R4] ;  /* 0x0000000004047984 */ /* 0x000e640000000c00 */
[----:B-1----:R-:W-:Y:S02]  /*a350*/  LOP3.LUT R16, R6, R16, RZ, 0x3c, !PT ;  /* 0x0000001006107212 */ /* 0x002fe400078e3cff */
[----:B------:R-:W-:Y:S02]  /*a360*/  LOP3.LUT R3, R7, R3, RZ, 0x3c, !PT ;  /* 0x0000000307037212 */ /* 0x000fe400078e3cff */
[----:B------:R-:W-:Y:S01]  /*a370*/  LOP3.LUT R40, R4, R40, RZ, 0x3c, !PT ;  /* 0x0000002804287212 */ /* 0x000fe200078e3cff */
[----:B------:R-:W-:Y:S01]  /*a380*/  IMAD.MOV.U32 R42, RZ, RZ, R16 ;  /* 0x000000ffff2a7224 */ /* 0x000fe200078e0010 */
[----:B------:R-:W-:Y:S02]  /*a390*/  LOP3.LUT R41, R5, R41, RZ, 0x3c, !PT ;  /* 0x0000002905297212 */ /* 0x000fe400078e3cff */
[----:B------:R-:W-:-:S05]  /*a3a0*/  MOV R43, R3 ;  /* 0x00000003002b7202 */ /* 0x000fca0000000f00 */
[----:B------:R1:W-:Y:S02]  /*a3b0*/  STS.128 [R11.X16+0x10], R40 ;  /* 0x000010280b007388 */ /* 0x0003e4000000cc00 */
.L_x_1122:
[----:B------:R-:W-:Y:S05]  /*a3c0*/  BSYNC B0 ;  /* 0x0000000000007941 */ /* 0x000fea0003800000 */
.L_x_1121:
[----:B------:R-:W-:-:S04]  /*a3d0*/  SHF.R.S32.HI R9, RZ, 0x1, R9 ;  /* 0x00000001ff097819 */ /* 0x000fc80000011409 */
[----:B------:R-:W-:-:S13]  /*a3e0*/  ISETP.GE.AND P0, PT, R9, 0x20, PT ;  /* 0x000000200900780c */ /* 0x000fda0003f06270 */
[----:B------:R-:W-:Y:S05]  /*a3f0*/  @P0 BRA `(.L_x_1123) ;  /* 0xfffffec000000947 */ /* 0x000fea000383ffff */
[----:B------:R-:W-:-:S05]  /*a400*/  IMAD.MOV.U32 R0, RZ, RZ, 0x20 ;  /* 0x00000020ff007424 */ /* 0x000fca00078e00ff */
.L_x_1120:
[----:B-1----:R-:W-:Y:S01]  /*a410*/  ISETP.GE.AND P0, PT, R0, 0x2, PT ;  /* 0x000000020000780c */ /* 0x002fe20003f06270 */
[----:B------:R-:W-:Y:S01]  /*a420*/  WARPSYNC 0xffffffff ;  /* 0xffffffff00007948 */ /* 0x000fe20003800000 */
[----:B------:R-:W-:Y:S11]  /*a430*/  BAR.SYNC.DEFER_BLOCKING 0x0 ;  /* 0x0000000000007b1d */ /* 0x000ff60000010000 */
[----:B------:R-:W-:Y:S05]  /*a440*/  @!P0 BRA `(.L_x_1119) ;  /* 0x000000c000008947 */ /* 0x000fea0003800000 */
[----:B------:R-:W-:-:S07]  /*a450*/  HFMA2.MMA R5, -RZ, RZ, 0, 5.9604644775390625e-08 ;  /* 0x00000001ff057435 */ /* 0x000fce00000001ff */
.L_x_1124:
[----:B------:R-:W1:Y:S04]  /*a460*/  SHFL.DOWN PT, R4, R41, R5, 0x1f ;  /* 0x08001f0529047589 */ /* 0x000e6800000e0000 */
[----:B------:R-:W2:Y:S04]  /*a470*/  SHFL.DOWN PT, R7, R40, R5, 0x1f ;  /* 0x08001f0528077589 */ /* 0x000ea800000e0000 */
[----:B------:R-:W3:Y:S04]  /*a480*/  SHFL.DOWN PT, R6, R3, R5, 0x1f ;  /* 0x08001f0503067589 */ /* 0x000ee800000e0000 */
[----:B------:R4:W5:Y:S02]  /*a490*/  SHFL.DOWN PT, R9, R16, R5, 0x1f ;  /* 0x08001f0510097589 */ /* 0x00096400000e0000 */
[----:B----4-:R-:W-:Y:S01]  /*a4a0*/  IMAD.SHL.U32 R5, R5, 0x2, RZ ;  /* 0x0000000205057824 */ /* 0x010fe200078e00ff */
[----:B-1----:R-:W-:-:S04]  /*a4b0*/  LOP3.LUT R41, R41, R4, RZ, 0x3c, !PT ;  /* 0x0000000429297212 */ /* 0x002fc800078e3cff */
[----:B------:R-:W-:Y:S02]  /*a4c0*/  ISETP.GE.AND P0, PT, R5, R0, PT ;  /* 0x000000000500720c */ /* 0x000fe40003f06270 */
[----:B--2---:R-:W-:Y:S02]  /*a4d0*/  LOP3.LUT R40, R40, R7, RZ, 0x3c, !PT ;  /* 0x0000000728287212 */ /* 0x004fe400078e3cff */
[----:B---3--:R-:W-:Y:S02]  /*a4e0*/  LOP3.LUT R3, R3, R6, RZ, 0x3c, !PT ;  /* 0x0000000603037212 */ /* 0x008fe400078e3cff */
[----:B-----5:R-:W-:-:S07]  /*a4f0*/  LOP3.LUT R16, R16, R9, RZ, 0x3c, !PT ;  /* 0x0000000910107212 */ /* 0x020fce00078e3cff */
[----:B------:R-:W-:Y:S05]  /*a500*/  @!P0 BRA `(.L_x_1124) ;  /* 0xffffff5000008947 */ /* 0x000fea000383ffff */
.L_x_1119:
[----:B------:R-:W-:Y:S01]  /*a510*/  ISETP.NE.AND P1, PT, RZ, c[0x0][0x344], PT ;  /* 0x0000d100ff007a0c */ /* 0x000fe20003f25270 */
[----:B0-----:R-:W-:-:S12]  /*a520*/  CS2R R18, SRZ ;  /* 0x0000000000127805 */ /* 0x001fd8000001ff00 */
[----:B------:R-:W-:Y:S05]  /*a530*/  @!P1 BRA `(.L_x_1125) ;  /* 0x00000c7000009947 */ /* 0x000fea0003800000 */
[----:B------:R-:W-:Y:S01]  /*a540*/  MOV R22, RZ ;  /* 0x000000ff00167202 */ /* 0x000fe20000000f00 */
[----:B------:R-:W-:-:S04]  /*a550*/  IMAD.MOV.U32 R0, RZ, RZ, 0x1 ;  /* 0x00000001ff007424 */ /* 0x000fc800078e00ff */
[----:B-----5:R-:W-:Y:S01]  /*a560*/  IMAD.HI.U32 R4, R23, c[0x0][0x34c], R22 ;  /* 0x0000d30017047a27 */ /* 0x020fe200078e0016 */
        /* <DEDUP_REMOVED lines=196> */
.L_x_1125:
[----:B-----5:R-:W-:-:S04]  /*b1b0*/  IADD3 R6, P0, R19, c[0x0][0x548], RZ ;  /* 0x0001520013067a10 */ /* 0x020fc80007f1e0ff */
        /* <DEDUP_REMOVED lines=201> */
.L_x_1126:
        /* <DEDUP_REMOVED lines=216> */
.L_x_1128:
        /* <DEDUP_REMOVED lines=202> */
.L_x_1129:
        /* <DEDUP_REMOVED lines=11> */
.L_x_1131:
[----:B------:R-:W-:Y:S05]  /*d920*/  BSYNC B0 ;  /* 0x0000000000007941 */ /* 0x000fea0003800000 */
.L_x_1130:
[----:B------:R-:W-:Y:S01]  /*d930*/  PRMT R8, R8, 0x9910, RZ ;  /* 0x0000991008087816 */ /* 0x000fe200000000ff */
[----:B------:R-:W-:Y:S01]  /*d940*/  BSSY B0, `(.L_x_1132) ;  /* 0x000000e000007945 */ /* 0x000fe20003800000 */
[----:B------:R-:W-:Y:S02]  /*d950*/  LOP3.LUT P0, RZ, R2, R17, RZ, 0xfc, !PT ;  /* 0x0000001102ff7212 */ /* 0x000fe4000780fcff */
[----:B------:R-:W-:-:S13]  /*d960*/  ISETP.NE.AND P1, PT, R8, RZ, PT ;  /* 0x000000ff0800720c */ /* 0x000fda0003f25270 */
[----:B------:R-:W-:Y:S05]  /*d970*/  @!P1 BRA `(.L_x_1133) ;  /* 0x000000a000009947 */ /* 0x000fea0003800000 */
[----:B------:R-:W0:Y:S01]  /*d980*/  S2R R9, SR_CTAID.Y ;  /* 0x0000000000097919 */ /* 0x000e220000002600 */
[----:B------:R-:W-:Y:S01]  /*d990*/  ISETP.NE.AND P2, PT, RZ, c[0x0][0x188], PT ;  /* 0x00006200ff007a0c */ /* 0x000fe20003f45270 */
[----:B------:R-:W-:Y:S01]  /*d9a0*/  IMAD.MOV.U32 R8, RZ, RZ, 0x10 ;  /* 0x00000010ff087424 */ /* 0x000fe200078e00ff */
[----:B------:R-:W-:Y:S01]  /*d9b0*/  MOV R10, R16 ;  /* 0x00000010000a7202 */ /* 0x000fe20000000f00 */
[----:B------:R-:W-:Y:S02]  /*d9c0*/  IMAD.MOV.U32 R11, RZ, RZ, R3 ;  /* 0x000000ffff0b7224 */ /* 0x000fe400078e0003 */
[----:B0-----:R-:W-:-:S08]  /*d9d0*/  IMAD R9, R0, c[0x0][0x10], R9 ;  /* 0x0000040000097a24 */ /* 0x001fd000078e0209 */
[----:B------:R-:W-:-:S04]  /*d9e0*/  @!P2 IMAD R9, R9, c[0x0][0x0], R2 ;  /* 0x000000000909aa24 */ /* 0x000fc800078e0202 */
[----:B------:R-:W-:-:S05]  /*d9f0*/  IMAD.WIDE.U32 R8, R9, R8, c[0x0][0x560] ;  /* 0x0001580009087625 */ /* 0x000fca00078e0008 */
[----:B------:R0:W-:Y:S04]  /*da00*/  STG.E.64 [R8.64], R40 ;  /* 0x0000002808007986 */ /* 0x0001e8000c101b24 */
[----:B------:R0:W-:Y:S02]  /*da10*/  STG.E.64 [R8.64+0x8], R10 ;  /* 0x0000080a08007986 */ /* 0x0001e4000c101b24 */
.L_x_1133:
[----:B------:R-:W-:Y:S05]  /*da20*/  BSYNC B0 ;  /* 0x0000000000007941 */ /* 0x000fea0003800000 */
.L_x_1132:
        /* <DEDUP_REMOVED lines=31> */
.L_x_1135:
[----:B------:R-:W-:Y:S05]  /*dc20*/  BSYNC B0 ;  /* 0x0000000000007941 */ /* 0x000fea0003800000 */
.L_x_1134:
[----:B------:R-:W-:Y:S01]  /*dc30*/  BAR.SYNC.DEFER_BLOCKING 0x0 ;  /* 0x0000000000007b1d */ /* 0x000fe20000010000 */
[----:B------:R-:W-:-:S04]  /*dc40*/  IADD3 R12, P2, R18, c[0x0][0x548], RZ ;  /* 0x00015200120c7a10 */ /* 0x000fc80007f5e0ff */
        /* <DEDUP_REMOVED lines=24> */
.L_x_1140:
        /* <DEDUP_REMOVED lines=13> */
.L_x_1139:
[----:B------:R-:W-:Y:S05]  /*dea0*/  BSYNC B1 ;  /* 0x0000000000017941 */ /* 0x000fea0003800000 */
.L_x_1138:
[----:B------:R-:W-:Y:S05]  /*deb0*/  BRA `(.L_x_1141) ;  /* 0x0000014000007947 */ /* 0x000fea0003800000 */
.L_x_1137:
[----:B------:R-:W-:Y:S01]  /*dec0*/  ISETP.GE.U32.AND P0, PT, R17, c[0x0][0x184], PT ;  /* 0x0000610011007a0c */ /* 0x000fe20003f06070 */
[----:B------:R-:W-:Y:S01]  /*ded0*/  IMAD.MOV.U32 R16, RZ, RZ, c[0x0][0x168] ;  /* 0x00005a00ff107624 */ /* 0x000fe200078e00ff */
[----:B------:R-:W-:-:S11]  /*dee0*/  MOV R3, c[0x0][0x16c] ;  /* 0x00005b0000037a02 */ /* 0x000fd60000000f00 */
[----:B------:R-:W-:Y:S05]  /*def0*/  @P0 BRA `(.L_x_1141) ;  /* 0x0000010000000947 */ /* 0x000fea0003800000 */
[----:B------:R-:W-:Y:S01]  /*df00*/  IMAD.MOV.U32 R16, RZ, RZ, c[0x0][0x168] ;  /* 0x00005a00ff107624 */ /* 0x000fe200078e00ff */
[----:B------:R-:W-:Y:S01]  /*df10*/  MOV R3, c[0x0][0x16c] ;  /* 0x00005b0000037a02 */ /* 0x000fe20000000f00 */
[----:B------:R-:W-:-:S03]  /*df20*/  IMAD.MOV.U32 R15, RZ, RZ, R17 ;  /* 0x000000ffff0f7224 */ /* 0x000fc600078e0011 */
.L_x_1142:
        /* <DEDUP_REMOVED lines=13> */
.L_x_1141:
[----:B------:R-:W-:Y:S05]  /*e000*/  BSYNC B0 ;  /* 0x0000000000007941 */ /* 0x000fea0003800000 */
.L_x_1136:
        /* <DEDUP_REMOVED lines=12> */
.L_x_1146:
[----:B0-----:R-:W-:Y:S01]  /*e0d0*/  IADD3 R9, R17, R0, RZ ;  /* 0x0000000011097210 */ /* 0x001fe20007ffe0ff */
[----:B------:R-:W-:Y:S01]  /*e0e0*/  BAR.SYNC.DEFER_BLOCKING 0x0 ;  /* 0x0000000000007b1d */ /* 0x000fe20000010000 */
[----:B------:R-:W-:Y:S02]  /*e0f0*/  ISETP.GT.AND P2, PT, R0, 0x1, PT ;  /* 0x000000010000780c */ /* 0x000fe40003f44270 */
[----:B------:R-:W-:-:S03]  /*e100*/  ISETP.GE.U32.AND P0, PT, R9, c[0x0][0x4], PT ;  /* 0x0000010009007a0c */ /* 0x000fc60003f06070 */
[----:B------:R-:W-:Y:S01]  /*e110*/  BSSY B0, `(.L_x_1144) ;  /* 0x000000f000007945 */ /* 0x000fe20003800000 */
[----:B------:R-:W-:Y:S02]  /*e120*/  ISETP.GE.U32.OR P0, PT, R17, R0, P0 ;  /* 0x000000001100720c */ /* 0x000fe40000706470 */
[----:B------:R-:W-:-:S11]  /*e130*/  SHF.R.S32.HI R0, RZ, 0x1, R0 ;  /* 0x00000001ff007819 */ /* 0x000fd60000011400 */
        /* <DEDUP_REMOVED lines=12> */
.L_x_1145:
[----:B------:R-:W-:Y:S05]  /*e200*/  BSYNC B0 ;  /* 0x0000000000007941 */ /* 0x000fea0003800000 */
.L_x_1144:
[----:B------:R-:W-:Y:S05]  /*e210*/  @P2 BRA `(.L_x_1146) ;  /* 0xfffffeb000002947 */ /* 0x000fea000383ffff */
.L_x_1143:
[----:B0-----:R-:W-:-:S13]  /*e220*/  ISETP.NE.AND P0, PT, RZ, c[0x0][0x188], PT ;  /* 0x00006200ff007a0c */ /* 0x001fda0003f05270 */
[----:B------:R-:W-:Y:S05]  /*e230*/  @!P0 BRA `(.L_x_1147) ;  /* 0x0000033000008947 */ /* 0x000fea0003800000 */
[----:B------:R-:W-:Y:S01]  /*e240*/  IMAD.MOV.U32 R15, RZ, RZ, c[0x0][0x0] ;  /* 0x00000000ff0f7624 */ /* 0x000fe200078e00ff */
[----:B------:R-:W-:-:S04]  /*e250*/  MOV R0, c[0x0][0x0] ;  /* 0x0000000000007a02 */ /* 0x000fc80000000f00 */
[----:B------:R-:W-:-:S13]  /*e260*/  ISETP.GT.AND P0, PT, R15, 0x20, PT ;  /* 0x000000200f00780c */ /* 0x000fda0003f04270 */
[----:B------:R-:W-:Y:S05]  /*e270*/  @!P0 BRA `(.L_x_1148) ;  /* 0x0000020000008947 */ /* 0x000fea0003800000 */
[----:B------:R-:W-:Y:S01]  /*e280*/  IMAD.MOV.U32 R8, RZ, RZ, R22 ;  /* 0x000000ffff087224 */ /* 0x000fe200078e0016 */
[----:B------:R-:W-:Y:S01]  /*e290*/  MOV R9, R23 ;  /* 0x0000001700097202 */ /* 0x000fe20000000f00 */
[----:B------:R-:W-:Y:S01]  /*e2a0*/  IMAD.MOV.U32 R10, RZ, RZ, R16 ;  /* 0x000000ffff0a7224 */ /* 0x000fe200078e0010 */
[----:B------:R-:W-:Y:S01]  /*e2b0*/  MOV R11, R3 ;  /* 0x00000003000b7202 */ /* 0x000fe20000000f00 */
[----:B------:R-:W-:Y:S01]  /*e2c0*/  IMAD.MOV.U32 R0, RZ, RZ, 0x20 ;  /* 0x00000020ff007424 */ /* 0x000fe200078e00ff */
[----:B------:R-:W-:-:S03]  /*e2d0*/  LEA.HI R15, R15, c[0x0][0x0], RZ, 0x1 ;  /* 0x000000000f0f7a11 */ /* 0x000fc600078f08ff */
[----:B------:R0:W-:Y:S01]  /*e2e0*/  STS.128 [R21.X16+0x10], R8 ;  /* 0x0000100815007388 */ /* 0x0001e2000000cc00 */
[----:B------:R-:W-:-:S04]  /*e2f0*/  SHF.R.S32.HI R15, RZ, 0x1, R15 ;  /* 0x00000001ff0f7819 */ /* 0x000fc8000001140f */
[----:B------:R-:W-:-:S13]  /*e300*/  ISETP.GE.AND P0, PT, R15, 0x20, PT ;  /* 0x000000200f00780c */ /* 0x000fda0003f06270 */
[----:B0-----:R-:W-:Y:S05]  /*e310*/  @!P0 BRA `(.L_x_1148) ;  /* 0x0000016000008947 */ /* 0x001fea0003800000 */
.L_x_1151:
        /* <DEDUP_REMOVED lines=17> */
.L_x_1150:
[----:B------:R-:W-:Y:S05]  /*e430*/  BSYNC B0 ;  /* 0x0000000000007941 */ /* 0x000fea0003800000 */
.L_x_1149:
[----:B------:R-:W-:-:S04]  /*e440*/  SHF.R.S32.HI R15, RZ, 0x1, R15 ;  /* 0x00000001ff0f7819 */ /* 0x000fc8000001140f */
[----:B------:R-:W-:-:S13]  /*e450*/  ISETP.GE.AND P0, PT, R15, 0x20, PT ;  /* 0x000000200f00780c */ /* 0x000fda0003f06270 */
[----:B------:R-:W-:Y:S05]  /*e460*/  @P0 BRA `(.L_x_1151) ;  /* 0xfffffeb000000947 */ /* 0x000fea000383ffff */
[----:B------:R-:W-:-:S09]  /*e470*/  HFMA2.MMA R0, -RZ, RZ, 0, 1.9073486328125e-06 ;  /* 0x00000020ff007435 */ /* 0x000fd200000001ff */
.L_x_1148:
[----:B------:R-:W-:Y:S01]  /*e480*/  BAR.SYNC.DEFER_BLOCKING 0x0 ;  /* 0x0000000000007b1d */ /* 0x000fe20000010000 */
[----:B------:R-:W-:-:S13]  /*e490*/  ISETP.GE.AND P0, PT, R0, 0x2, PT ;  /* 0x000000020000780c */ /* 0x000fda0003f06270 */
[----:B------:R-:W-:Y:S05]  /*e4a0*/  @!P0 BRA `(.L_x_1147) ;  /* 0x000000c000008947 */ /* 0x000fea0003800000 */
[----:B0-----:R-:W-:-:S05]  /*e4b0*/  IMAD.MOV.U32 R9, RZ, RZ, 0x1 ;  /* 0x00000001ff097424 */ /* 0x001fca00078e00ff */
.L_x_1152:
        /* <DEDUP_REMOVED lines=11> */
.L_x_1147:
        /* <DEDUP_REMOVED lines=14> */
[----:B------:R-:W-:-:S05]  /*e650*/  LOP3.LUT R3, R3, R9, RZ, 0x3c, !PT ;  /* 0x0000000903037212 */ /* 0x000fca00078e3cff */
.L_x_1154:
        /* <DEDUP_REMOVED lines=12> */
[----:B0-----:R-:W-:Y:S01]  /*e720*/  IMAD.MOV.U32 R8, RZ, RZ, 0x2ef ;  /* 0x000002efff087424 */ /* 0x001fe200078e00ff */
        /* <DEDUP_REMOVED lines=8> */
[----:B-1----:R-:W-:Y:S02]  /*e7b0*/  MOV R0, 0x0 ;  /* 0x0000000000007802 */ /* 0x002fe40000000f00 */
[----:B------:R-:W-:-:S04]  /*e7c0*/  IADD3 R20, P0, P1, -R20, R9, R14 ;  /* 0x0000000914147210 */ /* 0x000fc8000791e10e */
[----:B------:R-:W-:-:S04]  /*e7d0*/  IADD3.X R21, ~R0, R21, R15, P0, P1 ;  /* 0x0000001500157210 */ /* 0x000fc800007e250f */
[----:B--2---:R-:W-:Y:S05]  /*e7e0*/  CALL.ABS.NOINC R2 ;  /* 0x0000000002007343 */ /* 0x004fea0003c00000 */
.L_x_1156:
        /* <DEDUP_REMOVED lines=12> */
[----:B0-----:R-:W-:Y:S01]  /*e8b0*/  IMAD.MOV.U32 R8, RZ, RZ, 0x2ef ;  /* 0x000002efff087424 */ /* 0x001fe200078e00ff */
[----:B------:R-:W-:Y:S01]  /*e8c0*/  MOV R10, c[0x4][0x600] ;  /* 0x01018000000a7a02 */ /* 0x000fe20000000f00 */
[----:B------:R-:W-:-:S02]  /*e8d0*/  IMAD.MOV.U32 R11, RZ, RZ, c[0x4][0x604] ;  /* 0x01018100ff0b7624 */ /* 0x000fc400078e00ff */
[----:B------:R-:W-:Y:S02]  /*e8e0*/  IMAD.MOV.U32 R13, RZ, RZ, RZ ;  /* 0x000000ffff0d7224 */ /* 0x000fe400078e00ff */
[----:B------:R-:W-:Y:S01]  /*e8f0*/  LEPC R14 ;  /* 0x00000000000e734e */ /* 0x000fe20000000000 */
[----:B------:R-:W-:Y:S02]  /*e900*/  MOV R9, 0xe970 ;  /* 0x0000e97000097802 */ /* 0x000fe40000000f00 */
[----:B------:R-:W-:Y:S02]  /*e910*/  MOV R20, 0xe8f0 ;  /* 0x0000e8f000147802 */ /* 0x000fe40000000f00 */
[----:B------:R-:W-:Y:S02]  /*e920*/  MOV R21, 0x0 ;  /* 0x0000000000157802 */ /* 0x000fe40000000f00 */
[----:B-1----:R-:W-:Y:S02]  /*e930*/  MOV R0, 0x0 ;  /* 0x0000000000007802 */ /* 0x002fe40000000f00 */
[----:B------:R-:W-:-:S04]  /*e940*/  IADD3 R20, P0, P1, -R20, R9, R14 ;  /* 0x0000000914147210 */ /* 0x000fc8000791e10e */
[----:B------:R-:W-:-:S04]  /*e950*/  IADD3.X R21, ~R0, R21, R15, P0, P1 ;  /* 0x0000001500157210 */ /* 0x000fc800007e250f */
[----:B--2---:R-:W-:Y:S05]  /*e960*/  CALL.ABS.NOINC R2 ;  /* 0x0000000002007343 */ /* 0x004fea0003c00000 */
.L_x_1157:
[----:B------:R-:W-:-:S04]  /*e970*/  IADD3 R18, P0, R18, c[0x0][0x548], RZ ;  /* 0x0001520012127a10 */ /* 0x000fc80007f1e0ff */
[----:B------:R-:W-:-:S05]  /*e980*/  IADD3.X R19, RZ, c[0x0][0x54c], RZ, P0, !PT ;  /* 0x00015300ff137a10 */ /* 0x000fca00007fe4ff */
[----:B------:R-:W-:Y:S01]  /*e990*/  STG.E.64 [R18.64], R16 ;  /* 0x0000001012007986 */ /* 0x000fe2000c101b24 */
[----:B------:R-:W-:Y:S05]  /*e9a0*/  EXIT ;  /* 0x000000000000794d */ /* 0x000fea0003800000 */
.L_x_1155:
[----:B------:R-:W-:Y:S04]  /*e9b0*/  STG.E.64 [R4.64], R22 ;  /* 0x0000001604007986 */ /* 0x000fe8000c101b24 */
[----:B------:R-:W-:Y:S01]  /*e9c0*/  STG.E.64 [R4.64+0x8], R16 ;  /* 0x0000081004007986 */ /* 0x000fe2000c101b24 */
[----:B------:R-:W-:Y:S05]  /*e9d0*/  EXIT ;  /* 0x000000000000794d */ /* 0x000fea0003800000 */
.L_x_1153:
[----:B------:R-:W-:Y:S01]  /*e9e0*/  ISETP.NE.AND P0, PT, RZ, UR38, PT ;  /* 0x00000026ff007c0c */ /* 0x000fe2000bf05270 */
        /* <DEDUP_REMOVED lines=8> */
[----:B------:R-:W-:-:S05]  /*ea70*/  LOP3.LUT R3, R3, R9, RZ, 0x3c, !PT ;  /* 0x0000000903037212 */ /* 0x000fca00078e3cff */
.L_x_1158:
        /* <DEDUP_REMOVED lines=25> */
.L_x_1160:
        /* <DEDUP_REMOVED lines=24> */
.L_x_1161:
[----:B------:R-:W-:-:S04]  /*ed90*/  IADD3 R18, P0, R18, c[0x0][0x548], RZ ;  /* 0x0001520012127a10 */ /* 0x000fc80007f1e0ff */
[----:B------:R-:W-:-:S05]  /*eda0*/  IADD3.X R19, RZ, c[0x0][0x54c], RZ, P0, !PT ;  /* 0x00015300ff137a10 */ /* 0x000fca00007fe4ff */
[----:B------:R-:W-:Y:S01]  /*edb0*/  STG.E.64 [R18.64], R16 ;  /* 0x0000001012007986 */ /* 0x000fe2000c101b24 */
[----:B------:R-:W-:Y:S05]  /*edc0*/  EXIT ;  /* 0x000000000000794d */ /* 0x000fea0003800000 */
.L_x_1159:
[----:B------:R-:W-:Y:S04]  /*edd0*/  STG.E.64 [R6.64], R22 ;  /* 0x0000001606007986 */ /* 0x000fe8000c101b24 */
[----:B------:R-:W-:Y:S01]  /*ede0*/  STG.E.64 [R12.64], R16 ;  /* 0x000000100c007986 */ /* 0x000fe2000c101b24 */
[----:B------:R-:W-:Y:S05]  /*edf0*/  EXIT ;  /* 0x000000000000794d */ /* 0x000fea0003800000 */
.L_x_1127:
        /* <DEDUP_REMOVED lines=21> */
[----:B------:R-:W-:-:S03]  /*ef50*/  LOP3.LUT R3, R3, R9, RZ, 0x3c, !PT ;  /* 0x0000000903037212 */ /* 0x000fc600078e3cff */
.L_x_1163:
        /* <DEDUP_REMOVED lines=27> */
.L_x_1165:
        /* <DEDUP_REMOVED lines=24> */
.L_x_1166:
[----:B------:R-:W-:-:S04]  /*f290*/  IADD3 R18, P0, R18, c[0x0][0x548], RZ ;  /* 0x0001520012127a10 */ /* 0x000fc80007f1e0ff */
[----:B------:R-:W-:-:S05]  /*f2a0*/  IADD3.X R19, RZ, c[0x0][0x54c], RZ, P0, !PT ;  /* 0x00015300ff137a10 */ /* 0x000fca00007fe4ff */
[----:B------:R-:W-:Y:S01]  /*f2b0*/  STG.E.64 [R18.64], R16 ;  /* 0x0000001012007986 */ /* 0x000fe2000c101b24 */
[----:B------:R-:W-:Y:S05]  /*f2c0*/  EXIT ;  /* 0x000000000000794d */ /* 0x000fea0003800000 */
.L_x_1164:
[----:B------:R-:W-:Y:S04]  /*f2d0*/  STG.E.64 [R4.64], R22 ;  /* 0x0000001604007986 */ /* 0x000fe8000c101b24 */
[----:B------:R-:W-:Y:S01]  /*f2e0*/  STG.E.64 [R4.64+0x8], R16 ;  /* 0x0000081004007986 */ /* 0x000fe2000c101b24 */
[----:B------:R-:W-:Y:S05]  /*f2f0*/  EXIT ;  /* 0x000000000000794d */ /* 0x000fea0003800000 */
.L_x_1162:
[----:B0-----:R-:W-:Y:S01]  /*f300*/  ISETP.NE.AND P0, PT, R0, RZ, PT ;  /* 0x000000ff0000720c */ /* 0x001fe20003f05270 */
        /* <DEDUP_REMOVED lines=8> */
[----:B------:R-:W-:-:S03]  /*f390*/  LOP3.LUT R3, R3, R9, RZ, 0x3c, !PT ;  /* 0x0000000903037212 */ /* 0x000fc600078e3cff */
.L_x_1167:
        /* <DEDUP_REMOVED lines=27> */
.L_x_1169:
        /* <DEDUP_REMOVED lines=24> */
.L_x_1170:
[----:B------:R-:W-:-:S04]  /*f6d0*/  IADD3 R18, P0, R18, c[0x0][0x548], RZ ;  /* 0x0001520012127a10 */ /* 0x000fc80007f1e0ff */
[----:B------:R-:W-:-:S05]  /*f6e0*/  IADD3.X R19, RZ, c[0x0][0x54c], RZ, P0, !PT ;  /* 0x00015300ff137a10 */ /* 0x000fca00007fe4ff */
[----:B------:R-:W-:Y:S01]  /*f6f0*/  STG.E.64 [R18.64], R16 ;  /* 0x0000001012007986 */ /* 0x000fe2000c101b24 */
[----:B------:R-:W-:Y:S05]  /*f700*/  EXIT ;  /* 0x000000000000794d */ /* 0x000fea0003800000 */
.L_x_1168:
[----:B------:R-:W-:Y:S04]  /*f710*/  STG.E.64 [R6.64], R22 ;  /* 0x0000001606007986 */ /* 0x000fe8000c101b24 */
[----:B------:R-:W-:Y:S01]  /*f720*/  STG.E.64 [R10.64], R16 ;  /* 0x000000100a007986 */ /* 0x000fe2000c101b24 */
[----:B------:R-:W-:Y:S05]  /*f730*/  EXIT ;  /* 0x000000000000794d */ /* 0x000fea0003800000 */
.L_x_1171:
        /* <DEDUP_REMOVED lines=12> */
.L_x_9877:


//--------------------- .text._ZN2at6native13reduce_kernelILi128ELi4ENS0_8ReduceOpIfNS0_14func_wrapper_tIdZNS0_15xor_sum_functorIfvEclERNS_14TensorIteratorEEUlddE_EEjdLi4ELi4EEEEEvT1_ --------------------------
	.section	.text._ZN2at6native13reduce_kernelILi128ELi4ENS0_8ReduceOpIfNS0_14func_wrapper_tIdZNS0_15xor_sum_functorIfvEclERNS_14TensorIteratorEEUlddE_EEjdLi4ELi4EEEEEvT1_,"ax",@progbits
	.sectioninfo	@"SHI_REGISTERS=94"
	.align	128
        .global         _ZN2at6native13reduce_kernelILi128ELi4ENS0_8ReduceOpIfNS0_14func_wrapper_tIdZNS0_15xor_sum_functorIfvEclERNS_14TensorIteratorEEUlddE_EEjdLi4ELi4EEEEEvT1_
        .type           _ZN2at6native13reduce_kernelILi128ELi4ENS0_8ReduceOpIfNS0_14func_wrapper_tIdZNS0_15xor_sum_functorIfvEclERNS_14TensorIteratorEEUlddE_EEjdLi4ELi4EEEEEvT1_,@function
        .size           _ZN2at6native13reduce_kernelILi128ELi4ENS0_8ReduceOpIfNS0_14func_wrapper_tIdZNS0_15xor_sum_functorIfvEclERNS_14TensorIteratorEEUlddE_EEjdLi4ELi4EEEEEvT1_,(.L_x_9878 - _ZN2at6native13reduce_kernelILi128ELi4ENS0_8ReduceOpIfNS0_14func_wrapper_tIdZNS0_15xor_sum_functorIfvEclERNS_14TensorIteratorEEUlddE_EEjdLi4ELi4EEEEEvT1_)
        .other          _ZN2at6native13reduce_kernelILi128ELi4ENS0_8ReduceOpIfNS0_14func_wrapper_tIdZNS0_15xor_sum_functorIfvEclERNS_14TensorIteratorEEUlddE_EEjdLi4ELi4EEEEEvT1_,@"STO_CUDA_ENTRY STV_DEFAULT"
_ZN2at6native13reduce_kernelILi128ELi4ENS0_8ReduceOpIfNS0_14func_wrapper_tIdZNS0_15xor_sum_functorIfvEclERNS_14TensorIteratorEEUlddE_EEjdLi4ELi4EEEEEvT1_:
.text._ZN2at6native13reduce_kernelILi128ELi4ENS0_8ReduceOpIfNS0_14func_wrapper_tIdZNS0_15xor_sum_functorIfvEclERNS_14TensorIteratorEEUlddE_EEjdLi4ELi4EEEEEvT1_:
        /* <DEDUP_REMOVED lines=213> */
.L_x_1172:
        /* <DEDUP_REMOVED lines=51> */
.L_x_1181:
[----:B------:R-:W-:Y:S05]  /*1080*/  BSYNC B2 ;  /* 0x0000000000027941 */ /* 0x000fea0003800000 */
.L_x_1180:
        /* <DEDUP_REMOVED lines=12> */
.L_x_1179:
[----:B------:R-:W-:Y:S05]  /*1150*/  BSYNC B1 ;  /* 0x0000000000017941 */ /* 0x000fea0003800000 */
.L_x_1178:
[C---:B------:R-:W-:Y:S02]  /*1160*/  IADD3 R3, P0, -R9.reuse, 0x4, RZ ;  /* 0x0000000409037810 */ /* 0x040fe40007f1e1ff */
[----:B------:R-:W-:Y:S02]  /*1170*/  IADD3 R0, R9, c[0x0][0x174], RZ ;  /* 0x00005d0009007a10 */ /* 0x000fe40007ffe0ff */
[----:B------:R-:W-:Y:S01]  /*1180*/  LEA R18, P1, R3, R18, 0x2 ;  /* 0x0000001203127211 */ /* 0x000fe200078210ff */
[----:B------:R-:W-:Y:S01]  /*1190*/  IMAD.X R4, RZ, RZ, -0x1, P0 ;  /* 0xffffffffff047424 */ /* 0x000fe200000e06ff */
[----:B------:R-:W-:-:S04]  /*11a0*/  IADD3 R0, R0, -0x4, RZ ;  /* 0xfffffffc00007810 */ /* 0x000fc80007ffe0ff */
[----:B------:R-:W-:Y:S02]  /*11b0*/  LEA.HI.X R19, R3, R19, R4, 0x2, P1 ;  /* 0x0000001303137211 */ /* 0x000fe400008f1404 */
.L_x_1177:
[----:B------:R-:W-:Y:S05]  /*11c0*/  BSYNC B0 ;  /* 0x0000000000007941 */ /* 0x000fea0003800000 */
.L_x_1176:
        /* <DEDUP_REMOVED lines=20> */
.L_x_1184:
[----:B------:R-:W-:-:S05]  /*1310*/  IMAD.WIDE.U32 R4, R3, 0x10, R18 ;  /* 0x0000001003047825 */ /* 0x000fca00078e0012 */
[----:B------:R-:W2:Y:S01]  /*1320*/  LDG.E.128 R12, [R4.64] ;  /* 0x00000024040c7981 */ /* 0x000ea2000c1e1d00 */
[----:B------:R-:W-:Y:S01]  /*1330*/  IADD3 R3, R3, c[0x0][0x17c], RZ ;  /* 0x00005f0003037a10 */ /* 0x000fe20007ffe0ff */
[----:B--2---:R-:W-:Y:S02]  /*1340*/  FMUL.FTZ R6, R12, 1 ;  /* 0x3f8000000c067820 */ /* 0x004fe40000410000 */
[----:B------:R-:W-:Y:S02]  /*1350*/  FMUL.FTZ R8, R13, 1 ;  /* 0x3f8000000d087820 */ /* 0x000fe40000410000 */
[----:B------:R-:W-:Y:S02]  /*1360*/  FMUL.FTZ R10, R14, 1 ;  /* 0x3f8000000e0a7820 */ /* 0x000fe40000410000 */
[----:B------:R-:W-:Y:S01]  /*1370*/  FMUL.FTZ R12, R15, 1 ;  /* 0x3f8000000f0c7820 */ /* 0x000fe20000410000 */
[----:B------:R-:W-:Y:S01]  /*1380*/  LEA R15, R3, 0x3, 0x2 ;  /* 0x00000003030f7811 */ /* 0x000fe200078e10ff */
[----:B------:R-:W0:Y:S03]  /*1390*/  F2F.F64.F32 R6, R6 ;  /* 0x0000000600067310 */ /* 0x000e260000201800 */
        /* <DEDUP_REMOVED lines=13> */
.L_x_1183:
[----:B------:R-:W-:Y:S05]  /*1470*/  BSYNC B0 ;  /* 0x0000000000007941 */ /* 0x000fea0003800000 */
.L_x_1182:
        /* <DEDUP_REMOVED lines=8> */
.L_x_1186:
[----:B------:R-:W-:Y:S05]  /*1500*/  BSYNC B0 ;  /* 0x0000000000007941 */ /* 0x000fea0003800000 */
.L_x_1185:
        /* <DEDUP_REMOVED lines=14> */
.L_x_1188:
[----:B------:R-:W-:Y:S05]  /*15f0*/  BSYNC B0 ;  /* 0x0000000000007941 */ /* 0x000fea0003800000 */
.L_x_1187:
[----:B------:R-:W-:Y:S01]  /*1600*/  LOP3.LUT R0, R16, R21, R27, 0x96, !PT ;  /* 0x0000001510007212 */ /* 0x000fe200078e961b */
[----:B------:R-:W-:Y:S01]  /*1610*/  HFMA2.MMA R87, -RZ, RZ, 0, 0 ;  /* 0x00000000ff577435 */ /* 0x000fe200000001ff */
[----:B------:R-:W-:Y:S01]  /*1620*/  LOP3.LUT R81, R20, R81, R29, 0x96, !PT ;  /* 0x0000005114517212 */ /* 0x000fe200078e961d */
[----:B------:R-:W-:Y:S01]  /*1630*/  IMAD.MOV.U32 R4, RZ, RZ, RZ ;  /* 0x000000ffff047224 */ /* 0x000fe200078e00ff */
[----:B------:R-:W-:Y:S01]  /*1640*/  LOP3.LUT R0, R25, R0, RZ, 0x3c, !PT ;  /* 0x0000000019007212 */ /* 0x000fe200078e3cff */
[----:B------:R-:W-:Y:S01]  /*1650*/  IMAD.MOV.U32 R12, RZ, RZ, RZ ;  /* 0x000000ffff0c7224 */ /* 0x000fe200078e00ff */
[----:B------:R-:W-:Y:S01]  /*1660*/  LOP3.LUT R81, R26, R81, RZ, 0x3c, !PT ;  /* 0x000000511a517212 */ /* 0x000fe200078e3cff */
[----:B------:R-:W-:Y:S01]  /*1670*/  CS2R R18, SRZ ;  /* 0x0000000000127805 */ /* 0x000fe2000001ff00 */
[----:B------:R-:W-:Y:S01]  /*1680*/  MOV R72, RZ ;  /* 0x000000ff00487202 */ /* 0x000fe20000000f00 */
[----:B------:R-:W-:Y:S05]  /*1690*/  BRA `(.L_x_1189) ;  /* 0x00009ce000007947 */ /* 0x000fea0003800000 */
.L_x_1175:
        /* <DEDUP_REMOVED lines=78> */
.L_x_1199:
[----:B------:R-:W-:Y:S01]  /*1b80*/  CS2R R24, SRZ ;  /* 0x0000000000187805 */ /* 0x000fe2000001ff00 */
[----:B------:R-:W-:Y:S05]  /*1b90*/  @!P0 BRA `(.L_x_1194) ;  /* 0x00000d4000008947 */ /* 0x000fea0003800000 */
[----:B------:R-:W-:Y:S02]  /*1ba0*/  IMAD.MOV.U32 R26, RZ, RZ, RZ ;  /* 0x000000ffff1a7224 */ /* 0x000fe400078e00ff */
[----:B------:R-:W-:-:S04]  /*1bb0*/  IMAD.MOV.U32 R27, RZ, RZ, R9 ;  /* 0x000000ffff1b7224 */ /* 0x000fc800078e0009 */
        /* <DEDUP_REMOVED lines=210> */
.L_x_1194:
[----:B------:R-:W-:-:S04]  /*28e0*/  LOP3.LUT R25, R25, 0xfffffff0, RZ, 0xc0, !PT ;  /* 0xfffffff019197812 */ /* 0x000fc800078ec0ff */
[----:B------:R-:W-:-:S04]  /*28f0*/  IADD3 R32, P1, R18, R25, RZ ;  /* 0x0000001912207210 */ /* 0x000fc80007f3e0ff */
[----:B------:R-:W-:-:S06]  /*2900*/  IADD3.X R33, RZ, R19, RZ, P1, !PT ;  /* 0x00000013ff217210 */ /* 0x000fcc0000ffe4ff */
[----:B------:R-:W5:Y:S01]  /*2910*/  LDG.E.128 R32, [R32.64] ;  /* 0x0000002420207981 */ /* 0x000f62000c1e1d00 */
[----:B------:R-:W-:Y:S01]  /*2920*/  IADD3 R9, R9, c[0x0][0x17c], RZ ;  /* 0x00005f0009097a10 */ /* 0x000fe20007ffe0ff */
        /* <DEDUP_REMOVED lines=212> */
.L_x_1195:
[----:B------:R-:W-:-:S04]  /*3670*/  LOP3.LUT R29, R24, 0xfffffff0, RZ, 0xc0, !PT ;  /* 0xfffffff0181d7812 */ /* 0x000fc800078ec0ff */
[----:B------:R-:W-:-:S05]  /*3680*/  IADD3 R28, P1, R18, R29, RZ ;  /* 0x0000001d121c7210 */ /* 0x000fca0007f3e0ff */
[----:B------:R-:W-:-:S06]  /*3690*/  IMAD.X R29, RZ, RZ, R19, P1 ;  /* 0x000000ffff1d7224 */ /* 0x000fcc00008e0613 */
[----:B------:R-:W5:Y:S01]  /*36a0*/  LDG.E.128 R28, [R28.64] ;  /* 0x000000241c1c7981 */ /* 0x000f62000c1e1d00 */
[----:B------:R-:W-:Y:S01]  /*36b0*/  IADD3 R9, R9, c[0x0][0x17c], RZ ;  /* 0x00005f0009097a10 */ /* 0x000fe20007ffe0ff */
[----:B------:R-:W-:Y:S01]  /*36c0*/  IMAD.MOV.U32 R24, RZ, RZ, RZ ;  /* 0x000000ffff187224 */ /* 0x000fe200078e00ff */
[----:B------:R-:W-:Y:S01]  /*36d0*/  MOV R36, RZ ;  /* 0x000000ff00247202 */ /* 0x000fe20000000f00 */
[----:B------:R-:W-:Y:S05]  /*36e0*/  @!P0 BRA `(.L_x_1196) ;  /* 0x00000de000008947 */ /* 0x000fea0003800000 */
[----:B------:R-:W-:Y:S01]  /*36f0*/  MOV R25, R9 ;  /* 0x0000000900197202 */ /* 0x000fe20000000f00 */
        /* <DEDUP_REMOVED lines=221> */
.L_x_1196:
[----:B------:R-:W-:-:S04]  /*44d0*/  LOP3.LUT R25, R24, 0xfffffff0, RZ, 0xc0, !PT ;  /* 0xfffffff018197812 */ /* 0x000fc800078ec0ff */
[----:B------:R-:W-:-:S05]  /*44e0*/  IADD3 R24, P1, R18, R25, RZ ;  /* 0x0000001912187210 */ /* 0x000fca0007f3e0ff */
[----:B------:R-:W-:-:S06]  /*44f0*/  IMAD.X R25, RZ, RZ, R19, P1 ;  /* 0x000000ffff197224 */ /* 0x000fcc00008e0613 */
[----:B------:R-:W5:Y:S01]  /*4500*/  LDG.E.128 R24, [R24.64] ;  /* 0x0000002418187981 */ /* 0x000f62000c1e1d00 */
[----:B------:R-:W-:Y:S01]  /*4510*/  IADD3 R9, R9, c[0x0][0x17c], RZ ;  /* 0x00005f0009097a10 */ /* 0x000fe20007ffe0ff */
[----:B------:R-:W-:Y:S05]  /*4520*/  @!P0 BRA `(.L_x_1197) ;  /* 0x00000de000008947 */ /* 0x000fea0003800000 */
[----:B------:R-:W-:Y:S01]  /*4530*/  MOV R36, RZ ;  /* 0x000000ff00247202 */ /* 0x000fe20000000f00 */
[----:B------:R-:W-:-:S04]  /*4540*/  IMAD.MOV.U32 R37, RZ, RZ, R9 ;  /* 0x000000ffff257224 */ /* 0x000fc800078e0009 */
        /* <DEDUP_REMOVED lines=220> */
.L_x_1197:
[----:B------:R-:W-:-:S04]  /*5310*/  LOP3.LUT R37, R36, 0xfffffff0, RZ, 0xc0, !PT ;  /* 0xfffffff024257812 */ /* 0x000fc800078ec0ff */
[----:B------:R-:W-:-:S05]  /*5320*/  IADD3 R36, P1, R18, R37, RZ ;  /* 0x0000002512247210 */ /* 0x000fca0007f3e0ff */
[----:B------:R-:W-:-:S06]  /*5330*/  IMAD.X R37, RZ, RZ, R19, P1 ;  /* 0x000000ffff257224 */ /* 0x000fcc00008e0613 */
[----:B------:R-:W2:Y:S01]  /*5340*/  LDG.E.128 R36, [R36.64] ;  /* 0x0000002424247981 */ /* 0x000ea2000c1e1d00 */
[----:B-----5:R-:W-:Y:S01]  /*5350*/  FMUL.FTZ R60, R35, 1 ;  /* 0x3f800000233c7820 */ /* 0x020fe20000410000 */
[----:B------:R-:W-:Y:S01]  /*5360*/  IADD3 R9, R9, c[0x0][0x17c], RZ ;  /* 0x00005f0009097a10 */ /* 0x000fe20007ffe0ff */
[----:B------:R-:W-:Y:S02]  /*5370*/  FMUL.FTZ R54, R32, 1 ;  /* 0x3f80000020367820 */ /* 0x000fe40000410000 */
[----:B------:R-:W-:Y:S02]  /*5380*/  FMUL.FTZ R56, R33, 1 ;  /* 0x3f80000021387820 */ /* 0x000fe40000410000 */
[----:B------:R-:W-:Y:S01]  /*5390*/  FMUL.FTZ R58, R34, 1 ;  /* 0x3f800000223a7820 */ /* 0x000fe20000410000 */
[----:B------:R-:W0:Y:S01]  /*53a0*/  F2F.F64.F32 R60, R60 ;  /* 0x0000003c003c7310 */ /* 0x000e220000201800 */
[----:B------:R-:W-:Y:S02]  /*53b0*/  FMUL.FTZ R44, R24, 1 ;  /* 0x3f800000182c7820 */ /* 0x000fe40000410000 */
[----:B------:R-:W-:-:S02]  /*53c0*/  FMUL.FTZ R62, R28, 1 ;  /* 0x3f8000001c3e7820 */ /* 0x000fc40000410000 */
[----:B------:R-:W-:Y:S02]  /*53d0*/  FMUL.FTZ R64, R29, 1 ;  /* 0x3f8000001d407820 */ /* 0x000fe40000410000 */
[----:B------:R-:W-:Y:S01]  /*53e0*/  FMUL.FTZ R66, R30, 1 ;  /* 0x3f8000001e427820 */ /* 0x000fe20000410000 */
[----:B------:R-:W1:Y:S01]  /*53f0*/  F2F.F64.F32 R54, R54 ;  /* 0x0000003600367310 */ /* 0x000e620000201800 */
[----:B------:R-:W-:Y:S02]  /*5400*/  FMUL.FTZ R68, R31, 1 ;  /* 0x3f8000001f447820 */ /* 0x000fe40000410000 */
[----:B------:R-:W-:Y:S02]  /*5410*/  FMUL.FTZ R46, R25, 1 ;  /* 0x3f800000192e7820 */ /* 0x000fe40000410000 */
[----:B------:R-:W-:Y:S02]  /*5420*/  FMUL.FTZ R48, R26, 1 ;  /* 0x3f8000001a307820 */ /* 0x000fe40000410000 */
[----:B------:R-:W-:Y:S01]  /*5430*/  FMUL.FTZ R50, R27, 1 ;  /* 0x3f8000001b327820 */ /* 0x000fe20000410000 */
[----:B------:R-:W3:Y:S01]  /*5440*/  F2F.F64.F32 R56, R56 ;  /* 0x0000003800387310 */ /* 0x000ee20000201800 */
[----:B0-----:R-:W-:-:S02]  /*5450*/  LOP3.LUT R10, R10, R60, RZ, 0x3c, !PT ;  /* 0x0000003c0a0a7212 */ /* 0x001fc400078e3cff */
[----:B------:R-:W-:Y:S02]  /*5460*/  MOV R60, c[0x0][0x17c] ;  /* 0x00005f00003c7a02 */ /* 0x000fe40000000f00 */
[----:B------:R-:W-:-:S03]  /*5470*/  LOP3.LUT R8, R8, R61, RZ, 0x3c, !PT ;  /* 0x0000003d08087212 */ /* 0x000fc600078e3cff */
[----:B------:R-:W0:Y:S01]  /*5480*/  F2F.F64.F32 R58, R58 ;  /* 0x0000003a003a7310 */ /* 0x000e220000201800 */
[----:B-1----:R-:W-:Y:S02]  /*5490*/  LOP3.LUT R3, R3, R54, RZ, 0x3c, !PT ;  /* 0x0000003603037212 */ /* 0x002fe400078e3cff */
[----:B------:R-:W-:-:S05]  /*54a0*/  LOP3.LUT R0, R0, R55, RZ, 0x3c, !PT ;  /* 0x0000003700007212 */ /* 0x000fca00078e3cff */
[----:B------:R-:W1:Y:S01]  /*54b0*/  F2F.F64.F32 R44, R44 ;  /* 0x0000002c002c7310 */ /* 0x000e620000201800 */
[----:B---3--:R-:W-:Y:S02]  /*54c0*/  LOP3.LUT R5, R5, R56, RZ, 0x3c, !PT ;  /* 0x0000003805057212 */ /* 0x008fe400078e3cff */
[----:B------:R-:W-:Y:S02]  /*54d0*/  LOP3.LUT R4, R4, R57, RZ, 0x3c, !PT ;  /* 0x0000003904047212 */ /* 0x000fe400078e3cff */
[----:B0-----:R-:W-:-:S03]  /*54e0*/  LOP3.LUT R7, R7, R58, RZ, 0x3c, !PT ;  /* 0x0000003a07077212 */ /* 0x001fc600078e3cff */
[----:B------:R-:W0:Y:S01]  /*54f0*/  F2F.F64.F32 R62, R62 ;  /* 0x0000003e003e7310 */ /* 0x000e220000201800 */
[----:B------:R-:W-:Y:S02]  /*5500*/  LOP3.LUT R6, R6, R59, RZ, 0x3c, !PT ;  /* 0x0000003b06067212 */ /* 0x000fe400078e3cff */
[----:B-1----:R-:W-:Y:S01]  /*5510*/  LOP3.LUT R40, R40, R44, RZ, 0x3c, !PT ;  /* 0x0000002c28287212 */ /* 0x002fe200078e3cff */
[----:B------:R-:W-:-:S04]  /*5520*/  IMAD R44, R60, 0x3, R9 ;  /* 0x000000033c2c7824 */ /* 0x000fc800078e0209 */
[----:B------:R-:W1:Y:S01]  /*5530*/  F2F.F64.F32 R64, R64 ;  /* 0x0000004000407310 */ /* 0x000e620000201800 */
[----:B------:R-:W-:Y:S02]  /*5540*/  LOP3.LUT R20, R20, R45, RZ, 0x3c, !PT ;  /* 0x0000002d14147212 */ /* 0x000fe400078e3cff */
[----:B------:R-:W-:Y:S02]  /*5550*/  ISETP.GE.U32.AND P1, PT, R44, c[0x0][0x174], PT ;  /* 0x00005d002c007a0c */ /* 0x000fe40003f26070 */
[----:B0-----:R-:W-:-:S03]  /*5560*/  LOP3.LUT R12, R12, R62, RZ, 0x3c, !PT ;  /* 0x0000003e0c0c7212 */ /* 0x001fc600078e3cff */
[----:B------:R-:W0:Y:S01]  /*5570*/  F2F.F64.F32 R66, R66 ;  /* 0x0000004200427310 */ /* 0x000e220000201800 */
[----:B------:R-:W-:-:S07]  /*5580*/  LOP3.LUT R11, R11, R63, RZ, 0x3c, !PT ;  /* 0x0000003f0b0b7212 */ /* 0x000fce00078e3cff */
[----:B------:R-:W3:Y:S01]  /*5590*/  F2F.F64.F32 R68, R68 ;  /* 0x0000004400447310 */ /* 0x000ee20000201800 */
[----:B-1----:R-:W-:Y:S02]  /*55a0*/  LOP3.LUT R14, R14, R64, RZ, 0x3c, !PT ;  /* 0x000000400e0e7212 */ /* 0x002fe400078e3cff */
[----:B------:R-:W-:-:S05]  /*55b0*/  LOP3.LUT R15, R15, R65, RZ, 0x3c, !PT ;  /* 0x000000410f0f7212 */ /* 0x000fca00078e3cff */
[----:B------:R-:W1:Y:S01]  /*55c0*/  F2F.F64.F32 R46, R46 ;  /* 0x0000002e002e7310 */ /* 0x000e620000201800 */
[----:B0-----:R-:W-:Y:S02]  /*55d0*/  LOP3.LUT R16, R16, R66, RZ, 0x3c, !PT ;  /* 0x0000004210107212 */ /* 0x001fe400078e3cff */
[----:B------:R-:W-:-:S05]  /*55e0*/  LOP3.LUT R21, R21, R67, RZ, 0x3c, !PT ;  /* 0x0000004315157212 */ /* 0x000fca00078e3cff */
[----:B------:R-:W0:Y:S01]  /*55f0*/  F2F.F64.F32 R48, R48 ;  /* 0x0000003000307310 */ /* 0x000e220000201800 */
[----:B---3--:R-:W-:Y:S02]  /*5600*/  LOP3.LUT R43, R43, R68, RZ, 0x3c, !PT ;  /* 0x000000442b2b7212 */ /* 0x008fe400078e3cff */
[----:B------:R-:W-:-:S05]  /*5610*/  LOP3.LUT R41, R41, R69, RZ, 0x3c, !PT ;  /* 0x0000004529297212 */ /* 0x000fca00078e3cff */
        /* <DEDUP_REMOVED lines=25> */
.L_x_1198:
[----:B------:R-:W-:Y:S05]  /*57b0*/  BSYNC B1 ;  /* 0x0000000000017941 */ /* 0x000fea0003800000 */
.L_x_1193:
[----:B------:R-:W-:Y:S05]  /*57c0*/  BSYNC B0 ;  /* 0x0000000000007941 */ /* 0x000fea0003800000 */
.L_x_1192:
[----:B------:R-:W-:Y:S01]  /*57d0*/  ISETP.GE.U32.AND P0, PT, R9, c[0x0][0x174], PT ;  /* 0x00005d0009007a0c */ /* 0x000fe20003f06070 */
[----:B------:R-:W-:-:S12]  /*57e0*/  BSSY B0, `(.L_x_1200) ;  /* 0x000033d000007945 */ /* 0x000fd80003800000 */
[----:B------:R-:W-:Y:S05]  /*57f0*/  @P0 BRA `(.L_x_1201) ;  /* 0x000033b000000947 */ /* 0x000fea0003800000 */
[----:B------:R-:W-:Y:S01]  /*5800*/  ISETP.NE.AND P1, PT, RZ, c[0x0][0x1b0], PT ;  /* 0x00006c00ff007a0c */ /* 0x000fe20003f25270 */
[----:B------:R-:W-:-:S12]  /*5810*/  IMAD.MOV.U32 R46, RZ, RZ, RZ ;  /* 0x000000ffff2e7224 */ /* 0x000fd800078e00ff */
[----:B------:R-:W-:Y:S05]  /*5820*/  @!P1 BRA `(.L_x_1202) ;  /* 0x00000c7000009947 */ /* 0x000fea0003800000 */
[----:B------:R-:W-:Y:S01]  /*5830*/  HFMA2.MMA R32, -RZ, RZ, 0, 0 ;  /* 0x00000000ff207435 */ /* 0x000fe200000001ff */
[----:B------:R-:W-:-:S09]  /*5840*/  IMAD.MOV.U32 R33, RZ, RZ, R9 ;  /* 0x000000ffff217224 */ /* 0x000fd200078e0009 */
        /* <DEDUP_REMOVED lines=197> */
.L_x_1202:
[----:B------:R-:W-:-:S04]  /*64a0*/  LOP3.LUT R33, R46, 0xfffffff0, RZ, 0xc0, !PT ;  /* 0xfffffff02e217812 */ /* 0x000fc800078ec0ff */
[----:B------:R-:W-:-:S04]  /*64b0*/  IADD3 R32, P2, R18, R33, RZ ;  /* 0x0000002112207210 */ /* 0x000fc80007f5e0ff */
[----:B------:R-:W-:-:S06]  /*64c0*/  IADD3.X R33, RZ, R19, RZ, P2, !PT ;  /* 0x00000013ff217210 */ /* 0x000fcc00017fe4ff */
[----:B------:R-:W5:Y:S01]  /*64d0*/  LDG.E.128 R32, [R32.64] ;  /* 0x0000002420207981 */ /* 0x000f62000c1e1d00 */
        /* <DEDUP_REMOVED lines=203> */
.L_x_1203:
[----:B------:R-:W-:-:S04]  /*7190*/  LOP3.LUT R29, R47, 0xfffffff0, RZ, 0xc0, !PT ;  /* 0xfffffff02f1d7812 */ /* 0x000fc800078ec0ff */
[----:B------:R-:W-:-:S05]  /*71a0*/  IADD3 R28, P2, R18, R29, RZ ;  /* 0x0000001d121c7210 */ /* 0x000fca0007f5e0ff */
[----:B------:R-:W-:-:S06]  /*71b0*/  IMAD.X R29, RZ, RZ, R19, P2 ;  /* 0x000000ffff1d7224 */ /* 0x000fcc00010e0613 */
[----:B------:R-:W5:Y:S01]  /*71c0*/  LDG.E.128 R28, [R28.64] ;  /* 0x000000241c1c7981 */ /* 0x000f62000c1e1d00 */
        /* <DEDUP_REMOVED lines=203> */
.L_x_1204:
        /* <DEDUP_REMOVED lines=207> */
.L_x_1205:
[----:B------:R-:W-:-:S04]  /*8b70*/  LOP3.LUT R37, R37, 0xfffffff0, RZ, 0xc0, !PT ;  /* 0xfffffff025257812 */ /* 0x000fc800078ec0ff */
[----:B------:R-:W-:-:S05]  /*8b80*/  IADD3 R36, P1, R18, R37, RZ ;  /* 0x0000002512247210 */ /* 0x000fca0007f3e0ff */
[----:B------:R-:W-:-:S06]  /*8b90*/  IMAD.X R37, RZ, RZ, R19, P1 ;  /* 0x000000ffff257224 */ /* 0x000fcc00008e0613 */
[----:B------:R-:W5:Y:S02]  /*8ba0*/  LDG.E.128 R36, [R36.64] ;  /* 0x0000002424247981 */ /* 0x000f64000c1e1d00 */
.L_x_1201:
[----:B------:R-:W-:Y:S05]  /*8bb0*/  BSYNC B0 ;  /* 0x0000000000007941 */ /* 0x000fea0003800000 */
.L_x_1200:
[----:B------:R-:W-:Y:S01]  /*8bc0*/  BSSY B0, `(.L_x_1206) ;  /* 0x000004b000007945 */ /* 0x000fe20003800000 */
[----:B------:R-:W-:Y:S05]  /*8bd0*/  @P0 BRA `(.L_x_1207) ;  /* 0x0000049000000947 */ /* 0x000fea0003800000 */
[----:B-----5:R-:W-:Y:S01]  /*8be0*/  FMUL.FTZ R18, R32, 1 ;  /* 0x3f80000020127820 */ /* 0x020fe20000410000 */
[----:B------:R-:W-:Y:S01]  /*8bf0*/  IADD3 R9, R9, c[0x0][0x17c], RZ ;  /* 0x00005f0009097a10 */ /* 0x000fe20007ffe0ff */
[----:B------:R-:W-:Y:S02]  /*8c00*/  FMUL.FTZ R44, R33, 1 ;  /* 0x3f800000212c7820 */ /* 0x000fe40000410000 */
[----:B------:R-:W-:Y:S01]  /*8c10*/  FMUL.FTZ R32, R34, 1 ;  /* 0x3f80000022207820 */ /* 0x000fe20000410000 */
[----:B------:R-:W-:Y:S01]  /*8c20*/  ISETP.GE.U32.AND P0, PT, R9, c[0x0][0x174], PT ;  /* 0x00005d0009007a0c */ /* 0x000fe20003f06070 */
        /* <DEDUP_REMOVED lines=14> */
[----:B------:R-:W-:Y:S01]  /*8d10*/  FMUL.FTZ R18, R28, 1 ;  /* 0x3f8000001c127820 */ /* 0x000fe20000410000 */
[----:B------:R-:W-:Y:S01]  /*8d20*/  IADD3 R9, R9, c[0x0][0x17c], RZ ;  /* 0x00005f0009097a10 */ /* 0x000fe20007ffe0ff */
[----:B------:R-:W-:-:S02]  /*8d30*/  FMUL.FTZ R29, R29, 1 ;  /* 0x3f8000001d1d7820 */ /* 0x000fc40000410000 */
        /* <DEDUP_REMOVED lines=35> */
[----:B------:R-:W-:Y:S02]  /*8f70*/  FMUL.FTZ R18, R36, 1 ;  /* 0x3f80000024127820 */ /* 0x000fe40000410000 */
[----:B------:R-:W-:-:S02]  /*8f80*/  FMUL.FTZ R24, R37, 1 ;  /* 0x3f80000025187820 */ /* 0x000fc40000410000 */
        /* <DEDUP_REMOVED lines=14> */
.L_x_1207:
[----:B------:R-:W-:Y:S05]  /*9070*/  BSYNC B0 ;  /* 0x0000000000007941 */ /* 0x000fea0003800000 */
.L_x_1206:
        /* <DEDUP_REMOVED lines=17> */
.L_x_1191:
        /* <DEDUP_REMOVED lines=64> */
.L_x_1210:
[----:B------:R-:W-:Y:S01]  /*9590*/  IMAD R24, R10, R9, RZ ;  /* 0x000000090a187224 */ /* 0x000fe200078e02ff */
[----:B------:R-:W-:-:S04]  /*95a0*/  IADD3 R9, R9, c[0x0][0x17c], RZ ;  /* 0x00005f0009097a10 */ /* 0x000fc80007ffe0ff */
[----:B------:R-:W-:Y:S01]  /*95b0*/  SHF.R.U32.HI R33, RZ, 0x2, R24 ;  /* 0x00000002ff217819 */ /* 0x000fe20000011618 */
[----:B------:R-:W-:-:S04]  /*95c0*/  IMAD R24, R10, R9, RZ ;  /* 0x000000090a187224 */ /* 0x000fc800078e02ff */
[----:B------:R-:W-:Y:S01]  /*95d0*/  IMAD.WIDE.U32 R32, R33, 0x10, R18 ;  /* 0x0000001021207825 */ /* 0x000fe200078e0012 */
[----:B------:R-:W-:Y:S02]  /*95e0*/  SHF.R.U32.HI R37, RZ, 0x2, R24 ;  /* 0x00000002ff257819 */ /* 0x000fe40000011618 */
[----:B------:R-:W-:-:S03]  /*95f0*/  IADD3 R9, R9, c[0x0][0x17c], RZ ;  /* 0x00005f0009097a10 */ /* 0x000fc60007ffe0ff */
[----:B------:R-:W-:Y:S01]  /*9600*/  IMAD.WIDE.U32 R36, R37, 0x10, R18 ;  /* 0x0000001025247825 */ /* 0x000fe200078e0012 */
[----:B------:R-:W2:Y:S03]  /*9610*/  LDG.E.128 R32, [R32.64] ;  /* 0x0000002420207981 */ /* 0x000ea6000c1e1d00 */
[----:B------:R-:W-:Y:S02]  /*9620*/  IMAD R24, R10, R9, RZ ;  /* 0x000000090a187224 */ /* 0x000fe400078e02ff */
[----:B------:R-:W3:Y:S01]  /*9630*/  LDG.E.128 R36, [R36.64] ;  /* 0x0000002424247981 */ /* 0x000ee2000c1e1d00 */
[----:B------:R-:W-:Y:S02]  /*9640*/  IADD3 R9, R9, c[0x0][0x17c], RZ ;  /* 0x00005f0009097a10 */ /* 0x000fe40007ffe0ff */
[----:B------:R-:W-:-:S03]  /*9650*/  SHF.R.U32.HI R25, RZ, 0x2, R24 ;  /* 0x00000002ff197819 */ /* 0x000fc60000011618 */
[----:B------:R-:W-:Y:S02]  /*9660*/  IMAD R28, R10, R9, RZ ;  /* 0x000000090a1c7224 */ /* 0x000fe400078e02ff */
[----:B------:R-:W-:-:S03]  /*9670*/  IMAD.WIDE.U32 R24, R25, 0x10, R18 ;  /* 0x0000001019187825 */ /* 0x000fc600078e0012 */
[----:B------:R-:W-:-:S03]  /*9680*/  SHF.R.U32.HI R29, RZ, 0x2, R28 ;  /* 0x00000002ff1d7819 */ /* 0x000fc6000001161c */
[----:B------:R-:W4:Y:S02]  /*9690*/  LDG.E.128 R24, [R24.64] ;  /* 0x0000002418187981 */ /* 0x000f24000c1e1d00 */
[----:B------:R-:W-:-:S06]  /*96a0*/  IMAD.WIDE.U32 R28, R29, 0x10, R18 ;  /* 0x000000101d1c7825 */ /* 0x000fcc00078e0012 */
[----:B------:R-:W5:Y:S01]  /*96b0*/  LDG.E.128 R28, [R28.64] ;  /* 0x000000241c1c7981 */ /* 0x000f62000c1e1d00 */
[----:B------:R-:W-:-:S05]  /*96c0*/  IADD3 R9, R9, c[0x0][0x17c], RZ ;  /* 0x00005f0009097a10 */ /* 0x000fca0007ffe0ff */
[----:B------:R-:W-:-:S05]  /*96d0*/  IMAD R76, R74, 0x3, R9 ;  /* 0x000000034a4c7824 */ /* 0x000fca00078e0209 */
[----:B------:R-:W-:Y:S01]  /*96e0*/  ISETP.GE.U32.AND P0, PT, R76, c[0x0][0x174], PT ;  /* 0x00005d004c007a0c */ /* 0x000fe20003f06070 */
[----:B--2---:R-:W-:Y:S02]  /*96f0*/  FMUL.FTZ R66, R32, 1 ;  /* 0x3f80000020427820 */ /* 0x004fe40000410000 */
[----:B------:R-:W-:Y:S02]  /*9700*/  FMUL.FTZ R80, R35, 1 ;  /* 0x3f80000023507820 */ /* 0x000fe40000410000 */
[----:B------:R-:W-:Y:S02]  /*9710*/  FMUL.FTZ R84, R33, 1 ;  /* 0x3f80000021547820 */ /* 0x000fe40000410000 */
[----:B---3--:R-:W-:Y:S01]  /*9720*/  FMUL.FTZ R48, R36, 1 ;  /* 0x3f80000024307820 */ /* 0x008fe20000410000 */
[----:B------:R-:W0:Y:S01]  /*9730*/  F2F.F64.F32 R66, R66 ;  /* 0x0000004200427310 */ /* 0x000e220000201800 */
[----:B------:R-:W-:Y:S02]  /*9740*/  FMUL.FTZ R82, R34, 1 ;  /* 0x3f80000022527820 */ /* 0x000fe40000410000 */
[----:B------:R-:W-:-:S02]  /*9750*/  FMUL.FTZ R50, R37, 1 ;  /* 0x3f80000025327820 */ /* 0x000fc40000410000 */
[----:B------:R-:W-:Y:S02]  /*9760*/  FMUL.FTZ R52, R38, 1 ;  /* 0x3f80000026347820 */ /* 0x000fe40000410000 */
[----:B------:R-:W-:Y:S01]  /*9770*/  FMUL.FTZ R54, R39, 1 ;  /* 0x3f80000027367820 */ /* 0x000fe20000410000 */
[----:B------:R-:W1:Y:S01]  /*9780*/  F2F.F64.F32 R48, R48 ;  /* 0x0000003000307310 */ /* 0x000e620000201800 */
[----:B----4-:R-:W-:Y:S02]  /*9790*/  FMUL.FTZ R56, R24, 1 ;  /* 0x3f80000018387820 */ /* 0x010fe40000410000 */
[----:B------:R-:W-:-:S05]  /*97a0*/  FMUL.FTZ R58, R25, 1 ;  /* 0x3f800000193a7820 */ /* 0x000fca0000410000 */
[----:B------:R-:W2:Y:S01]  /*97b0*/  F2F.F64.F32 R80, R80 ;  /* 0x0000005000507310 */ /* 0x000ea20000201800 */
[----:B------:R-:W-:Y:S01]  /*97c0*/  FMUL.FTZ R60, R26, 1 ;  /* 0x3f8000001a3c7820 */ /* 0x000fe20000410000 */
[----:B0-----:R-:W-:Y:S01]  /*97d0*/  LOP3.LUT R8, R8, R66, RZ, 0x3c, !PT ;  /* 0x0000004208087212 */ /* 0x001fe200078e3cff */
[----:B------:R-:W-:Y:S01]  /*97e0*/  FMUL.FTZ R62, R27, 1 ;  /* 0x3f8000001b3e7820 */ /* 0x000fe20000410000 */
[----:B------:R-:W-:Y:S01]  /*97f0*/  LOP3.LUT R7, R7, R67, RZ, 0x3c, !PT ;  /* 0x0000004307077212 */ /* 0x000fe200078e3cff */
[----:B-----5:R-:W-:Y:S02]  /*9800*/  FMUL.FTZ R64, R28, 1 ;  /* 0x3f8000001c407820 */ /* 0x020fe40000410000 */
[----:B------:R-:W-:Y:S01]  /*9810*/  FMUL.FTZ R76, R29, 1 ;  /* 0x3f8000001d4c7820 */ /* 0x000fe20000410000 */
[----:B-1----:R-:W-:Y:S01]  /*9820*/  LOP3.LUT R73, R73, R48, RZ, 0x3c, !PT ;  /* 0x0000003049497212 */ /* 0x002fe200078e3cff */
[----:B------:R-:W-:Y:S01]  /*9830*/  FMUL.FTZ R48, R31, 1 ;  /* 0x3f8000001f307820 */ /* 0x000fe20000410000 */
[----:B------:R-:W-:Y:S01]  /*9840*/  LOP3.LUT R20, R20, R49, RZ, 0x3c, !PT ;  /* 0x0000003114147212 */ /* 0x000fe200078e3cff */
[----:B------:R-:W-:Y:S01]  /*9850*/  FMUL.FTZ R78, R30, 1 ;  /* 0x3f8000001e4e7820 */ /* 0x000fe20000410000 */
[----:B------:R-:W0:Y:S01]  /*9860*/  F2F.F64.F32 R84, R84 ;  /* 0x0000005400547310 */ /* 0x000e220000201800 */
[----:B--2---:R-:W-:-:S02]  /*9870*/  LOP3.LUT R0, R0, R80, RZ, 0x3c, !PT ;  /* 0x0000005000007212 */ /* 0x004fc400078e3cff */
[----:B------:R-:W-:-:S05]  /*9880*/  LOP3.LUT R68, R68, R81, RZ, 0x3c, !PT ;  /* 0x0000005144447212 */ /* 0x000fca00078e3cff */
        /* <DEDUP_REMOVED lines=40> */
.L_x_1209:
[----:B------:R-:W-:Y:S05]  /*9b10*/  BSYNC B0 ;  /* 0x0000000000007941 */ /* 0x000fea0003800000 */
.L_x_1208:
[----:B------:R-:W-:Y:S01]  /*9b20*/  ISETP.GE.U32.AND P1, PT, R9, c[0x0][0x174], PT ;  /* 0x00005d0009007a0c */ /* 0x000fe20003f26070 */
[----:B------:R-:W-:-:S12]  /*9b30*/  BSSY B0, `(.L_x_1211) ;  /* 0x000001a000007945 */ /* 0x000fd80003800000 */
[----:B------:R-:W-:Y:S05]  /*9b40*/  @P1 BRA `(.L_x_1212) ;  /* 0x0000018000001947 */ /* 0x000fea0003800000 */
[----:B------:R-:W-:-:S05]  /*9b50*/  IMAD R32, R10, R9, RZ ;  /* 0x000000090a207224 */ /* 0x000fca00078e02ff */
[----:B------:R-:W-:-:S05]  /*9b60*/  SHF.R.U32.HI R33, RZ, 0x2, R32 ;  /* 0x00000002ff217819 */ /* 0x000fca0000011620 */
[----:B------:R-:W-:-:S06]  /*9b70*/  IMAD.WIDE.U32 R32, R33, 0x10, R18 ;  /* 0x0000001021207825 */ /* 0x000fcc00078e0012 */
[----:B------:R-:W5:Y:S01]  /*9b80*/  LDG.E.128 R32, [R32.64] ;  /* 0x0000002420207981 */ /* 0x000f62000c1e1d00 */
[----:B------:R-:W-:-:S04]  /*9b90*/  IADD3 R49, R9, c[0x0][0x17c], RZ ;  /* 0x00005f0009317a10 */ /* 0x000fc80007ffe0ff */
[----:B------:R-:W-:-:S13]  /*9ba0*/  ISETP.GE.U32.AND P0, PT, R49, c[0x0][0x174], PT ;  /* 0x00005d0031007a0c */ /* 0x000fda0003f06070 */
        /* <DEDUP_REMOVED lines=16> */
[----:B------:R-:W5:Y:S04]  /*9cb0*/  LDG.E.128 R24, [R24.64] ;  /* 0x0000002418187981 */ /* 0x000f68000c1e1d00 */
[----:B------:R0:W5:Y:S02]  /*9cc0*/  @!P0 LDG.E.128 R28, [R18.64] ;  /* 0x00000024121c8981 */ /* 0x000164000c1e1d00 */
.L_x_1212:
[----:B------:R-:W-:Y:S05]  /*9cd0*/  BSYNC B0 ;  /* 0x0000000000007941 */ /* 0x000fea0003800000 */
.L_x_1211:
[----:B------:R-:W-:Y:S01]  /*9ce0*/  BSSY B0, `(.L_x_1213) ;  /* 0x000004b000007945 */ /* 0x000fe20003800000 */
[----:B------:R-:W-:Y:S05]  /*9cf0*/  @P1 BRA `(.L_x_1214) ;  /* 0x0000049000001947 */ /* 0x000fea0003800000 */
[----:B0----5:R-:W-:Y:S01]  /*9d00*/  FMUL.FTZ R18, R32, 1 ;  /* 0x3f80000020127820 */ /* 0x021fe20000410000 */
        /* <DEDUP_REMOVED lines=72> */
.L_x_1214:
[----:B------:R-:W-:Y:S05]  /*a190*/  BSYNC B0 ;  /* 0x0000000000007941 */ /* 0x000fea0003800000 */
.L_x_1213:
        /* <DEDUP_REMOVED lines=14> */
[----:B0-----:R-:W-:Y:S02]  /*a280*/  LOP3.LUT R18, R13, R46, RZ, 0x3c, !PT ;  /* 0x0000002e0d127212 */ /* 0x001fe400078e3cff */
[----:B------:R-:W-:Y:S01]  /*a290*/  LOP3.LUT R19, R70, R11, RZ, 0x3c, !PT ;  /* 0x0000000b46137212 */ /* 0x000fe200078e3cff */
[----:B------:R-:W-:Y:S05]  /*a2a0*/  BRA `(.L_x_1189) ;  /* 0x000010d000007947 */ /* 0x000fea0003800000 */
.L_x_1190:
        /* <DEDUP_REMOVED lines=68> */
.L_x_1217:
[----:B------:R-:W-:Y:S02]  /*a6f0*/  SHF.R.U32.HI R33, RZ, 0x2, R7 ;  /* 0x00000002ff217819 */ /* 0x000fe40000011607 */
[----:B------:R-:W-:-:S03]  /*a700*/  IADD3 R7, R7, c[0x0][0x17c], RZ ;  /* 0x00005f0007077a10 */ /* 0x000fc60007ffe0ff */
[----:B------:R-:W-:Y:S01]  /*a710*/  IMAD.WIDE.U32 R32, R33, 0x10, R18 ;  /* 0x0000001021207825 */ /* 0x000fe200078e0012 */
[----:B------:R-:W-:-:S05]  /*a720*/  SHF.R.U32.HI R37, RZ, 0x2, R7 ;  /* 0x00000002ff257819 */ /* 0x000fca0000011607 */
[----:B------:R-:W-:Y:S01]  /*a730*/  IMAD.WIDE.U32 R36, R37, 0x10, R18 ;  /* 0x0000001025247825 */ /* 0x000fe200078e0012 */
[----:B------:R-:W-:Y:S01]  /*a740*/  IADD3 R7, R7, c[0x0][0x17c], RZ ;  /* 0x00005f0007077a10 */ /* 0x000fe20007ffe0ff */
[----:B------:R-:W2:Y:S04]  /*a750*/  LDG.E.128 R32, [R32.64] ;  /* 0x0000002420207981 */ /* 0x000ea8000c1e1d00 */
[----:B------:R-:W3:Y:S01]  /*a760*/  LDG.E.128 R36, [R36.64] ;  /* 0x0000002424247981 */ /* 0x000ee2000c1e1d00 */
[----:B------:R-:W-:Y:S02]  /*a770*/  SHF.R.U32.HI R25, RZ, 0x2, R7 ;  /* 0x00000002ff197819 */ /* 0x000fe40000011607 */
[----:B------:R-:W-:-:S03]  /*a780*/  IADD3 R7, R7, c[0x0][0x17c], RZ ;  /* 0x00005f0007077a10 */ /* 0x000fc60007ffe0ff */
[----:B------:R-:W-:Y:S01]  /*a790*/  IMAD.WIDE.U32 R24, R25, 0x10, R18 ;  /* 0x0000001019187825 */ /* 0x000fe200078e0012 */
[----:B------:R-:W-:-:S05]  /*a7a0*/  SHF.R.U32.HI R29, RZ, 0x2, R7 ;  /* 0x00000002ff1d7819 */ /* 0x000fca0000011607 */
[----:B------:R-:W-:Y:S01]  /*a7b0*/  IMAD.WIDE.U32 R28, R29, 0x10, R18 ;  /* 0x000000101d1c7825 */ /* 0x000fe200078e0012 */
[----:B------:R-:W4:Y:S05]  /*a7c0*/  LDG.E.128 R24, [R24.64] ;  /* 0x0000002418187981 */ /* 0x000f2a000c1e1d00 */
[----:B------:R-:W5:Y:S01]  /*a7d0*/  LDG.E.128 R28, [R28.64] ;  /* 0x000000241c1c7981 */ /* 0x000f62000c1e1d00 */
[----:B------:R-:W-:-:S05]  /*a7e0*/  IADD3 R7, R7, c[0x0][0x17c], RZ ;  /* 0x00005f0007077a10 */ /* 0x000fca0007ffe0ff */
[----:B------:R-:W-:-:S05]  /*a7f0*/  IMAD R76, R74, 0x3, R7 ;  /* 0x000000034a4c7824 */ /* 0x000fca00078e0207 */
[----:B------:R-:W-:Y:S01]  /*a800*/  ISETP.GE.U32.AND P0, PT, R76, c[0x0][0x174], PT ;  /* 0x00005d004c007a0c */ /* 0x000fe20003f06070 */
[----:B--2---:R-:W-:Y:S02]  /*a810*/  FMUL.FTZ R66, R32, 1 ;  /* 0x3f80000020427820 */ /* 0x004fe40000410000 */
[----:B------:R-:W-:Y:S02]  /*a820*/  FMUL.FTZ R46, R35, 1 ;  /* 0x3f800000232e7820 */ /* 0x000fe40000410000 */
[----:B---3--:R-:W-:Y:S02]  /*a830*/  FMUL.FTZ R48, R36, 1 ;  /* 0x3f80000024307820 */ /* 0x008fe40000410000 */
[----:B------:R-:W0:Y:S01]  /*a840*/  F2F.F64.F32 R66, R66 ;  /* 0x0000004200427310 */ /* 0x000e220000201800 */
[----:B------:R-:W-:Y:S02]  /*a850*/  FMUL.FTZ R84, R33, 1 ;  /* 0x3f80000021547820 */ /* 0x000fe40000410000 */
[----:B------:R-:W-:-:S02]  /*a860*/  FMUL.FTZ R82, R34, 1 ;  /* 0x3f80000022527820 */ /* 0x000fc40000410000 */
[----:B------:R-:W-:Y:S02]  /*a870*/  FMUL.FTZ R50, R37, 1 ;  /* 0x3f80000025327820 */ /* 0x000fe40000410000 */
[----:B------:R-:W-:Y:S01]  /*a880*/  FMUL.FTZ R52, R38, 1 ;  /* 0x3f80000026347820 */ /* 0x000fe20000410000 */
[----:B------:R-:W1:Y:S01]  /*a890*/  F2F.F64.F32 R48, R48 ;  /* 0x0000003000307310 */ /* 0x000e620000201800 */
[----:B------:R-:W-:Y:S02]  /*a8a0*/  FMUL.FTZ R54, R39, 1 ;  /* 0x3f80000027367820 */ /* 0x000fe40000410000 */
[----:B----4-:R-:W-:Y:S02]  /*a8b0*/  FMUL.FTZ R56, R24, 1 ;  /* 0x3f80000018387820 */ /* 0x010fe40000410000 */
[----:B------:R-:W-:Y:S02]  /*a8c0*/  FMUL.FTZ R58, R25, 1 ;  /* 0x3f800000193a7820 */ /* 0x000fe40000410000 */
[----:B------:R-:W-:Y:S01]  /*a8d0*/  FMUL.FTZ R60, R26, 1 ;  /* 0x3f8000001a3c7820 */ /* 0x000fe20000410000 */
[----:B------:R-:W2:Y:S01]  /*a8e0*/  F2F.F64.F32 R46, R46 ;  /* 0x0000002e002e7310 */ /* 0x000ea20000201800 */
[----:B------:R-:W-:Y:S01]  /*a8f0*/  FMUL.FTZ R62, R27, 1 ;  /* 0x3f8000001b3e7820 */ /* 0x000fe20000410000 */
[----:B0-----:R-:W-:Y:S01]  /*a900*/  LOP3.LUT R6, R6, R66, RZ, 0x3c, !PT ;  /* 0x0000004206067212 */ /* 0x001fe200078e3cff */
[----:B-----5:R-:W-:Y:S01]  /*a910*/  FMUL.FTZ R64, R28, 1 ;  /* 0x3f8000001c407820 */ /* 0x020fe20000410000 */
[----:B------:R-:W-:Y:S01]  /*a920*/  LOP3.LUT R5, R5, R67, RZ, 0x3c, !PT ;  /* 0x0000004305057212 */ /* 0x000fe200078e3cff */
[----:B------:R-:W-:-:S02]  /*a930*/  FMUL.FTZ R76, R29, 1 ;  /* 0x3f8000001d4c7820 */ /* 0x000fc40000410000 */
[----:B------:R-:W-:Y:S01]  /*a940*/  FMUL.FTZ R78, R30, 1 ;  /* 0x3f8000001e4e7820 */ /* 0x000fe20000410000 */
[----:B-1----:R-:W-:Y:S01]  /*a950*/  LOP3.LUT R75, R75, R48, RZ, 0x3c, !PT ;  /* 0x000000304b4b7212 */ /* 0x002fe200078e3cff */
[----:B------:R-:W-:Y:S01]  /*a960*/  FMUL.FTZ R48, R31, 1 ;  /* 0x3f8000001f307820 */ /* 0x000fe20000410000 */
[----:B------:R-:W-:Y:S01]  /*a970*/  LOP3.LUT R16, R16, R49, RZ, 0x3c, !PT ;  /* 0x0000003110107212 */ /* 0x000fe200078e3cff */
[----:B------:R-:W0:Y:S01]  /*a980*/  F2F.F64.F32 R84, R84 ;  /* 0x0000005400547310 */ /* 0x000e220000201800 */
[----:B--2---:R-:W-:Y:S02]  /*a990*/  LOP3.LUT R71, R71, R46, RZ, 0x3c, !PT ;  /* 0x0000002e47477212 */ /* 0x004fe400078e3cff */
        /* <DEDUP_REMOVED lines=41> */
.L_x_1216:
[----:B------:R-:W-:Y:S05]  /*ac30*/  BSYNC B0 ;  /* 0x0000000000007941 */ /* 0x000fea0003800000 */
.L_x_1215:
[----:B------:R-:W-:Y:S01]  /*ac40*/  ISETP.GE.U32.AND P1, PT, R7, c[0x0][0x174], PT ;  /* 0x00005d0007007a0c */ /* 0x000fe20003f26070 */
[----:B------:R-:W-:-:S12]  /*ac50*/  BSSY B0, `(.L_x_1218) ;  /* 0x0000016000007945 */ /* 0x000fd80003800000 */
[----:B------:R-:W-:Y:S05]  /*ac60*/  @P1 BRA `(.L_x_1219) ;  /* 0x0000014000001947 */ /* 0x000fea0003800000 */
[----:B------:R-:W-:-:S05]  /*ac70*/  SHF.R.U32.HI R33, RZ, 0x2, R7 ;  /* 0x00000002ff217819 */ /* 0x000fca0000011607 */
[----:B------:R-:W-:-:S06]  /*ac80*/  IMAD.WIDE.U32 R32, R33, 0x10, R18 ;  /* 0x0000001021207825 */ /* 0x000fcc00078e0012 */
[----:B------:R-:W5:Y:S01]  /*ac90*/  LDG.E.128 R32, [R32.64] ;  /* 0x0000002420207981 */ /* 0x000f62000c1e1d00 */
[----:B------:R-:W-:-:S04]  /*aca0*/  IADD3 R46, R7, c[0x0][0x17c], RZ ;  /* 0x00005f00072e7a10 */ /* 0x000fc80007ffe0ff */
[----:B------:R-:W-:-:S13]  /*acb0*/  ISETP.GE.U32.AND P0, PT, R46, c[0x0][0x174], PT ;  /* 0x00005d002e007a0c */ /* 0x000fda0003f06070 */
[----:B------:R-:W-:Y:S05]  /*acc0*/  @P0 BRA `(.L_x_1219) ;  /* 0x000000e000000947 */ /* 0x000fea0003800000 */
[----:B------:R-:W-:-:S05]  /*acd0*/  SHF.R.U32.HI R37, RZ, 0x2, R46 ;  /* 0x00000002ff257819 */ /* 0x000fca000001162e */
[----:B------:R-:W-:-:S06]  /*ace0*/  IMAD.WIDE.U32 R36, R37, 0x10, R18 ;  /* 0x0000001025247825 */ /* 0x000fcc00078e0012 */
[----:B------:R-:W5:Y:S01]  /*acf0*/  LDG.E.128 R36, [R36.64] ;  /* 0x0000002424247981 */ /* 0x000f62000c1e1d00 */
[----:B------:R-:W-:-:S04]  /*ad00*/  IADD3 R46, R46, c[0x0][0x17c], RZ ;  /* 0x00005f002e2e7a10 */ /* 0x000fc80007ffe0ff */
[----:B------:R-:W-:-:S13]  /*ad10*/  ISETP.GE.U32.AND P0, PT, R46, c[0x0][0x174], PT ;  /* 0x00005d002e007a0c */ /* 0x000fda0003f06070 */
[----:B------:R-:W-:Y:S05]  /*ad20*/  @P0 BRA `(.L_x_1219) ;  /* 0x0000008000000947 */ /* 0x000fea0003800000 */
[----:B------:R-:W-:Y:S02]  /*ad30*/  IADD3 R27, R46, c[0x0][0x17c], RZ ;  /* 0x00005f002e1b7a10 */ /* 0x000fe40007ffe0ff */
[----:B------:R-:W-:Y:S02]  /*ad40*/  SHF.R.U32.HI R25, RZ, 0x2, R46 ;  /* 0x00000002ff197819 */ /* 0x000fe4000001162e */
[----:B------:R-:W-:-:S03]  /*ad50*/  ISETP.GE.U32.AND P0, PT, R27, c[0x0][0x174], PT ;  /* 0x00005d001b007a0c */ /* 0x000fc60003f06070 */
[----:B------:R-:W-:-:S10]  /*ad60*/  IMAD.WIDE.U32 R24, R25, 0x10, R18 ;  /* 0x0000001019187825 */ /* 0x000fd400078e0012 */
[----:B------:R-:W-:-:S05]  /*ad70*/  @!P0 SHF.R.U32.HI R27, RZ, 0x2, R27 ;  /* 0x00000002ff1b8819 */ /* 0x000fca000001161b */
[----:B------:R-:W-:Y:S02]  /*ad80*/  @!P0 IMAD.WIDE.U32 R18, R27, 0x10, R18 ;  /* 0x000000101b128825 */ /* 0x000fe400078e0012 */
[----:B------:R-:W5:Y:S04]  /*ad90*/  LDG.E.128 R24, [R24.64] ;  /* 0x0000002418187981 */ /* 0x000f68000c1e1d00 */
[----:B------:R0:W5:Y:S02]  /*ada0*/  @!P0 LDG.E.128 R28, [R18.64] ;  /* 0x00000024121c8981 */ /* 0x000164000c1e1d00 */
.L_x_1219:
[----:B------:R-:W-:Y:S05]  /*adb0*/  BSYNC B0 ;  /* 0x0000000000007941 */ /* 0x000fea0003800000 */
.L_x_1218:
        /* <DEDUP_REMOVED lines=75> */
.L_x_1221:
[----:B------:R-:W-:Y:S05]  /*b270*/  BSYNC B0 ;  /* 0x0000000000007941 */ /* 0x000fea0003800000 */
.L_x_1220:
        /* <DEDUP_REMOVED lines=15> */
[----:B------:R-:W-:Y:S02]  /*b370*/  LOP3.LUT R19, R70, R9, RZ, 0x3c, !PT ;  /* 0x0000000946137212 */ /* 0x000fe400078e3cff */
.L_x_1189:
[----:B------:R-:W-:Y:S01]  /*b380*/  IMAD.MOV.U32 R14, RZ, RZ, R87 ;  /* 0x000000ffff0e7224 */ /* 0x000fe200078e0057 */
[----:B------:R-:W-:Y:S01]  /*b390*/  MOV R15, R4 ;  /* 0x00000004000f7202 */ /* 0x000fe20000000f00 */
[----:B------:R-:W-:-:S03]  /*b3a0*/  IMAD.MOV.U32 R13, RZ, RZ, R72 ;  /* 0x000000ffff0d7224 */ /* 0x000fc600078e0048 */
.L_x_1174:
[----:B------:R-:W-:Y:S05]  /*b3b0*/  BSYNC B6 ;  /* 0x0000000000067941 */ /* 0x000fea0003800000 */
.L_x_1173:
        /* <DEDUP_REMOVED lines=11> */
[----:B------:R-:W-:Y:S01]  /*b470*/  ULDC UR4, c[0x0][0x4] ;  /* 0x0000010000047ab9 */ /* 0x000fe20000000800 */
[----:B------:R0:W-:Y:S01]  /*b480*/  STS.128 [R9+0x10], R80 ;  /* 0x0000105009007388 */ /* 0x0001e20000000c00 */
[----:B------:R-:W-:Y:S01]  /*b490*/  USHF.R.U32.HI UR4, URZ, 0x1, UR4 ;  /* 0x000000013f047899 */ /* 0x000fe20008011604 */
[----:B------:R-:W-:-:S02]  /*b4a0*/  LEA R3, R3, 0x10, 0x5 ;  /* 0x0000001003037811 */ /* 0x000fc400078e28ff */
[----:B------:R0:W-:Y:S03]  /*b4b0*/  STS.128 [R9+0x20], R4 ;  /* 0x0000200409007388 */ /* 0x0001e60000000c00 */
[----:B------:R-:W-:-:S13]  /*b4c0*/  ISETP.NE.AND P0, PT, RZ, UR4, PT ;  /* 0x00000004ff007c0c */ /* 0x000fda000bf05270 */
[----:B------:R-:W-:Y:S05]  /*b4d0*/  @!P0 BRA `(.L_x_1222) ;  /* 0x0000022000008947 */ /* 0x000fea0003800000 */
[----:B0-----:R-:W-:-:S05]  /*b4e0*/  MOV R4, UR4 ;  /* 0x0000000400047c02 */ /* 0x001fca0008000f00 */
.L_x_1225:
        /* <DEDUP_REMOVED lines=26> */
[----:B------:R-:W-:Y:S02]  /*b690*/  MOV R4, R12 ;  /* 0x0000000c00047202 */ /* 0x000fe40000000f00 */
[----:B------:R-:W-:Y:S01]  /*b6a0*/  MOV R6, R18 ;  /* 0x0000001200067202 */ /* 0x000fe20000000f00 */
[----:B------:R0:W-:Y:S04]  /*b6b0*/  STS.128 [R3], R80 ;  /* 0x0000005003007388 */ /* 0x0001e80000000c00 */
[----:B------:R0:W-:Y:S02]  /*b6c0*/  STS.128 [R3+0x10], R4 ;  /* 0x0000100403007388 */ /* 0x0001e40000000c00 */
.L_x_1224:
[----:B------:R-:W-:Y:S05]  /*b6d0*/  BSYNC B0 ;  /* 0x0000000000007941 */ /* 0x000fea0003800000 */
.L_x_1223:
[----:B0-----:R-:W-:Y:S01]  /*b6e0*/  MOV R4, R16 ;  /* 0x0000001000047202 */ /* 0x001fe20000000f00 */
[----:B------:R-:W-:Y:S05]  /*b6f0*/  @P1 BRA `(.L_x_1225) ;  /* 0xfffffdf000001947 */ /* 0x000fea000383ffff */
.L_x_1222:
[----:B0-----:R-:W-:-:S13]  /*b700*/  ISETP.NE.AND P0, PT, RZ, c[0x0][0x188], PT ;  /* 0x00006200ff007a0c */ /* 0x001fda0003f05270 */
[----:B------:R-:W-:Y:S05]  /*b710*/  @!P0 BRA `(.L_x_1226) ;  /* 0x000004e000008947 */ /* 0x000fea0003800000 */
[----:B------:R-:W-:Y:S01]  /*b720*/  IMAD.MOV.U32 R8, RZ, RZ, c[0x0][0x0] ;  /* 0x00000000ff087624 */ /* 0x000fe200078e00ff */
[----:B------:R-:W-:-:S04]  /*b730*/  MOV R3, c[0x0][0x0] ;  /* 0x0000000000037a02 */ /* 0x000fc80000000f00 */
[----:B------:R-:W-:-:S13]  /*b740*/  ISETP.GT.AND P0, PT, R8, 0x20, PT ;  /* 0x000000200800780c */ /* 0x000fda0003f04270 */
        /* <DEDUP_REMOVED lines=19> */
.L_x_1230:
        /* <DEDUP_REMOVED lines=27> */
.L_x_1229:
[----:B------:R-:W-:Y:S05]  /*ba30*/  BSYNC B0 ;  /* 0x0000000000007941 */ /* 0x000fea0003800000 */
.L_x_1228:
[----:B------:R-:W-:-:S04]  /*ba40*/  SHF.R.S32.HI R3, RZ, 0x1, R3 ;  /* 0x00000001ff037819 */ /* 0x000fc80000011403 */
[----:B------:R-:W-:-:S13]  /*ba50*/  ISETP.GE.AND P0, PT, R3, 0x20, PT ;  /* 0x000000200300780c */ /* 0x000fda0003f06270 */
[----:B------:R-:W-:Y:S05]  /*ba60*/  @P0 BRA `(.L_x_1230) ;  /* 0xfffffe1000000947 */ /* 0x000fea000383ffff */
[----:B------:R-:W-:-:S10]  /*ba70*/  HFMA2.MMA R3, -RZ, RZ, 0, 1.9073486328125e-06 ;  /* 0x00000020ff037435 */ /* 0x000fd400000001ff */
.L_x_1227:
[----:B0-----:R-:W-:Y:S01]  /*ba80*/  ISETP.GE.AND P0, PT, R3, 0x2, PT ;  /* 0x000000020300780c */ /* 0x001fe20003f06270 */
[----:B------:R-:W-:Y:S01]  /*ba90*/  WARPSYNC 0xffffffff ;  /* 0xffffffff00007948 */ /* 0x000fe20003800000 */
[----:B------:R-:W-:Y:S11]  /*baa0*/  BAR.SYNC.DEFER_BLOCKING 0x0 ;  /* 0x0000000000007b1d */ /* 0x000ff60000010000 */
[----:B------:R-:W-:Y:S05]  /*bab0*/  @!P0 BRA `(.L_x_1226) ;  /* 0x0000014000008947 */ /* 0x000fea0003800000 */
[----:B------:R-:W-:-:S05]  /*bac0*/  IMAD.MOV.U32 R4, RZ, RZ, 0x1 ;  /* 0x00000001ff047424 */ /* 0x000fca00078e00ff */
.L_x_1231:
[----:B------:R-:W0:Y:S04]  /*bad0*/  SHFL.DOWN PT, R6, R81, R4, 0x1f ;  /* 0x08001f0451067589 */ /* 0x000e2800000e0000 */
[----:B------:R-:W1:Y:S04]  /*bae0*/  SHFL.DOWN PT, R5, R0, R4, 0x1f ;  /* 0x08001f0400057589 */ /* 0x000e6800000e0000 */
[----:B------:R-:W2:Y:S04]  /*baf0*/  SHFL.DOWN PT, R8, R15, R4, 0x1f ;  /* 0x08001f040f087589 */ /* 0x000ea800000e0000 */
[----:B------:R-:W3:Y:S04]  /*bb00*/  SHFL.DOWN PT, R7, R14, R4, 0x1f ;  /* 0x08001f040e077589 */ /* 0x000ee800000e0000 */
[----:B------:R-:W4:Y:S04]  /*bb10*/  SHFL.DOWN PT, R10, R13, R4, 0x1f ;  /* 0x08001f040d0a7589 */ /* 0x000f2800000e0000 */
[----:B------:R-:W4:Y:S04]  /*bb20*/  SHFL.DOWN PT, R9, R12, R4, 0x1f ;  /* 0x08001f040c097589 */ /* 0x000f2800000e0000 */
[----:B------:R-:W4:Y:S01]  /*bb30*/  SHFL.DOWN PT, R16, R19, R4, 0x1f ;  /* 0x08001f0413107589 */ /* 0x000f2200000e0000 */
[----:B0-----:R-:W-:-:S03]  /*bb40*/  LOP3.LUT R81, R81, R6, RZ, 0x3c, !PT ;  /* 0x0000000651517212 */ /* 0x001fc600078e3cff */
[----:B------:R0:W4:Y:S01]  /*bb50*/  SHFL.DOWN PT, R11, R18, R4, 0x1f ;  /* 0x08001f04120b7589 */ /* 0x00012200000e0000 */
[----:B-1----:R-:W-:Y:S02]  /*bb60*/  LOP3.LUT R0, R0, R5, RZ, 0x3c, !PT ;  /* 0x0000000500007212 */ /* 0x002fe400078e3cff */
[----:B--2---:R-:W-:Y:S02]  /*bb70*/  LOP3.LUT R15, R15, R8, RZ, 0x3c, !PT ;  /* 0x000000080f0f7212 */ /* 0x004fe400078e3cff */
[----:B---3--:R-:W-:Y:S02]  /*bb80*/  LOP3.LUT R14, R14, R7, RZ, 0x3c, !PT ;  /* 0x000000070e0e7212 */ /* 0x008fe400078e3cff */
[----:B0-----:R-:W-:Y:S02]  /*bb90*/  SHF.L.U32 R4, R4, 0x1, RZ ;  /* 0x0000000104047819 */ /* 0x001fe400000006ff */
[----:B----4-:R-:W-:Y:S02]  /*bba0*/  LOP3.LUT R13, R13, R10, RZ, 0x3c, !PT ;  /* 0x0000000a0d0d7212 */ /* 0x010fe400078e3cff */
[----:B------:R-:W-:-:S02]  /*bbb0*/  ISETP.GE.AND P0, PT, R4, R3, PT ;  /* 0x000000030400720c */ /* 0x000fc40003f06270 */
[----:B------:R-:W-:Y:S02]  /*bbc0*/  LOP3.LUT R12, R12, R9, RZ, 0x3c, !PT ;  /* 0x000000090c0c7212 */ /* 0x000fe400078e3cff */
[----:B------:R-:W-:Y:S02]  /*bbd0*/  LOP3.LUT R19, R19, R16, RZ, 0x3c, !PT ;  /* 0x0000001013137212 */ /* 0x000fe400078e3cff */
[----:B------:R-:W-:-:S07]  /*bbe0*/  LOP3.LUT R18, R18, R11, RZ, 0x3c, !PT ;  /* 0x0000000b12127212 */ /* 0x000fce00078e3cff */
[----:B------:R-:W-:Y:S05]  /*bbf0*/  @!P0 BRA `(.L_x_1231) ;  /* 0xfffffed000008947 */ /* 0x000fea000383ffff */
.L_x_1226:
[----:B------:R-:W-:Y:S01]  /*bc00*/  ISETP.NE.AND P1, PT, RZ, c[0x0][0x344], PT ;  /* 0x0000d100ff007a0c */ /* 0x000fe20003f25270 */
[----:B-----5:R-:W-:Y:S01]  /*bc10*/  IMAD.MOV.U32 R25, RZ, RZ, RZ ;  /* 0x000000ffff197224 */ /* 0x020fe200078e00ff */
[----:B------:R-:W-:-:S11]  /*bc20*/  MOV R26, RZ ;  /* 0x000000ff001a7202 */ /* 0x000fd60000000f00 */
[----:B------:R-:W-:Y:S05]  /*bc30*/  @!P1 BRA `(.L_x_1232) ;  /* 0x00000c8000009947 */ /* 0x000fea0003800000 */
[----:B------:R-:W-:Y:S01]  /*bc40*/  MOV R5, R23 ;  /* 0x0000001700057202 */ /* 0x000fe20000000f00 */
[----:B------:R-:W-:Y:S02]  /*bc50*/  IMAD.MOV.U32 R4, RZ, RZ, RZ ;  /* 0x000000ffff047224 */ /* 0x000fe400078e00ff */
        /* <DEDUP_REMOVED lines=198> */
.L_x_1232:
        /* <DEDUP_REMOVED lines=202> */
.L_x_1233:
[----:B------:R-:W-:Y:S01]  /*d560*/  IADD3 R8, P0, R25, c[0x0][0x548], RZ ;  /* 0x0001520019087a10 */ /* 0x000fe20007f1e0ff */
[----:B------:R-:W-:Y:S01]  /*d570*/  IMAD.MOV.U32 R16, RZ, RZ, RZ ;  /* 0x000000ffff107224 */ /* 0x000fe200078e00ff */
[----:B------:R-:W-:Y:S02]  /*d580*/  MOV R24, RZ ;  /* 0x000000ff00187202 */ /* 0x000fe40000000f00 */
        /* <DEDUP_REMOVED lines=201> */
.L_x_1234:
        /* <DEDUP_REMOVED lines=202> */
.L_x_1235:
        /* <DEDUP_REMOVED lines=13> */
[----:B------:R-:W-:Y:S01]  /*ef90*/  MOV R25, RZ ;  /* 0x000000ff00197202 */ /* 0x000fe20000000f00 */
[----:B------:R-:W-:Y:S02]  /*efa0*/  IMAD.MOV.U32 R26, RZ, RZ, RZ ;  /* 0x000000ffff1a7224 */ /* 0x000fe400078e00ff */
        /* <DEDUP_REMOVED lines=202> */
.L_x_1237:
        /* <DEDUP_REMOVED lines=202> */
.L_x_1238:
        /* <DEDUP_REMOVED lines=204> */
.L_x_1239:
        /* <DEDUP_REMOVED lines=202> */
.L_x_1240:
        /* <DEDUP_REMOVED lines=11> */
.L_x_1242:
[----:B------:R-:W-:Y:S05]  /*12300*/  BSYNC B0 ;  /* 0x0000000000007941 */ /* 0x000fea0003800000 */
.L_x_1241:
        /* <DEDUP_REMOVED lines=9> */
[----:B0-----:R-:W-:-:S10]  /*123a0*/  IMAD R23, R20, c[0x0][0x10], R23 ;  /* 0x0000040014177a24 */ /* 0x001fd400078e0217 */
[----:B------:R-:W-:-:S04]  /*123b0*/  @!P2 IMAD R23, R23, c[0x0][0x0], R2 ;  /* 0x000000001717aa24 */ /* 0x000fc800078e0202 */
[----:B------:R-:W-:-:S05]  /*123c0*/  IMAD.WIDE.U32 R22, R23, R22, c[0x0][0x560] ;  /* 0x0001580017167625 */ /* 0x000fca00078e0016 */
[----:B------:R0:W-:Y:S04]  /*123d0*/  STG.E.64 [R22.64], R80 ;  /* 0x0000005016007986 */ /* 0x0001e8000c101b24 */
[----:B------:R0:W-:Y:S04]  /*123e0*/  STG.E.64 [R22.64+0x8], R14 ;  /* 0x0000080e16007986 */ /* 0x0001e8000c101b24 */
[----:B------:R0:W-:Y:S04]  /*123f0*/  STG.E.64 [R22.64+0x10], R12 ;  /* 0x0000100c16007986 */ /* 0x0001e8000c101b24 */
[----:B------:R0:W-:Y:S02]  /*12400*/  STG.E.64 [R22.64+0x18], R18 ;  /* 0x0000181216007986 */ /* 0x0001e4000c101b24 */
.L_x_1244:
[----:B------:R-:W-:Y:S05]  /*12410*/  BSYNC B0 ;  /* 0x0000000000007941 */ /* 0x000fea0003800000 */
.L_x_1243:
        /* <DEDUP_REMOVED lines=31> */
.L_x_1246:
[----:B------:R-:W-:Y:S05]  /*12610*/  BSYNC B0 ;  /* 0x0000000000007941 */ /* 0x000fea0003800000 */
.L_x_1245:
        /* <DEDUP_REMOVED lines=34> */
.L_x_1251:
        /* <DEDUP_REMOVED lines=19> */
.L_x_1250:
[----:B------:R-:W-:Y:S05]  /*12970*/  BSYNC B1 ;  /* 0x0000000000017941 */ /* 0x000fea0003800000 */
.L_x_1249:
[----:B------:R-:W-:Y:S05]  /*12980*/  BRA `(.L_x_1252) ;  /* 0x0000022000007947 */ /* 0x000fea0003800000 */
.L_x_1248:
        /* <DEDUP_REMOVED lines=15> */
.L_x_1253:
        /* <DEDUP_REMOVED lines=19> */
.L_x_1252:
[----:B------:R-:W-:Y:S05]  /*12bb0*/  BSYNC B0 ;  /* 0x0000000000007941 */ /* 0x000fea0003800000 */
.L_x_1247:
        /* <DEDUP_REMOVED lines=18> */
.L_x_1257:
        /* <DEDUP_REMOVED lines=30> */
.L_x_1256:
[----:B------:R-:W-:Y:S05]  /*12ec0*/  BSYNC B0 ;  /* 0x0000000000007941 */ /* 0x000fea0003800000 */
.L_x_1255:
[----:B0-----:R-:W-:Y:S01]  /*12ed0*/  MOV R20, R33 ;  /* 0x0000002100147202 */ /* 0x001fe20000000f00 */
[----:B------:R-:W-:Y:S05]  /*12ee0*/  @P2 BRA `(.L_x_1257) ;  /* 0xfffffdf000002947 */ /* 0x000fea000383ffff */
.L_x_1254:
        /* <DEDUP_REMOVED lines=20> */
[----:B------:R-:W-:Y:S05]  /*13030*/  @!P0 BRA `(.L_x_1259) ;  /* 0x0000020000008947 */ /* 0x000fea0003800000 */
[----:B0-----:R-:W-:-:S05]  /*13040*/  MOV R17, R28 ;  /* 0x0000001c00117202 */ /* 0x001fca0000000f00 */
.L_x_1262:
[----:B0-----:R-:W-:Y:S01]  /*13050*/  IMAD.IADD R20, R2, 0x1, R17 ;  /* 0x0000000102147824 */ /* 0x001fe200078e0211 */
[----:B------:R-:W-:Y:S04]  /*13060*/  BAR.SYNC.DEFER_BLOCKING 0x0 ;  /* 0x0000000000007b1d */ /* 0x000fe80000010000 */
[----:B------:R-:W-:Y:S02]  /*13070*/  ISETP.GE.U32.AND P0, PT, R20, c[0x0][0x0], PT ;  /* 0x0000000014007a0c */ /* 0x000fe40003f06070 */
[----:B------:R-:W-:Y:S02]  /*13080*/  BSSY B0, `(.L_x_1260) ;  /* 0x0000017000007945 */ /* 0x000fe40003800000 */
        /* <DEDUP_REMOVED lines=19> */
[----:B------:R-:W-:Y:S01]  /*131c0*/  MOV R22, R18 ;  /* 0x0000001200167202 */ /* 0x000fe20000000f00 */
[----:B------:R0:W-:Y:S04]  /*131d0*/  STS.128 [R37], R32 ;  /* 0x0000002025007388 */ /* 0x0001e80000000c00 */
[----:B------:R0:W-:Y:S02]  /*131e0*/  STS.128 [R37+0x10], R20 ;  /* 0x0000101425007388 */ /* 0x0001e40000000c00 */
.L_x_1261:
[----:B------:R-:W-:Y:S05]  /*131f0*/  BSYNC B0 ;  /* 0x0000000000007941 */ /* 0x000fea0003800000 */
.L_x_1260:
[----:B------:R-:W-:-:S04]  /*13200*/  SHF.R.S32.HI R17, RZ, 0x1, R17 ;  /* 0x00000001ff117819 */ /* 0x000fc80000011411 */
[----:B------:R-:W-:-:S13]  /*13210*/  ISETP.GE.AND P0, PT, R17, 0x20, PT ;  /* 0x000000201100780c */ /* 0x000fda0003f06270 */
[----:B------:R-:W-:Y:S05]  /*13220*/  @P0 BRA `(.L_x_1262) ;  /* 0xfffffe2000000947 */ /* 0x000fea000383ffff */
[----:B------:R-:W-:-:S09]  /*13230*/  HFMA2.MMA R17, -RZ, RZ, 0, 1.9073486328125e-06 ;  /* 0x00000020ff117435 */ /* 0x000fd200000001ff */
.L_x_1259:
[----:B0-----:R-:W-:Y:S01]  /*13240*/  BAR.SYNC.DEFER_BLOCKING 0x0 ;  /* 0x0000000000007b1d */ /* 0x001fe20000010000 */
[----:B------:R-:W-:-:S13]  /*13250*/  ISETP.GE.AND P0, PT, R17, 0x2, PT ;  /* 0x000000021100780c */ /* 0x000fda0003f06270 */
[----:B------:R-:W-:Y:S05]  /*13260*/  @!P0 BRA `(.L_x_1258) ;  /* 0x0000014000008947 */ /* 0x000fea0003800000 */
[----:B------:R-:W-:-:S05]  /*13270*/  IMAD.MOV.U32 R2, RZ, RZ, 0x1 ;  /* 0x00000001ff027424 */ /* 0x000fca00078e00ff */
.L_x_1263:
        /* <DEDUP_REMOVED lines=19> */
.L_x_1258:
        /* <DEDUP_REMOVED lines=21> */
.L_x_1265:
[----:B------:R-:W-:Y:S01]  /*13500*/  IMAD.MOV.U32 R33, RZ, RZ, R27 ;  /* 0x000000ffff217224 */ /* 0x000fe200078e001b */
[----:B------:R-:W-:Y:S01]  /*13510*/  MOV R28, R14 ;  /* 0x0000000e001c7202 */ /* 0x000fe20000000f00 */
        /* <DEDUP_REMOVED lines=27> */
.L_x_1267:
        /* <DEDUP_REMOVED lines=9> */
[----:B------:R1:W2:Y:S01]  /*13760*/  LDC.64 R2, c[0x4][R0] ;  /* 0x0100000000027b82 */ /* 0x0002a20000000a00 */
        /* <DEDUP_REMOVED lines=13> */
[----:B0-2---:R-:W-:Y:S05]  /*13840*/  CALL.ABS.NOINC R2 ;  /* 0x0000000002007343 */ /* 0x005fea0003c00000 */
.L_x_1268:
        /* <DEDUP_REMOVED lines=24> */
.L_x_1269:
        /* <DEDUP_REMOVED lines=9> */
[----:B-1----:R1:W3:Y:S01]  /*13a60*/  LDC.64 R2, c[0x4][R0] ;  /* 0x0100000000027b82 */ /* 0x0022e20000000a00 */
        /* <DEDUP_REMOVED lines=13> */
[----:B0-23--:R-:W-:Y:S05]  /*13b40*/  CALL.ABS.NOINC R2 ;  /* 0x0000000002007343 */ /* 0x00dfea0003c00000 */
.L_x_1270:
[----:B------:R-:W-:-:S04]  /*13b50*/  IADD3 R16, P0, R16, c[0x0][0x548], RZ ;  /* 0x0001520010107a10 */ /* 0x000fc80007f1e0ff */
[----:B------:R-:W-:-:S05]  /*13b60*/  IADD3.X R17, RZ, c[0x0][0x54c], RZ, P0, !PT ;  /* 0x00015300ff117a10 */ /* 0x000fca00007fe4ff */
[----:B------:R-:W-:Y:S01]  /*13b70*/  STG.E.64 [R16.64], R18 ;  /* 0x0000001210007986 */ /* 0x000fe2000c101b24 */
[----:B------:R-:W-:Y:S05]  /*13b80*/  EXIT ;  /* 0x000000000000794d */ /* 0x000fea0003800000 */
.L_x_1266:
[----:B------:R-:W-:Y:S04]  /*13b90*/  STG.E.64 [R4.64], R32 ;  /* 0x0000002004007986 */ /* 0x000fe8000c101b24 */
[----:B------:R-:W-:Y:S04]  /*13ba0*/  STG.E.64 [R4.64+0x8], R28 ;  /* 0x0000081c04007986 */ /* 0x000fe8000c101b24 */
[----:B------:R-:W-:Y:S04]  /*13bb0*/  STG.E.64 [R4.64+0x10], R22 ;  /* 0x0000101604007986 */ /* 0x000fe8000c101b24 */
[----:B------:R-:W-:Y:S01]  /*13bc0*/  STG.E.64 [R4.64+0x18], R18 ;  /* 0x0000181204007986 */ /* 0x000fe2000c101b24 */
[----:B------:R-:W-:Y:S05]  /*13bd0*/  EXIT ;  /* 0x000000000000794d */ /* 0x000fea0003800000 */
.L_x_1264:
        /* <DEDUP_REMOVED lines=16> */
.L_x_1271:
        /* <DEDUP_REMOVED lines=29> */
.L_x_1273:
        /* <DEDUP_REMOVED lines=24> */
.L_x_1274:
        /* <DEDUP_REMOVED lines=24> */
.L_x_1275:
        /* <DEDUP_REMOVED lines=24> */
.L_x_1276:
[----:B------:R-:W-:-:S04]  /*14330*/  IADD3 R16, P0, R16, c[0x0][0x548], RZ ;  /* 0x0001520010107a10 */ /* 0x000fc80007f1e0ff */
[----:B------:R-:W-:-:S05]  /*14340*/  IADD3.X R17, RZ, c[0x0][0x54c], RZ, P0, !PT ;  /* 0x00015300ff117a10 */ /* 0x000fca00007fe4ff */
[----:B------:R-:W-:Y:S01]  /*14350*/  STG.E.64 [R16.64], R18 ;  /* 0x0000001210007986 */ /* 0x000fe2000c101b24 */
[----:B------:R-:W-:Y:S05]  /*14360*/  EXIT ;  /* 0x000000000000794d */ /* 0x000fea0003800000 */
.L_x_1272:
[----:B------:R-:W-:Y:S04]  /*14370*/  STG.E.64 [R6.64], R32 ;  /* 0x0000002006007986 */ /* 0x000fe8000c101b24 */
[----:B------:R-:W-:Y:S04]  /*14380*/  STG.E.64 [R8.64], R28 ;  /* 0x0000001c08007986 */ /* 0x000fe8000c101b24 */
[----:B------:R-:W-:Y:S04]  /*14390*/  STG.E.64 [R10.64], R22 ;  /* 0x000000160a007986 */ /* 0x000fe8000c101b24 */
[----:B------:R-:W-:Y:S01]  /*143a0*/  STG.E.64 [R12.64], R18 ;  /* 0x000000120c007986 */ /* 0x000fe2000c101b24 */
[----:B------:R-:W-:Y:S05]  /*143b0*/  EXIT ;  /* 0x000000000000794d */ /* 0x000fea0003800000 */
.L_x_1236:
        /* <DEDUP_REMOVED lines=28> */
.L_x_1278:
        /* <DEDUP_REMOVED lines=29> */
.L_x_1280:
        /* <DEDUP_REMOVED lines=24> */
.L_x_1281:
        /* <DEDUP_REMOVED lines=24> */
.L_x_1282:
        /* <DEDUP_REMOVED lines=24> */
.L_x_1283:
[----:B------:R-:W-:-:S04]  /*14bd0*/  IADD3 R16, P0, R16, c[0x0][0x548], RZ ;  /* 0x0001520010107a10 */ /* 0x000fc80007f1e0ff */
[----:B------:R-:W-:-:S05]  /*14be0*/  IADD3.X R17, RZ, c[0x0][0x54c], RZ, P0, !PT ;  /* 0x00015300ff117a10 */ /* 0x000fca00007fe4ff */
[----:B------:R-:W-:Y:S01]  /*14bf0*/  STG.E.64 [R16.64], R18 ;  /* 0x0000001210007986 */ /* 0x000fe2000c101b24 */
[----:B------:R-:W-:Y:S05]  /*14c00*/  EXIT ;  /* 0x000000000000794d */ /* 0x000fea0003800000 */
.L_x_1279:
[----:B------:R-:W-:Y:S04]  /*14c10*/  STG.E.64 [R4.64], R80 ;  /* 0x0000005004007986 */ /* 0x000fe8000c101b24 */
[----:B------:R-:W-:Y:S04]  /*14c20*/  STG.E.64 [R4.64+0x8], R28 ;  /* 0x0000081c04007986 */ /* 0x000fe8000c101b24 */
[----:B------:R-:W-:Y:S04]  /*14c30*/  STG.E.64 [R4.64+0x10], R22 ;  /* 0x0000101604007986 */ /* 0x000fe8000c101b24 */
[----:B------:R-:W-:Y:S01]  /*14c40*/  STG.E.64 [R4.64+0x18], R18 ;  /* 0x0000181204007986 */ /* 0x000fe2000c101b24 */
[----:B------:R-:W-:Y:S05]  /*14c50*/  EXIT ;  /* 0x000000000000794d */ /* 0x000fea0003800000 */
.L_x_1277:
        /* <DEDUP_REMOVED lines=16> */
.L_x_1284:
        /* <DEDUP_REMOVED lines=29> */
.L_x_1286:
        /* <DEDUP_REMOVED lines=24> */
.L_x_1287:
        /* <DEDUP_REMOVED lines=24> */
.L_x_1288:
        /* <DEDUP_REMOVED lines=24> */
.L_x_1289:
[----:B------:R-:W-:-:S04]  /*153b0*/  IADD3 R16, P0, R16, c[0x0][0x548], RZ ;  /* 0x0001520010107a10 */ /* 0x000fc80007f1e0ff */
[----:B------:R-:W-:-:S05]  /*153c0*/  IADD3.X R17, RZ, c[0x0][0x54c], RZ, P0, !PT ;  /* 0x00015300ff117a10 */ /* 0x000fca00007fe4ff */
[----:B------:R-:W-:Y:S01]  /*153d0*/  STG.E.64 [R16.64], R18 ;  /* 0x0000001210007986 */ /* 0x000fe2000c101b24 */
[----:B------:R-:W-:Y:S05]  /*153e0*/  EXIT ;  /* 0x000000000000794d */ /* 0x000fea0003800000 */
.L_x_1285:
[----:B------:R-:W-:Y:S04]  /*153f0*/  STG.E.64 [R6.64], R80 ;  /* 0x0000005006007986 */ /* 0x000fe8000c101b24 */
[----:B------:R-:W-:Y:S04]  /*15400*/  STG.E.64 [R8.64], R28 ;  /* 0x0000001c08007986 */ /* 0x000fe8000c101b24 */
[----:B------:R-:W-:Y:S04]  /*15410*/  STG.E.64 [R10.64], R22 ;  /* 0x000000160a007986 */ /* 0x000fe8000c101b24 */
[----:B------:R-:W-:Y:S01]  /*15420*/  STG.E.64 [R30.64], R18 ;  /* 0x000000121e007986 */ /* 0x000fe2000c101b24 */
[----:B------:R-:W-:Y:S05]  /*15430*/  EXIT ;  /* 0x000000000000794d */ /* 0x000fea0003800000 */
.L_x_1290:
        /* <DEDUP_REMOVED lines=12> */
.L_x_9878:


//--------------------- .text._ZN2at6native13reduce_kernelILi512ELi1ENS0_8ReduceOpIdNS0_14func_wrapper_tIdZNS0_15xor_sum_functorIdvEclERNS_14TensorIteratorEEUlddE_EEjdLi4ELi4EEEEEvT1_ --------------------------
	.section	.text._ZN2at6native13reduce_kernelILi512ELi1ENS0_8ReduceOpIdNS0_14func_wrapper_tIdZNS0_15xor_sum_functorIdvEclERNS_14TensorIteratorEEUlddE_EEjdLi4ELi4EEEEEvT1_,"ax",@progbits
	.sectioninfo	@"SHI_REGISTERS=32"
	.align	128
        .global         _ZN2at6native13reduce_kernelILi512ELi1ENS0_8ReduceOpIdNS0_14func_wrapper_tIdZNS0_15xor_sum_functorIdvEclERNS_14TensorIteratorEEUlddE_EEjdLi4ELi4EEEEEvT1_
        .type           _ZN2at6native13reduce_kernelILi512ELi1ENS0_8ReduceOpIdNS0_14func_wrapper_tIdZNS0_15xor_sum_functorIdvEclERNS_14TensorIteratorEEUlddE_EEjdLi4ELi4EEEEEvT1_,@function
        .size           _ZN2at6native13reduce_kernelILi512ELi1ENS0_8ReduceOpIdNS0_14func_wrapper_tIdZNS0_15xor_sum_functorIdvEclERNS_14TensorIteratorEEUlddE_EEjdLi4ELi4EEEEEvT1_,(.L_x_9879 - _ZN2at6native13reduce_kernelILi512ELi1ENS0_8ReduceOpIdNS0_14func_wrapper_tIdZNS0_15xor_sum_functorIdvEclERNS_14TensorIteratorEEUlddE_EEjdLi4ELi4EEEEEvT1_)
        .other          _ZN2at6native13reduce_kernelILi512ELi1ENS0_8ReduceOpIdNS0_14func_wrapper_tIdZNS0_15xor_sum_functorIdvEclERNS_14TensorIteratorEEUlddE_EEjdLi4ELi4EEEEEvT1_,@"STO_CUDA_ENTRY STV_DEFAULT"
_ZN2at6native13reduce_kernelILi512ELi1ENS0_8ReduceOpIdNS0_14func_wrapper_tIdZNS0_15xor_sum_functorIdvEclERNS_14TensorIteratorEEUlddE_EEjdLi4ELi4EEEEEvT1_:
.text._ZN2at6native13reduce_kernelILi512ELi1ENS0_8ReduceOpIdNS0_14func_wrapper_tIdZNS0_15xor_sum_functorIdvEclERNS_14TensorIteratorEEUlddE_EEjdLi4ELi4EEEEEvT1_:
        /* <DEDUP_REMOVED lines=208> */
.L_x_1291:
        /* <DEDUP_REMOVED lines=41> */
.L_x_1300:
[----:B------:R-:W-:Y:S05]  /*0f90*/  BSYNC B3 ;  /* 0x0000000000037941 */ /* 0x000fea0003800000 */
.L_x_1299:
[----:B------:R-:W-:-:S04]  /*0fa0*/  PRMT R4, R4, 0x9910, RZ ;  /* 0x0000991004047816 */ /* 0x000fc800000000ff */
[----:B------:R-:W-:-:S13]  /*0fb0*/  ISETP.NE.AND P0, PT, R4, RZ, PT ;  /* 0x000000ff0400720c */ /* 0x000fda0003f05270 */
[----:B------:R-:W-:Y:S05]  /*0fc0*/  @!P0 BRA `(.L_x_1298) ;  /* 0x0000007000008947 */ /* 0x000fea0003800000 */
[----:B------:R-:W-:-:S04]  /*0fd0*/  IADD3 R5, P0, R2, -R7, RZ ;  /* 0x8000000702057210 */ /* 0x000fc80007f1e0ff */
[----:B------:R-:W-:Y:S02]  /*0fe0*/  IADD3.X R6, RZ, -0x1, RZ, P0, !PT ;  /* 0xffffffffff067810 */ /* 0x000fe400007fe4ff */
[----:B------:R-:W-:-:S04]  /*0ff0*/  LEA R4, P0, R5, R28, 0x3 ;  /* 0x0000001c05047211 */ /* 0x000fc800078018ff */
[----:B------:R-:W-:-:S06]  /*1000*/  LEA.HI.X R5, R5, R29, R6, 0x3, P0 ;  /* 0x0000001d05057211 */ /* 0x000fcc00000f1c06 */
[----:B------:R-:W2:Y:S02]  /*1010*/  LDG.E.64 R4, [R4.64] ;  /* 0x0000002404047981 */ /* 0x000ea4000c1e1b00 */
[----:B--2---:R-:W-:Y:S02]  /*1020*/  LOP3.LUT R19, R4, c[0x0][0x168], RZ, 0x3c, !PT ;  /* 0x00005a0004137a12 */ /* 0x004fe400078e3cff */
[----:B------:R-:W-:Y:S02]  /*1030*/  LOP3.LUT R27, R5, c[0x0][0x16c], RZ, 0x3c, !PT ;  /* 0x00005b00051b7a12 */ /* 0x000fe400078e3cff */
.L_x_1298:
[----:B------:R-:W-:Y:S05]  /*1040*/  BSYNC B2 ;  /* 0x0000000000027941 */ /* 0x000fea0003800000 */
.L_x_1297:
[C---:B------:R-:W-:Y:S02]  /*1050*/  IADD3 R5, P0, -R7.reuse, 0x4, RZ ;  /* 0x0000000407057810 */ /* 0x040fe40007f1e1ff */
[----:B------:R-:W-:Y:S02]  /*1060*/  IADD3 R20, R7, c[0x0][0x174], RZ ;  /* 0x00005d0007147a10 */ /* 0x000fe40007ffe0ff */
[----:B------:R-:W-:Y:S01]  /*1070*/  LEA R28, P1, R5, R28, 0x3 ;  /* 0x0000001c051c7211 */ /* 0x000fe200078218ff */
[----:B------:R-:W-:Y:S01]  /*1080*/  IMAD.X R4, RZ, RZ, -0x1, P0 ;  /* 0xffffffffff047424 */ /* 0x000fe200000e06ff */
[----:B------:R-:W-:-:S04]  /*1090*/  IADD3 R20, R20, -0x4, RZ ;  /* 0xfffffffc14147810 */ /* 0x000fc80007ffe0ff */
[----:B------:R-:W-:Y:S02]  /*10a0*/  LEA.HI.X R29, R5, R29, R4, 0x3, P1 ;  /* 0x0000001d051d7211 */ /* 0x000fe400008f1c04 */
.L_x_1296:
[----:B------:R-:W-:Y:S05]  /*10b0*/  BSYNC B1 ;  /* 0x0000000000017941 */ /* 0x000fea0003800000 */
.L_x_1295:
        /* <DEDUP_REMOVED lines=17> */
.L_x_1303:
[----:B------:R-:W-:-:S05]  /*11d0*/  IMAD.WIDE.U32 R10, R22, 0x20, R28 ;  /* 0x00000020160a7825 */ /* 0x000fca00078e001c */
[----:B------:R-:W2:Y:S04]  /*11e0*/  LDG.E.128 R4, [R10.64] ;  /* 0x000000240a047981 */ /* 0x000ea8000c1e1d00 */
[----:B------:R-:W3:Y:S01]  /*11f0*/  LDG.E.128 R12, [R10.64+0x10] ;  /* 0x000010240a0c7981 */ /* 0x000ee2000c1e1d00 */
[----:B------:R-:W-:-:S04]  /*1200*/  IADD3 R22, R22, c[0x0][0x17c], RZ ;  /* 0x00005f0016167a10 */ /* 0x000fc80007ffe0ff */
[----:B------:R-:W-:-:S04]  /*1210*/  LEA R24, R22, 0x3, 0x2 ;  /* 0x0000000316187811 */ /* 0x000fc800078e10ff */
[----:B------:R-:W-:Y:S02]  /*1220*/  ISETP.GE.U32.AND P0, PT, R24, R20, PT ;  /* 0x000000141800720c */ /* 0x000fe40003f06070 */
[----:B--2---:R-:W-:Y:S02]  /*1230*/  LOP3.LUT R19, R19, R4, RZ, 0x3c, !PT ;  /* 0x0000000413137212 */ /* 0x004fe400078e3cff */
[----:B------:R-:W-:Y:S02]  /*1240*/  LOP3.LUT R27, R27, R5, RZ, 0x3c, !PT ;  /* 0x000000051b1b7212 */ /* 0x000fe400078e3cff */
[----:B------:R-:W-:Y:S02]  /*1250*/  LOP3.LUT R25, R25, R6, RZ, 0x3c, !PT ;  /* 0x0000000619197212 */ /* 0x000fe400078e3cff */
[----:B------:R-:W-:Y:S02]  /*1260*/  LOP3.LUT R21, R21, R7, RZ, 0x3c, !PT ;  /* 0x0000000715157212 */ /* 0x000fe400078e3cff */
[----:B---3--:R-:W-:-:S02]  /*1270*/  LOP3.LUT R16, R16, R12, RZ, 0x3c, !PT ;  /* 0x0000000c10107212 */ /* 0x008fc400078e3cff */
[----:B------:R-:W-:Y:S02]  /*1280*/  LOP3.LUT R18, R18, R13, RZ, 0x3c, !PT ;  /* 0x0000000d12127212 */ /* 0x000fe400078e3cff */
[----:B------:R-:W-:Y:S02]  /*1290*/  LOP3.LUT R23, R23, R14, RZ, 0x3c, !PT ;  /* 0x0000000e17177212 */ /* 0x000fe400078e3cff */
[----:B------:R-:W-:Y:S01]  /*12a0*/  LOP3.LUT R17, R17, R15, RZ, 0x3c, !PT ;  /* 0x0000000f11117212 */ /* 0x000fe200078e3cff */
[----:B------:R-:W-:Y:S05]  /*12b0*/  @!P0 BRA `(.L_x_1303) ;  /* 0xffffff1000008947 */ /* 0x000fea000383ffff */
.L_x_1302:
[----:B------:R-:W-:Y:S05]  /*12c0*/  BSYNC B1 ;  /* 0x0000000000017941 */ /* 0x000fea0003800000 */
.L_x_1301:
        /* <DEDUP_REMOVED lines=8> */
.L_x_1305:
[----:B------:R-:W-:Y:S05]  /*1350*/  BSYNC B1 ;  /* 0x0000000000017941 */ /* 0x000fea0003800000 */
.L_x_1304:
        /* <DEDUP_REMOVED lines=9> */
[----:B------:R-:W2:Y:S02]  /*13f0*/  LDG.E.64 R28, [R28.64] ;  /* 0x000000241c1c7981 */ /* 0x000ea4000c1e1b00 */
[----:B--2---:R-:W-:Y:S02]  /*1400*/  LOP3.LUT R19, R19, R28, RZ, 0x3c, !PT ;  /* 0x0000001c13137212 */ /* 0x004fe400078e3cff */
[----:B------:R-:W-:Y:S02]  /*1410*/  LOP3.LUT R27, R27, R29, RZ, 0x3c, !PT ;  /* 0x0000001d1b1b7212 */ /* 0x000fe400078e3cff */
.L_x_1307:
[----:B------:R-:W-:Y:S05]  /*1420*/  BSYNC B1 ;  /* 0x0000000000017941 */ /* 0x000fea0003800000 */
.L_x_1306:
[----:B------:R-:W-:Y:S02]  /*1430*/  LOP3.LUT R16, R16, R25, R19, 0x96, !PT ;  /* 0x0000001910107212 */ /* 0x000fe400078e9613 */
[----:B------:R-:W-:Y:S02]  /*1440*/  LOP3.LUT R18, R18, R21, R27, 0x96, !PT ;  /* 0x0000001512127212 */ /* 0x000fe400078e961b */
[----:B------:R-:W-:Y:S02]  /*1450*/  LOP3.LUT R16, R23, R16, RZ, 0x3c, !PT ;  /* 0x0000001017107212 */ /* 0x000fe400078e3cff */
[----:B------:R-:W-:Y:S01]  /*1460*/  LOP3.LUT R17, R17, R18, RZ, 0x3c, !PT ;  /* 0x0000001211117212 */ /* 0x000fe200078e3cff */
[----:B------:R-:W-:Y:S05]  /*1470*/  BRA `(.L_x_1293) ;  /* 0x00007b1000007947 */ /* 0x000fea0003800000 */
.L_x_1294:
[----:B------:R-:W-:Y:S01]  /*1480*/  HFMA2.MMA R3, -RZ, RZ, 0, 5.9604644775390625e-08 ;  /* 0x00000001ff037435 */ /* 0x000fe200000001ff */
[----:B------:R-:W-:-:S05]  /*1490*/  IMAD.MOV.U32 R6, RZ, RZ, c[0x0][0x2e0] ;  /* 0x0000b800ff067624 */ /* 0x000fca00078e00ff */
[----:B------:R-:W-:-:S04]  /*14a0*/  SHF.R.U32.HI R6, RZ, 0x3, R6 ;  /* 0x00000003ff067819 */ /* 0x000fc80000011606 */
[C---:B------:R-:W-:Y:S02]  /*14b0*/  ISETP.EQ.AND P2, PT, R3.reuse, c[0x0][0x1b0], PT ;  /* 0x00006c0003007a0c */ /* 0x040fe40003f42270 */
        /* <DEDUP_REMOVED lines=26> */
.L_x_1317:
        /* <DEDUP_REMOVED lines=215> */
.L_x_1312:
[----:B------:R-:W-:-:S04]  /*23d0*/  LOP3.LUT R11, R13, 0xfffffff8, RZ, 0xc0, !PT ;  /* 0xfffffff80d0b7812 */ /* 0x000fc800078ec0ff */
[----:B------:R-:W-:-:S04]  /*23e0*/  IADD3 R10, P1, R28, R11, RZ ;  /* 0x0000000b1c0a7210 */ /* 0x000fc80007f3e0ff */
[----:B------:R-:W-:-:S06]  /*23f0*/  IADD3.X R11, RZ, R29, RZ, P1, !PT ;  /* 0x0000001dff0b7210 */ /* 0x000fcc0000ffe4ff */
[----:B------:R-:W5:Y:S01]  /*2400*/  LDG.E.64 R10, [R10.64] ;  /* 0x000000240a0a7981 */ /* 0x000f62000c1e1b00 */
[----:B------:R-:W-:Y:S01]  /*2410*/  IADD3 R3, R3, c[0x0][0x17c], RZ ;  /* 0x00005f0003037a10 */ /* 0x000fe20007ffe0ff */
        /* <DEDUP_REMOVED lines=223> */
.L_x_1313:
        /* <DEDUP_REMOVED lines=219> */
.L_x_1314:
[----:B------:R-:W-:-:S04]  /*3fc0*/  LOP3.LUT R19, R18, 0xfffffff8, RZ, 0xc0, !PT ;  /* 0xfffffff812137812 */ /* 0x000fc800078ec0ff */
[----:B------:R-:W-:-:S05]  /*3fd0*/  IADD3 R18, P1, R28, R19, RZ ;  /* 0x000000131c127210 */ /* 0x000fca0007f3e0ff */
[----:B------:R-:W-:-:S06]  /*3fe0*/  IMAD.X R19, RZ, RZ, R29, P1 ;  /* 0x000000ffff137224 */ /* 0x000fcc00008e061d */
[----:B------:R-:W5:Y:S01]  /*3ff0*/  LDG.E.64 R18, [R18.64] ;  /* 0x0000002412127981 */ /* 0x000f62000c1e1b00 */
[----:B------:R-:W-:Y:S01]  /*4000*/  IADD3 R3, R3, c[0x0][0x17c], RZ ;  /* 0x00005f0003037a10 */ /* 0x000fe20007ffe0ff */
[----:B------:R-:W-:Y:S05]  /*4010*/  @!P0 BRA `(.L_x_1315) ;  /* 0x00000d3000008947 */ /* 0x000fea0003800000 */
[----:B------:R-:W-:Y:S01]  /*4020*/  MOV R14, RZ ;  /* 0x000000ff000e7202 */ /* 0x000fe20000000f00 */
[----:B------:R-:W-:Y:S01]  /*4030*/  IMAD.MOV.U32 R15, RZ, RZ, R3 ;  /* 0x000000ffff0f7224 */ /* 0x000fe200078e0003 */
        /* <DEDUP_REMOVED lines=209> */
.L_x_1315:
[----:B------:R-:W-:-:S04]  /*4d50*/  LOP3.LUT R15, R17, 0xfffffff8, RZ, 0xc0, !PT ;  /* 0xfffffff8110f7812 */ /* 0x000fc800078ec0ff */
[----:B------:R-:W-:-:S04]  /*4d60*/  IADD3 R14, P1, R28, R15, RZ ;  /* 0x0000000f1c0e7210 */ /* 0x000fc80007f3e0ff */
[----:B------:R-:W-:-:S06]  /*4d70*/  IADD3.X R15, RZ, R29, RZ, P1, !PT ;  /* 0x0000001dff0f7210 */ /* 0x000fcc0000ffe4ff */
[----:B------:R-:W2:Y:S01]  /*4d80*/  LDG.E.64 R14, [R14.64] ;  /* 0x000000240e0e7981 */ /* 0x000ea2000c1e1b00 */
[----:B------:R-:W-:Y:S01]  /*4d90*/  IADD3 R3, R3, c[0x0][0x17c], RZ ;  /* 0x00005f0003037a10 */ /* 0x000fe20007ffe0ff */
[----:B------:R-:W-:Y:S01]  /*4da0*/  IMAD.MOV.U32 R16, RZ, RZ, c[0x0][0x17c] ;  /* 0x00005f00ff107624 */ /* 0x000fe200078e00ff */
[----:B-----5:R-:W-:Y:S02]  /*4db0*/  LOP3.LUT R24, R10, R24, RZ, 0x3c, !PT ;  /* 0x000000180a187212 */ /* 0x020fe400078e3cff */
[----:B------:R-:W-:Y:S01]  /*4dc0*/  LOP3.LUT R25, R11, R25, RZ, 0x3c, !PT ;  /* 0x000000190b197212 */ /* 0x000fe200078e3cff */
[----:B------:R-:W-:Y:S01]  /*4dd0*/  IMAD R16, R16, 0x3, R3 ;  /* 0x0000000310107824 */ /* 0x000fe200078e0203 */
[----:B------:R-:W-:Y:S02]  /*4de0*/  LOP3.LUT R22, R12, R22, RZ, 0x3c, !PT ;  /* 0x000000160c167212 */ /* 0x000fe400078e3cff */
[----:B------:R-:W-:Y:S02]  /*4df0*/  LOP3.LUT R23, R13, R23, RZ, 0x3c, !PT ;  /* 0x000000170d177212 */ /* 0x000fe400078e3cff */
[----:B------:R-:W-:-:S02]  /*4e00*/  ISETP.GE.U32.AND P1, PT, R16, c[0x0][0x174], PT ;  /* 0x00005d0010007a0c */ /* 0x000fc40003f26070 */
[----:B------:R-:W-:Y:S02]  /*4e10*/  LOP3.LUT R6, R18, R6, RZ, 0x3c, !PT ;  /* 0x0000000612067212 */ /* 0x000fe400078e3cff */
[----:B------:R-:W-:Y:S02]  /*4e20*/  LOP3.LUT R7, R19, R7, RZ, 0x3c, !PT ;  /* 0x0000000713077212 */ /* 0x000fe400078e3cff */
[----:B--2---:R-:W-:Y:S02]  /*4e30*/  LOP3.LUT R4, R14, R4, RZ, 0x3c, !PT ;  /* 0x000000040e047212 */ /* 0x004fe400078e3cff */
[----:B------:R-:W-:-:S05]  /*4e40*/  LOP3.LUT R5, R15, R5, RZ, 0x3c, !PT ;  /* 0x000000050f057212 */ /* 0x000fca00078e3cff */
[----:B------:R-:W-:Y:S01]  /*4e50*/  @P1 CALL.REL.NOINC `(.L_x_1316) ;  /* 0x0000001000001944 */ /* 0x000fe20003c00000 */
[----:B------:R-:W-:Y:S05]  /*4e60*/  BRA `(.L_x_1317) ;  /* 0xffffc7f000007947 */ /* 0x000fea000383ffff */
.L_x_1316:
[----:B------:R-:W-:Y:S05]  /*4e70*/  BSYNC B2 ;  /* 0x0000000000027941 */ /* 0x000fea0003800000 */
.L_x_1311:
[----:B------:R-:W-:Y:S05]  /*4e80*/  BSYNC B1 ;  /* 0x0000000000017941 */ /* 0x000fea0003800000 */
.L_x_1310:
        /* <DEDUP_REMOVED lines=205> */
.L_x_1320:
        /* <DEDUP_REMOVED lines=197> */
[----:B------:R-:W-:Y:S02]  /*67b0*/  SHF.R.U32.HI R27, RZ, c[0x0][0x2d0], R26 ;  /* 0x0000b400ff1b7a19 */ /* 0x000fe4000001161a */
[----:B------:R-:W-:-:S03]  /*67c0*/  @P2 MOV R26, RZ ;  /* 0x000000ff001a2202 */ /* 0x000fc60000000f00 */
[----:B------:R-:W-:-:S04]  /*67d0*/  IMAD.MOV R12, RZ, RZ, -R27 ;  /* 0x000000ffff0c7224 */ /* 0x000fc800078e0a1b */
[----:B------:R-:W-:Y:S02]  /*67e0*/  IMAD R12, R12, c[0x0][0x2c8], R13 ;  /* 0x0000b2000c0c7a24 */ /* 0x000fe400078e020d */
[----:B------:R-:W-:-:S04]  /*67f0*/  @P2 IMAD.HI.U32 R13, R27, c[0x0][0x2d8], R26 ;  /* 0x0000b6001b0d2a27 */ /* 0x000fc800078e001a */
[----:B------:R-:W-:Y:S01]  /*6800*/  IMAD R21, R12, c[0x0][0x33c], R21 ;  /* 0x0000cf000c157a24 */ /* 0x000fe200078e0215 */
[----:B------:R-:W-:-:S05]  /*6810*/  @P2 SHF.R.U32.HI R13, RZ, c[0x0][0x2dc], R13 ;  /* 0x0000b700ff0d2a19 */ /* 0x000fca000001160d */
[----:B------:R-:W-:-:S04]  /*6820*/  @P2 IMAD.MOV R13, RZ, RZ, -R13 ;  /* 0x000000ffff0d2224 */ /* 0x000fc800078e0a0d */
[----:B------:R-:W-:-:S04]  /*6830*/  @P2 IMAD R26, R13, c[0x0][0x2d4], R27 ;  /* 0x0000b5000d1a2a24 */ /* 0x000fc800078e021b */
[----:B------:R-:W-:-:S05]  /*6840*/  @P2 IMAD R21, R26, c[0x0][0x340], R21 ;  /* 0x0000d0001a152a24 */ /* 0x000fca00078e0215 */
.L_x_1321:
        /* <DEDUP_REMOVED lines=203> */
[----:B------:R-:W-:Y:S01]  /*7500*/  IMAD R26, R21, c[0x0][0x33c], R26 ;  /* 0x0000cf00151a7a24 */ /* 0x000fe200078e021a */
[----:B------:R-:W-:-:S05]  /*7510*/  @P2 IADD3 R18, -R18, RZ, RZ ;  /* 0x000000ff12122210 */ /* 0x000fca0007ffe1ff */
[----:B------:R-:W-:-:S04]  /*7520*/  @P2 IMAD R19, R18, c[0x0][0x2d4], R19 ;  /* 0x0000b50012132a24 */ /* 0x000fc800078e0213 */
[----:B------:R-:W-:-:S05]  /*7530*/  @P2 IMAD R26, R19, c[0x0][0x340], R26 ;  /* 0x0000d000131a2a24 */ /* 0x000fca00078e021a */
.L_x_1322:
[----:B------:R-:W-:-:S04]  /*7540*/  LOP3.LUT R19, R26, 0xfffffff8, RZ, 0xc0, !PT ;  /* 0xfffffff81a137812 */ /* 0x000fc800078ec0ff */
[----:B------:R-:W-:-:S05]  /*7550*/  IADD3 R18, P2, R28, R19, RZ ;  /* 0x000000131c127210 */ /* 0x000fca0007f5e0ff */
[----:B------:R-:W-:-:S06]  /*7560*/  IMAD.X R19, RZ, RZ, R29, P2 ;  /* 0x000000ffff137224 */ /* 0x000fcc00010e061d */
[----:B------:R-:W5:Y:S01]  /*7570*/  LDG.E.64 R18, [R18.64] ;  /* 0x0000002412127981 */ /* 0x000f62000c1e1b00 */
[----:B------:R-:W-:-:S04]  /*7580*/  IADD3 R17, R17, c[0x0][0x17c], RZ ;  /* 0x00005f0011117a10 */ /* 0x000fc80007ffe0ff */
[----:B------:R-:W-:-:S13]  /*7590*/  ISETP.GE.U32.AND P2, PT, R17, c[0x0][0x174], PT ;  /* 0x00005d0011007a0c */ /* 0x000fda0003f46070 */
[----:B------:R-:W-:Y:S05]  /*75a0*/  @P2 BRA `(.L_x_1319) ;  /* 0x00000cc000002947 */ /* 0x000fea0003800000 */
[----:B------:R-:W-:Y:S01]  /*75b0*/  MOV R21, RZ ;  /* 0x000000ff00157202 */ /* 0x000fe20000000f00 */
        /* <DEDUP_REMOVED lines=199> */
.L_x_1323:
[----:B------:R-:W-:-:S04]  /*8230*/  LOP3.LUT R15, R21, 0xfffffff8, RZ, 0xc0, !PT ;  /* 0xfffffff8150f7812 */ /* 0x000fc800078ec0ff */
[----:B------:R-:W-:-:S04]  /*8240*/  IADD3 R14, P1, R28, R15, RZ ;  /* 0x0000000f1c0e7210 */ /* 0x000fc80007f3e0ff */
[----:B------:R-:W-:-:S06]  /*8250*/  IADD3.X R15, RZ, R29, RZ, P1, !PT ;  /* 0x0000001dff0f7210 */ /* 0x000fcc0000ffe4ff */
[----:B------:R-:W5:Y:S03]  /*8260*/  LDG.E.64 R14, [R14.64] ;  /* 0x000000240e0e7981 */ /* 0x000f66000c1e1b00 */
.L_x_1319:
[----:B------:R-:W-:Y:S05]  /*8270*/  BSYNC B1 ;  /* 0x0000000000017941 */ /* 0x000fea0003800000 */
.L_x_1318:
[----:B------:R-:W-:Y:S01]  /*8280*/  BSSY B1, `(.L_x_1324) ;  /* 0x0000013000017945 */ /* 0x000fe20003800000 */
[----:B------:R-:W-:Y:S05]  /*8290*/  @P0 BRA `(.L_x_1325) ;  /* 0x0000011000000947 */ /* 0x000fea0003800000 */
[----:B------:R-:W-:Y:S02]  /*82a0*/  IADD3 R3, R3, c[0x0][0x17c], RZ ;  /* 0x00005f0003037a10 */ /* 0x000fe40007ffe0ff */
[----:B-----5:R-:W-:Y:S02]  /*82b0*/  LOP3.LUT R24, R10, R24, RZ, 0x3c, !PT ;  /* 0x000000180a187212 */ /* 0x020fe400078e3cff */
[----:B------:R-:W-:Y:S02]  /*82c0*/  ISETP.GE.U32.AND P0, PT, R3, c[0x0][0x174], PT ;  /* 0x00005d0003007a0c */ /* 0x000fe40003f06070 */
[----:B------:R-:W-:-:S11]  /*82d0*/  LOP3.LUT R25, R11, R25, RZ, 0x3c, !PT ;  /* 0x000000190b197212 */ /* 0x000fd600078e3cff */
[----:B------:R-:W-:Y:S05]  /*82e0*/  @P0 BRA `(.L_x_1325) ;  /* 0x000000c000000947 */ /* 0x000fea0003800000 */
[----:B------:R-:W-:Y:S02]  /*82f0*/  IADD3 R3, R3, c[0x0][0x17c], RZ ;  /* 0x00005f0003037a10 */ /* 0x000fe40007ffe0ff */
[----:B------:R-:W-:Y:S02]  /*8300*/  LOP3.LUT R22, R12, R22, RZ, 0x3c, !PT ;  /* 0x000000160c167212 */ /* 0x000fe400078e3cff */
[----:B------:R-:W-:Y:S02]  /*8310*/  ISETP.GE.U32.AND P0, PT, R3, c[0x0][0x174], PT ;  /* 0x00005d0003007a0c */ /* 0x000fe40003f06070 */
[----:B------:R-:W-:-:S11]  /*8320*/  LOP3.LUT R23, R13, R23, RZ, 0x3c, !PT ;  /* 0x000000170d177212 */ /* 0x000fd600078e3cff */
[----:B------:R-:W-:Y:S02]  /*8330*/  @!P0 IADD3 R3, R3, c[0x0][0x17c], RZ ;  /* 0x00005f0003038a10 */ /* 0x000fe40007ffe0ff */
[----:B------:R-:W-:Y:S02]  /*8340*/  @!P0 LOP3.LUT R6, R18, R6, RZ, 0x3c, !PT ;  /* 0x0000000612068212 */ /* 0x000fe400078e3cff */
[----:B------:R-:W-:Y:S02]  /*8350*/  @!P0 ISETP.GE.U32.AND P1, PT, R3, c[0x0][0x174], PT ;  /* 0x00005d0003008a0c */ /* 0x000fe40003f26070 */
[----:B------:R-:W-:Y:S02]  /*8360*/  @!P0 LOP3.LUT R7, R19, R7, RZ, 0x3c, !PT ;  /* 0x0000000713078212 */ /* 0x000fe400078e3cff */
[----:B------:R-:W-:Y:S02]  /*8370*/  @!P0 SEL R3, R14, RZ, !P1 ;  /* 0x000000ff0e038207 */ /* 0x000fe40004800000 */
[----:B------:R-:W-:-:S02]  /*8380*/  @!P0 SEL R14, R15, RZ, !P1 ;  /* 0x000000ff0f0e8207 */ /* 0x000fc40004800000 */
[----:B------:R-:W-:Y:S02]  /*8390*/  @!P0 LOP3.LUT R4, R4, R3, RZ, 0x3c, !PT ;  /* 0x0000000304048212 */ /* 0x000fe400078e3cff */
[----:B------:R-:W-:Y:S02]  /*83a0*/  @!P0 LOP3.LUT R5, R5, R14, RZ, 0x3c, !PT ;  /* 0x0000000e05058212 */ /* 0x000fe400078e3cff */
.L_x_1325:
[----:B------:R-:W-:Y:S05]  /*83b0*/  BSYNC B1 ;  /* 0x0000000000017941 */ /* 0x000fea0003800000 */
.L_x_1324:
[----:B------:R-:W-:Y:S02]  /*83c0*/  LOP3.LUT R3, R6, R22, R24, 0x96, !PT ;  /* 0x0000001606037212 */ /* 0x000fe400078e9618 */
[----:B------:R-:W-:Y:S02]  /*83d0*/  LOP3.LUT R6, R7, R23, R25, 0x96, !PT ;  /* 0x0000001707067212 */ /* 0x000fe400078e9619 */
[----:B------:R-:W-:Y:S02]  /*83e0*/  LOP3.LUT R16, R4, R3, RZ, 0x3c, !PT ;  /* 0x0000000304107212 */ /* 0x000fe400078e3cff */
[----:B------:R-:W-:Y:S01]  /*83f0*/  LOP3.LUT R17, R5, R6, RZ, 0x3c, !PT ;  /* 0x0000000605117212 */ /* 0x000fe200078e3cff */
[----:B------:R-:W-:Y:S05]  /*8400*/  BRA `(.L_x_1293) ;  /* 0x00000b8000007947 */ /* 0x000fea0003800000 */
.L_x_1309:
        /* <DEDUP_REMOVED lines=16> */
.L_x_1328:
[----:B------:R-:W-:Y:S01]  /*8510*/  IADD3 R15, R3, c[0x0][0x17c], RZ ;  /* 0x00005f00030f7a10 */ /* 0x000fe20007ffe0ff */
[----:B------:R-:W-:-:S03]  /*8520*/  IMAD R13, R6, R3, RZ ;  /* 0x00000003060d7224 */ /* 0x000fc600078e02ff */
[----:B------:R-:W-:Y:S01]  /*8530*/  IADD3 R17, R15, c[0x0][0x17c], RZ ;  /* 0x00005f000f117a10 */ /* 0x000fe20007ffe0ff */
[----:B------:R-:W-:Y:S02]  /*8540*/  IMAD R15, R6, R15, RZ ;  /* 0x0000000f060f7224 */ /* 0x000fe400078e02ff */
[----:B------:R-:W-:Y:S01]  /*8550*/  IMAD.WIDE.U32 R12, R13, 0x8, R28 ;  /* 0x000000080d0c7825 */ /* 0x000fe200078e001c */
[----:B------:R-:W-:-:S03]  /*8560*/  IADD3 R3, R17, c[0x0][0x17c], RZ ;  /* 0x00005f0011037a10 */ /* 0x000fc60007ffe0ff */
[C---:B------:R-:W-:Y:S02]  /*8570*/  IMAD R17, R6.reuse, R17, RZ ;  /* 0x0000001106117224 */ /* 0x040fe400078e02ff */
[----:B------:R-:W-:Y:S01]  /*8580*/  IMAD R19, R6, R3, RZ ;  /* 0x0000000306137224 */ /* 0x000fe200078e02ff */
[----:B------:R-:W2:Y:S01]  /*8590*/  LDG.E.64 R12, [R12.64] ;  /* 0x000000240c0c7981 */ /* 0x000ea2000c1e1b00 */
[----:B------:R-:W-:-:S04]  /*85a0*/  IMAD.WIDE.U32 R14, R15, 0x8, R28 ;  /* 0x000000080f0e7825 */ /* 0x000fc800078e001c */
[--C-:B------:R-:W-:Y:S02]  /*85b0*/  IMAD.WIDE.U32 R16, R17, 0x8, R28.reuse ;  /* 0x0000000811107825 */ /* 0x100fe400078e001c */
[----:B------:R-:W3:Y:S02]  /*85c0*/  LDG.E.64 R14, [R14.64] ;  /* 0x000000240e0e7981 */ /* 0x000ee4000c1e1b00 */
[----:B------:R-:W-:Y:S02]  /*85d0*/  IMAD.WIDE.U32 R18, R19, 0x8, R28 ;  /* 0x0000000813127825 */ /* 0x000fe400078e001c */
[----:B------:R-:W4:Y:S04]  /*85e0*/  LDG.E.64 R16, [R16.64] ;  /* 0x0000002410107981 */ /* 0x000f28000c1e1b00 */
[----:B------:R-:W5:Y:S01]  /*85f0*/  LDG.E.64 R18, [R18.64] ;  /* 0x0000002412127981 */ /* 0x000f62000c1e1b00 */
[----:B------:R-:W-:-:S05]  /*8600*/  IADD3 R3, R3, c[0x0][0x17c], RZ ;  /* 0x00005f0003037a10 */ /* 0x000fca0007ffe0ff */
[----:B------:R-:W-:-:S05]  /*8610*/  IMAD R24, R7, 0x3, R3 ;  /* 0x0000000307187824 */ /* 0x000fca00078e0203 */
        /* <DEDUP_REMOVED lines=10> */
[----:B------:R-:W-:Y:S05]  /*86c0*/  BSYNC B2 ;  /* 0x0000000000027941 */ /* 0x000fea0003800000 */
.L_x_1327:
[----:B------:R-:W-:Y:S05]  /*86d0*/  BSYNC B1 ;  /* 0x0000000000017941 */ /* 0x000fea0003800000 */
.L_x_1326:
[----:B------:R-:W-:Y:S01]  /*86e0*/  ISETP.GE.U32.AND P1, PT, R3, c[0x0][0x174], PT ;  /* 0x00005d0003007a0c */ /* 0x000fe20003f26070 */
[----:B------:R-:W-:-:S12]  /*86f0*/  BSSY B1, `(.L_x_1329) ;  /* 0x0000016000017945 */ /* 0x000fd80003800000 */
[----:B------:R-:W-:Y:S05]  /*8700*/  @P1 BRA `(.L_x_1330) ;  /* 0x0000014000001947 */ /* 0x000fea0003800000 */
[----:B------:R-:W-:-:S04]  /*8710*/  IMAD R13, R6, R3, RZ ;  /* 0x00000003060d7224 */ /* 0x000fc800078e02ff */
[----:B------:R-:W-:-:S06]  /*8720*/  IMAD.WIDE.U32 R12, R13, 0x8, R28 ;  /* 0x000000080d0c7825 */ /* 0x000fcc00078e001c */
[----:B------:R-:W5:Y:S01]  /*8730*/  LDG.E.64 R12, [R12.64] ;  /* 0x000000240c0c7981 */ /* 0x000f62000c1e1b00 */
[----:B------:R-:W-:-:S04]  /*8740*/  IADD3 R7, R3, c[0x0][0x17c], RZ ;  /* 0x00005f0003077a10 */ /* 0x000fc80007ffe0ff */
[----:B------:R-:W-:-:S13]  /*8750*/  ISETP.GE.U32.AND P0, PT, R7, c[0x0][0x174], PT ;  /* 0x00005d0007007a0c */ /* 0x000fda0003f06070 */
[----:B------:R-:W-:Y:S05]  /*8760*/  @P0 BRA `(.L_x_1330) ;  /* 0x000000e000000947 */ /* 0x000fea0003800000 */
[----:B------:R-:W-:-:S04]  /*8770*/  IMAD R15, R6, R7, RZ ;  /* 0x00000007060f7224 */ /* 0x000fc800078e02ff */
[----:B------:R-:W-:-:S06]  /*8780*/  IMAD.WIDE.U32 R14, R15, 0x8, R28 ;  /* 0x000000080f0e7825 */ /* 0x000fcc00078e001c */
[----:B------:R-:W5:Y:S01]  /*8790*/  LDG.E.64 R14, [R14.64] ;  /* 0x000000240e0e7981 */ /* 0x000f62000c1e1b00 */
[----:B------:R-:W-:-:S04]  /*87a0*/  IADD3 R7, R7, c[0x0][0x17c], RZ ;  /* 0x00005f0007077a10 */ /* 0x000fc80007ffe0ff */
[----:B------:R-:W-:-:S13]  /*87b0*/  ISETP.GE.U32.AND P0, PT, R7, c[0x0][0x174], PT ;  /* 0x00005d0007007a0c */ /* 0x000fda0003f06070 */
[----:B------:R-:W-:Y:S05]  /*87c0*/  @P0 BRA `(.L_x_1330) ;  /* 0x0000008000000947 */ /* 0x000fea0003800000 */
[----:B------:R-:W-:Y:S01]  /*87d0*/  IADD3 R25, R7, c[0x0][0x17c], RZ ;  /* 0x00005f0007197a10 */ /* 0x000fe20007ffe0ff */
[----:B------:R-:W-:-:S03]  /*87e0*/  IMAD R17, R6, R7, RZ ;  /* 0x0000000706117224 */ /* 0x000fc600078e02ff */
[----:B------:R-:W-:Y:S01]  /*87f0*/  ISETP.GE.U32.AND P0, PT, R25, c[0x0][0x174], PT ;  /* 0x00005d0019007a0c */ /* 0x000fe20003f06070 */
[----:B------:R-:W-:-:S06]  /*8800*/  IMAD.WIDE.U32 R16, R17, 0x8, R28 ;  /* 0x0000000811107825 */ /* 0x000fcc00078e001c */
[----:B------:R-:W5:Y:S06]  /*8810*/  LDG.E.64 R16, [R16.64] ;  /* 0x0000002410107981 */ /* 0x000f6c000c1e1b00 */
[----:B------:R-:W-:-:S04]  /*8820*/  @!P0 IMAD R7, R6, R25, RZ ;  /* 0x0000001906078224 */ /* 0x000fc800078e02ff */
[----:B------:R-:W-:-:S05]  /*8830*/  @!P0 IMAD.WIDE.U32 R28, R7, 0x8, R28 ;  /* 0x00000008071c8825 */ /* 0x000fca00078e001c */
[----:B------:R0:W5:Y:S02]  /*8840*/  @!P0 LDG.E.64 R18, [R28.64] ;  /* 0x000000241c128981 */ /* 0x000164000c1e1b00 */
.L_x_1330:
[----:B------:R-:W-:Y:S05]  /*8850*/  BSYNC B1 ;  /* 0x0000000000017941 */ /* 0x000fea0003800000 */
.L_x_1329:
        /* <DEDUP_REMOVED lines=19> */
.L_x_1332:
[----:B------:R-:W-:Y:S05]  /*8990*/  BSYNC B1 ;  /* 0x0000000000017941 */ /* 0x000fea0003800000 */
.L_x_1331:
[----:B------:R-:W-:Y:S02]  /*89a0*/  LOP3.LUT R21, R21, R23, R10, 0x96, !PT ;  /* 0x0000001715157212 */ /* 0x000fe400078e960a */
[----:B------:R-:W-:Y:S02]  /*89b0*/  LOP3.LUT R20, R11, R20, R22, 0x96, !PT ;  /* 0x000000140b147212 */ /* 0x000fe400078e9616 */
[----:B-----5:R-:W-:Y:S02]  /*89c0*/  LOP3.LUT R16, R4, R21, RZ, 0x3c, !PT ;  /* 0x0000001504107212 */ /* 0x020fe400078e3cff */
[----:B------:R-:W-:Y:S01]  /*89d0*/  LOP3.LUT R17, R5, R20, RZ, 0x3c, !PT ;  /* 0x0000001405117212 */ /* 0x000fe200078e3cff */
[----:B------:R-:W-:Y:S05]  /*89e0*/  BRA `(.L_x_1293) ;  /* 0x000005a000007947 */ /* 0x000fea0003800000 */
.L_x_1308:
        /* <DEDUP_REMOVED lines=21> */
.L_x_1335:
[C---:B------:R-:W-:Y:S01]  /*8b40*/  IADD3 R13, R21.reuse, c[0x0][0x17c], RZ ;  /* 0x00005f00150d7a10 */ /* 0x040fe20007ffe0ff */
[----:B------:R-:W-:-:S03]  /*8b50*/  IMAD.WIDE.U32 R10, R21, 0x8, R28 ;  /* 0x00000008150a7825 */ /* 0x000fc600078e001c */
[C---:B------:R-:W-:Y:S01]  /*8b60*/  IADD3 R17, R13.reuse, c[0x0][0x17c], RZ ;  /* 0x00005f000d117a10 */ /* 0x040fe20007ffe0ff */
[--C-:B------:R-:W-:Y:S02]  /*8b70*/  IMAD.WIDE.U32 R12, R13, 0x8, R28.reuse ;  /* 0x000000080d0c7825 */ /* 0x100fe400078e001c */
[----:B------:R-:W2:Y:S01]  /*8b80*/  LDG.E.64 R10, [R10.64] ;  /* 0x000000240a0a7981 */ /* 0x000ea2000c1e1b00 */
[C---:B------:R-:W-:Y:S01]  /*8b90*/  IADD3 R21, R17.reuse, c[0x0][0x17c], RZ ;  /* 0x00005f0011157a10 */ /* 0x040fe20007ffe0ff */
[--C-:B------:R-:W-:Y:S02]  /*8ba0*/  IMAD.WIDE.U32 R16, R17, 0x8, R28.reuse ;  /* 0x0000000811107825 */ /* 0x100fe400078e001c */
[----:B------:R-:W3:Y:S02]  /*8bb0*/  LDG.E.64 R12, [R12.64] ;  /* 0x000000240c0c7981 */ /* 0x000ee4000c1e1b00 */
[C---:B------:R-:W-:Y:S02]  /*8bc0*/  IMAD.WIDE.U32 R14, R21.reuse, 0x8, R28 ;  /* 0x00000008150e7825 */ /* 0x040fe400078e001c */
        /* <DEDUP_REMOVED lines=15> */
.L_x_1334:
[----:B------:R-:W-:Y:S05]  /*8cc0*/  BSYNC B1 ;  /* 0x0000000000017941 */ /* 0x000fea0003800000 */
.L_x_1333:
[----:B------:R-:W-:Y:S01]  /*8cd0*/  ISETP.GE.U32.AND P1, PT, R21, c[0x0][0x174], PT ;  /* 0x00005d0015007a0c */ /* 0x000fe20003f26070 */
[----:B------:R-:W-:-:S12]  /*8ce0*/  BSSY B1, `(.L_x_1336) ;  /* 0x0000012000017945 */ /* 0x000fd80003800000 */
[----:B------:R-:W-:Y:S05]  /*8cf0*/  @P1 BRA `(.L_x_1337) ;  /* 0x0000010000001947 */ /* 0x000fea0003800000 */
[----:B------:R-:W-:-:S06]  /*8d00*/  IMAD.WIDE.U32 R10, R21, 0x8, R28 ;  /* 0x00000008150a7825 */ /* 0x000fcc00078e001c */
[----:B------:R-:W5:Y:S01]  /*8d10*/  LDG.E.64 R10, [R10.64] ;  /* 0x000000240a0a7981 */ /* 0x000f62000c1e1b00 */
[----:B------:R-:W-:-:S04]  /*8d20*/  IADD3 R23, R21, c[0x0][0x17c], RZ ;  /* 0x00005f0015177a10 */ /* 0x000fc80007ffe0ff */
[----:B------:R-:W-:-:S13]  /*8d30*/  ISETP.GE.U32.AND P0, PT, R23, c[0x0][0x174], PT ;  /* 0x00005d0017007a0c */ /* 0x000fda0003f06070 */
[----:B------:R-:W-:Y:S05]  /*8d40*/  @P0 BRA `(.L_x_1337) ;  /* 0x000000b000000947 */ /* 0x000fea0003800000 */
[----:B------:R-:W-:-:S06]  /*8d50*/  IMAD.WIDE.U32 R12, R23, 0x8, R28 ;  /* 0x00000008170c7825 */ /* 0x000fcc00078e001c */
[----:B------:R-:W5:Y:S01]  /*8d60*/  LDG.E.64 R12, [R12.64] ;  /* 0x000000240c0c7981 */ /* 0x000f62000c1e1b00 */
[----:B------:R-:W-:-:S04]  /*8d70*/  IADD3 R23, R23, c[0x0][0x17c], RZ ;  /* 0x00005f0017177a10 */ /* 0x000fc80007ffe0ff */
[----:B------:R-:W-:-:S13]  /*8d80*/  ISETP.GE.U32.AND P0, PT, R23, c[0x0][0x174], PT ;  /* 0x00005d0017007a0c */ /* 0x000fda0003f06070 */
[----:B------:R-:W-:Y:S05]  /*8d90*/  @P0 BRA `(.L_x_1337) ;  /* 0x0000006000000947 */ /* 0x000fea0003800000 */
[C---:B------:R-:W-:Y:S01]  /*8da0*/  IADD3 R25, R23.reuse, c[0x0][0x17c], RZ ;  /* 0x00005f0017197a10 */ /* 0x040fe20007ffe0ff */
[----:B------:R-:W-:-:S03]  /*8db0*/  IMAD.WIDE.U32 R16, R23, 0x8, R28 ;  /* 0x0000000817107825 */ /* 0x000fc600078e001c */
[----:B------:R-:W-:-:S03]  /*8dc0*/  ISETP.GE.U32.AND P0, PT, R25, c[0x0][0x174], PT ;  /* 0x00005d0019007a0c */ /* 0x000fc60003f06070 */
[----:B------:R-:W5:Y:S10]  /*8dd0*/  LDG.E.64 R16, [R16.64] ;  /* 0x0000002410107981 */ /* 0x000f74000c1e1b00 */
[----:B------:R-:W-:-:S05]  /*8de0*/  @!P0 IMAD.WIDE.U32 R28, R25, 0x8, R28 ;  /* 0x00000008191c8825 */ /* 0x000fca00078e001c */
[----:B------:R0:W5:Y:S02]  /*8df0*/  @!P0 LDG.E.64 R14, [R28.64] ;  /* 0x000000241c0e8981 */ /* 0x000164000c1e1b00 */
.L_x_1337:
[----:B------:R-:W-:Y:S05]  /*8e00*/  BSYNC B1 ;  /* 0x0000000000017941 */ /* 0x000fea0003800000 */
.L_x_1336:
        /* <DEDUP_REMOVED lines=19> */
.L_x_1339:
[----:B------:R-:W-:Y:S05]  /*8f40*/  BSYNC B1 ;  /* 0x0000000000017941 */ /* 0x000fea0003800000 */
.L_x_1338:
[----:B-----5:R-:W-:Y:S02]  /*8f50*/  LOP3.LUT R11, R18, R6, R4, 0x96, !PT ;  /* 0x00000006120b7212 */ /* 0x020fe400078e9604 */
[----:B------:R-:W-:Y:S02]  /*8f60*/  LOP3.LUT R4, R7, R5, R3, 0x96, !PT ;  /* 0x0000000507047212 */ /* 0x000fe400078e9603 */
[----:B------:R-:W-:Y:S02]  /*8f70*/  LOP3.LUT R16, R20, R11, RZ, 0x3c, !PT ;  /* 0x0000000b14107212 */ /* 0x000fe400078e3cff */
[----:B------:R-:W-:Y:S02]  /*8f80*/  LOP3.LUT R17, R19, R4, RZ, 0x3c, !PT ;  /* 0x0000000413117212 */ /* 0x000fe400078e3cff */
.L_x_1293:
[----:B------:R-:W-:Y:S05]  /*8f90*/  BSYNC B0 ;  /* 0x0000000000007941 */ /* 0x000fea0003800000 */
.L_x_1292:
[----:B------:R-:W-:-:S13]  /*8fa0*/  ISETP.NE.AND P0, PT, RZ, c[0x0][0x18c], PT ;  /* 0x00006300ff007a0c */ /* 0x000fda0003f05270 */
[----:B------:R-:W-:Y:S05]  /*8fb0*/  @!P0 BRA `(.L_x_1340) ;  /* 0x0000013000008947 */ /* 0x000fea0003800000 */
[----:B------:R-:W-:Y:S01]  /*8fc0*/  IMAD R3, R0, c[0x0][0x0], R2 ;  /* 0x0000000000037a24 */ /* 0x000fe200078e0202 */
[----:B------:R-:W-:Y:S02]  /*8fd0*/  ULDC UR4, c[0x0][0x4] ;  /* 0x0000010000047ab9 */ /* 0x000fe40000000800 */
[----:B------:R-:W-:Y:S02]  /*8fe0*/  USHF.R.U32.HI UR4, URZ, 0x1, UR4 ;  /* 0x000000013f047899 */ /* 0x000fe40008011604 */
[----:B------:R1:W-:Y:S04]  /*8ff0*/  STS.64 [R3.X8+0x10], R16 ;  /* 0x0000101003007388 */ /* 0x0003e80000008a00 */
[----:B------:R-:W-:-:S13]  /*9000*/  ISETP.NE.AND P0, PT, RZ, UR4, PT ;  /* 0x00000004ff007c0c */ /* 0x000fda000bf05270 */
[----:B------:R-:W-:Y:S05]  /*9010*/  @!P0 BRA `(.L_x_1340) ;  /* 0x000000d000008947 */ /* 0x000fea0003800000 */
[----:B-1----:R-:W-:-:S05]  /*9020*/  IMAD.U32 R7, RZ, RZ, UR4 ;  /* 0x00000004ff077e24 */ /* 0x002fca000f8e00ff */
.L_x_1341:
[----:B------:R-:W-:Y:S01]  /*9030*/  IADD3 R5, R0, R7, RZ ;  /* 0x0000000700057210 */ /* 0x000fe20007ffe0ff */
[----:B------:R-:W-:Y:S03]  /*9040*/  BAR.SYNC.DEFER_BLOCKING 0x0 ;  /* 0x0000000000007b1d */ /* 0x000fe60000010000 */
[----:B------:R-:W-:-:S04]  /*9050*/  ISETP.GE.U32.AND P0, PT, R5, c[0x0][0x4], PT ;  /* 0x0000010005007a0c */ /* 0x000fc80003f06070 */
[----:B------:R-:W-:-:S13]  /*9060*/  ISETP.GE.U32.OR P0, PT, R0, R7, P0 ;  /* 0x000000070000720c */ /* 0x000fda0000706470 */
[----:B------:R-:W-:-:S06]  /*9070*/  @!P0 IMAD R4, R5, c[0x0][0x0], R2 ;  /* 0x0000000005048a24 */ /* 0x000fcc00078e0202 */
[----:B------:R-:W1:Y:S02]  /*9080*/  @!P0 LDS.64 R4, [R4.X8+0x10] ;  /* 0x0000100004048984 */ /* 0x000e640000008a00 */
[----:B-1----:R-:W-:Y:S02]  /*9090*/  @!P0 LOP3.LUT R16, R4, R16, RZ, 0x3c, !PT ;  /* 0x0000001004108212 */ /* 0x002fe400078e3cff */
[----:B------:R-:W-:-:S05]  /*90a0*/  @!P0 LOP3.LUT R17, R5, R17, RZ, 0x3c, !PT ;  /* 0x0000001105118212 */ /* 0x000fca00078e3cff */
[----:B------:R1:W-:Y:S01]  /*90b0*/  @!P0 STS.64 [R3.X8+0x10], R16 ;  /* 0x0000101003008388 */ /* 0x0003e20000008a00 */
[----:B------:R-:W-:Y:S02]  /*90c0*/  ISETP.GT.AND P0, PT, R7, 0x1, PT ;  /* 0x000000010700780c */ /* 0x000fe40003f04270 */
[----:B------:R-:W-:-:S11]  /*90d0*/  SHF.R.S32.HI R7, RZ, 0x1, R7 ;  /* 0x00000001ff077819 */ /* 0x000fd60000011407 */
[----:B-1----:R-:W-:Y:S05]  /*90e0*/  @P0 BRA `(.L_x_1341) ;  /* 0xffffff4000000947 */ /* 0x002fea000383ffff */
.L_x_1340:
[----:B-1----:R-:W-:-:S13]  /*90f0*/  ISETP.NE.AND P0, PT, RZ, c[0x0][0x188], PT ;  /* 0x00006200ff007a0c */ /* 0x002fda0003f05270 */
[----:B------:R-:W-:Y:S05]  /*9100*/  @!P0 BRA `(.L_x_1342) ;  /* 0x0000025000008947 */ /* 0x000fea0003800000 */
[----:B------:R-:W-:Y:S01]  /*9110*/  IMAD.MOV.U32 R4, RZ, RZ, c[0x0][0x0] ;  /* 0x00000000ff047624 */ /* 0x000fe200078e00ff */
[----:B------:R-:W-:-:S04]  /*9120*/  MOV R3, c[0x0][0x0] ;  /* 0x0000000000037a02 */ /* 0x000fc80000000f00 */
[----:B------:R-:W-:-:S13]  /*9130*/  ISETP.GT.AND P0, PT, R4, 0x20, PT ;  /* 0x000000200400780c */ /* 0x000fda0003f04270 */
[----:B------:R-:W-:Y:S05]  /*9140*/  @!P0 BRA `(.L_x_1343) ;  /* 0x0000016000008947 */ /* 0x000fea0003800000 */
[----:B------:R-:W-:Y:S01]  /*9150*/  IMAD R7, R0, c[0x0][0x0], R2 ;  /* 0x0000000000077a24 */ /* 0x000fe200078e0202 */
[----:B------:R-:W-:-:S04]  /*9160*/  LEA.HI R3, R4, c[0x0][0x0], RZ, 0x1 ;  /* 0x0000000004037a11 */ /* 0x000fc800078f08ff */
[----:B------:R1:W-:Y:S01]  /*9170*/  STS.64 [R7.X8+0x10], R16 ;  /* 0x0000101007007388 */ /* 0x0003e20000008a00 */
[----:B------:R-:W-:Y:S01]  /*9180*/  SHF.R.S32.HI R4, RZ, 0x1, R3 ;  /* 0x00000001ff047819 */ /* 0x000fe20000011403 */
[----:B------:R-:W-:-:S03]  /*9190*/  IMAD.MOV.U32 R3, RZ, RZ, 0x20 ;  /* 0x00000020ff037424 */ /* 0x000fc600078e00ff */
[----:B------:R-:W-:-:S13]  /*91a0*/  ISETP.GE.AND P0, PT, R4, 0x20, PT ;  /* 0x000000200400780c */ /* 0x000fda0003f06270 */
[----:B------:R-:W-:Y:S05]  /*91b0*/  @!P0 BRA `(.L_x_1343) ;  /* 0x000000f000008947 */ /* 0x000fea0003800000 */
[----:B-1----:R-:W-:Y:S02]  /*91c0*/  MOV R3, R4 ;  /* 0x0000000400037202 */ /* 0x002fe40000000f00 */
[----:B------:R-:W-:-:S03]  /*91d0*/  LEA R6, R7, 0x10, 0x3 ;  /* 0x0000001007067811 */ /* 0x000fc600078e18ff */
.L_x_1344:
[----:B------:R-:W-:Y:S01]  /*91e0*/  IMAD.IADD R4, R2, 0x1, R3 ;  /* 0x0000000102047824 */ /* 0x000fe200078e0203 */
[----:B------:R-:W-:Y:S04]  /*91f0*/  BAR.SYNC.DEFER_BLOCKING 0x0 ;  /* 0x0000000000007b1d */ /* 0x000fe80000010000 */
[----:B------:R-:W-:-:S04]  /*9200*/  ISETP.GE.U32.AND P0, PT, R4, c[0x0][0x0], PT ;  /* 0x0000000004007a0c */ /* 0x000fc80003f06070 */
[----:B------:R-:W-:-:S13]  /*9210*/  ISETP.GE.U32.OR P0, PT, R2, R3, P0 ;  /* 0x000000030200720c */ /* 0x000fda0000706470 */
[----:B------:R-:W-:Y:S02]  /*9220*/  @!P0 LEA R4, R3, R6, 0x3 ;  /* 0x0000000603048211 */ /* 0x000fe400078e18ff */
[----:B------:R-:W-:-:S04]  /*9230*/  SHF.R.S32.HI R3, RZ, 0x1, R3 ;  /* 0x00000001ff037819 */ /* 0x000fc80000011403 */
[----:B------:R-:W1:Y:S02]  /*9240*/  @!P0 LDS.64 R4, [R4] ;  /* 0x0000000004048984 */ /* 0x000e640000000a00 */
[----:B-1----:R-:W-:Y:S02]  /*9250*/  @!P0 LOP3.LUT R16, R4, R16, RZ, 0x3c, !PT ;  /* 0x0000001004108212 */ /* 0x002fe400078e3cff */
[----:B------:R-:W-:-:S05]  /*9260*/  @!P0 LOP3.LUT R17, R5, R17, RZ, 0x3c, !PT ;  /* 0x0000001105118212 */ /* 0x000fca00078e3cff */
[----:B------:R1:W-:Y:S01]  /*9270*/  @!P0 STS.64 [R7.X8+0x10], R16 ;  /* 0x0000101007008388 */ /* 0x0003e20000008a00 */
[----:B------:R-:W-:-:S13]  /*9280*/  ISETP.GE.AND P0, PT, R3, 0x20, PT ;  /* 0x000000200300780c */ /* 0x000fda0003f06270 */
[----:B-1----:R-:W-:Y:S05]  /*9290*/  @P0 BRA `(.L_x_1344) ;  /* 0xffffff4000000947 */ /* 0x002fea000383ffff */
[----:B------:R-:W-:-:S04]  /*92a0*/  IMAD.MOV.U32 R3, RZ, RZ, 0x20 ;  /* 0x00000020ff037424 */ /* 0x000fc800078e00ff */
.L_x_1343:
[----:B-1----:R-:W-:Y:S01]  /*92b0*/  BAR.SYNC.DEFER_BLOCKING 0x0 ;  /* 0x0000000000007b1d */ /* 0x002fe20000010000 */
[----:B------:R-:W-:-:S13]  /*92c0*/  ISETP.GE.AND P0, PT, R3, 0x2, PT ;  /* 0x000000020300780c */ /* 0x000fda0003f06270 */
[----:B------:R-:W-:Y:S05]  /*92d0*/  @!P0 BRA `(.L_x_1342) ;  /* 0x0000008000008947 */ /* 0x000fea0003800000 */
[----:B------:R-:W-:-:S07]  /*92e0*/  HFMA2.MMA R4, -RZ, RZ, 0, 5.9604644775390625e-08 ;  /* 0x00000001ff047435 */ /* 0x000fce00000001ff */
.L_x_1345:
[----:B------:R-:W1:Y:S04]  /*92f0*/  SHFL.DOWN PT, R6, R17, R4, 0x1f ;  /* 0x08001f0411067589 */ /* 0x000e6800000e0000 */
[----:B------:R2:W3:Y:S02]  /*9300*/  SHFL.DOWN PT, R5, R16, R4, 0x1f ;  /* 0x08001f0410057589 */ /* 0x0004e400000e0000 */
[----:B--2---:R-:W-:-:S05]  /*9310*/  IMAD.SHL.U32 R4, R4, 0x2, RZ ;  /* 0x0000000204047824 */ /* 0x004fca00078e00ff */
[----:B------:R-:W-:Y:S02]  /*9320*/  ISETP.GE.AND P0, PT, R4, R3, PT ;  /* 0x000000030400720c */ /* 0x000fe40003f06270 */
[----:B-1----:R-:W-:Y:S02]  /*9330*/  LOP3.LUT R17, R6, R17, RZ, 0x3c, !PT ;  /* 0x0000001106117212 */ /* 0x002fe400078e3cff */
[----:B---3--:R-:W-:-:S09]  /*9340*/  LOP3.LUT R16, R5, R16, RZ, 0x3c, !PT ;  /* 0x0000001005107212 */ /* 0x008fd200078e3cff */
[----:B------:R-:W-:Y:S05]  /*9350*/  @!P0 BRA `(.L_x_1345) ;  /* 0xffffff9000008947 */ /* 0x000fea000383ffff */
.L_x_1342:
        /* <DEDUP_REMOVED lines=202> */
.L_x_1346:
        /* <DEDUP_REMOVED lines=12> */
[----:B------:R-:W-:Y:S02]  /*a0c0*/  IMAD R7, R2, c[0x0][0x194], RZ ;  /* 0x0000650002077a24 */ /* 0x000fe400078e02ff */
[----:B------:R-:W-:Y:S02]  /*a0d0*/  IMAD.MOV.U32 R18, RZ, RZ, RZ ;  /* 0x000000ffff127224 */ /* 0x000fe400078e00ff */
[----:B------:R-:W-:-:S04]  /*a0e0*/  IMAD R6, R0, c[0x0][0x198], R7 ;  /* 0x0000660000067a24 */ /* 0x000fc800078e0207 */
[----:B-1----:R-:W-:Y:S01]  /*a0f0*/  IMAD R7, R3, c[0x0][0x180], R6 ;  /* 0x0000600003077a24 */ /* 0x002fe200078e0206 */
        /* <DEDUP_REMOVED lines=199> */
.L_x_1348:
        /* <DEDUP_REMOVED lines=11> */
.L_x_1350:
[----:B------:R-:W-:Y:S05]  /*ae20*/  BSYNC B0 ;  /* 0x0000000000007941 */ /* 0x000fea0003800000 */
.L_x_1349:
[----:B------:R-:W-:Y:S01]  /*ae30*/  PRMT R6, R6, 0x9910, RZ ;  /* 0x0000991006067816 */ /* 0x000fe200000000ff */
[----:B------:R-:W-:Y:S01]  /*ae40*/  BSSY B0, `(.L_x_1351) ;  /* 0x000000b000007945 */ /* 0x000fe20003800000 */
[----:B------:R-:W-:Y:S02]  /*ae50*/  LOP3.LUT P0, RZ, R2, R0, RZ, 0xfc, !PT ;  /* 0x0000000002ff7212 */ /* 0x000fe4000780fcff */
[----:B------:R-:W-:-:S13]  /*ae60*/  ISETP.NE.AND P1, PT, R6, RZ, PT ;  /* 0x000000ff0600720c */ /* 0x000fda0003f25270 */
[----:B------:R-:W-:Y:S05]  /*ae70*/  @!P1 BRA `(.L_x_1352) ;  /* 0x0000007000009947 */ /* 0x000fea0003800000 */
[----:B------:R-:W1:Y:S01]  /*ae80*/  S2R R6, SR_CTAID.Y ;  /* 0x0000000000067919 */ /* 0x000e620000002600 */
[----:B------:R-:W-:Y:S01]  /*ae90*/  ISETP.NE.AND P2, PT, RZ, c[0x0][0x188], PT ;  /* 0x00006200ff007a0c */ /* 0x000fe20003f45270 */
[----:B-1----:R-:W-:Y:S01]  /*aea0*/  IMAD R7, R3, c[0x0][0x10], R6 ;  /* 0x0000040003077a24 */ /* 0x002fe200078e0206 */
[----:B------:R-:W-:-:S11]  /*aeb0*/  HFMA2.MMA R6, -RZ, RZ, 0, 4.76837158203125e-07 ;  /* 0x00000008ff067435 */ /* 0x000fd600000001ff */
[----:B------:R-:W-:-:S04]  /*aec0*/  @!P2 IMAD R7, R7, c[0x0][0x0], R2 ;  /* 0x000000000707aa24 */ /* 0x000fc800078e0202 */
[----:B------:R-:W-:-:S05]  /*aed0*/  IMAD.WIDE.U32 R6, R7, R6, c[0x0][0x560] ;  /* 0x0001580007067625 */ /* 0x000fca00078e0006 */
[----:B------:R1:W-:Y:S02]  /*aee0*/  STG.E.64 [R6.64], R16 ;  /* 0x0000001006007986 */ /* 0x0003e4000c101b24 */
.L_x_1352:
[----:B------:R-:W-:Y:S05]  /*aef0*/  BSYNC B0 ;  /* 0x0000000000007941 */ /* 0x000fea0003800000 */
.L_x_1351:
        /* <DEDUP_REMOVED lines=11> */
[----:B-1----:R-:W1:Y:S01]  /*afb0*/  S2R R7, SR_LANEID ;  /* 0x0000000000077919 */ /* 0x002e620000000000 */
[----:B------:R-:W-:Y:S01]  /*afc0*/  VOTEU.ANY UR4, UPT, PT ;  /* 0x0000000000047886 */ /* 0x000fe200038e0100 */
[----:B------:R-:W-:Y:S01]  /*afd0*/  IMAD.MOV.U32 R6, RZ, RZ, 0x4 ;  /* 0x00000004ff067424 */ /* 0x000fe200078e00ff */
[----:B------:R-:W1:Y:S08]  /*afe0*/  FLO.U32 R10, UR4 ;  /* 0x00000004000a7d00 */ /* 0x000e7000080e0000 */
[----:B------:R-:W2:Y:S01]  /*aff0*/  POPC R9, UR4 ;  /* 0x0000000400097d09 */ /* 0x000ea20008000000 */
[----:B-1----:R-:W-:Y:S01]  /*b000*/  ISETP.EQ.U32.AND P0, PT, R10, R7, PT ;  /* 0x000000070a00720c */ /* 0x002fe20003f02070 */
[----:B------:R-:W-:-:S12]  /*b010*/  IMAD.WIDE.U32 R6, R3, R6, c[0x0][0x568] ;  /* 0x00015a0003067625 */ /* 0x000fd800078e0006 */
[----:B--2---:R-:W2:Y:S01]  /*b020*/  @P0 ATOMG.E.ADD.STRONG.GPU PT, R7, [R6.64], R9 ;  /* 0x00000009060709a8 */ /* 0x004ea200081ee1e4 */
[----:B------:R-:W-:-:S03]  /*b030*/  ULDC UR5, c[0x0][0x10] ;  /* 0x0000040000057ab9 */ /* 0x000fc60000000800 */
[----:B------:R-:W1:Y:S02]  /*b040*/  S2R R11, SR_LTMASK ;  /* 0x00000000000b7919 */ /* 0x000e640000003900 */
[----:B-1----:R-:W-:Y:S01]  /*b050*/  LOP3.LUT R11, R11, UR4, RZ, 0xc0, !PT ;  /* 0x000000040b0b7c12 */ /* 0x002fe2000f8ec0ff */
[----:B------:R-:W-:Y:S02]  /*b060*/  UMOV UR4, 0x1 ;  /* 0x0000000100047882 */ /* 0x000fe40000000000 */
[----:B------:R-:W-:-:S03]  /*b070*/  UIADD3 UR4, -UR4, UR5, URZ ;  /* 0x0000000504047290 */ /* 0x000fc6000fffe13f */
[----:B------:R-:W1:Y:S01]  /*b080*/  POPC R11, R11 ;  /* 0x0000000b000b7309 */ /* 0x000e620000000000 */
[----:B--2---:R-:W1:Y:S02]  /*b090*/  SHFL.IDX PT, R8, R7, R10, 0x1f ;  /* 0x00001f0a07087589 */ /* 0x004e6400000e0000 */
[----:B-1----:R-:W-:-:S04]  /*b0a0*/  IADD3 R8, R8, R11, RZ ;  /* 0x0000000b08087210 */ /* 0x002fc80007ffe0ff */
[----:B------:R-:W-:-:S04]  /*b0b0*/  ISETP.NE.AND P0, PT, R8, UR4, PT ;  /* 0x0000000408007c0c */ /* 0x000fc8000bf05270 */
[----:B------:R-:W-:-:S05]  /*b0c0*/  SEL R8, RZ, 0x1, P0 ;  /* 0x00000001ff087807 */ /* 0x000fca0000000000 */
[----:B------:R1:W-:Y:S04]  /*b0d0*/  STS.U8 [RZ], R8 ;  /* 0x00000008ff007388 */ /* 0x0003e80000000000 */
.L_x_1354:
[----:B------:R-:W-:Y:S05]  /*b0e0*/  BSYNC B0 ;  /* 0x0000000000007941 */ /* 0x000fea0003800000 */
.L_x_1353:
[----:B------:R-:W-:Y:S06]  /*b0f0*/  BAR.SYNC.DEFER_BLOCKING 0x0 ;  /* 0x0000000000007b1d */ /* 0x000fec0000010000 */
[----:B-1----:R-:W1:Y:S02]  /*b100*/  LDS.U8 R6, [RZ] ;  /* 0x00000000ff067984 */ /* 0x002e640000000000 */
[----:B-1----:R-:W-:Y:S02]  /*b110*/  ISETP.NE.AND P0, PT, R6, RZ, PT ;  /* 0x000000ff0600720c */ /* 0x002fe40003f05270 */
[----:B------:R-:W-:-:S05]  /*b120*/  IADD3 R6, P2, R18, c[0x0][0x548], RZ ;  /* 0x0001520012067a10 */ /* 0x000fca0007f5e0ff */
[----:B------:R-:W-:-:S06]  /*b130*/  IMAD.X R7, RZ, RZ, c[0x0][0x54c], P2 ;  /* 0x00015300ff077624 */ /* 0x000fcc00010e06ff */
        /* <DEDUP_REMOVED lines=17> */
.L_x_1359:
        /* <DEDUP_REMOVED lines=10> */
.L_x_1358:
[----:B------:R-:W-:Y:S05]  /*b2f0*/  BSYNC B1 ;  /* 0x0000000000017941 */ /* 0x000fea0003800000 */
.L_x_1357:
[----:B------:R-:W-:Y:S05]  /*b300*/  BRA `(.L_x_1360) ;  /* 0x000000d000007947 */ /* 0x000fea0003800000 */
.L_x_1356:
[----:B------:R-:W-:-:S13]  /*b310*/  ISETP.GE.U32.AND P0, PT, R0, c[0x0][0x184], PT ;  /* 0x0000610000007a0c */ /* 0x000fda0003f06070 */
[----:B------:R-:W-:Y:S05]  /*b320*/  @P0 BRA `(.L_x_1360) ;  /* 0x000000b000000947 */ /* 0x000fea0003800000 */
[----:B------:R-:W-:-:S05]  /*b330*/  MOV R10, R0 ;  /* 0x00000000000a7202 */ /* 0x000fca0000000f00 */
.L_x_1361:
        /* <DEDUP_REMOVED lines=10> */
.L_x_1360:
[----:B------:R-:W-:Y:S05]  /*b3e0*/  BSYNC B0 ;  /* 0x0000000000007941 */ /* 0x000fea0003800000 */
.L_x_1355:
[----:B------:R-:W-:Y:S01]  /*b3f0*/  IMAD R3, R0, c[0x0][0x0], R2 ;  /* 0x0000000000037a24 */ /* 0x000fe200078e0202 */
[----:B------:R-:W-:Y:S01]  /*b400*/  ULDC UR4, c[0x0][0x4] ;  /* 0x0000010000047ab9 */ /* 0x000fe20000000800 */
[----:B------:R-:W-:Y:S01]  /*b410*/  ISETP.NE.AND P2, PT, RZ, c[0x0][0x188], PT ;  /* 0x00006200ff007a0c */ /* 0x000fe20003f45270 */
[----:B------:R-:W-:Y:S02]  /*b420*/  USHF.R.U32.HI UR4, URZ, 0x1, UR4 ;  /* 0x000000013f047899 */ /* 0x000fe40008011604 */
[----:B------:R1:W-:Y:S04]  /*b430*/  STS.64 [R3.X8+0x10], R16 ;  /* 0x0000101003007388 */ /* 0x0003e80000008a00 */
[----:B------:R-:W-:-:S13]  /*b440*/  ISETP.NE.AND P0, PT, RZ, UR4, PT ;  /* 0x00000004ff007c0c */ /* 0x000fda000bf05270 */
[----:B------:R-:W-:Y:S05]  /*b450*/  @!P0 BRA `(.L_x_1362) ;  /* 0x000000d000008947 */ /* 0x000fea0003800000 */
[----:B-1----:R-:W-:-:S05]  /*b460*/  MOV R11, UR4 ;  /* 0x00000004000b7c02 */ /* 0x002fca0008000f00 */
.L_x_1363:
[----:B------:R-:W-:Y:S01]  /*b470*/  IMAD.IADD R9, R0, 0x1, R11 ;  /* 0x0000000100097824 */ /* 0x000fe200078e020b */
[----:B------:R-:W-:Y:S04]  /*b480*/  BAR.SYNC.DEFER_BLOCKING 0x0 ;  /* 0x0000000000007b1d */ /* 0x000fe80000010000 */
        /* <DEDUP_REMOVED lines=10> */
.L_x_1362:
[----:B-1----:R-:W-:Y:S01]  /*b530*/  LEA R14, R3, 0x10, 0x3 ;  /* 0x00000010030e7811 */ /* 0x002fe200078e18ff */
        /* <DEDUP_REMOVED lines=12> */
[----:B-1----:R-:W-:Y:S05]  /*b600*/  @!P0 BRA `(.L_x_1365) ;  /* 0x000000f000008947 */ /* 0x002fea0003800000 */
.L_x_1366:
        /* <DEDUP_REMOVED lines=8> */
[----:B------:R-:W-:-:S03]  /*b690*/  @!P0 LOP3.LUT R10, R9, R10, RZ, 0x3c, !PT ;  /* 0x0000000a090a8212 */ /* 0x000fc600078e3cff */
[----:B------:R-:W-:Y:S01]  /*b6a0*/  @!P0 IMAD.MOV.U32 R8, RZ, RZ, R13 ;  /* 0x000000ffff088224 */ /* 0x000fe200078e000d */
[----:B------:R-:W-:-:S05]  /*b6b0*/  @!P0 MOV R9, R10 ;  /* 0x0000000a00098202 */ /* 0x000fca0000000f00 */
[----:B------:R1:W-:Y:S01]  /*b6c0*/  @!P0 STS.64 [R3.X8+0x10], R8 ;  /* 0x0000100803008388 */ /* 0x0003e20000008a00 */
[----:B------:R-:W-:-:S13]  /*b6d0*/  ISETP.GE.AND P0, PT, R11, 0x20, PT ;  /* 0x000000200b00780c */ /* 0x000fda0003f06270 */
[----:B-1----:R-:W-:Y:S05]  /*b6e0*/  @P0 BRA `(.L_x_1366) ;  /* 0xffffff2000000947 */ /* 0x002fea000383ffff */
[----:B------:R-:W-:-:S04]  /*b6f0*/  IMAD.MOV.U32 R0, RZ, RZ, 0x20 ;  /* 0x00000020ff007424 */ /* 0x000fc800078e00ff */
.L_x_1365:
[----:B------:R-:W-:Y:S01]  /*b700*/  BAR.SYNC.DEFER_BLOCKING 0x0 ;  /* 0x0000000000007b1d */ /* 0x000fe20000010000 */
[----:B------:R-:W-:-:S13]  /*b710*/  ISETP.GE.AND P0, PT, R0, 0x2, PT ;  /* 0x000000020000780c */ /* 0x000fda0003f06270 */
[----:B------:R-:W-:Y:S05]  /*b720*/  @!P0 BRA `(.L_x_1367) ;  /* 0x0000008000008947 */ /* 0x000fea0003800000 */
[----:B------:R-:W-:-:S05]  /*b730*/  MOV R3, 0x1 ;  /* 0x0000000100037802 */ /* 0x000fca0000000f00 */
.L_x_1368:
[----:B------:R-:W1:Y:S04]  /*b740*/  SHFL.DOWN PT, R2, R10, R3, 0x1f ;  /* 0x08001f030a027589 */ /* 0x000e6800000e0000 */
[----:B------:R2:W3:Y:S02]  /*b750*/  SHFL.DOWN PT, R8, R13, R3, 0x1f ;  /* 0x08001f030d087589 */ /* 0x0004e400000e0000 */
[----:B--2---:R-:W-:-:S05]  /*b760*/  IMAD.SHL.U32 R3, R3, 0x2, RZ ;  /* 0x0000000203037824 */ /* 0x004fca00078e00ff */
[----:B------:R-:W-:Y:S02]  /*b770*/  ISETP.GE.AND P0, PT, R3, R0, PT ;  /* 0x000000000300720c */ /* 0x000fe40003f06270 */
[----:B-1----:R-:W-:Y:S02]  /*b780*/  LOP3.LUT R10, R2, R10, RZ, 0x3c, !PT ;  /* 0x0000000a020a7212 */ /* 0x002fe400078e3cff */
[----:B---3--:R-:W-:-:S09]  /*b790*/  LOP3.LUT R13, R8, R13, RZ, 0x3c, !PT ;  /* 0x0000000d080d7212 */ /* 0x008fd200078e3cff */
[----:B------:R-:W-:Y:S05]  /*b7a0*/  @!P0 BRA `(.L_x_1368) ;  /* 0xffffff9000008947 */ /* 0x000fea000383ffff */
.L_x_1367:
[----:B------:R-:W-:Y:S01]  /*b7b0*/  MOV R16, R13 ;  /* 0x0000000d00107202 */ /* 0x000fe20000000f00 */
[----:B------:R-:W-:Y:S02]  /*b7c0*/  IMAD.MOV.U32 R17, RZ, RZ, R10 ;  /* 0x000000ffff117224 */ /* 0x000fe400078e000a */
.L_x_1364:
        /* <DEDUP_REMOVED lines=12> */
.L_x_1370:
        /* <DEDUP_REMOVED lines=10> */
[----:B------:R-:W1:Y:S01]  /*b930*/  LDC.64 R2, c[0x4][R2] ;  /* 0x0100000002027b82 */ /* 0x000e620000000a00 */
        /* <DEDUP_REMOVED lines=11> */
[----:B01----:R-:W-:Y:S05]  /*b9f0*/  CALL.ABS.NOINC R2 ;  /* 0x0000000002007343 */ /* 0x003fea0003c00000 */
.L_x_1372:
[----:B------:R-:W-:-:S04]  /*ba00*/  IADD3 R18, P0, R18, c[0x0][0x548], RZ ;  /* 0x0001520012127a10 */ /* 0x000fc80007f1e0ff */
[----:B------:R-:W-:-:S05]  /*ba10*/  IADD3.X R19, RZ, c[0x0][0x54c], RZ, P0, !PT ;  /* 0x00015300ff137a10 */ /* 0x000fca00007fe4ff */
[----:B------:R-:W-:Y:S01]  /*ba20*/  STG.E.64 [R18.64], R16 ;  /* 0x0000001012007986 */ /* 0x000fe2000c101b24 */
[----:B------:R-:W-:Y:S05]  /*ba30*/  EXIT ;  /* 0x000000000000794d */ /* 0x000fea0003800000 */
.L_x_1371:
[----:B------:R-:W-:Y:S01]  /*ba40*/  STG.E.64 [R4.64], R16 ;  /* 0x0000001004007986 */ /* 0x000fe2000c101b24 */
[----:B------:R-:W-:Y:S05]  /*ba50*/  EXIT ;  /* 0x000000000000794d */ /* 0x000fea0003800000 */
.L_x_1369:
[----:B------:R-:W-:Y:S01]  /*ba60*/  ISETP.NE.AND P0, PT, RZ, UR38, PT ;  /* 0x00000026ff007c0c */ /* 0x000fe2000bf05270 */
[----:B------:R-:W-:Y:S02]  /*ba70*/  ULDC.U8 UR4, c[0x0][0x579] ;  /* 0x00015e4000047ab9 */ /* 0x000fe40000000000 */
[----:B------:R-:W-:-:S10]  /*ba80*/  ISETP.NE.AND P1, PT, RZ, UR4, PT ;  /* 0x00000004ff007c0c */ /* 0x000fd4000bf25270 */
[----:B------:R-:W-:Y:S05]  /*ba90*/  @!P0 BRA `(.L_x_1373) ;  /* 0x0000003000008947 */ /* 0x000fea0003800000 */
[----:B------:R-:W2:Y:S02]  /*baa0*/  LDG.E.64 R2, [R6.64] ;  /* 0x0000002406027981 */ /* 0x000ea4000c1e1b00 */
[----:B--2---:R-:W-:Y:S02]  /*bab0*/  LOP3.LUT R16, R2, R16, RZ, 0x3c, !PT ;  /* 0x0000001002107212 */ /* 0x004fe400078e3cff */
[----:B------:R-:W-:Y:S02]  /*bac0*/  LOP3.LUT R17, R3, R17, RZ, 0x3c, !PT ;  /* 0x0000001103117212 */ /* 0x000fe400078e3cff */
.L_x_1373:
        /* <DEDUP_REMOVED lines=10> */
[----:B------:R-:W1:Y:S01]  /*bb70*/  LDC.64 R2, c[0x4][R2] ;  /* 0x0100000002027b82 */ /* 0x000e620000000a00 */
        /* <DEDUP_REMOVED lines=12> */
.L_x_1375:
[----:B------:R-:W-:-:S05]  /*bc40*/  IADD3 R18, P0, R18, c[0x0][0x548], RZ ;  /* 0x0001520012127a10 */ /* 0x000fca0007f1e0ff */
[----:B------:R-:W-:-:S05]  /*bc50*/  IMAD.X R19, RZ, RZ, c[0x0][0x54c], P0 ;  /* 0x00015300ff137624 */ /* 0x000fca00000e06ff */
[----:B------:R-:W-:Y:S01]  /*bc60*/  STG.E.64 [R18.64], R16 ;  /* 0x0000001012007986 */ /* 0x000fe2000c101b24 */
[----:B------:R-:W-:Y:S05]  /*bc70*/  EXIT ;  /* 0x000000000000794d */ /* 0x000fea0003800000 */
.L_x_1374:
[----:B------:R-:W-:Y:S01]  /*bc80*/  STG.E.64 [R6.64], R16 ;  /* 0x0000001006007986 */ /* 0x000fe2000c101b24 */
[----:B------:R-:W-:Y:S05]  /*bc90*/  EXIT ;  /* 0x000000000000794d */ /* 0x000fea0003800000 */
.L_x_1347:
        /* <DEDUP_REMOVED lines=19> */
.L_x_1377:
        /* <DEDUP_REMOVED lines=23> */
.L_x_1379:
[----:B------:R-:W-:-:S04]  /*bf40*/  IADD3 R18, P0, R18, c[0x0][0x548], RZ ;  /* 0x0001520012127a10 */ /* 0x000fc80007f1e0ff */
[----:B------:R-:W-:-:S05]  /*bf50*/  IADD3.X R19, RZ, c[0x0][0x54c], RZ, P0, !PT ;  /* 0x00015300ff137a10 */ /* 0x000fca00007fe4ff */
[----:B------:R-:W-:Y:S01]  /*bf60*/  STG.E.64 [R18.64], R16 ;  /* 0x0000001012007986 */ /* 0x000fe2000c101b24 */
[----:B------:R-:W-:Y:S05]  /*bf70*/  EXIT ;  /* 0x000000000000794d */ /* 0x000fea0003800000 */
.L_x_1378:
[----:B------:R-:W-:Y:S01]  /*bf80*/  STG.E.64 [R4.64], R16 ;  /* 0x0000001004007986 */ /* 0x000fe2000c101b24 */
[----:B------:R-:W-:Y:S05]  /*bf90*/  EXIT ;  /* 0x000000000000794d */ /* 0x000fea0003800000 */
.L_x_1376:
[----:B------:R-:W-:Y:S01]  /*bfa0*/  ISETP.NE.AND P0, PT, RZ, UR38, PT ;  /* 0x00000026ff007c0c */ /* 0x000fe2000bf05270 */
[----:B------:R-:W-:Y:S02]  /*bfb0*/  ULDC.U8 UR4, c[0x0][0x579] ;  /* 0x00015e4000047ab9 */ /* 0x000fe40000000000 */
[----:B------:R-:W-:-:S10]  /*bfc0*/  ISETP.NE.AND P1, PT, RZ, UR4, PT ;  /* 0x00000004ff007c0c */ /* 0x000fd4000bf25270 */
[----:B------:R-:W-:Y:S05]  /*bfd0*/  @!P0 BRA `(.L_x_1380) ;  /* 0x0000003000008947 */ /* 0x000fea0003800000 */
[----:B------:R-:W2:Y:S02]  /*bfe0*/  LDG.E.64 R2, [R6.64] ;  /* 0x0000002406027981 */ /* 0x000ea4000c1e1b00 */
[----:B--2---:R-:W-:Y:S02]  /*bff0*/  LOP3.LUT R16, R2, R16, RZ, 0x3c, !PT ;  /* 0x0000001002107212 */ /* 0x004fe400078e3cff */
[----:B------:R-:W-:Y:S02]  /*c000*/  LOP3.LUT R17, R3, R17, RZ, 0x3c, !PT ;  /* 0x0000001103117212 */ /* 0x000fe400078e3cff */
.L_x_1380:
        /* <DEDUP_REMOVED lines=23> */
.L_x_1382:
[----:B------:R-:W-:-:S04]  /*c180*/  IADD3 R18, P0, R18, c[0x0][0x548], RZ ;  /* 0x0001520012127a10 */ /* 0x000fc80007f1e0ff */
[----:B------:R-:W-:-:S05]  /*c190*/  IADD3.X R19, RZ, c[0x0][0x54c], RZ, P0, !PT ;  /* 0x00015300ff137a10 */ /* 0x000fca00007fe4ff */
[----:B------:R-:W-:Y:S01]  /*c1a0*/  STG.E.64 [R18.64], R16 ;  /* 0x0000001012007986 */ /* 0x000fe2000c101b24 */
[----:B------:R-:W-:Y:S05]  /*c1b0*/  EXIT ;  /* 0x000000000000794d */ /* 0x000fea0003800000 */
.L_x_1381:
[----:B------:R-:W-:Y:S01]  /*c1c0*/  STG.E.64 [R6.64], R16 ;  /* 0x0000001006007986 */ /* 0x000fe2000c101b24 */
[----:B------:R-:W-:Y:S05]  /*c1d0*/  EXIT ;  /* 0x000000000000794d */ /* 0x000fea0003800000 */
.L_x_1383:
        /* <DEDUP_REMOVED lines=10> */
.L_x_9879:


//--------------------- .text._ZN2at6native13reduce_kernelILi256ELi2ENS0_8ReduceOpIdNS0_14func_wrapper_tIdZNS0_15xor_sum_functorIdvEclERNS_14TensorIteratorEEUlddE_EEjdLi4ELi4EEEEEvT1_ --------------------------
	.section	.text._ZN2at6native13reduce_kernelILi256ELi2ENS0_8ReduceOpIdNS0_14func_wrapper_tIdZNS0_15xor_sum_functorIdvEclERNS_14TensorIteratorEEUlddE_EEjdLi4ELi4EEEEEvT1_,"ax",@progbits
	.sectioninfo	@"SHI_REGISTERS=48"
	.align	128
        .global         _ZN2at6native13reduce_kernelILi256ELi2ENS0_8ReduceOpIdNS0_14func_wrapper_tIdZNS0_15xor_sum_functorIdvEclERNS_14TensorIteratorEEUlddE_EEjdLi4ELi4EEEEEvT1_
        .type           _ZN2at6native13reduce_kernelILi256ELi2ENS0_8ReduceOpIdNS0_14func_wrapper_tIdZNS0_15xor_sum_functorIdvEclERNS_14TensorIteratorEEUlddE_EEjdLi4ELi4EEEEEvT1_,@function
        .size           _ZN2at6native13reduce_kernelILi256ELi2ENS0_8ReduceOpIdNS0_14func_wrapper_tIdZNS0_15xor_sum_functorIdvEclERNS_14TensorIteratorEEUlddE_EEjdLi4ELi4EEEEEvT1_,(.L_x_9880 - _ZN2at6native13reduce_kernelILi256ELi2ENS0_8ReduceOpIdNS0_14func_wrapper_tIdZNS0_15xor_sum_functorIdvEclERNS_14TensorIteratorEEUlddE_EEjdLi4ELi4EEEEEvT1_)
        .other          _ZN2at6native13reduce_kernelILi256ELi2ENS0_8ReduceOpIdNS0_14func_wrapper_tIdZNS0_15xor_sum_functorIdvEclERNS_14TensorIteratorEEUlddE_EEjdLi4ELi4EEEEEvT1_,@"STO_CUDA_ENTRY STV_DEFAULT"
_ZN2at6native13reduce_kernelILi256ELi2ENS0_8ReduceOpIdNS0_14func_wrapper_tIdZNS0_15xor_sum_functorIdvEclERNS_14TensorIteratorEEUlddE_EEjdLi4ELi4EEEEEvT1_:
.text._ZN2at6native13reduce_kernelILi256ELi2ENS0_8ReduceOpIdNS0_14func_wrapper_tIdZNS0_15xor_sum_functorIdvEclERNS_14TensorIteratorEEUlddE_EEjdLi4ELi4EEEEEvT1_:
        /* <DEDUP_REMOVED lines=209> */
.L_x_1384:
        /* <DEDUP_REMOVED lines=61> */
.L_x_1393:
[----:B------:R-:W-:Y:S05]  /*10e0*/  BSYNC B2 ;  /* 0x0000000000027941 */ /* 0x000fea0003800000 */
.L_x_1392:
[----:B------:R-:W-:-:S04]  /*10f0*/  PRMT R0, R0, 0x9910, RZ ;  /* 0x0000991000007816 */ /* 0x000fc800000000ff */
[----:B------:R-:W-:-:S13]  /*1100*/  ISETP.NE.AND P0, PT, R0, RZ, PT ;  /* 0x000000ff0000720c */ /* 0x000fda0003f05270 */
[----:B------:R-:W-:Y:S05]  /*1110*/  @!P0 BRA `(.L_x_1391) ;  /* 0x0000007000008947 */ /* 0x000fea0003800000 */
[----:B------:R-:W-:-:S05]  /*1120*/  IADD3 R3, P0, R16, -R7, RZ ;  /* 0x8000000710037210 */ /* 0x000fca0007f1e0ff */
[----:B------:R-:W-:Y:S01]  /*1130*/  IMAD.X R0, RZ, RZ, -0x1, P0 ;  /* 0xffffffffff007424 */ /* 0x000fe200000e06ff */
[----:B------:R-:W-:-:S04]  /*1140*/  LEA R4, P0, R3, R28, 0x3 ;  /* 0x0000001c03047211 */ /* 0x000fc800078018ff */
[----:B------:R-:W-:-:S06]  /*1150*/  LEA.HI.X R5, R3, R29, R0, 0x3, P0 ;  /* 0x0000001d03057211 */ /* 0x000fcc00000f1c00 */
[----:B------:R-:W2:Y:S02]  /*1160*/  LDG.E.64 R4, [R4.64] ;  /* 0x0000002404047981 */ /* 0x000ea4000c1e1b00 */
[----:B--2---:R-:W-:Y:S02]  /*1170*/  LOP3.LUT R25, R4, c[0x0][0x168], RZ, 0x3c, !PT ;  /* 0x00005a0004197a12 */ /* 0x004fe400078e3cff */
[----:B------:R-:W-:Y:S02]  /*1180*/  LOP3.LUT R27, R5, c[0x0][0x16c], RZ, 0x3c, !PT ;  /* 0x00005b00051b7a12 */ /* 0x000fe400078e3cff */
.L_x_1391:
[----:B------:R-:W-:Y:S05]  /*1190*/  BSYNC B1 ;  /* 0x0000000000017941 */ /* 0x000fea0003800000 */
.L_x_1390:
[C---:B------:R-:W-:Y:S02]  /*11a0*/  IADD3 R3, P0, -R7.reuse, 0x4, RZ ;  /* 0x0000000407037810 */ /* 0x040fe40007f1e1ff */
[----:B------:R-:W-:Y:S02]  /*11b0*/  IADD3 R0, R7, c[0x0][0x174], RZ ;  /* 0x00005d0007007a10 */ /* 0x000fe40007ffe0ff */
[----:B------:R-:W-:Y:S01]  /*11c0*/  LEA R28, P1, R3, R28, 0x3 ;  /* 0x0000001c031c7211 */ /* 0x000fe200078218ff */
[----:B------:R-:W-:Y:S01]  /*11d0*/  IMAD.X R4, RZ, RZ, -0x1, P0 ;  /* 0xffffffffff047424 */ /* 0x000fe200000e06ff */
[----:B------:R-:W-:-:S04]  /*11e0*/  IADD3 R0, R0, -0x4, RZ ;  /* 0xfffffffc00007810 */ /* 0x000fc80007ffe0ff */
[----:B------:R-:W-:Y:S02]  /*11f0*/  LEA.HI.X R29, R3, R29, R4, 0x3, P1 ;  /* 0x0000001d031d7211 */ /* 0x000fe400008f1c04 */
.L_x_1389:
[----:B------:R-:W-:Y:S05]  /*1200*/  BSYNC B0 ;  /* 0x0000000000007941 */ /* 0x000fea0003800000 */
.L_x_1388:
        /* <DEDUP_REMOVED lines=20> */
.L_x_1396:
        /* <DEDUP_REMOVED lines=15> */
.L_x_1395:
[----:B------:R-:W-:Y:S05]  /*1440*/  BSYNC B0 ;  /* 0x0000000000007941 */ /* 0x000fea0003800000 */
.L_x_1394:
        /* <DEDUP_REMOVED lines=8> */
.L_x_1398:
[----:B------:R-:W-:Y:S05]  /*14d0*/  BSYNC B0 ;  /* 0x0000000000007941 */ /* 0x000fea0003800000 */
.L_x_1397:
        /* <DEDUP_REMOVED lines=12> */
.L_x_1400:
[----:B------:R-:W-:Y:S05]  /*15a0*/  BSYNC B0 ;  /* 0x0000000000007941 */ /* 0x000fea0003800000 */
.L_x_1399:
[----:B------:R-:W-:Y:S01]  /*15b0*/  LOP3.LUT R24, R24, R17, R25, 0x96, !PT ;  /* 0x0000001118187212 */ /* 0x000fe200078e9619 */
[----:B------:R-:W-:Y:S01]  /*15c0*/  IMAD.MOV.U32 R3, RZ, RZ, RZ ;  /* 0x000000ffff037224 */ /* 0x000fe200078e00ff */
[----:B------:R-:W-:Y:S01]  /*15d0*/  LOP3.LUT R7, R14, R21, R27, 0x96, !PT ;  /* 0x000000150e077212 */ /* 0x000fe200078e961b */
[----:B------:R-:W-:Y:S01]  /*15e0*/  IMAD.MOV.U32 R17, RZ, RZ, RZ ;  /* 0x000000ffff117224 */ /* 0x000fe200078e00ff */
[----:B------:R-:W-:Y:S02]  /*15f0*/  LOP3.LUT R24, R23, R24, RZ, 0x3c, !PT ;  /* 0x0000001817187212 */ /* 0x000fe400078e3cff */
[----:B------:R-:W-:Y:S01]  /*1600*/  LOP3.LUT R7, R20, R7, RZ, 0x3c, !PT ;  /* 0x0000000714077212 */ /* 0x000fe200078e3cff */
[----:B------:R-:W-:Y:S05]  /*1610*/  BRA `(.L_x_1401) ;  /* 0x0000834000007947 */ /* 0x000fea0003800000 */
.L_x_1387:
        /* <DEDUP_REMOVED lines=46> */
.L_x_1411:
        /* <DEDUP_REMOVED lines=226> */
.L_x_1406:
[----:B------:R-:W-:-:S04]  /*2720*/  LOP3.LUT R25, R12, 0xfffffff0, RZ, 0xc0, !PT ;  /* 0xfffffff00c197812 */ /* 0x000fc800078ec0ff */
[----:B------:R-:W-:-:S05]  /*2730*/  IADD3 R24, P1, R28, R25, RZ ;  /* 0x000000191c187210 */ /* 0x000fca0007f3e0ff */
[----:B------:R-:W-:-:S06]  /*2740*/  IMAD.X R25, RZ, RZ, R29, P1 ;  /* 0x000000ffff197224 */ /* 0x000fcc00008e061d */
[----:B------:R-:W5:Y:S01]  /*2750*/  LDG.E.128 R24, [R24.64] ;  /* 0x0000002418187981 */ /* 0x000f62000c1e1d00 */
[----:B------:R-:W-:Y:S01]  /*2760*/  IADD3 R4, R4, c[0x0][0x17c], RZ ;  /* 0x00005f0004047a10 */ /* 0x000fe20007ffe0ff */
        /* <DEDUP_REMOVED lines=223> */
.L_x_1407:
        /* <DEDUP_REMOVED lines=219> */
.L_x_1408:
[----:B------:R-:W-:-:S04]  /*4310*/  LOP3.LUT R13, R15, 0xfffffff0, RZ, 0xc0, !PT ;  /* 0xfffffff00f0d7812 */ /* 0x000fc800078ec0ff */
[----:B------:R-:W-:-:S04]  /*4320*/  IADD3 R12, P1, R28, R13, RZ ;  /* 0x0000000d1c0c7210 */ /* 0x000fc80007f3e0ff */
[----:B------:R-:W-:-:S06]  /*4330*/  IADD3.X R13, RZ, R29, RZ, P1, !PT ;  /* 0x0000001dff0d7210 */ /* 0x000fcc0000ffe4ff */
        /* <DEDUP_REMOVED lines=214> */
.L_x_1409:
[----:B------:R-:W-:-:S04]  /*50a0*/  LOP3.LUT R21, R23, 0xfffffff0, RZ, 0xc0, !PT ;  /* 0xfffffff017157812 */ /* 0x000fc800078ec0ff */
[----:B------:R-:W-:-:S05]  /*50b0*/  IADD3 R20, P1, R28, R21, RZ ;  /* 0x000000151c147210 */ /* 0x000fca0007f3e0ff */
[----:B------:R-:W-:-:S06]  /*50c0*/  IMAD.X R21, RZ, RZ, R29, P1 ;  /* 0x000000ffff157224 */ /* 0x000fcc00008e061d */
[----:B------:R-:W2:Y:S01]  /*50d0*/  LDG.E.128 R20, [R20.64] ;  /* 0x0000002414147981 */ /* 0x000ea2000c1e1d00 */
[----:B------:R-:W-:Y:S02]  /*50e0*/  IADD3 R4, R4, c[0x0][0x17c], RZ ;  /* 0x00005f0004047a10 */ /* 0x000fe40007ffe0ff */
[----:B------:R-:W-:Y:S02]  /*50f0*/  MOV R41, c[0x0][0x17c] ;  /* 0x00005f0000297a02 */ /* 0x000fe40000000f00 */
[----:B-----5:R-:W-:Y:S02]  /*5100*/  LOP3.LUT R39, R39, R24, RZ, 0x3c, !PT ;  /* 0x0000001827277212 */ /* 0x020fe400078e3cff */
[----:B------:R-:W-:Y:S01]  /*5110*/  LOP3.LUT R38, R38, R25, RZ, 0x3c, !PT ;  /* 0x0000001926267212 */ /* 0x000fe200078e3cff */
[----:B------:R-:W-:Y:S01]  /*5120*/  IMAD R40, R41, 0x3, R4 ;  /* 0x0000000329287824 */ /* 0x000fe200078e0204 */
[----:B------:R-:W-:Y:S02]  /*5130*/  LOP3.LUT R37, R37, R26, RZ, 0x3c, !PT ;  /* 0x0000001a25257212 */ /* 0x000fe400078e3cff */
[----:B------:R-:W-:-:S02]  /*5140*/  LOP3.LUT R36, R36, R27, RZ, 0x3c, !PT ;  /* 0x0000001b24247212 */ /* 0x000fc400078e3cff */
[----:B------:R-:W-:Y:S02]  /*5150*/  ISETP.GE.U32.AND P1, PT, R40, c[0x0][0x174], PT ;  /* 0x00005d0028007a0c */ /* 0x000fe40003f26070 */
[----:B------:R-:W-:Y:S02]  /*5160*/  LOP3.LUT R35, R35, R8, RZ, 0x3c, !PT ;  /* 0x0000000823237212 */ /* 0x000fe400078e3cff */
[----:B------:R-:W-:Y:S02]  /*5170*/  LOP3.LUT R34, R34, R9, RZ, 0x3c, !PT ;  /* 0x0000000922227212 */ /* 0x000fe400078e3cff */
[----:B------:R-:W-:Y:S02]  /*5180*/  LOP3.LUT R33, R33, R10, RZ, 0x3c, !PT ;  /* 0x0000000a21217212 */ /* 0x000fe400078e3cff */
[----:B------:R-:W-:Y:S02]  /*5190*/  LOP3.LUT R32, R32, R11, RZ, 0x3c, !PT ;  /* 0x0000000b20207212 */ /* 0x000fe400078e3cff */
[----:B------:R-:W-:-:S02]  /*51a0*/  LOP3.LUT R31, R31, R12, RZ, 0x3c, !PT ;  /* 0x0000000c1f1f7212 */ /* 0x000fc400078e3cff */
[----:B------:R-:W-:Y:S02]  /*51b0*/  LOP3.LUT R30, R30, R13, RZ, 0x3c, !PT ;  /* 0x0000000d1e1e7212 */ /* 0x000fe400078e3cff */
[----:B------:R-:W-:Y:S02]  /*51c0*/  LOP3.LUT R6, R6, R14, RZ, 0x3c, !PT ;  /* 0x0000000e06067212 */ /* 0x000fe400078e3cff */
[----:B------:R-:W-:Y:S02]  /*51d0*/  LOP3.LUT R5, R5, R15, RZ, 0x3c, !PT ;  /* 0x0000000f05057212 */ /* 0x000fe400078e3cff */
[----:B--2---:R-:W-:Y:S02]  /*51e0*/  LOP3.LUT R17, R17, R20, RZ, 0x3c, !PT ;  /* 0x0000001411117212 */ /* 0x004fe400078e3cff */
[----:B------:R-:W-:Y:S02]  /*51f0*/  LOP3.LUT R7, R7, R21, RZ, 0x3c, !PT ;  /* 0x0000001507077212 */ /* 0x000fe400078e3cff */
[----:B------:R-:W-:-:S02]  /*5200*/  LOP3.LUT R3, R3, R22, RZ, 0x3c, !PT ;  /* 0x0000001603037212 */ /* 0x000fc400078e3cff */
[----:B------:R-:W-:Y:S01]  /*5210*/  LOP3.LUT R0, R0, R23, RZ, 0x3c, !PT ;  /* 0x0000001700007212 */ /* 0x000fe200078e3cff */
[----:B------:R-:W-:Y:S01]  /*5220*/  @P1 CALL.REL.NOINC `(.L_x_1410) ;  /* 0x0000001000001944 */ /* 0x000fe20003c00000 */
[----:B------:R-:W-:Y:S05]  /*5230*/  BRA `(.L_x_1411) ;  /* 0xffffc6c000007947 */ /* 0x000fea000383ffff */
.L_x_1410:
[----:B------:R-:W-:Y:S05]  /*5240*/  BSYNC B1 ;  /* 0x0000000000017941 */ /* 0x000fea0003800000 */
.L_x_1405:
[----:B------:R-:W-:Y:S05]  /*5250*/  BSYNC B0 ;  /* 0x0000000000007941 */ /* 0x000fea0003800000 */
.L_x_1404:
        /* <DEDUP_REMOVED lines=205> */
.L_x_1414:
        /* <DEDUP_REMOVED lines=207> */
.L_x_1415:
        /* <DEDUP_REMOVED lines=207> */
.L_x_1416:
        /* <DEDUP_REMOVED lines=207> */
.L_x_1417:
[----:B------:R-:W-:-:S04]  /*8600*/  LOP3.LUT R21, R42, 0xfffffff0, RZ, 0xc0, !PT ;  /* 0xfffffff02a157812 */ /* 0x000fc800078ec0ff */
[----:B------:R-:W-:-:S05]  /*8610*/  IADD3 R20, P1, R28, R21, RZ ;  /* 0x000000151c147210 */ /* 0x000fca0007f3e0ff */
[----:B------:R-:W-:-:S06]  /*8620*/  IMAD.X R21, RZ, RZ, R29, P1 ;  /* 0x000000ffff157224 */ /* 0x000fcc00008e061d */
[----:B------:R-:W5:Y:S02]  /*8630*/  LDG.E.128 R20, [R20.64] ;  /* 0x0000002414147981 */ /* 0x000f64000c1e1d00 */
.L_x_1413:
[----:B------:R-:W-:Y:S05]  /*8640*/  BSYNC B0 ;  /* 0x0000000000007941 */ /* 0x000fea0003800000 */
.L_x_1412:
[----:B------:R-:W-:Y:S01]  /*8650*/  BSSY B0, `(.L_x_1418) ;  /* 0x000001a000007945 */ /* 0x000fe20003800000 */
[----:B------:R-:W-:Y:S05]  /*8660*/  @P0 BRA `(.L_x_1419) ;  /* 0x0000018000000947 */ /* 0x000fea0003800000 */
[----:B------:R-:W-:Y:S02]  /*8670*/  IADD3 R4, R4, c[0x0][0x17c], RZ ;  /* 0x00005f0004047a10 */ /* 0x000fe40007ffe0ff */
[----:B-----5:R-:W-:Y:S02]  /*8680*/  LOP3.LUT R39, R24, R39, RZ, 0x3c, !PT ;  /* 0x0000002718277212 */ /* 0x020fe400078e3cff */
[----:B------:R-:W-:Y:S02]  /*8690*/  ISETP.GE.U32.AND P0, PT, R4, c[0x0][0x174], PT ;  /* 0x00005d0004007a0c */ /* 0x000fe40003f06070 */
[----:B------:R-:W-:Y:S02]  /*86a0*/  LOP3.LUT R38, R25, R38, RZ, 0x3c, !PT ;  /* 0x0000002619267212 */ /* 0x000fe400078e3cff */
[----:B------:R-:W-:Y:S02]  /*86b0*/  LOP3.LUT R37, R26, R37, RZ, 0x3c, !PT ;  /* 0x000000251a257212 */ /* 0x000fe400078e3cff */
[----:B------:R-:W-:-:S07]  /*86c0*/  LOP3.LUT R36, R27, R36, RZ, 0x3c, !PT ;  /* 0x000000241b247212 */ /* 0x000fce00078e3cff */
[----:B------:R-:W-:Y:S05]  /*86d0*/  @P0 BRA `(.L_x_1419) ;  /* 0x0000011000000947 */ /* 0x000fea0003800000 */
[----:B------:R-:W-:Y:S02]  /*86e0*/  IADD3 R4, R4, c[0x0][0x17c], RZ ;  /* 0x00005f0004047a10 */ /* 0x000fe40007ffe0ff */
[----:B------:R-:W-:Y:S02]  /*86f0*/  LOP3.LUT R35, R8, R35, RZ, 0x3c, !PT ;  /* 0x0000002308237212 */ /* 0x000fe400078e3cff */
        /* <DEDUP_REMOVED lines=11> */
[----:B------:R-:W-:Y:S02]  /*87b0*/  @!P0 LOP3.LUT R17, R20, R17, RZ, 0x3c, !PT ;  /* 0x0000001114118212 */ /* 0x000fe400078e3cff */
[----:B------:R-:W-:Y:S02]  /*87c0*/  @!P0 LOP3.LUT R7, R21, R7, RZ, 0x3c, !PT ;  /* 0x0000000715078212 */ /* 0x000fe400078e3cff */
[----:B------:R-:W-:Y:S02]  /*87d0*/  @!P0 LOP3.LUT R3, R22, R3, RZ, 0x3c, !PT ;  /* 0x0000000316038212 */ /* 0x000fe400078e3cff */
[----:B------:R-:W-:Y:S02]  /*87e0*/  @!P0 LOP3.LUT R0, R23, R0, RZ, 0x3c, !PT ;  /* 0x0000000017008212 */ /* 0x000fe400078e3cff */
.L_x_1419:
[----:B------:R-:W-:Y:S05]  /*87f0*/  BSYNC B0 ;  /* 0x0000000000007941 */ /* 0x000fea0003800000 */
.L_x_1418:
[----:B-----5:R-:W-:Y:S02]  /*8800*/  LOP3.LUT R24, R31, R35, R39, 0x96, !PT ;  /* 0x000000231f187212 */ /* 0x020fe400078e9627 */
[----:B------:R-:W-:Y:S02]  /*8810*/  LOP3.LUT R30, R30, R34, R38, 0x96, !PT ;  /* 0x000000221e1e7212 */ /* 0x000fe400078e9626 */
[----:B------:R-:W-:-:S02]  /*8820*/  LOP3.LUT R6, R6, R33, R37, 0x96, !PT ;  /* 0x0000002106067212 */ /* 0x000fc400078e9625 */
[----:B------:R-:W-:Y:S02]  /*8830*/  LOP3.LUT R5, R5, R32, R36, 0x96, !PT ;  /* 0x0000002005057212 */ /* 0x000fe400078e9624 */
[----:B------:R-:W-:Y:S02]  /*8840*/  LOP3.LUT R24, R17, R24, RZ, 0x3c, !PT ;  /* 0x0000001811187212 */ /* 0x000fe400078e3cff */
[----:B------:R-:W-:Y:S02]  /*8850*/  LOP3.LUT R7, R7, R30, RZ, 0x3c, !PT ;  /* 0x0000001e07077212 */ /* 0x000fe400078e3cff */
[----:B------:R-:W-:Y:S02]  /*8860*/  LOP3.LUT R3, R3, R6, RZ, 0x3c, !PT ;  /* 0x0000000603037212 */ /* 0x000fe400078e3cff */
[----:B------:R-:W-:Y:S01]  /*8870*/  LOP3.LUT R17, R0, R5, RZ, 0x3c, !PT ;  /* 0x0000000500117212 */ /* 0x000fe200078e3cff */
[----:B------:R-:W-:Y:S05]  /*8880*/  BRA `(.L_x_1401) ;  /* 0x000010d000007947 */ /* 0x000fea0003800000 */
.L_x_1403:
        /* <DEDUP_REMOVED lines=32> */
.L_x_1422:
[----:B------:R-:W-:Y:S01]  /*8a90*/  IADD3 R9, R4, c[0x0][0x17c], RZ ;  /* 0x00005f0004097a10 */ /* 0x000fe20007ffe0ff */
[----:B------:R-:W-:-:S03]  /*8aa0*/  IMAD R4, R40, R4, RZ ;  /* 0x0000000428047224 */ /* 0x000fc600078e02ff */
[----:B------:R-:W-:Y:S01]  /*8ab0*/  IADD3 R11, R9, c[0x0][0x17c], RZ ;  /* 0x00005f00090b7a10 */ /* 0x000fe20007ffe0ff */
[C---:B------:R-:W-:Y:S01]  /*8ac0*/  IMAD R9, R40.reuse, R9, RZ ;  /* 0x0000000928097224 */ /* 0x040fe200078e02ff */
[----:B------:R-:W-:Y:S02]  /*8ad0*/  SHF.R.U32.HI R21, RZ, 0x1, R4 ;  /* 0x00000001ff157819 */ /* 0x000fe40000011604 */
[----:B------:R-:W-:Y:S01]  /*8ae0*/  IADD3 R4, R11, c[0x0][0x17c], RZ ;  /* 0x00005f000b047a10 */ /* 0x000fe20007ffe0ff */
[----:B------:R-:W-:Y:S01]  /*8af0*/  IMAD R11, R40, R11, RZ ;  /* 0x0000000b280b7224 */ /* 0x000fe200078e02ff */
[----:B------:R-:W-:Y:S01]  /*8b00*/  SHF.R.U32.HI R9, RZ, 0x1, R9 ;  /* 0x00000001ff097819 */ /* 0x000fe20000011609 */
[----:B------:R-:W-:-:S03]  /*8b10*/  IMAD.WIDE.U32 R20, R21, 0x10, R28 ;  /* 0x0000001015147825 */ /* 0x000fc600078e001c */
[----:B------:R-:W-:Y:S01]  /*8b20*/  SHF.R.U32.HI R11, RZ, 0x1, R11 ;  /* 0x00000001ff0b7819 */ /* 0x000fe2000001160b */
[----:B------:R-:W-:Y:S02]  /*8b30*/  IMAD R8, R40, R4, RZ ;  /* 0x0000000428087224 */ /* 0x000fe400078e02ff */
[----:B------:R-:W-:Y:S01]  /*8b40*/  IMAD.WIDE.U32 R24, R9, 0x10, R28 ;  /* 0x0000001009187825 */ /* 0x000fe200078e001c */
[----:B------:R-:W2:Y:S02]  /*8b50*/  LDG.E.128 R20, [R20.64] ;  /* 0x0000002414147981 */ /* 0x000ea4000c1e1d00 */
[----:B------:R-:W-:Y:S01]  /*8b60*/  SHF.R.U32.HI R13, RZ, 0x1, R8 ;  /* 0x00000001ff0d7819 */ /* 0x000fe20000011608 */
[--C-:B------:R-:W-:Y:S02]  /*8b70*/  IMAD.WIDE.U32 R8, R11, 0x10, R28.reuse ;  /* 0x000000100b087825 */ /* 0x100fe400078e001c */
[----:B------:R-:W3:Y:S02]  /*8b80*/  LDG.E.128 R24, [R24.64] ;  /* 0x0000002418187981 */ /* 0x000ee4000c1e1d00 */
[----:B------:R-:W-:-:S02]  /*8b90*/  IMAD.WIDE.U32 R12, R13, 0x10, R28 ;  /* 0x000000100d0c7825 */ /* 0x000fc400078e001c */
[----:B------:R-:W4:Y:S04]  /*8ba0*/  LDG.E.128 R8, [R8.64] ;  /* 0x0000002408087981 */ /* 0x000f28000c1e1d00 */
[----:B------:R-:W5:Y:S01]  /*8bb0*/  LDG.E.128 R12, [R12.64] ;  /* 0x000000240c0c7981 */ /* 0x000f62000c1e1d00 */
[----:B------:R-:W-:-:S05]  /*8bc0*/  IADD3 R4, R4, c[0x0][0x17c], RZ ;  /* 0x00005f0004047a10 */ /* 0x000fca0007ffe0ff */
[----:B------:R-:W-:-:S05]  /*8bd0*/  IMAD R42, R41, 0x3, R4 ;  /* 0x00000003292a7824 */ /* 0x000fca00078e0204 */
[----:B------:R-:W-:Y:S02]  /*8be0*/  ISETP.GE.U32.AND P0, PT, R42, c[0x0][0x174], PT ;  /* 0x00005d002a007a0c */ /* 0x000fe40003f06070 */
[----:B--2---:R-:W-:Y:S02]  /*8bf0*/  LOP3.LUT R39, R39, R20, RZ, 0x3c, !PT ;  /* 0x0000001427277212 */ /* 0x004fe400078e3cff */
[----:B------:R-:W-:Y:S02]  /*8c00*/  LOP3.LUT R38, R38, R21, RZ, 0x3c, !PT ;  /* 0x0000001526267212 */ /* 0x000fe400078e3cff */
[----:B------:R-:W-:Y:S02]  /*8c10*/  LOP3.LUT R37, R37, R22, RZ, 0x3c, !PT ;  /* 0x0000001625257212 */ /* 0x000fe400078e3cff */
[----:B------:R-:W-:Y:S02]  /*8c20*/  LOP3.LUT R36, R36, R23, RZ, 0x3c, !PT ;  /* 0x0000001724247212 */ /* 0x000fe400078e3cff */
[----:B---3--:R-:W-:-:S02]  /*8c30*/  LOP3.LUT R35, R35, R24, RZ, 0x3c, !PT ;  /* 0x0000001823237212 */ /* 0x008fc400078e3cff */
[----:B------:R-:W-:Y:S02]  /*8c40*/  LOP3.LUT R34, R34, R25, RZ, 0x3c, !PT ;  /* 0x0000001922227212 */ /* 0x000fe400078e3cff */
[----:B------:R-:W-:Y:S02]  /*8c50*/  LOP3.LUT R33, R33, R26, RZ, 0x3c, !PT ;  /* 0x0000001a21217212 */ /* 0x000fe400078e3cff */
[----:B------:R-:W-:Y:S02]  /*8c60*/  LOP3.LUT R32, R32, R27, RZ, 0x3c, !PT ;  /* 0x0000001b20207212 */ /* 0x000fe400078e3cff */
[----:B----4-:R-:W-:Y:S02]  /*8c70*/  LOP3.LUT R31, R31, R8, RZ, 0x3c, !PT ;  /* 0x000000081f1f7212 */ /* 0x010fe400078e3cff */
[----:B------:R-:W-:Y:S02]  /*8c80*/  LOP3.LUT R30, R30, R9, RZ, 0x3c, !PT ;  /* 0x000000091e1e7212 */ /* 0x000fe400078e3cff */
[----:B------:R-:W-:-:S02]  /*8c90*/  LOP3.LUT R6, R6, R10, RZ, 0x3c, !PT ;  /* 0x0000000a06067212 */ /* 0x000fc400078e3cff */
[----:B------:R-:W-:Y:S02]  /*8ca0*/  LOP3.LUT R5, R5, R11, RZ, 0x3c, !PT ;  /* 0x0000000b05057212 */ /* 0x000fe400078e3cff */
[----:B-----5:R-:W-:Y:S02]  /*8cb0*/  LOP3.LUT R17, R17, R12, RZ, 0x3c, !PT ;  /* 0x0000000c11117212 */ /* 0x020fe400078e3cff */
[----:B------:R-:W-:Y:S02]  /*8cc0*/  LOP3.LUT R7, R7, R13, RZ, 0x3c, !PT ;  /* 0x0000000d07077212 */ /* 0x000fe400078e3cff */
[----:B------:R-:W-:Y:S02]  /*8cd0*/  LOP3.LUT R3, R3, R14, RZ, 0x3c, !PT ;  /* 0x0000000e03037212 */ /* 0x000fe400078e3cff */
[----:B------:R-:W-:Y:S01]  /*8ce0*/  LOP3.LUT R0, R0, R15, RZ, 0x3c, !PT ;  /* 0x0000000f00007212 */ /* 0x000fe200078e3cff */
[----:B------:R-:W-:Y:S05]  /*8cf0*/  @!P0 BRA `(.L_x_1422) ;  /* 0xfffffd9000008947 */ /* 0x000fea000383ffff */
[----:B------:R-:W-:Y:S05]  /*8d00*/  BSYNC B1 ;  /* 0x0000000000017941 */ /* 0x000fea0003800000 */
.L_x_1421:
[----:B------:R-:W-:Y:S05]  /*8d10*/  BSYNC B0 ;  /* 0x0000000000007941 */ /* 0x000fea0003800000 */
.L_x_1420:
        /* <DEDUP_REMOVED lines=27> */
.L_x_1424:
[----:B------:R-:W-:Y:S05]  /*8ed0*/  BSYNC B0 ;  /* 0x0000000000007941 */ /* 0x000fea0003800000 */
.L_x_1423:
[----:B------:R-:W-:Y:S01]  /*8ee0*/  BSSY B0, `(.L_x_1425) ;  /* 0x000001a000007945 */ /* 0x000fe20003800000 */
[----:B------:R-:W-:Y:S05]  /*8ef0*/  @P1 BRA `(.L_x_1426) ;  /* 0x0000018000001947 */ /* 0x000fea0003800000 */
[----:B------:R-:W-:Y:S02]  /*8f00*/  IADD3 R4, R4, c[0x0][0x17c], RZ ;  /* 0x00005f0004047a10 */ /* 0x000fe40007ffe0ff */
[----:B-----5:R-:W-:Y:S02]  /*8f10*/  LOP3.LUT R39, R20, R39, RZ, 0x3c, !PT ;  /* 0x0000002714277212 */ /* 0x020fe400078e3cff */
[----:B------:R-:W-:-:S02]  /*8f20*/  ISETP.GE.U32.AND P0, PT, R4, c[0x0][0x174], PT ;  /* 0x00005d0004007a0c */ /* 0x000fc40003f06070 */
        /* <DEDUP_REMOVED lines=21> */
.L_x_1426:
[----:B------:R-:W-:Y:S05]  /*9080*/  BSYNC B0 ;  /* 0x0000000000007941 */ /* 0x000fea0003800000 */
.L_x_1425:
        /* <DEDUP_REMOVED lines=9> */
.L_x_1402:
        /* <DEDUP_REMOVED lines=19> */
[----:B------:R-:W-:-:S05]  /*9250*/  MOV R37, c[0x0][0x16c] ;  /* 0x00005b0000257a02 */ /* 0x000fca0000000f00 */
        /* <DEDUP_REMOVED lines=16> */
.L_x_1429:
[----:B------:R-:W-:Y:S02]  /*9360*/  IADD3 R4, R39, c[0x0][0x17c], RZ ;  /* 0x00005f0027047a10 */ /* 0x000fe40007ffe0ff */
[----:B------:R-:W-:-:S02]  /*9370*/  SHF.R.U32.HI R13, RZ, 0x1, R39 ;  /* 0x00000001ff0d7819 */ /* 0x000fc40000011627 */
[----:B------:R-:W-:Y:S02]  /*9380*/  IADD3 R39, R4, c[0x0][0x17c], RZ ;  /* 0x00005f0004277a10 */ /* 0x000fe40007ffe0ff */
[----:B------:R-:W-:Y:S01]  /*9390*/  SHF.R.U32.HI R21, RZ, 0x1, R4 ;  /* 0x00000001ff157819 */ /* 0x000fe20000011604 */
[----:B------:R-:W-:Y:S01]  /*93a0*/  IMAD.WIDE.U32 R12, R13, 0x10, R28 ;  /* 0x000000100d0c7825 */ /* 0x000fe200078e001c */
[----:B------:R-:W-:Y:S02]  /*93b0*/  SHF.R.U32.HI R5, RZ, 0x1, R39 ;  /* 0x00000001ff057819 */ /* 0x000fe40000011627 */
[----:B------:R-:W-:Y:S01]  /*93c0*/  IADD3 R39, R39, c[0x0][0x17c], RZ ;  /* 0x00005f0027277a10 */ /* 0x000fe20007ffe0ff */
[----:B------:R-:W-:Y:S02]  /*93d0*/  IMAD.WIDE.U32 R20, R21, 0x10, R28 ;  /* 0x0000001015147825 */ /* 0x000fe400078e001c */
[----:B------:R-:W2:Y:S01]  /*93e0*/  LDG.E.128 R12, [R12.64] ;  /* 0x000000240c0c7981 */ /* 0x000ea2000c1e1d00 */
[----:B------:R-:W-:Y:S01]  /*93f0*/  SHF.R.U32.HI R9, RZ, 0x1, R39 ;  /* 0x00000001ff097819 */ /* 0x000fe20000011627 */
[----:B------:R-:W-:-:S02]  /*9400*/  IMAD.WIDE.U32 R4, R5, 0x10, R28 ;  /* 0x0000001005047825 */ /* 0x000fc400078e001c */
[----:B------:R-:W3:Y:S02]  /*9410*/  LDG.E.128 R20, [R20.64] ;  /* 0x0000002414147981 */ /* 0x000ee4000c1e1d00 */
[----:B------:R-:W-:Y:S02]  /*9420*/  IMAD.WIDE.U32 R8, R9, 0x10, R28 ;  /* 0x0000001009087825 */ /* 0x000fe400078e001c */
        /* <DEDUP_REMOVED lines=23> */
.L_x_1428:
[----:B------:R-:W-:Y:S05]  /*95a0*/  BSYNC B0 ;  /* 0x0000000000007941 */ /* 0x000fea0003800000 */
.L_x_1427:
        /* <DEDUP_REMOVED lines=23> */
.L_x_1431:
[----:B------:R-:W-:Y:S05]  /*9720*/  BSYNC B0 ;  /* 0x0000000000007941 */ /* 0x000fea0003800000 */
.L_x_1430:
        /* <DEDUP_REMOVED lines=26> */
.L_x_1433:
[----:B------:R-:W-:Y:S05]  /*98d0*/  BSYNC B0 ;  /* 0x0000000000007941 */ /* 0x000fea0003800000 */
.L_x_1432:
[----:B-----5:R-:W-:Y:S02]  /*98e0*/  LOP3.LUT R4, R27, R33, R37, 0x96, !PT ;  /* 0x000000211b047212 */ /* 0x020fe400078e9625 */
[----:B------:R-:W-:Y:S02]  /*98f0*/  LOP3.LUT R5, R30, R34, R38, 0x96, !PT ;  /* 0x000000221e057212 */ /* 0x000fe400078e9626 */
[----:B------:R-:W-:-:S02]  /*9900*/  LOP3.LUT R3, R3, R32, R36, 0x96, !PT ;  /* 0x0000002003037212 */ /* 0x000fc400078e9624 */
[----:B------:R-:W-:Y:S02]  /*9910*/  LOP3.LUT R0, R0, R31, R35, 0x96, !PT ;  /* 0x0000001f00007212 */ /* 0x000fe400078e9623 */
[----:B------:R-:W-:Y:S02]  /*9920*/  LOP3.LUT R7, R17, R4, RZ, 0x3c, !PT ;  /* 0x0000000411077212 */ /* 0x000fe400078e3cff */
[----:B------:R-:W-:Y:S02]  /*9930*/  LOP3.LUT R24, R24, R5, RZ, 0x3c, !PT ;  /* 0x0000000518187212 */ /* 0x000fe400078e3cff */
[----:B------:R-:W-:Y:S02]  /*9940*/  LOP3.LUT R3, R26, R3, RZ, 0x3c, !PT ;  /* 0x000000031a037212 */ /* 0x000fe400078e3cff */
[----:B------:R-:W-:-:S03]  /*9950*/  LOP3.LUT R17, R25, R0, RZ, 0x3c, !PT ;  /* 0x0000000019117212 */ /* 0x000fc600078e3cff */
.L_x_1401:
[----:B------:R-:W-:-:S04]  /*9960*/  IMAD.MOV.U32 R0, RZ, RZ, R3 ;  /* 0x000000ffff007224 */ /* 0x000fc800078e0003 */
.L_x_1386:
[----:B------:R-:W-:Y:S05]  /*9970*/  BSYNC B6 ;  /* 0x0000000000067941 */ /* 0x000fea0003800000 */
.L_x_1385:
[----:B------:R-:W-:-:S13]  /*9980*/  ISETP.NE.AND P0, PT, RZ, c[0x0][0x18c], PT ;  /* 0x00006300ff007a0c */ /* 0x000fda0003f05270 */
[----:B------:R-:W-:Y:S05]  /*9990*/  @!P0 BRA `(.L_x_1434) ;  /* 0x000001f000008947 */ /* 0x000fea0003800000 */
[----:B------:R-:W-:Y:S01]  /*99a0*/  IMAD R3, R2, c[0x0][0x0], R16 ;  /* 0x0000000002037a24 */ /* 0x000fe200078e0210 */
[----:B------:R-:W-:Y:S01]  /*99b0*/  MOV R25, R7 ;  /* 0x0000000700197202 */ /* 0x000fe20000000f00 */
[----:B------:R-:W-:Y:S01]  /*99c0*/  IMAD.MOV.U32 R26, RZ, RZ, R0 ;  /* 0x000000ffff1a7224 */ /* 0x000fe200078e0000 */
[----:B------:R-:W-:Y:S01]  /*99d0*/  MOV R27, R17 ;  /* 0x00000011001b7202 */ /* 0x000fe20000000f00 */
[----:B------:R-:W-:Y:S02]  /*99e0*/  ULDC UR4, c[0x0][0x4] ;  /* 0x0000010000047ab9 */ /* 0x000fe40000000800 */
[----:B------:R-:W-:Y:S02]  /*99f0*/  USHF.R.U32.HI UR4, URZ, 0x1, UR4 ;  /* 0x000000013f047899 */ /* 0x000fe40008011604 */
[----:B------:R1:W-:Y:S04]  /*9a00*/  STS.128 [R3.X16+0x10], R24 ;  /* 0x0000101803007388 */ /* 0x0003e8000000cc00 */
[----:B------:R-:W-:-:S13]  /*9a10*/  ISETP.NE.AND P0, PT, RZ, UR4, PT ;  /* 0x00000004ff007c0c */ /* 0x000fda000bf05270 */
[----:B------:R-:W-:Y:S05]  /*9a20*/  @!P0 BRA `(.L_x_1434) ;  /* 0x0000016000008947 */ /* 0x000fea0003800000 */
[----:B-1----:R-:W-:-:S05]  /*9a30*/  IMAD.U32 R5, RZ, RZ, UR4 ;  /* 0x00000004ff057e24 */ /* 0x002fca000f8e00ff */
.L_x_1437:
        /* <DEDUP_REMOVED lines=15> */
[----:B------:R-:W-:Y:S01]  /*9b30*/  LOP3.LUT R24, R8, R24, RZ, 0x3c, !PT ;  /* 0x0000001808187212 */ /* 0x000fe200078e3cff */
[----:B------:R-:W-:Y:S01]  /*9b40*/  IMAD.MOV.U32 R27, RZ, RZ, R17 ;  /* 0x000000ffff1b7224 */ /* 0x000fe200078e0011 */
[----:B------:R-:W-:-:S05]  /*9b50*/  MOV R26, R0 ;  /* 0x00000000001a7202 */ /* 0x000fca0000000f00 */
[----:B------:R1:W-:Y:S02]  /*9b60*/  STS.128 [R3.X16+0x10], R24 ;  /* 0x0000101803007388 */ /* 0x0003e4000000cc00 */
.L_x_1436:
[----:B------:R-:W-:Y:S05]  /*9b70*/  BSYNC B0 ;  /* 0x0000000000007941 */ /* 0x000fea0003800000 */
.L_x_1435:
[----:B------:R-:W-:Y:S05]  /*9b80*/  @P1 BRA `(.L_x_1437) ;  /* 0xfffffeb000001947 */ /* 0x000fea000383ffff */
.L_x_1434:
[----:B-1----:R-:W-:-:S13]  /*9b90*/  ISETP.NE.AND P0, PT, RZ, c[0x0][0x188], PT ;  /* 0x00006200ff007a0c */ /* 0x002fda0003f05270 */
[----:B------:R-:W-:Y:S05]  /*9ba0*/  @!P0 BRA `(.L_x_1438) ;  /* 0x0000035000008947 */ /* 0x000fea0003800000 */
[----:B------:R-:W-:Y:S01]  /*9bb0*/  MOV R4, c[0x0][0x0] ;  /* 0x0000000000047a02 */ /* 0x000fe20000000f00 */
[----:B------:R-:W-:-:S03]  /*9bc0*/  IMAD.MOV.U32 R3, RZ, RZ, c[0x0][0x0] ;  /* 0x00000000ff037624 */ /* 0x000fc600078e00ff */
[----:B------:R-:W-:-:S13]  /*9bd0*/  ISETP.GT.AND P0, PT, R4, 0x20, PT ;  /* 0x000000200400780c */ /* 0x000fda0003f04270 */
[----:B------:R-:W-:Y:S05]  /*9be0*/  @!P0 BRA `(.L_x_1439) ;  /* 0x0000021000008947 */ /* 0x000fea0003800000 */
[----:B------:R-:W-:Y:S01]  /*9bf0*/  IMAD R5, R2, c[0x0][0x0], R16 ;  /* 0x0000000002057a24 */ /* 0x000fe200078e0210 */
        /* <DEDUP_REMOVED lines=9> */
[----:B-1----:R-:W-:Y:S02]  /*9c90*/  LEA R3, R5, 0x10, 0x4 ;  /* 0x0000001005037811 */ /* 0x002fe400078e20ff */
.L_x_1442:
[----:B------:R-:W-:Y:S01]  /*9ca0*/  IADD3 R6, R16, R4, RZ ;  /* 0x0000000410067210 */ /* 0x000fe20007ffe0ff */
[----:B------:R-:W-:Y:S01]  /*9cb0*/  WARPSYNC 0xffffffff ;  /* 0xffffffff00007948 */ /* 0x000fe20003800000 */
[----:B------:R-:W-:Y:S02]  /*9cc0*/  BAR.SYNC.DEFER_BLOCKING 0x0 ;  /* 0x0000000000007b1d */ /* 0x000fe40000010000 */
[----:B------:R-:W-:-:S04]  /*9cd0*/  ISETP.GE.U32.AND P0, PT, R6, c[0x0][0x0], PT ;  /* 0x0000000006007a0c */ /* 0x000fc80003f06070 */
[----:B------:R-:W-:Y:S01]  /*9ce0*/  ISETP.GE.U32.OR P0, PT, R16, R4, P0 ;  /* 0x000000041000720c */ /* 0x000fe20000706470 */
[----:B------:R-:W-:-:S12]  /*9cf0*/  BSSY B0, `(.L_x_1440) ;  /* 0x000000c000007945 */ /* 0x000fd80003800000 */
[----:B-1----:R-:W-:Y:S05]  /*9d00*/  @P0 BRA `(.L_x_1441) ;  /* 0x000000a000000947 */ /* 0x002fea0003800000 */
[----:B------:R-:W-:-:S06]  /*9d10*/  IMAD R8, R4, 0x10, R3 ;  /* 0x0000001004087824 */ /* 0x000fcc00078e0203 */
[----:B------:R-:W1:Y:S02]  /*9d20*/  LDS.128 R8, [R8] ;  /* 0x0000000008087984 */ /* 0x000e640000000c00 */
[----:B-1----:R-:W-:Y:S02]  /*9d30*/  LOP3.LUT R0, R10, R0, RZ, 0x3c, !PT ;  /* 0x000000000a007212 */ /* 0x002fe400078e3cff */
[----:B------:R-:W-:Y:S02]  /*9d40*/  LOP3.LUT R7, R9, R7, RZ, 0x3c, !PT ;  /* 0x0000000709077212 */ /* 0x000fe400078e3cff */
[----:B------:R-:W-:Y:S01]  /*9d50*/  LOP3.LUT R17, R11, R17, RZ, 0x3c, !PT ;  /* 0x000000110b117212 */ /* 0x000fe200078e3cff */
[----:B------:R-:W-:Y:S01]  /*9d60*/  IMAD.MOV.U32 R26, RZ, RZ, R0 ;  /* 0x000000ffff1a7224 */ /* 0x000fe200078e0000 */
[----:B------:R-:W-:Y:S02]  /*9d70*/  LOP3.LUT R24, R8, R24, RZ, 0x3c, !PT ;  /* 0x0000001808187212 */ /* 0x000fe400078e3cff */
[----:B------:R-:W-:-:S02]  /*9d80*/  MOV R25, R7 ;  /* 0x0000000700197202 */ /* 0x000fc40000000f00 */
[----:B------:R-:W-:-:S05]  /*9d90*/  MOV R27, R17 ;  /* 0x00000011001b7202 */ /* 0x000fca0000000f00 */
[----:B------:R1:W-:Y:S02]  /*9da0*/  STS.128 [R5.X16+0x10], R24 ;  /* 0x0000101805007388 */ /* 0x0003e4000000cc00 */
.L_x_1441:
[----:B------:R-:W-:Y:S05]  /*9db0*/  BSYNC B0 ;  /* 0x0000000000007941 */ /* 0x000fea0003800000 */
.L_x_1440:
[----:B------:R-:W-:-:S04]  /*9dc0*/  SHF.R.S32.HI R4, RZ, 0x1, R4 ;  /* 0x00000001ff047819 */ /* 0x000fc80000011404 */
[----:B------:R-:W-:-:S13]  /*9dd0*/  ISETP.GE.AND P0, PT, R4, 0x20, PT ;  /* 0x000000200400780c */ /* 0x000fda0003f06270 */
[----:B------:R-:W-:Y:S05]  /*9de0*/  @P0 BRA `(.L_x_1442) ;  /* 0xfffffeb000000947 */ /* 0x000fea000383ffff */
[----:B------:R-:W-:-:S05]  /*9df0*/  IMAD.MOV.U32 R3, RZ, RZ, 0x20 ;  /* 0x00000020ff037424 */ /* 0x000fca00078e00ff */
.L_x_1439:
[----:B-1----:R-:W-:Y:S01]  /*9e00*/  ISETP.GE.AND P0, PT, R3, 0x2, PT ;  /* 0x000000020300780c */ /* 0x002fe20003f06270 */
[----:B------:R-:W-:Y:S01]  /*9e10*/  WARPSYNC 0xffffffff ;  /* 0xffffffff00007948 */ /* 0x000fe20003800000 */
[----:B------:R-:W-:Y:S11]  /*9e20*/  BAR.SYNC.DEFER_BLOCKING 0x0 ;  /* 0x0000000000007b1d */ /* 0x000ff60000010000 */
[----:B------:R-:W-:Y:S05]  /*9e30*/  @!P0 BRA `(.L_x_1438) ;  /* 0x000000c000008947 */ /* 0x000fea0003800000 */
[----:B------:R-:W-:-:S07]  /*9e40*/  HFMA2.MMA R4, -RZ, RZ, 0, 5.9604644775390625e-08 ;  /* 0x00000001ff047435 */ /* 0x000fce00000001ff */
.L_x_1443:
        /* <DEDUP_REMOVED lines=11> */
.L_x_1438:
[----:B------:R-:W-:Y:S01]  /*9f00*/  ISETP.NE.AND P1, PT, RZ, c[0x0][0x344], PT ;  /* 0x0000d100ff007a0c */ /* 0x000fe20003f25270 */
[----:B------:R-:W-:-:S12]  /*9f10*/  CS2R R22, SRZ ;  /* 0x0000000000167805 */ /* 0x000fd8000001ff00 */
        /* <DEDUP_REMOVED lines=200> */
.L_x_1444:
        /* <DEDUP_REMOVED lines=202> */
.L_x_1445:
        /* <DEDUP_REMOVED lines=11> */
[----:B------:R-:W1:Y:S01]  /*b8f0*/  S2R R10, SR_CTAID.X ;  /* 0x00000000000a7919 */ /* 0x000e620000002500 */
[----:B------:R-:W-:Y:S01]  /*b900*/  IMAD R9, R16, c[0x0][0x194], RZ ;  /* 0x0000650010097a24 */ /* 0x000fe200078e02ff */
[----:B------:R-:W-:-:S03]  /*b910*/  CS2R R22, SRZ ;  /* 0x0000000000167805 */ /* 0x000fc6000001ff00 */
[----:B------:R-:W-:-:S04]  /*b920*/  IMAD R9, R2, c[0x0][0x198], R9 ;  /* 0x0000660002097a24 */ /* 0x000fc800078e0209 */
[----:B-1----:R-:W-:-:S05]  /*b930*/  IMAD R9, R10, c[0x0][0x180], R9 ;  /* 0x000060000a097a24 */ /* 0x002fca00078e0209 */
        /* <DEDUP_REMOVED lines=200> */
.L_x_1447:
        /* <DEDUP_REMOVED lines=202> */
.L_x_1448:
        /* <DEDUP_REMOVED lines=11> */
.L_x_1450:
[----:B------:R-:W-:Y:S05]  /*d310*/  BSYNC B0 ;  /* 0x0000000000007941 */ /* 0x000fea0003800000 */
.L_x_1449:
[----:B------:R-:W-:Y:S01]  /*d320*/  PRMT R6, R6, 0x9910, RZ ;  /* 0x0000991006067816 */ /* 0x000fe200000000ff */
[----:B------:R-:W-:Y:S01]  /*d330*/  BSSY B0, `(.L_x_1451) ;  /* 0x000000f000007945 */ /* 0x000fe20003800000 */
[----:B------:R-:W-:Y:S02]  /*d340*/  LOP3.LUT P0, RZ, R16, R2, RZ, 0xfc, !PT ;  /* 0x0000000210ff7212 */ /* 0x000fe4000780fcff */
[----:B------:R-:W-:-:S13]  /*d350*/  ISETP.NE.AND P1, PT, R6, RZ, PT ;  /* 0x000000ff0600720c */ /* 0x000fda0003f25270 */
[----:B------:R-:W-:Y:S05]  /*d360*/  @!P1 BRA `(.L_x_1452) ;  /* 0x000000b000009947 */ /* 0x000fea0003800000 */
[----:B------:R-:W1:Y:S01]  /*d370*/  S2R R13, SR_CTAID.Y ;  /* 0x00000000000d7919 */ /* 0x000e620000002600 */
[----:B------:R-:W-:Y:S01]  /*d380*/  ISETP.NE.AND P2, PT, RZ, c[0x0][0x188], PT ;  /* 0x00006200ff007a0c */ /* 0x000fe20003f45270 */
[----:B------:R-:W-:Y:S01]  /*d390*/  IMAD.MOV.U32 R12, RZ, RZ, 0x10 ;  /* 0x00000010ff0c7424 */ /* 0x000fe200078e00ff */
[----:B------:R-:W-:Y:S01]  /*d3a0*/  MOV R25, R7 ;  /* 0x0000000700197202 */ /* 0x000fe20000000f00 */
[----:B------:R-:W-:Y:S01]  /*d3b0*/  IMAD.MOV.U32 R6, RZ, RZ, R0 ;  /* 0x000000ffff067224 */ /* 0x000fe200078e0000 */
[----:B------:R-:W-:Y:S01]  /*d3c0*/  MOV R7, R17 ;  /* 0x0000001100077202 */ /* 0x000fe20000000f00 */
[----:B-1----:R-:W-:-:S08]  /*d3d0*/  IMAD R13, R10, c[0x0][0x10], R13 ;  /* 0x000004000a0d7a24 */ /* 0x002fd000078e020d */
[----:B------:R-:W-:-:S04]  /*d3e0*/  @!P2 IMAD R13, R13, c[0x0][0x0], R16 ;  /* 0x000000000d0daa24 */ /* 0x000fc800078e0210 */
[----:B------:R-:W-:-:S05]  /*d3f0*/  IMAD.WIDE.U32 R12, R13, R12, c[0x0][0x560] ;  /* 0x000158000d0c7625 */ /* 0x000fca00078e000c */
[----:B------:R1:W-:Y:S04]  /*d400*/  STG.E.64 [R12.64], R24 ;  /* 0x000000180c007986 */ /* 0x0003e8000c101b24 */
[----:B------:R1:W-:Y:S02]  /*d410*/  STG.E.64 [R12.64+0x8], R6 ;  /* 0x000008060c007986 */ /* 0x0003e4000c101b24 */
.L_x_1452:
[----:B------:R-:W-:Y:S05]  /*d420*/  BSYNC B0 ;  /* 0x0000000000007941 */ /* 0x000fea0003800000 */
.L_x_1451:
        /* <DEDUP_REMOVED lines=12> */
[----:B-1----:R-:W1:Y:S01]  /*d4f0*/  S2R R7, SR_LANEID ;  /* 0x0000000000077919 */ /* 0x002e620000000000 */
[----:B------:R-:W-:-:S02]  /*d500*/  VOTEU.ANY UR4, UPT, PT ;  /* 0x0000000000047886 */ /* 0x000fc400038e0100 */
[----:B------:R-:W1:Y:S08]  /*d510*/  FLO.U32 R12, UR4 ;  /* 0x00000004000c7d00 */ /* 0x000e7000080e0000 */
[----:B------:R-:W2:Y:S01]  /*d520*/  POPC R11, UR4 ;  /* 0x00000004000b7d09 */ /* 0x000ea20008000000 */
[----:B-1----:R-:W-:Y:S01]  /*d530*/  ISETP.EQ.U32.AND P0, PT, R12, R7, PT ;  /* 0x000000070c00720c */ /* 0x002fe20003f02070 */
[----:B------:R-:W-:-:S04]  /*d540*/  IMAD.MOV.U32 R7, RZ, RZ, 0x4 ;  /* 0x00000004ff077424 */ /* 0x000fc800078e00ff */
[----:B------:R-:W-:-:S08]  /*d550*/  IMAD.WIDE.U32 R6, R10, R7, c[0x0][0x568] ;  /* 0x00015a000a067625 */ /* 0x000fd000078e0007 */
        /* <DEDUP_REMOVED lines=12> */
.L_x_1454:
[----:B------:R-:W-:Y:S05]  /*d620*/  BSYNC B0 ;  /* 0x0000000000007941 */ /* 0x000fea0003800000 */
.L_x_1453:
[----:B------:R-:W-:Y:S01]  /*d630*/  BAR.SYNC.DEFER_BLOCKING 0x0 ;  /* 0x0000000000007b1d */ /* 0x000fe20000010000 */
[----:B-1----:R-:W-:-:S05]  /*d640*/  IADD3 R6, P2, R22, c[0x0][0x548], RZ ;  /* 0x0001520016067a10 */ /* 0x002fca0007f5e0ff */
[----:B------:R-:W-:Y:S01]  /*d650*/  IMAD.X R7, RZ, RZ, c[0x0][0x54c], P2 ;  /* 0x00015300ff077624 */ /* 0x000fe200010e06ff */
[----:B------:R-:W1:Y:S02]  /*d660*/  LDS.U8 R0, [RZ] ;  /* 0x00000000ff007984 */ /* 0x000e640000000000 */
[----:B-1----:R-:W-:-:S13]  /*d670*/  ISETP.NE.AND P0, PT, R0, RZ, PT ;  /* 0x000000ff0000720c */ /* 0x002fda0003f05270 */
        /* <DEDUP_REMOVED lines=16> */
[----:B------:R-:W-:Y:S02]  /*d780*/  IMAD.MOV.U32 R17, RZ, RZ, c[0x0][0x16c] ;  /* 0x00005b00ff117624 */ /* 0x000fe400078e00ff */
[----:B------:R-:W-:-:S13]  /*d790*/  ISETP.GE.U32.AND P0, PT, R11, c[0x0][0x184], PT ;  /* 0x000061000b007a0c */ /* 0x000fda0003f06070 */
[----:B------:R-:W-:Y:S05]  /*d7a0*/  @P0 BRA `(.L_x_1458) ;  /* 0x000000f000000947 */ /* 0x000fea0003800000 */
[----:B------:R-:W-:Y:S01]  /*d7b0*/  MOV R0, c[0x0][0x168] ;  /* 0x00005a0000007a02 */ /* 0x000fe20000000f00 */
[----:B------:R-:W-:Y:S02]  /*d7c0*/  IMAD.MOV.U32 R17, RZ, RZ, c[0x0][0x16c] ;  /* 0x00005b00ff117624 */ /* 0x000fe400078e00ff */
.L_x_1459:
[----:B------:R-:W-:Y:S01]  /*d7d0*/  HFMA2.MMA R13, -RZ, RZ, 0, 9.5367431640625e-07 ;  /* 0x00000010ff0d7435 */ /* 0x000fe200000001ff */
[----:B------:R-:W-:-:S09]  /*d7e0*/  IMAD R12, R10, c[0x0][0x10], R11 ;  /* 0x000004000a0c7a24 */ /* 0x000fd200078e020b */
[----:B------:R-:W-:-:S05]  /*d7f0*/  IMAD.WIDE.U32 R12, R12, R13, c[0x0][0x560] ;  /* 0x000158000c0c7625 */ /* 0x000fca00078e000d */
[----:B------:R-:W2:Y:S04]  /*d800*/  LDG.E.64 R14, [R12.64] ;  /* 0x000000240c0e7981 */ /* 0x000ea8000c1e1b00 */
[----:B------:R-:W3:Y:S01]  /*d810*/  LDG.E.64 R20, [R12.64+0x8] ;  /* 0x000008240c147981 */ /* 0x000ee2000c1e1b00 */
[----:B------:R-:W-:-:S04]  /*d820*/  IMAD.MOV.U32 R24, RZ, RZ, c[0x0][0x0] ;  /* 0x00000000ff187624 */ /* 0x000fc800078e00ff */
[----:B------:R-:W-:-:S05]  /*d830*/  IMAD R11, R24, c[0x0][0x4], R11 ;  /* 0x00000100180b7a24 */ /* 0x000fca00078e020b */
[----:B------:R-:W-:Y:S02]  /*d840*/  ISETP.GE.U32.AND P0, PT, R11, c[0x0][0x184], PT ;  /* 0x000061000b007a0c */ /* 0x000fe40003f06070 */
[----:B--2---:R-:W-:Y:S02]  /*d850*/  LOP3.LUT R18, R14, R18, RZ, 0x3c, !PT ;  /* 0x000000120e127212 */ /* 0x004fe400078e3cff */
[----:B------:R-:W-:Y:S02]  /*d860*/  LOP3.LUT R19, R15, R19, RZ, 0x3c, !PT ;  /* 0x000000130f137212 */ /* 0x000fe400078e3cff */
[----:B---3--:R-:W-:Y:S02]  /*d870*/  LOP3.LUT R0, R20, R0, RZ, 0x3c, !PT ;  /* 0x0000000014007212 */ /* 0x008fe400078e3cff */
[----:B------:R-:W-:-:S05]  /*d880*/  LOP3.LUT R17, R21, R17, RZ, 0x3c, !PT ;  /* 0x0000001115117212 */ /* 0x000fca00078e3cff */
[----:B------:R-:W-:Y:S05]  /*d890*/  @!P0 BRA `(.L_x_1459) ;  /* 0xffffff3000008947 */ /* 0x000fea000383ffff */
.L_x_1458:
[----:B------:R-:W-:Y:S05]  /*d8a0*/  BSYNC B1 ;  /* 0x0000000000017941 */ /* 0x000fea0003800000 */
.L_x_1457:
[----:B------:R-:W-:Y:S05]  /*d8b0*/  BRA `(.L_x_1460) ;  /* 0x0000014000007947 */ /* 0x000fea0003800000 */
.L_x_1456:
[----:B------:R-:W-:Y:S01]  /*d8c0*/  ISETP.GE.U32.AND P0, PT, R2, c[0x0][0x184], PT ;  /* 0x0000610002007a0c */ /* 0x000fe20003f06070 */
[----:B------:R-:W-:Y:S01]  /*d8d0*/  IMAD.MOV.U32 R17, RZ, RZ, c[0x0][0x16c] ;  /* 0x00005b00ff117624 */ /* 0x000fe200078e00ff */
[----:B------:R-:W-:-:S11]  /*d8e0*/  MOV R0, c[0x0][0x168] ;  /* 0x00005a0000007a02 */ /* 0x000fd60000000f00 */
[----:B------:R-:W-:Y:S05]  /*d8f0*/  @P0 BRA `(.L_x_1460) ;  /* 0x0000010000000947 */ /* 0x000fea0003800000 */
[----:B------:R-:W-:Y:S01]  /*d900*/  MOV R0, c[0x0][0x168] ;  /* 0x00005a0000007a02 */ /* 0x000fe20000000f00 */
[----:B------:R-:W-:Y:S01]  /*d910*/  IMAD.MOV.U32 R17, RZ, RZ, c[0x0][0x16c] ;  /* 0x00005b00ff117624 */ /* 0x000fe200078e00ff */
[----:B------:R-:W-:-:S05]  /*d920*/  MOV R11, R2 ;  /* 0x00000002000b7202 */ /* 0x000fca0000000f00 */
.L_x_1461:
[----:B------:R-:W-:Y:S02]  /*d930*/  IMAD R13, R10, c[0x0][0x10], R11 ;  /* 0x000004000a0d7a24 */ /* 0x000fe400078e020b */
[----:B------:R-:W-:Y:S02]  /*d940*/  IMAD.MOV.U32 R12, RZ, RZ, 0x10 ;  /* 0x00000010ff0c7424 */ /* 0x000fe400078e00ff */
[----:B------:R-:W-:-:S04]  /*d950*/  IMAD R13, R13, c[0x0][0x0], R16 ;  /* 0x000000000d0d7a24 */ /* 0x000fc800078e0210 */
        /* <DEDUP_REMOVED lines=10> */
.L_x_1460:
[----:B------:R-:W-:Y:S05]  /*da00*/  BSYNC B0 ;  /* 0x0000000000007941 */ /* 0x000fea0003800000 */
.L_x_1455:
        /* <DEDUP_REMOVED lines=11> */
[----:B-1----:R-:W-:-:S05]  /*dac0*/  MOV R13, UR4 ;  /* 0x00000004000d7c02 */ /* 0x002fca0008000f00 */
.L_x_1465:
        /* <DEDUP_REMOVED lines=19> */
.L_x_1464:
[----:B------:R-:W-:Y:S05]  /*dc00*/  BSYNC B0 ;  /* 0x0000000000007941 */ /* 0x000fea0003800000 */
.L_x_1463:
[----:B-1----:R-:W-:Y:S01]  /*dc10*/  MOV R13, R20 ;  /* 0x00000014000d7202 */ /* 0x002fe20000000f00 */
[----:B------:R-:W-:Y:S05]  /*dc20*/  @P2 BRA `(.L_x_1465) ;  /* 0xfffffea000002947 */ /* 0x000fea000383ffff */
.L_x_1462:
[----:B-1----:R-:W-:-:S13]  /*dc30*/  ISETP.NE.AND P0, PT, RZ, c[0x0][0x188], PT ;  /* 0x00006200ff007a0c */ /* 0x002fda0003f05270 */
        /* <DEDUP_REMOVED lines=14> */
[----:B-1----:R-:W-:Y:S05]  /*dd20*/  @!P0 BRA `(.L_x_1467) ;  /* 0x0000016000008947 */ /* 0x002fea0003800000 */
.L_x_1470:
[----:B------:R-:W-:Y:S01]  /*dd30*/  IADD3 R2, R16, R21, RZ ;  /* 0x0000001510027210 */ /* 0x000fe20007ffe0ff */
[----:B------:R-:W-:Y:S03]  /*dd40*/  BAR.SYNC.DEFER_BLOCKING 0x0 ;  /* 0x0000000000007b1d */ /* 0x000fe60000010000 */
[----:B------:R-:W-:-:S03]  /*dd50*/  ISETP.GE.U32.AND P0, PT, R2, c[0x0][0x0], PT ;  /* 0x0000000002007a0c */ /* 0x000fc60003f06070 */
[----:B------:R-:W-:Y:S01]  /*dd60*/  BSSY B0, `(.L_x_1468) ;  /* 0x000000e000007945 */ /* 0x000fe20003800000 */
[----:B------:R-:W-:-:S13]  /*dd70*/  ISETP.GE.U32.OR P0, PT, R16, R21, P0 ;  /* 0x000000151000720c */ /* 0x000fda0000706470 */
[----:B-1----:R-:W-:Y:S05]  /*dd80*/  @P0 BRA `(.L_x_1469) ;  /* 0x000000b000000947 */ /* 0x002fea0003800000 */
[----:B------:R-:W-:-:S06]  /*dd90*/  IMAD R12, R21, 0x10, R10 ;  /* 0x00000010150c7824 */ /* 0x000fcc00078e020a */
[----:B------:R-:W1:Y:S02]  /*dda0*/  LDS.128 R12, [R12] ;  /* 0x000000000c0c7984 */ /* 0x000e640000000c00 */
        /* <DEDUP_REMOVED lines=9> */
.L_x_1469:
[----:B------:R-:W-:Y:S05]  /*de40*/  BSYNC B0 ;  /* 0x0000000000007941 */ /* 0x000fea0003800000 */
.L_x_1468:
[----:B------:R-:W-:-:S04]  /*de50*/  SHF.R.S32.HI R21, RZ, 0x1, R21 ;  /* 0x00000001ff157819 */ /* 0x000fc80000011415 */
[----:B------:R-:W-:-:S13]  /*de60*/  ISETP.GE.AND P0, PT, R21, 0x20, PT ;  /* 0x000000201500780c */ /* 0x000fda0003f06270 */
[----:B------:R-:W-:Y:S05]  /*de70*/  @P0 BRA `(.L_x_1470) ;  /* 0xfffffeb000000947 */ /* 0x000fea000383ffff */
[----:B------:R-:W-:-:S09]  /*de80*/  HFMA2.MMA R2, -RZ, RZ, 0, 1.9073486328125e-06 ;  /* 0x00000020ff027435 */ /* 0x000fd200000001ff */
.L_x_1467:
[----:B------:R-:W-:Y:S01]  /*de90*/  BAR.SYNC.DEFER_BLOCKING 0x0 ;  /* 0x0000000000007b1d */ /* 0x000fe20000010000 */
[----:B------:R-:W-:-:S13]  /*dea0*/  ISETP.GE.AND P0, PT, R2, 0x2, PT ;  /* 0x000000020200780c */ /* 0x000fda0003f06270 */
[----:B------:R-:W-:Y:S05]  /*deb0*/  @!P0 BRA `(.L_x_1466) ;  /* 0x000000c000008947 */ /* 0x000fea0003800000 */
[----:B-1----:R-:W-:-:S05]  /*dec0*/  IMAD.MOV.U32 R11, RZ, RZ, 0x1 ;  /* 0x00000001ff0b7424 */ /* 0x002fca00078e00ff */
.L_x_1471:
[----:B------:R-:W1:Y:S04]  /*ded0*/  SHFL.DOWN PT, R10, R19, R11, 0x1f ;  /* 0x08001f0b130a7589 */ /* 0x000e6800000e0000 */
[----:B------:R-:W2:Y:S04]  /*dee0*/  SHFL.DOWN PT, R13, R18, R11, 0x1f ;  /* 0x08001f0b120d7589 */ /* 0x000ea800000e0000 */
[----:B------:R-:W3:Y:S04]  /*def0*/  SHFL.DOWN PT, R12, R17, R11, 0x1f ;  /* 0x08001f0b110c7589 */ /* 0x000ee800000e0000 */
[----:B------:R4:W5:Y:S02]  /*df00*/  SHFL.DOWN PT, R15, R0, R11, 0x1f ;  /* 0x08001f0b000f7589 */ /* 0x00096400000e0000 */
[----:B----4-:R-:W-:-:S02]  /*df10*/  SHF.L.U32 R11, R11, 0x1, RZ ;  /* 0x000000010b0b7819 */ /* 0x010fc400000006ff */
[----:B-1----:R-:W-:Y:S02]  /*df20*/  LOP3.LUT R19, R19, R10, RZ, 0x3c, !PT ;  /* 0x0000000a13137212 */ /* 0x002fe400078e3cff */
[----:B------:R-:W-:Y:S02]  /*df30*/  ISETP.GE.AND P0, PT, R11, R2, PT ;  /* 0x000000020b00720c */ /* 0x000fe40003f06270 */
[----:B--2---:R-:W-:Y:S02]  /*df40*/  LOP3.LUT R18, R18, R13, RZ, 0x3c, !PT ;  /* 0x0000000d12127212 */ /* 0x004fe400078e3cff */
[----:B---3--:R-:W-:Y:S02]  /*df50*/  LOP3.LUT R17, R17, R12, RZ, 0x3c, !PT ;  /* 0x0000000c11117212 */ /* 0x008fe400078e3cff */
[----:B-----5:R-:W-:-:S07]  /*df60*/  LOP3.LUT R0, R0, R15, RZ, 0x3c, !PT ;  /* 0x0000000f00007212 */ /* 0x020fce00078e3cff */
[----:B------:R-:W-:Y:S05]  /*df70*/  @!P0 BRA `(.L_x_1471) ;  /* 0xffffff5000008947 */ /* 0x000fea000383ffff */
.L_x_1466:
        /* <DEDUP_REMOVED lines=15> */
.L_x_1473:
        /* <DEDUP_REMOVED lines=10> */
[----:B------:R2:W3:Y:S01]  /*e110*/  LDC.64 R2, c[0x4][R0] ;  /* 0x0100000000027b82 */ /* 0x0004e20000000a00 */
[----:B------:R-:W-:Y:S01]  /*e120*/  MOV R7, c[0x4][0x7bc] ;  /* 0x0101ef0000077a02 */ /* 0x000fe20000000f00 */
[----:B------:R-:W-:Y:S01]  /*e130*/  IMAD.MOV.U32 R8, RZ, RZ, 0x2ef ;  /* 0x000002efff087424 */ /* 0x000fe200078e00ff */
[----:B------:R-:W-:Y:S01]  /*e140*/  MOV R10, c[0x4][0x5c8] ;  /* 0x01017200000a7a02 */ /* 0x000fe20000000f00 */
[----:B-1----:R-:W-:Y:S01]  /*e150*/  IMAD.MOV.U32 R11, RZ, RZ, c[0x4][0x5cc] ;  /* 0x01017300ff0b7624 */ /* 0x002fe200078e00ff */
[----:B------:R-:W-:Y:S01]  /*e160*/  MOV R12, 0x1 ;  /* 0x00000001000c7802 */ /* 0x000fe20000000f00 */
[----:B------:R-:W-:-:S02]  /*e170*/  IMAD.MOV.U32 R13, RZ, RZ, RZ ;  /* 0x000000ffff0d7224 */ /* 0x000fc400078e00ff */
[----:B------:R-:W-:Y:S01]  /*e180*/  LEPC R14 ;  /* 0x00000000000e734e */ /* 0x000fe20000000000 */
[----:B------:R-:W-:-:S02]  /*e190*/  MOV R9, 0xe200 ;  /* 0x0000e20000097802 */ /* 0x000fc40000000f00 */
[----:B------:R-:W-:Y:S02]  /*e1a0*/  MOV R20, 0xe180 ;  /* 0x0000e18000147802 */ /* 0x000fe40000000f00 */
[----:B------:R-:W-:Y:S02]  /*e1b0*/  MOV R21, 0x0 ;  /* 0x0000000000157802 */ /* 0x000fe40000000f00 */
[----:B--2---:R-:W-:Y:S02]  /*e1c0*/  MOV R0, 0x0 ;  /* 0x0000000000007802 */ /* 0x004fe40000000f00 */
[----:B------:R-:W-:-:S04]  /*e1d0*/  IADD3 R20, P0, P1, -R20, R9, R14 ;  /* 0x0000000914147210 */ /* 0x000fc8000791e10e */
[----:B------:R-:W-:-:S04]  /*e1e0*/  IADD3.X R21, ~R0, R21, R15, P0, P1 ;  /* 0x0000001500157210 */ /* 0x000fc800007e250f */
[----:B0--3--:R-:W-:Y:S05]  /*e1f0*/  CALL.ABS.NOINC R2 ;  /* 0x0000000002007343 */ /* 0x009fea0003c00000 */
.L_x_1475:
[----:B------:R-:W-:Y:S02]  /*e200*/  IADD3 R2, P0, R23, c[0x0][0x548], RZ ;  /* 0x0001520017027a10 */ /* 0x000fe40007f1e0ff */
[----:B------:R-:W-:Y:S02]  /*e210*/  ISETP.NE.AND P6, PT, R24, c[0x0][0x57c], PT ;  /* 0x00015f0018007a0c */ /* 0x000fe40003fc5270 */
[----:B------:R-:W-:-:S05]  /*e220*/  IADD3.X R3, RZ, c[0x0][0x54c], RZ, P0, !PT ;  /* 0x00015300ff037a10 */ /* 0x000fca00007fe4ff */
[----:B------:R2:W-:Y:S06]  /*e230*/  STG.E.64 [R2.64], R18 ;  /* 0x0000001202007986 */ /* 0x0005ec000c101b24 */
[----:B------:R-:W-:Y:S05]  /*e240*/  @!P6 BRA `(.L_x_1476) ;  /* 0x000001300000e947 */ /* 0x000fea0003800000 */
[----:B------:R-:W-:Y:S01]  /*e250*/  MOV R0, 0x0 ;  /* 0x0000000000007802 */ /* 0x000fe20000000f00 */
[----:B-1----:R-:W-:Y:S01]  /*e260*/  HFMA2.MMA R12, -RZ, RZ, 0, 5.9604644775390625e-08 ;  /* 0x00000001ff0c7435 */ /* 0x002fe200000001ff */
[----:B------:R-:W-:Y:S01]  /*e270*/  IMAD.MOV.U32 R4, RZ, RZ, c[0x4][0x7c8] ;  /* 0x0101f200ff047624 */ /* 0x000fe200078e00ff */
[----:B------:R-:W-:Y:S01]  /*e280*/  MOV R5, c[0x4][0x7cc] ;  /* 0x0101f30000057a02 */ /* 0x000fe20000000f00 */
[----:B--2---:R1:W2:Y:S01]  /*e290*/  LDC.64 R2, c[0x4][R0] ;  /* 0x0100000000027b82 */ /* 0x0042a20000000a00 */
        /* <DEDUP_REMOVED lines=14> */
.L_x_1476:
[----:B------:R-:W-:-:S04]  /*e380*/  IADD3 R22, P0, R22, c[0x0][0x548], RZ ;  /* 0x0001520016167a10 */ /* 0x000fc80007f1e0ff */
[----:B------:R-:W-:-:S05]  /*e390*/  IADD3.X R23, RZ, c[0x0][0x54c], RZ, P0, !PT ;  /* 0x00015300ff177a10 */ /* 0x000fca00007fe4ff */
[----:B------:R-:W-:Y:S01]  /*e3a0*/  STG.E.64 [R22.64], R16 ;  /* 0x0000001016007986 */ /* 0x000fe2000c101b24 */
[----:B------:R-:W-:Y:S05]  /*e3b0*/  EXIT ;  /* 0x000000000000794d */ /* 0x000fea0003800000 */
.L_x_1474:
[----:B------:R-:W-:Y:S04]  /*e3c0*/  STG.E.64 [R4.64], R18 ;  /* 0x0000001204007986 */ /* 0x000fe8000c101b24 */
[----:B------:R-:W-:Y:S01]  /*e3d0*/  STG.E.64 [R4.64+0x8], R16 ;  /* 0x0000081004007986 */ /* 0x000fe2000c101b24 */
[----:B------:R-:W-:Y:S05]  /*e3e0*/  EXIT ;  /* 0x000000000000794d */ /* 0x000fea0003800000 */
.L_x_1472:
        /* <DEDUP_REMOVED lines=10> */
.L_x_1477:
        /* <DEDUP_REMOVED lines=25> */
.L_x_1479:
        /* <DEDUP_REMOVED lines=24> */
.L_x_1480:
[----:B------:R-:W-:-:S04]  /*e7a0*/  IADD3 R22, P0, R22, c[0x0][0x548], RZ ;  /* 0x0001520016167a10 */ /* 0x000fc80007f1e0ff */
[----:B------:R-:W-:-:S05]  /*e7b0*/  IADD3.X R23, RZ, c[0x0][0x54c], RZ, P0, !PT ;  /* 0x00015300ff177a10 */ /* 0x000fca00007fe4ff */
[----:B------:R-:W-:Y:S01]  /*e7c0*/  STG.E.64 [R22.64], R16 ;  /* 0x0000001016007986 */ /* 0x000fe2000c101b24 */
[----:B------:R-:W-:Y:S05]  /*e7d0*/  EXIT ;  /* 0x000000000000794d */ /* 0x000fea0003800000 */
.L_x_1478:
[----:B------:R-:W-:Y:S04]  /*e7e0*/  STG.E.64 [R8.64], R18 ;  /* 0x0000001208007986 */ /* 0x000fe8000c101b24 */
[----:B------:R-:W-:Y:S01]  /*e7f0*/  STG.E.64 [R6.64], R16 ;  /* 0x0000001006007986 */ /* 0x000fe2000c101b24 */
[----:B------:R-:W-:Y:S05]  /*e800*/  EXIT ;  /* 0x000000000000794d */ /* 0x000fea0003800000 */
.L_x_1446:
        /* <DEDUP_REMOVED lines=22> */
.L_x_1482:
        /* <DEDUP_REMOVED lines=26> */
[----:B0-2---:R-:W-:Y:S05]  /*eb10*/  CALL.ABS.NOINC R2 ;  /* 0x0000000002007343 */ /* 0x005fea0003c00000 */
.L_x_1484:
        /* <DEDUP_REMOVED lines=24> */
.L_x_1485:
[----:B------:R-:W-:-:S04]  /*eca0*/  IADD3 R22, P0, R22, c[0x0][0x548], RZ ;  /* 0x0001520016167a10 */ /* 0x000fc80007f1e0ff */
[----:B------:R-:W-:-:S05]  /*ecb0*/  IADD3.X R23, RZ, c[0x0][0x54c], RZ, P0, !PT ;  /* 0x00015300ff177a10 */ /* 0x000fca00007fe4ff */
[----:B------:R-:W-:Y:S01]  /*ecc0*/  STG.E.64 [R22.64], R16 ;  /* 0x0000001016007986 */ /* 0x000fe2000c101b24 */
[----:B------:R-:W-:Y:S05]  /*ecd0*/  EXIT ;  /* 0x000000000000794d */ /* 0x000fea0003800000 */
.L_x_1483:
[----:B------:R-:W-:Y:S04]  /*ece0*/  STG.E.64 [R4.64], R18 ;  /* 0x0000001204007986 */ /* 0x000fe8000c101b24 */
[----:B------:R-:W-:Y:S01]  /*ecf0*/  STG.E.64 [R4.64+0x8], R16 ;  /* 0x0000081004007986 */ /* 0x000fe2000c101b24 */
[----:B------:R-:W-:Y:S05]  /*ed00*/  EXIT ;  /* 0x000000000000794d */ /* 0x000fea0003800000 */
.L_x_1481:
[----:B-1----:R-:W-:Y:S01]  /*ed10*/  ISETP.NE.AND P0, PT, R2, RZ, PT ;  /* 0x000000ff0200720c */ /* 0x002fe20003f05270 */
        /* <DEDUP_REMOVED lines=9> */
.L_x_1486:
        /* <DEDUP_REMOVED lines=27> */
.L_x_1488:
        /* <DEDUP_REMOVED lines=24> */
.L_x_1489:
[----:B------:R-:W-:-:S04]  /*f0e0*/  IADD3 R22, P0, R22, c[0x0][0x548], RZ ;  /* 0x0001520016167a10 */ /* 0x000fc80007f1e0ff */
[----:B------:R-:W-:-:S05]  /*f0f0*/  IADD3.X R23, RZ, c[0x0][0x54c], RZ, P0, !PT ;  /* 0x00015300ff177a10 */ /* 0x000fca00007fe4ff */
[----:B------:R-:W-:Y:S01]  /*f100*/  STG.E.64 [R22.64], R16 ;  /* 0x0000001016007986 */ /* 0x000fe2000c101b24 */
[----:B------:R-:W-:Y:S05]  /*f110*/  EXIT ;  /* 0x000000000000794d */ /* 0x000fea0003800000 */
.L_x_1487:
[----:B------:R-:W-:Y:S04]  /*f120*/  STG.E.64 [R8.64], R18 ;  /* 0x0000001208007986 */ /* 0x000fe8000c101b24 */
[----:B------:R-:W-:Y:S01]  /*f130*/  STG.E.64 [R10.64], R16 ;  /* 0x000000100a007986 */ /* 0x000fe2000c101b24 */
[----:B------:R-:W-:Y:S05]  /*f140*/  EXIT ;  /* 0x000000000000794d */ /* 0x000fea0003800000 */
.L_x_1490:
        /* <DEDUP_REMOVED lines=11> */
.L_x_9880:


//--------------------- .text._ZN2at6native13reduce_kernelILi128ELi4ENS0_8ReduceOpIdNS0_14func_wrapper_tIdZNS0_15xor_sum_functorIdvEclERNS_14TensorIteratorEEUlddE_EEjdLi4ELi4EEEEEvT1_ --------------------------
	.section	.text._ZN2at6native13reduce_kernelILi128ELi4ENS0_8ReduceOpIdNS0_14func_wrapper_tIdZNS0_15xor_sum_functorIdvEclERNS_14TensorIteratorEEUlddE_EEjdLi4ELi4EEEEEvT1_,"ax",@progbits
	.sectioninfo	@"SHI_REGISTERS=77"
	.align	128
        .global         _ZN2at6native13reduce_kernelILi128ELi4ENS0_8ReduceOpIdNS0_14func_wrapper_tIdZNS0_15xor_sum_functorIdvEclERNS_14TensorIteratorEEUlddE_EEjdLi4ELi4EEEEEvT1_
        .type           _ZN2at6native13reduce_kernelILi128ELi4ENS0_8ReduceOpIdNS0_14func_wrapper_tIdZNS0_15xor_sum_functorIdvEclERNS_14TensorIteratorEEUlddE_EEjdLi4ELi4EEEEEvT1_,@function
        .size           _ZN2at6native13reduce_kernelILi128ELi4ENS0_8ReduceOpIdNS0_14func_wrapper_tIdZNS0_15xor_sum_functorIdvEclERNS_14TensorIteratorEEUlddE_EEjdLi4ELi4EEEEEvT1_,(.L_x_9881 - _ZN2at6native13reduce_kernelILi128ELi4ENS0_8ReduceOpIdNS0_14func_wrapper_tIdZNS0_15xor_sum_functorIdvEclERNS_14TensorIteratorEEUlddE_EEjdLi4ELi4EEEEEvT1_)
        .other          _ZN2at6native13reduce_kernelILi128ELi4ENS0_8ReduceOpIdNS0_14func_wrapper_tIdZNS0_15xor_sum_functorIdvEclERNS_14TensorIteratorEEUlddE_EEjdLi4ELi4EEEEEvT1_,@"STO_CUDA_ENTRY STV_DEFAULT"
_ZN2at6native13reduce_kernelILi128ELi4ENS0_8ReduceOpIdNS0_14func_wrapper_tIdZNS0_15xor_sum_functorIdvEclERNS_14TensorIteratorEEUlddE_EEjdLi4ELi4EEEEEvT1_:
.text._ZN2at6native13reduce_kernelILi128ELi4ENS0_8ReduceOpIdNS0_14func_wrapper_tIdZNS0_15xor_sum_functorIdvEclERNS_14TensorIteratorEEUlddE_EEjdLi4ELi4EEEEEvT1_:
        /* <DEDUP_REMOVED lines=213> */
.L_x_1491:
        /* <DEDUP_REMOVED lines=51> */
.L_x_1500:
[----:B------:R-:W-:Y:S05]  /*1080*/  BSYNC B2 ;  /* 0x0000000000027941 */ /* 0x000fea0003800000 */
.L_x_1499:
        /* <DEDUP_REMOVED lines=10> */
.L_x_1498:
[----:B------:R-:W-:Y:S05]  /*1130*/  BSYNC B1 ;  /* 0x0000000000017941 */ /* 0x000fea0003800000 */
.L_x_1497:
[C---:B------:R-:W-:Y:S02]  /*1140*/  IADD3 R3, P0, -R7.reuse, 0x4, RZ ;  /* 0x0000000407037810 */ /* 0x040fe40007f1e1ff */
[----:B------:R-:W-:Y:S02]  /*1150*/  IADD3 R0, R7, c[0x0][0x174], RZ ;  /* 0x00005d0007007a10 */ /* 0x000fe40007ffe0ff */
[----:B------:R-:W-:Y:S01]  /*1160*/  LEA R72, P1, R3, R72, 0x3 ;  /* 0x0000004803487211 */ /* 0x000fe200078218ff */
[----:B------:R-:W-:Y:S01]  /*1170*/  IMAD.X R4, RZ, RZ, -0x1, P0 ;  /* 0xffffffffff047424 */ /* 0x000fe200000e06ff */
[----:B------:R-:W-:-:S04]  /*1180*/  IADD3 R0, R0, -0x4, RZ ;  /* 0xfffffffc00007810 */ /* 0x000fc80007ffe0ff */
[----:B------:R-:W-:Y:S02]  /*1190*/  LEA.HI.X R73, R3, R73, R4, 0x3, P1 ;  /* 0x0000004903497211 */ /* 0x000fe400008f1c04 */
.L_x_1496:
[----:B------:R-:W-:Y:S05]  /*11a0*/  BSYNC B0 ;  /* 0x0000000000007941 */ /* 0x000fea0003800000 */
.L_x_1495:
        /* <DEDUP_REMOVED lines=20> */
.L_x_1503:
        /* <DEDUP_REMOVED lines=15> */
.L_x_1502:
[----:B------:R-:W-:Y:S05]  /*13e0*/  BSYNC B0 ;  /* 0x0000000000007941 */ /* 0x000fea0003800000 */
.L_x_1501:
        /* <DEDUP_REMOVED lines=8> */
.L_x_1505:
[----:B------:R-:W-:Y:S05]  /*1470*/  BSYNC B0 ;  /* 0x0000000000007941 */ /* 0x000fea0003800000 */
.L_x_1504:
        /* <DEDUP_REMOVED lines=9> */
[----:B------:R-:W2:Y:S02]  /*1510*/  LDG.E.64 R72, [R72.64] ;  /* 0x0000002448487981 */ /* 0x000ea4000c1e1b00 */
[----:B--2---:R-:W-:Y:S02]  /*1520*/  LOP3.LUT R23, R23, R72, RZ, 0x3c, !PT ;  /* 0x0000004817177212 */ /* 0x004fe400078e3cff */
[----:B------:R-:W-:Y:S02]  /*1530*/  LOP3.LUT R25, R25, R73, RZ, 0x3c, !PT ;  /* 0x0000004919197212 */ /* 0x000fe400078e3cff */
.L_x_1507:
[----:B------:R-:W-:Y:S05]  /*1540*/  BSYNC B0 ;  /* 0x0000000000007941 */ /* 0x000fea0003800000 */
.L_x_1506:
[----:B------:R-:W-:Y:S01]  /*1550*/  LOP3.LUT R29, R10, R29, R25, 0x96, !PT ;  /* 0x0000001d0a1d7212 */ /* 0x000fe200078e9619 */
[----:B------:R-:W-:Y:S01]  /*1560*/  CS2R R12, SRZ ;  /* 0x00000000000c7805 */ /* 0x000fe2000001ff00 */
[----:B------:R-:W-:Y:S01]  /*1570*/  LOP3.LUT R28, R28, R19, R23, 0x96, !PT ;  /* 0x000000131c1c7212 */ /* 0x000fe200078e9617 */
[----:B------:R-:W-:Y:S01]  /*1580*/  IMAD.MOV.U32 R4, RZ, RZ, RZ ;  /* 0x000000ffff047224 */ /* 0x000fe200078e00ff */
[----:B------:R-:W-:Y:S01]  /*1590*/  LOP3.LUT R29, R18, R29, RZ, 0x3c, !PT ;  /* 0x0000001d121d7212 */ /* 0x000fe200078e3cff */
[----:B------:R-:W-:Y:S01]  /*15a0*/  HFMA2.MMA R18, -RZ, RZ, 0, 0 ;  /* 0x00000000ff127435 */ /* 0x000fe200000001ff */
[----:B------:R-:W-:Y:S01]  /*15b0*/  LOP3.LUT R28, R21, R28, RZ, 0x3c, !PT ;  /* 0x0000001c151c7212 */ /* 0x000fe200078e3cff */
[----:B------:R-:W-:Y:S01]  /*15c0*/  IMAD.MOV.U32 R0, RZ, RZ, RZ ;  /* 0x000000ffff007224 */ /* 0x000fe200078e00ff */
[----:B------:R-:W-:Y:S01]  /*15d0*/  MOV R17, RZ ;  /* 0x000000ff00117202 */ /* 0x000fe20000000f00 */
[----:B------:R-:W-:Y:S05]  /*15e0*/  BRA `(.L_x_1508) ;  /* 0x0000923000007947 */ /* 0x000fea0003800000 */
.L_x_1494:
        /* <DEDUP_REMOVED lines=77> */
.L_x_1518:
[----:B------:R-:W-:Y:S01]  /*1ac0*/  HFMA2.MMA R14, -RZ, RZ, 0, 0 ;  /* 0x00000000ff0e7435 */ /* 0x000fe200000001ff */
[----:B------:R-:W-:Y:S01]  /*1ad0*/  IMAD.MOV.U32 R20, RZ, RZ, RZ ;  /* 0x000000ffff147224 */ /* 0x000fe200078e00ff */
[----:B------:R-:W-:Y:S05]  /*1ae0*/  @!P0 BRA `(.L_x_1513) ;  /* 0x00000df000008947 */ /* 0x000fea0003800000 */
[----:B------:R-:W-:Y:S01]  /*1af0*/  MOV R13, R67 ;  /* 0x00000043000d7202 */ /* 0x000fe20000000f00 */
[----:B------:R-:W-:-:S04]  /*1b00*/  IMAD.MOV.U32 R12, RZ, RZ, RZ ;  /* 0x000000ffff0c7224 */ /* 0x000fc800078e00ff */
[----:B------:R-:W-:-:S05]  /*1b10*/  IMAD.HI.U32 R12, R67, c[0x0][0x1b8], R12 ;  /* 0x00006e00430c7a27 */ /* 0x000fca00078e000c */
[----:B------:R-:W-:Y:S01]  /*1b20*/  SHF.R.U32.HI R21, RZ, c[0x0][0x1bc], R12 ;  /* 0x00006f00ff157a19 */ /* 0x000fe2000001160c */
[----:B------:R-:W-:-:S04]  /*1b30*/  IMAD.MOV.U32 R12, RZ, RZ, 0x1 ;  /* 0x00000001ff0c7424 */ /* 0x000fc800078e00ff */
[----:B------:R-:W-:Y:S01]  /*1b40*/  IMAD.MOV R20, RZ, RZ, -R21 ;  /* 0x000000ffff147224 */ /* 0x000fe200078e0a15 */
[----:B------:R-:W-:-:S03]  /*1b50*/  ISETP.NE.AND P1, PT, R12, c[0x0][0x1b0], PT ;  /* 0x00006c000c007a0c */ /* 0x000fc60003f25270 */
[----:B------:R-:W-:-:S04]  /*1b60*/  IMAD R20, R20, c[0x0][0x1b4], R67 ;  /* 0x00006d0014147a24 */ /* 0x000fc800078e0243 */
[----:B------:R-:W-:-:S06]  /*1b70*/  IMAD R20, R20, c[0x0][0x2e0], RZ ;  /* 0x0000b80014147a24 */ /* 0x000fcc00078e02ff */
        /* <DEDUP_REMOVED lines=214> */
.L_x_1513:
[----:B------:R-:W-:-:S04]  /*28e0*/  LOP3.LUT R45, R20, 0xffffffe0, RZ, 0xc0, !PT ;  /* 0xffffffe0142d7812 */ /* 0x000fc800078ec0ff */
[----:B------:R-:W-:-:S04]  /*28f0*/  IADD3 R44, P1, R72, R45, RZ ;  /* 0x0000002d482c7210 */ /* 0x000fc80007f3e0ff */
[----:B------:R-:W-:-:S05]  /*2900*/  IADD3.X R45, RZ, R73, RZ, P1, !PT ;  /* 0x00000049ff2d7210 */ /* 0x000fca0000ffe4ff */
[----:B------:R0:W5:Y:S04]  /*2910*/  LDG.E.128 R40, [R44.64] ;  /* 0x000000242c287981 */ /* 0x000168000c1e1d00 */
[----:B0-----:R-:W5:Y:S01]  /*2920*/  LDG.E.128 R44, [R44.64+0x10] ;  /* 0x000010242c2c7981 */ /* 0x001f62000c1e1d00 */
        /* <DEDUP_REMOVED lines=224> */
.L_x_1514:
[----:B------:R-:W-:-:S04]  /*3730*/  LOP3.LUT R21, R14, 0xffffffe0, RZ, 0xc0, !PT ;  /* 0xffffffe00e157812 */ /* 0x000fc800078ec0ff */
[----:B------:R-:W-:-:S05]  /*3740*/  IADD3 R20, P1, R72, R21, RZ ;  /* 0x0000001548147210 */ /* 0x000fca0007f3e0ff */
[----:B------:R-:W-:-:S05]  /*3750*/  IMAD.X R21, RZ, RZ, R73, P1 ;  /* 0x000000ffff157224 */ /* 0x000fca00008e0649 */
[----:B------:R0:W5:Y:S04]  /*3760*/  LDG.E.128 R12, [R20.64] ;  /* 0x00000024140c7981 */ /* 0x000168000c1e1d00 */
[----:B0-----:R-:W5:Y:S01]  /*3770*/  LDG.E.128 R20, [R20.64+0x10] ;  /* 0x0000102414147981 */ /* 0x001f62000c1e1d00 */
[----:B------:R-:W-:Y:S01]  /*3780*/  HFMA2.MMA R27, -RZ, RZ, 0, 0 ;  /* 0x00000000ff1b7435 */ /* 0x000fe200000001ff */
[----:B------:R-:W-:Y:S01]  /*3790*/  IADD3 R67, R67, c[0x0][0x17c], RZ ;  /* 0x00005f0043437a10 */ /* 0x000fe20007ffe0ff */
[----:B------:R-:W-:Y:S01]  /*37a0*/  IMAD.MOV.U32 R35, RZ, RZ, RZ ;  /* 0x000000ffff237224 */ /* 0x000fe200078e00ff */
[----:B------:R-:W-:Y:S07]  /*37b0*/  @!P0 BRA `(.L_x_1515) ;  /* 0x00000d3000008947 */ /* 0x000fee0003800000 */
        /* <DEDUP_REMOVED lines=211> */
.L_x_1515:
[----:B------:R-:W-:-:S04]  /*44f0*/  LOP3.LUT R27, R27, 0xffffffe0, RZ, 0xc0, !PT ;  /* 0xffffffe01b1b7812 */ /* 0x000fc800078ec0ff */
[----:B------:R-:W-:-:S05]  /*4500*/  IADD3 R28, P1, R72, R27, RZ ;  /* 0x0000001b481c7210 */ /* 0x000fca0007f3e0ff */
[----:B------:R-:W-:-:S05]  /*4510*/  IMAD.X R29, RZ, RZ, R73, P1 ;  /* 0x000000ffff1d7224 */ /* 0x000fca00008e0649 */
[----:B------:R0:W5:Y:S04]  /*4520*/  LDG.E.128 R24, [R28.64] ;  /* 0x000000241c187981 */ /* 0x000168000c1e1d00 */
[----:B0-----:R-:W5:Y:S01]  /*4530*/  LDG.E.128 R28, [R28.64+0x10] ;  /* 0x000010241c1c7981 */ /* 0x001f62000c1e1d00 */
[----:B------:R-:W-:Y:S01]  /*4540*/  IADD3 R67, R67, c[0x0][0x17c], RZ ;  /* 0x00005f0043437a10 */ /* 0x000fe20007ffe0ff */
        /* <DEDUP_REMOVED lines=212> */
.L_x_1516:
[----:B------:R-:W-:-:S04]  /*5290*/  LOP3.LUT R35, R35, 0xffffffe0, RZ, 0xc0, !PT ;  /* 0xffffffe023237812 */ /* 0x000fc800078ec0ff */
[----:B------:R-:W-:-:S05]  /*52a0*/  IADD3 R36, P1, R72, R35, RZ ;  /* 0x0000002348247210 */ /* 0x000fca0007f3e0ff */
[----:B------:R-:W-:-:S05]  /*52b0*/  IMAD.X R37, RZ, RZ, R73, P1 ;  /* 0x000000ffff257224 */ /* 0x000fca00008e0649 */
[----:B------:R0:W2:Y:S04]  /*52c0*/  LDG.E.128 R32, [R36.64] ;  /* 0x0000002424207981 */ /* 0x0000a8000c1e1d00 */
[----:B0-----:R-:W3:Y:S01]  /*52d0*/  LDG.E.128 R36, [R36.64+0x10] ;  /* 0x0000102424247981 */ /* 0x001ee2000c1e1d00 */
[----:B------:R-:W-:Y:S01]  /*52e0*/  IADD3 R67, R67, c[0x0][0x17c], RZ ;  /* 0x00005f0043437a10 */ /* 0x000fe20007ffe0ff */
[----:B------:R-:W-:Y:S01]  /*52f0*/  IMAD.MOV.U32 R68, RZ, RZ, c[0x0][0x17c] ;  /* 0x00005f00ff447624 */ /* 0x000fe200078e00ff */
[----:B-----5:R-:W-:Y:S02]  /*5300*/  LOP3.LUT R66, R66, R40, RZ, 0x3c, !PT ;  /* 0x0000002842427212 */ /* 0x020fe400078e3cff */
[----:B------:R-:W-:Y:S01]  /*5310*/  LOP3.LUT R65, R65, R41, RZ, 0x3c, !PT ;  /* 0x0000002941417212 */ /* 0x000fe200078e3cff */
[----:B------:R-:W-:Y:S01]  /*5320*/  IMAD R68, R68, 0x3, R67 ;  /* 0x0000000344447824 */ /* 0x000fe200078e0243 */
[----:B------:R-:W-:-:S02]  /*5330*/  LOP3.LUT R64, R64, R42, RZ, 0x3c, !PT ;  /* 0x0000002a40407212 */ /* 0x000fc400078e3cff */
[----:B------:R-:W-:Y:S02]  /*5340*/  LOP3.LUT R63, R63, R43, RZ, 0x3c, !PT ;  /* 0x0000002b3f3f7212 */ /* 0x000fe400078e3cff */
[----:B------:R-:W-:Y:S02]  /*5350*/  ISETP.GE.U32.AND P1, PT, R68, c[0x0][0x174], PT ;  /* 0x00005d0044007a0c */ /* 0x000fe40003f26070 */
[----:B------:R-:W-:Y:S02]  /*5360*/  LOP3.LUT R62, R62, R44, RZ, 0x3c, !PT ;  /* 0x0000002c3e3e7212 */ /* 0x000fe400078e3cff */
[----:B------:R-:W-:Y:S02]  /*5370*/  LOP3.LUT R61, R61, R45, RZ, 0x3c, !PT ;  /* 0x0000002d3d3d7212 */ /* 0x000fe400078e3cff */
[----:B------:R-:W-:Y:S02]  /*5380*/  LOP3.LUT R60, R60, R46, RZ, 0x3c, !PT ;  /* 0x0000002e3c3c7212 */ /* 0x000fe400078e3cff */
[----:B------:R-:W-:-:S02]  /*5390*/  LOP3.LUT R59, R59, R47, RZ, 0x3c, !PT ;  /* 0x0000002f3b3b7212 */ /* 0x000fc400078e3cff */
        /* <DEDUP_REMOVED lines=16> */
[----:B--2---:R-:W-:Y:S02]  /*54a0*/  LOP3.LUT R7, R7, R32, RZ, 0x3c, !PT ;  /* 0x0000002007077212 */ /* 0x004fe400078e3cff */
[----:B------:R-:W-:-:S02]  /*54b0*/  LOP3.LUT R6, R6, R33, RZ, 0x3c, !PT ;  /* 0x0000002106067212 */ /* 0x000fc400078e3cff */
[----:B------:R-:W-:Y:S02]  /*54c0*/  LOP3.LUT R3, R3, R34, RZ, 0x3c, !PT ;  /* 0x0000002203037212 */ /* 0x000fe400078e3cff */
[----:B------:R-:W-:Y:S02]  /*54d0*/  LOP3.LUT R0, R0, R35, RZ, 0x3c, !PT ;  /* 0x0000002300007212 */ /* 0x000fe400078e3cff */
[----:B---3--:R-:W-:Y:S02]  /*54e0*/  LOP3.LUT R5, R5, R36, RZ, 0x3c, !PT ;  /* 0x0000002405057212 */ /* 0x008fe400078e3cff */
[----:B------:R-:W-:Y:S02]  /*54f0*/  LOP3.LUT R4, R4, R37, RZ, 0x3c, !PT ;  /* 0x0000002504047212 */ /* 0x000fe400078e3cff */
[----:B------:R-:W-:Y:S02]  /*5500*/  LOP3.LUT R11, R11, R38, RZ, 0x3c, !PT ;  /* 0x000000260b0b7212 */ /* 0x000fe400078e3cff */
[----:B------:R-:W-:Y:S01]  /*5510*/  LOP3.LUT R10, R10, R39, RZ, 0x3c, !PT ;  /* 0x000000270a0a7212 */ /* 0x000fe200078e3cff */
[----:B------:R-:W-:Y:S01]  /*5520*/  @P1 CALL.REL.NOINC `(.L_x_1517) ;  /* 0x0000001000001944 */ /* 0x000fe20003c00000 */
[----:B------:R-:W-:Y:S05]  /*5530*/  BRA `(.L_x_1518) ;  /* 0xffffc58000007947 */ /* 0x000fea000383ffff */
.L_x_1517:
[----:B------:R-:W-:Y:S05]  /*5540*/  BSYNC B1 ;  /* 0x0000000000017941 */ /* 0x000fea0003800000 */
.L_x_1512:
[----:B------:R-:W-:Y:S05]  /*5550*/  BSYNC B0 ;  /* 0x0000000000007941 */ /* 0x000fea0003800000 */
.L_x_1511:
        /* <DEDUP_REMOVED lines=205> */
.L_x_1521:
[----:B------:R-:W-:-:S04]  /*6230*/  LOP3.LUT R45, R45, 0xffffffe0, RZ, 0xc0, !PT ;  /* 0xffffffe02d2d7812 */ /* 0x000fc800078ec0ff */
[----:B------:R-:W-:-:S05]  /*6240*/  IADD3 R44, P2, R72, R45, RZ ;  /* 0x0000002d482c7210 */ /* 0x000fca0007f5e0ff */
[----:B------:R-:W-:-:S05]  /*6250*/  IMAD.X R45, RZ, RZ, R73, P2 ;  /* 0x000000ffff2d7224 */ /* 0x000fca00010e0649 */
[----:B------:R0:W5:Y:S04]  /*6260*/  LDG.E.128 R40, [R44.64] ;  /* 0x000000242c287981 */ /* 0x000168000c1e1d00 */
[----:B0-----:R-:W5:Y:S01]  /*6270*/  LDG.E.128 R44, [R44.64+0x10] ;  /* 0x000010242c2c7981 */ /* 0x001f62000c1e1d00 */
[----:B------:R-:W-:-:S04]  /*6280*/  IADD3 R69, R67, c[0x0][0x17c], RZ ;  /* 0x00005f0043457a10 */ /* 0x000fc80007ffe0ff */
[----:B------:R-:W-:-:S13]  /*6290*/  ISETP.GE.U32.AND P2, PT, R69, c[0x0][0x174], PT ;  /* 0x00005d0045007a0c */ /* 0x000fda0003f46070 */
        /* <DEDUP_REMOVED lines=201> */
.L_x_1522:
        /* <DEDUP_REMOVED lines=208> */
.L_x_1523:
[----:B------:R-:W-:-:S04]  /*7c30*/  LOP3.LUT R29, R29, 0xffffffe0, RZ, 0xc0, !PT ;  /* 0xffffffe01d1d7812 */ /* 0x000fc800078ec0ff */
[----:B------:R-:W-:-:S04]  /*7c40*/  IADD3 R28, P2, R72, R29, RZ ;  /* 0x0000001d481c7210 */ /* 0x000fc80007f5e0ff */
[----:B------:R-:W-:-:S05]  /*7c50*/  IADD3.X R29, RZ, R73, RZ, P2, !PT ;  /* 0x00000049ff1d7210 */ /* 0x000fca00017fe4ff */
[----:B------:R0:W5:Y:S04]  /*7c60*/  LDG.E.128 R24, [R28.64] ;  /* 0x000000241c187981 */ /* 0x000168000c1e1d00 */
[----:B0-----:R-:W5:Y:S01]  /*7c70*/  LDG.E.128 R28, [R28.64+0x10] ;  /* 0x000010241c1c7981 */ /* 0x001f62000c1e1d00 */
[----:B------:R-:W-:-:S04]  /*7c80*/  IADD3 R69, R69, c[0x0][0x17c], RZ ;  /* 0x00005f0045457a10 */ /* 0x000fc80007ffe0ff */
[----:B------:R-:W-:-:S13]  /*7c90*/  ISETP.GE.U32.AND P2, PT, R69, c[0x0][0x174], PT ;  /* 0x00005d0045007a0c */ /* 0x000fda0003f46070 */
        /* <DEDUP_REMOVED lines=201> */
.L_x_1524:
[----:B------:R-:W-:-:S04]  /*8930*/  LOP3.LUT R37, R37, 0xffffffe0, RZ, 0xc0, !PT ;  /* 0xffffffe025257812 */ /* 0x000fc800078ec0ff */
[----:B------:R-:W-:-:S05]  /*8940*/  IADD3 R36, P1, R72, R37, RZ ;  /* 0x0000002548247210 */ /* 0x000fca0007f3e0ff */
[----:B------:R-:W-:-:S05]  /*8950*/  IMAD.X R37, RZ, RZ, R73, P1 ;  /* 0x000000ffff257224 */ /* 0x000fca00008e0649 */
[----:B------:R0:W5:Y:S04]  /*8960*/  LDG.E.128 R32, [R36.64] ;  /* 0x0000002424207981 */ /* 0x000168000c1e1d00 */
[----:B0-----:R-:W5:Y:S02]  /*8970*/  LDG.E.128 R36, [R36.64+0x10] ;  /* 0x0000102424247981 */ /* 0x001f64000c1e1d00 */
.L_x_1520:
[----:B------:R-:W-:Y:S05]  /*8980*/  BSYNC B0 ;  /* 0x0000000000007941 */ /* 0x000fea0003800000 */
.L_x_1519:
[----:B------:R-:W-:Y:S01]  /*8990*/  BSSY B0, `(.L_x_1525) ;  /* 0x000002a000007945 */ /* 0x000fe20003800000 */
[----:B------:R-:W-:Y:S05]  /*89a0*/  @P0 BRA `(.L_x_1526) ;  /* 0x0000028000000947 */ /* 0x000fea0003800000 */
[----:B------:R-:W-:Y:S02]  /*89b0*/  IADD3 R67, R67, c[0x0][0x17c], RZ ;  /* 0x00005f0043437a10 */ /* 0x000fe40007ffe0ff */
[----:B-----5:R-:W-:Y:S02]  /*89c0*/  LOP3.LUT R66, R40, R66, RZ, 0x3c, !PT ;  /* 0x0000004228427212 */ /* 0x020fe400078e3cff */
[----:B------:R-:W-:Y:S02]  /*89d0*/  ISETP.GE.U32.AND P0, PT, R67, c[0x0][0x174], PT ;  /* 0x00005d0043007a0c */ /* 0x000fe40003f06070 */
[----:B------:R-:W-:-:S02]  /*89e0*/  LOP3.LUT R65, R41, R65, RZ, 0x3c, !PT ;  /* 0x0000004129417212 */ /* 0x000fc400078e3cff */
[----:B------:R-:W-:Y:S02]  /*89f0*/  LOP3.LUT R64, R42, R64, RZ, 0x3c, !PT ;  /* 0x000000402a407212 */ /* 0x000fe400078e3cff */
[----:B------:R-:W-:Y:S02]  /*8a00*/  LOP3.LUT R63, R43, R63, RZ, 0x3c, !PT ;  /* 0x0000003f2b3f7212 */ /* 0x000fe400078e3cff */
[----:B------:R-:W-:Y:S02]  /*8a10*/  LOP3.LUT R62, R44, R62, RZ, 0x3c, !PT ;  /* 0x0000003e2c3e7212 */ /* 0x000fe400078e3cff */
[----:B------:R-:W-:Y:S02]  /*8a20*/  LOP3.LUT R61, R45, R61, RZ, 0x3c, !PT ;  /* 0x0000003d2d3d7212 */ /* 0x000fe400078e3cff */
[----:B------:R-:W-:Y:S02]  /*8a30*/  LOP3.LUT R60, R46, R60, RZ, 0x3c, !PT ;  /* 0x0000003c2e3c7212 */ /* 0x000fe400078e3cff */
[----:B------:R-:W-:Y:S01]  /*8a40*/  LOP3.LUT R59, R47, R59, RZ, 0x3c, !PT ;  /* 0x0000003b2f3b7212 */ /* 0x000fe200078e3cff */
[----:B------:R-:W-:Y:S05]  /*8a50*/  @P0 BRA `(.L_x_1526) ;  /* 0x000001d000000947 */ /* 0x000fea0003800000 */
[----:B------:R-:W-:Y:S02]  /*8a60*/  IADD3 R40, R67, c[0x0][0x17c], RZ ;  /* 0x00005f0043287a10 */ /* 0x000fe40007ffe0ff */
        /* <DEDUP_REMOVED lines=8> */
[----:B------:R-:W-:Y:S01]  /*8af0*/  LOP3.LUT R51, R23, R51, RZ, 0x3c, !PT ;  /* 0x0000003317337212 */ /* 0x000fe200078e3cff */
[----:B------:R-:W-:Y:S05]  /*8b00*/  @P0 BRA `(.L_x_1526) ;  /* 0x0000012000000947 */ /* 0x000fea0003800000 */
[----:B------:R-:W-:Y:S02]  /*8b10*/  IADD3 R12, R40, c[0x0][0x17c], RZ ;  /* 0x00005f00280c7a10 */ /* 0x000fe40007ffe0ff */
[----:B------:R-:W-:Y:S02]  /*8b20*/  LOP3.LUT R50, R24, R50, RZ, 0x3c, !PT ;  /* 0x0000003218327212 */ /* 0x000fe400078e3cff */
[----:B------:R-:W-:Y:S02]  /*8b30*/  ISETP.GE.U32.AND P0, PT, R12, c[0x0][0x174], PT ;  /* 0x00005d000c007a0c */ /* 0x000fe40003f06070 */
[----:B------:R-:W-:Y:S02]  /*8b40*/  LOP3.LUT R49, R25, R49, RZ, 0x3c, !PT ;  /* 0x0000003119317212 */ /* 0x000fe400078e3cff */
[----:B------:R-:W-:-:S02]  /*8b50*/  LOP3.LUT R48, R26, R48, RZ, 0x3c, !PT ;  /* 0x000000301a307212 */ /* 0x000fc400078e3cff */
[----:B------:R-:W-:Y:S02]  /*8b60*/  LOP3.LUT R19, R27, R19, RZ, 0x3c, !PT ;  /* 0x000000131b137212 */ /* 0x000fe400078e3cff */
[----:B------:R-:W-:Y:S02]  /*8b70*/  LOP3.LUT R18, R28, R18, RZ, 0x3c, !PT ;  /* 0x000000121c127212 */ /* 0x000fe400078e3cff */
[----:B------:R-:W-:Y:S02]  /*8b80*/  LOP3.LUT R17, R29, R17, RZ, 0x3c, !PT ;  /* 0x000000111d117212 */ /* 0x000fe400078e3cff */
[----:B------:R-:W-:Y:S02]  /*8b90*/  LOP3.LUT R9, R30, R9, RZ, 0x3c, !PT ;  /* 0x000000091e097212 */ /* 0x000fe400078e3cff */
[----:B------:R-:W-:Y:S02]  /*8ba0*/  LOP3.LUT R8, R31, R8, RZ, 0x3c, !PT ;  /* 0x000000081f087212 */ /* 0x000fe400078e3cff */
[----:B------:R-:W-:-:S02]  /*8bb0*/  @!P0 LOP3.LUT R7, R32, R7, RZ, 0x3c, !PT ;  /* 0x0000000720078212 */ /* 0x000fc400078e3cff */
[----:B------:R-:W-:Y:S02]  /*8bc0*/  @!P0 LOP3.LUT R6, R33, R6, RZ, 0x3c, !PT ;  /* 0x0000000621068212 */ /* 0x000fe400078e3cff */
[----:B------:R-:W-:Y:S02]  /*8bd0*/  @!P0 LOP3.LUT R3, R34, R3, RZ, 0x3c, !PT ;  /* 0x0000000322038212 */ /* 0x000fe400078e3cff */
[----:B------:R-:W-:Y:S02]  /*8be0*/  @!P0 LOP3.LUT R0, R35, R0, RZ, 0x3c, !PT ;  /* 0x0000000023008212 */ /* 0x000fe400078e3cff */
[----:B------:R-:W-:Y:S02]  /*8bf0*/  @!P0 LOP3.LUT R5, R36, R5, RZ, 0x3c, !PT ;  /* 0x0000000524058212 */ /* 0x000fe400078e3cff */
[----:B------:R-:W-:Y:S02]  /*8c00*/  @!P0 LOP3.LUT R4, R37, R4, RZ, 0x3c, !PT ;  /* 0x0000000425048212 */ /* 0x000fe400078e3cff */
[----:B------:R-:W-:-:S02]  /*8c10*/  @!P0 LOP3.LUT R11, R38, R11, RZ, 0x3c, !PT ;  /* 0x0000000b260b8212 */ /* 0x000fc400078e3cff */
[----:B------:R-:W-:Y:S02]  /*8c20*/  @!P0 LOP3.LUT R10, R39, R10, RZ, 0x3c, !PT ;  /* 0x0000000a270a8212 */ /* 0x000fe400078e3cff */
.L_x_1526:
[----:B------:R-:W-:Y:S05]  /*8c30*/  BSYNC B0 ;  /* 0x0000000000007941 */ /* 0x000fea0003800000 */
.L_x_1525:
[----:B------:R-:W-:Y:S02]  /*8c40*/  LOP3.LUT R19, R19, R55, R63, 0x96, !PT ;  /* 0x0000003713137212 */ /* 0x000fe400078e963f */
[----:B------:R-:W-:Y:S02]  /*8c50*/  LOP3.LUT R17, R17, R53, R61, 0x96, !PT ;  /* 0x0000003511117212 */ /* 0x000fe400078e963d */
[----:B-----5:R-:W-:Y:S02]  /*8c60*/  LOP3.LUT R28, R50, R58, R66, 0x96, !PT ;  /* 0x0000003a321c7212 */ /* 0x020fe400078e9642 */
[----:B------:R-:W-:Y:S02]  /*8c70*/  LOP3.LUT R29, R49, R57, R65, 0x96, !PT ;  /* 0x00000039311d7212 */ /* 0x000fe400078e9641 */
        /* <DEDUP_REMOVED lines=8> */
[----:B------:R-:W-:Y:S02]  /*8d00*/  LOP3.LUT R12, R3, R48, RZ, 0x3c, !PT ;  /* 0x00000030030c7212 */ /* 0x000fe400078e3cff */
[----:B------:R-:W-:Y:S02]  /*8d10*/  LOP3.LUT R18, R5, R18, RZ, 0x3c, !PT ;  /* 0x0000001205127212 */ /* 0x000fe400078e3cff */
[----:B------:R-:W-:Y:S02]  /*8d20*/  LOP3.LUT R0, R11, R52, RZ, 0x3c, !PT ;  /* 0x000000340b007212 */ /* 0x000fe400078e3cff */
[----:B------:R-:W-:Y:S01]  /*8d30*/  LOP3.LUT R17, R10, R51, RZ, 0x3c, !PT ;  /* 0x000000330a117212 */ /* 0x000fe200078e3cff */
[----:B------:R-:W-:Y:S05]  /*8d40*/  BRA `(.L_x_1508) ;  /* 0x00001ad000007947 */ /* 0x000fea0003800000 */
.L_x_1510:
        /* <DEDUP_REMOVED lines=64> */
.L_x_1529:
        /* <DEDUP_REMOVED lines=9> */
[----:B------:R0:W2:Y:S01]  /*91e0*/  LDG.E.128 R32, [R36.64] ;  /* 0x0000002424207981 */ /* 0x0000a2000c1e1d00 */
[----:B------:R-:W-:Y:S02]  /*91f0*/  IMAD.WIDE.U32 R44, R45, 0x20, R72 ;  /* 0x000000202d2c7825 */ /* 0x000fe400078e0048 */
[----:B------:R-:W-:Y:S02]  /*9200*/  SHF.R.U32.HI R21, RZ, 0x2, R12 ;  /* 0x00000002ff157819 */ /* 0x000fe4000001160c */
[----:B------:R-:W-:Y:S01]  /*9210*/  IMAD R12, R68, R67, RZ ;  /* 0x00000043440c7224 */ /* 0x000fe200078e02ff */
[----:B------:R1:W3:Y:S04]  /*9220*/  LDG.E.128 R40, [R44.64] ;  /* 0x000000242c287981 */ /* 0x0002e8000c1e1d00 */
[----:B------:R-:W-:Y:S01]  /*9230*/  SHF.R.U32.HI R29, RZ, 0x2, R12 ;  /* 0x00000002ff1d7819 */ /* 0x000fe2000001160c */
[--C-:B------:R-:W-:Y:S01]  /*9240*/  IMAD.WIDE.U32 R20, R21, 0x20, R72.reuse ;  /* 0x0000002015147825 */ /* 0x100fe200078e0048 */
[----:B0-----:R-:W4:Y:S03]  /*9250*/  LDG.E.128 R36, [R36.64+0x10] ;  /* 0x0000102424247981 */ /* 0x001f26000c1e1d00 */
[----:B------:R-:W-:Y:S01]  /*9260*/  IMAD.WIDE.U32 R28, R29, 0x20, R72 ;  /* 0x000000201d1c7825 */ /* 0x000fe200078e0048 */
[----:B------:R0:W5:Y:S04]  /*9270*/  LDG.E.128 R12, [R20.64] ;  /* 0x00000024140c7981 */ /* 0x000168000c1e1d00 */
[----:B------:R0:W5:Y:S04]  /*9280*/  LDG.E.128 R24, [R28.64] ;  /* 0x000000241c187981 */ /* 0x000168000c1e1d00 */
[----:B-1----:R-:W5:Y:S04]  /*9290*/  LDG.E.128 R44, [R44.64+0x10] ;  /* 0x000010242c2c7981 */ /* 0x002f68000c1e1d00 */
[----:B0-----:R-:W5:Y:S04]  /*92a0*/  LDG.E.128 R20, [R20.64+0x10] ;  /* 0x0000102414147981 */ /* 0x001f68000c1e1d00 */
[----:B------:R-:W5:Y:S01]  /*92b0*/  LDG.E.128 R28, [R28.64+0x10] ;  /* 0x000010241c1c7981 */ /* 0x000f62000c1e1d00 */
        /* <DEDUP_REMOVED lines=9> */
[----:B----4-:R-:W-:Y:S02]  /*9350*/  LOP3.LUT R62, R62, R36, RZ, 0x3c, !PT ;  /* 0x000000243e3e7212 */ /* 0x010fe400078e3cff */
[----:B------:R-:W-:Y:S02]  /*9360*/  LOP3.LUT R61, R61, R37, RZ, 0x3c, !PT ;  /* 0x000000253d3d7212 */ /* 0x000fe400078e3cff */
[----:B------:R-:W-:Y:S02]  /*9370*/  LOP3.LUT R60, R60, R38, RZ, 0x3c, !PT ;  /* 0x000000263c3c7212 */ /* 0x000fe400078e3cff */
[----:B------:R-:W-:Y:S02]  /*9380*/  LOP3.LUT R59, R59, R39, RZ, 0x3c, !PT ;  /* 0x000000273b3b7212 */ /* 0x000fe400078e3cff */
[----:B------:R-:W-:-:S02]  /*9390*/  LOP3.LUT R56, R56, R42, RZ, 0x3c, !PT ;  /* 0x0000002a38387212 */ /* 0x000fc400078e3cff */
[----:B------:R-:W-:Y:S02]  /*93a0*/  LOP3.LUT R55, R55, R43, RZ, 0x3c, !PT ;  /* 0x0000002b37377212 */ /* 0x000fe400078e3cff */
[----:B-----5:R-:W-:Y:S02]  /*93b0*/  LOP3.LUT R54, R54, R44, RZ, 0x3c, !PT ;  /* 0x0000002c36367212 */ /* 0x020fe400078e3cff */
        /* <DEDUP_REMOVED lines=18> */
[----:B------:R-:W-:Y:S01]  /*94e0*/  LOP3.LUT R10, R10, R31, RZ, 0x3c, !PT ;  /* 0x0000001f0a0a7212 */ /* 0x000fe200078e3cff */
[----:B------:R-:W-:Y:S05]  /*94f0*/  @!P0 BRA `(.L_x_1529) ;  /* 0xfffffc5000008947 */ /* 0x000fea000383ffff */
[----:B------:R-:W-:Y:S05]  /*9500*/  BSYNC B1 ;  /* 0x0000000000017941 */ /* 0x000fea0003800000 */
.L_x_1528:
[----:B------:R-:W-:Y:S05]  /*9510*/  BSYNC B0 ;  /* 0x0000000000007941 */ /* 0x000fea0003800000 */
.L_x_1527:
[----:B------:R-:W-:Y:S01]  /*9520*/  ISETP.GE.U32.AND P1, PT, R67, c[0x0][0x174], PT ;  /* 0x00005d0043007a0c */ /* 0x000fe20003f26070 */
[----:B------:R-:W-:-:S12]  /*9530*/  BSSY B0, `(.L_x_1530) ;  /* 0x000001e000007945 */ /* 0x000fd80003800000 */
[----:B------:R-:W-:Y:S05]  /*9540*/  @P1 BRA `(.L_x_1531) ;  /* 0x000001c000001947 */ /* 0x000fea0003800000 */
[----:B------:R-:W-:-:S05]  /*9550*/  IMAD R32, R68, R67, RZ ;  /* 0x0000004344207224 */ /* 0x000fca00078e02ff */
[----:B------:R-:W-:-:S05]  /*9560*/  SHF.R.U32.HI R37, RZ, 0x2, R32 ;  /* 0x00000002ff257819 */ /* 0x000fca0000011620 */
[----:B------:R-:W-:-:S05]  /*9570*/  IMAD.WIDE.U32 R36, R37, 0x20, R72 ;  /* 0x0000002025247825 */ /* 0x000fca00078e0048 */
[----:B------:R0:W5:Y:S04]  /*9580*/  LDG.E.128 R32, [R36.64] ;  /* 0x0000002424207981 */ /* 0x000168000c1e1d00 */
[----:B0-----:R-:W5:Y:S01]  /*9590*/  LDG.E.128 R36, [R36.64+0x10] ;  /* 0x0000102424247981 */ /* 0x001f62000c1e1d00 */
[----:B------:R-:W-:-:S04]  /*95a0*/  IADD3 R69, R67, c[0x0][0x17c], RZ ;  /* 0x00005f0043457a10 */ /* 0x000fc80007ffe0ff */
[----:B------:R-:W-:-:S13]  /*95b0*/  ISETP.GE.U32.AND P0, PT, R69, c[0x0][0x174], PT ;  /* 0x00005d0045007a0c */ /* 0x000fda0003f06070 */
        /* <DEDUP_REMOVED lines=9> */
[----:B------:R-:W-:Y:S01]  /*9650*/  IADD3 R13, R69, c[0x0][0x17c], RZ ;  /* 0x00005f00450d7a10 */ /* 0x000fe20007ffe0ff */
[----:B------:R-:W-:-:S03]  /*9660*/  IMAD R12, R68, R69, RZ ;  /* 0x00000045440c7224 */ /* 0x000fc600078e02ff */
[----:B------:R-:W-:Y:S02]  /*9670*/  ISETP.GE.U32.AND P0, PT, R13, c[0x0][0x174], PT ;  /* 0x00005d000d007a0c */ /* 0x000fe40003f06070 */
[----:B------:R-:W-:-:S05]  /*9680*/  SHF.R.U32.HI R21, RZ, 0x2, R12 ;  /* 0x00000002ff157819 */ /* 0x000fca000001160c */
[----:B------:R-:W-:-:S06]  /*9690*/  IMAD.WIDE.U32 R20, R21, 0x20, R72 ;  /* 0x0000002015147825 */ /* 0x000fcc00078e0048 */
[----:B------:R-:W-:-:S05]  /*96a0*/  @!P0 IMAD R68, R68, R13, RZ ;  /* 0x0000000d44448224 */ /* 0x000fca00078e02ff */
[----:B------:R-:W-:-:S05]  /*96b0*/  @!P0 SHF.R.U32.HI R13, RZ, 0x2, R68 ;  /* 0x00000002ff0d8819 */ /* 0x000fca0000011644 */
[----:B------:R-:W-:Y:S02]  /*96c0*/  @!P0 IMAD.WIDE.U32 R72, R13, 0x20, R72 ;  /* 0x000000200d488825 */ /* 0x000fe400078e0048 */
[----:B------:R0:W5:Y:S04]  /*96d0*/  LDG.E.128 R12, [R20.64] ;  /* 0x00000024140c7981 */ /* 0x000168000c1e1d00 */
[----:B------:R1:W5:Y:S04]  /*96e0*/  @!P0 LDG.E.128 R24, [R72.64] ;  /* 0x0000002448188981 */ /* 0x000368000c1e1d00 */
[----:B------:R1:W5:Y:S04]  /*96f0*/  @!P0 LDG.E.128 R28, [R72.64+0x10] ;  /* 0x00001024481c8981 */ /* 0x000368000c1e1d00 */
[----:B0-----:R-:W5:Y:S02]  /*9700*/  LDG.E.128 R20, [R20.64+0x10] ;  /* 0x0000102414147981 */ /* 0x001f64000c1e1d00 */
.L_x_1531:
[----:B------:R-:W-:Y:S05]  /*9710*/  BSYNC B0 ;  /* 0x0000000000007941 */ /* 0x000fea0003800000 */
.L_x_1530:
[----:B------:R-:W-:Y:S01]  /*9720*/  BSSY B0, `(.L_x_1532) ;  /* 0x000002a000007945 */ /* 0x000fe20003800000 */
[----:B------:R-:W-:Y:S05]  /*9730*/  @P1 BRA `(.L_x_1533) ;  /* 0x0000028000001947 */ /* 0x000fea0003800000 */
[----:B------:R-:W-:Y:S02]  /*9740*/  IADD3 R67, R67, c[0x0][0x17c], RZ ;  /* 0x00005f0043437a10 */ /* 0x000fe40007ffe0ff */
[----:B-----5:R-:W-:-:S02]  /*9750*/  LOP3.LUT R66, R32, R66, RZ, 0x3c, !PT ;  /* 0x0000004220427212 */ /* 0x020fc400078e3cff */
        /* <DEDUP_REMOVED lines=30> */
[----:B------:R-:W-:Y:S02]  /*9940*/  @!P0 LOP3.LUT R5, R24, R5, RZ, 0x3c, !PT ;  /* 0x0000000518058212 */ /* 0x000fe400078e3cff */
[----:B------:R-:W-:Y:S02]  /*9950*/  @!P0 LOP3.LUT R4, R25, R4, RZ, 0x3c, !PT ;  /* 0x0000000419048212 */ /* 0x000fe400078e3cff */
[----:B------:R-:W-:Y:S02]  /*9960*/  @!P0 LOP3.LUT R7, R26, R7, RZ, 0x3c, !PT ;  /* 0x000000071a078212 */ /* 0x000fe400078e3cff */
[----:B------:R-:W-:-:S02]  /*9970*/  @!P0 LOP3.LUT R6, R27, R6, RZ, 0x3c, !PT ;  /* 0x000000061b068212 */ /* 0x000fc400078e3cff */
[----:B------:R-:W-:Y:S02]  /*9980*/  @!P0 LOP3.LUT R9, R28, R9, RZ, 0x3c, !PT ;  /* 0x000000091c098212 */ /* 0x000fe400078e3cff */
[----:B------:R-:W-:Y:S02]  /*9990*/  @!P0 LOP3.LUT R8, R29, R8, RZ, 0x3c, !PT ;  /* 0x000000081d088212 */ /* 0x000fe400078e3cff */
[----:B------:R-:W-:Y:S02]  /*99a0*/  @!P0 LOP3.LUT R11, R30, R11, RZ, 0x3c, !PT ;  /* 0x0000000b1e0b8212 */ /* 0x000fe400078e3cff */
[----:B------:R-:W-:Y:S02]  /*99b0*/  @!P0 LOP3.LUT R10, R31, R10, RZ, 0x3c, !PT ;  /* 0x0000000a1f0a8212 */ /* 0x000fe400078e3cff */
.L_x_1533:
[----:B------:R-:W-:Y:S05]  /*99c0*/  BSYNC B0 ;  /* 0x0000000000007941 */ /* 0x000fea0003800000 */
.L_x_1532:
[----:B-----5:R-:W-:Y:S02]  /*99d0*/  LOP3.LUT R29, R49, R57, R65, 0x96, !PT ;  /* 0x00000039311d7212 */ /* 0x020fe400078e9641 */
[----:B------:R-:W-:Y:S02]  /*99e0*/  LOP3.LUT R17, R17, R53, R61, 0x96, !PT ;  /* 0x0000003511117212 */ /* 0x000fe400078e963d */
[----:B------:R-:W-:-:S02]  /*99f0*/  LOP3.LUT R28, R50, R58, R66, 0x96, !PT ;  /* 0x0000003a321c7212 */ /* 0x000fc400078e9642 */
[----:B------:R-:W-:Y:S02]  /*9a00*/  LOP3.LUT R48, R48, R56, R64, 0x96, !PT ;  /* 0x0000003830307212 */ /* 0x000fe400078e9640 */
        /* <DEDUP_REMOVED lines=8> */
[----:B------:R-:W-:Y:S02]  /*9a90*/  LOP3.LUT R13, R6, R19, RZ, 0x3c, !PT ;  /* 0x00000013060d7212 */ /* 0x000fe400078e3cff */
[----:B------:R-:W-:Y:S02]  /*9aa0*/  LOP3.LUT R18, R9, R18, RZ, 0x3c, !PT ;  /* 0x0000001209127212 */ /* 0x000fe400078e3cff */
[----:B------:R-:W-:-:S02]  /*9ab0*/  LOP3.LUT R0, R11, R52, RZ, 0x3c, !PT ;  /* 0x000000340b007212 */ /* 0x000fc400078e3cff */
[----:B------:R-:W-:Y:S01]  /*9ac0*/  LOP3.LUT R17, R10, R51, RZ, 0x3c, !PT ;  /* 0x000000330a117212 */ /* 0x000fe200078e3cff */
[----:B------:R-:W-:Y:S05]  /*9ad0*/  BRA `(.L_x_1508) ;  /* 0x00000d4000007947 */ /* 0x000fea0003800000 */
.L_x_1509:
        /* <DEDUP_REMOVED lines=68> */
.L_x_1536:
[----:B------:R-:W-:Y:S02]  /*9f20*/  SHF.R.U32.HI R33, RZ, 0x2, R67 ;  /* 0x00000002ff217819 */ /* 0x000fe40000011643 */
[----:B------:R-:W-:-:S03]  /*9f30*/  IADD3 R67, R67, c[0x0][0x17c], RZ ;  /* 0x00005f0043437a10 */ /* 0x000fc60007ffe0ff */
[----:B------:R-:W-:Y:S01]  /*9f40*/  IMAD.WIDE.U32 R32, R33, 0x20, R72 ;  /* 0x0000002021207825 */ /* 0x000fe200078e0048 */
[----:B------:R-:W-:Y:S02]  /*9f50*/  SHF.R.U32.HI R41, RZ, 0x2, R67 ;  /* 0x00000002ff297819 */ /* 0x000fe40000011643 */
[----:B------:R-:W-:Y:S02]  /*9f60*/  IADD3 R67, R67, c[0x0][0x17c], RZ ;  /* 0x00005f0043437a10 */ /* 0x000fe40007ffe0ff */
[----:B------:R0:W2:Y:S01]  /*9f70*/  LDG.E.128 R28, [R32.64] ;  /* 0x00000024201c7981 */ /* 0x0000a2000c1e1d00 */
[----:B------:R-:W-:Y:S01]  /*9f80*/  IMAD.WIDE.U32 R40, R41, 0x20, R72 ;  /* 0x0000002029287825 */ /* 0x000fe200078e0048 */
[----:B------:R-:W-:Y:S02]  /*9f90*/  SHF.R.U32.HI R13, RZ, 0x2, R67 ;  /* 0x00000002ff0d7819 */ /* 0x000fe40000011643 */
[----:B------:R-:W-:Y:S02]  /*9fa0*/  IADD3 R67, R67, c[0x0][0x17c], RZ ;  /* 0x00005f0043437a10 */ /* 0x000fe40007ffe0ff */
[----:B------:R1:W3:Y:S02]  /*9fb0*/  LDG.E.128 R36, [R40.64] ;  /* 0x0000002428247981 */ /* 0x0002e4000c1e1d00 */
        /* <DEDUP_REMOVED lines=17> */
[----:B----4-:R-:W-:Y:S02]  /*a0d0*/  LOP3.LUT R62, R62, R32, RZ, 0x3c, !PT ;  /* 0x000000203e3e7212 */ /* 0x010fe400078e3cff */
[----:B------:R-:W-:Y:S02]  /*a0e0*/  LOP3.LUT R61, R61, R33, RZ, 0x3c, !PT ;  /* 0x000000213d3d7212 */ /* 0x000fe400078e3cff */
        /* <DEDUP_REMOVED lines=27> */
.L_x_1535:
[----:B------:R-:W-:Y:S05]  /*a2a0*/  BSYNC B0 ;  /* 0x0000000000007941 */ /* 0x000fea0003800000 */
.L_x_1534:
[----:B------:R-:W-:Y:S01]  /*a2b0*/  ISETP.GE.U32.AND P1, PT, R67, c[0x0][0x174], PT ;  /* 0x00005d0043007a0c */ /* 0x000fe20003f26070 */
[----:B------:R-:W-:-:S12]  /*a2c0*/  BSSY B0, `(.L_x_1537) ;  /* 0x000001a000007945 */ /* 0x000fd80003800000 */
[----:B------:R-:W-:Y:S05]  /*a2d0*/  @P1 BRA `(.L_x_1538) ;  /* 0x0000018000001947 */ /* 0x000fea0003800000 */
[----:B------:R-:W-:-:S05]  /*a2e0*/  SHF.R.U32.HI R33, RZ, 0x2, R67 ;  /* 0x00000002ff217819 */ /* 0x000fca0000011643 */
[----:B------:R-:W-:-:S05]  /*a2f0*/  IMAD.WIDE.U32 R32, R33, 0x20, R72 ;  /* 0x0000002021207825 */ /* 0x000fca00078e0048 */
[----:B------:R0:W5:Y:S04]  /*a300*/  LDG.E.128 R28, [R32.64] ;  /* 0x00000024201c7981 */ /* 0x000168000c1e1d00 */
[----:B0-----:R-:W5:Y:S01]  /*a310*/  LDG.E.128 R32, [R32.64+0x10] ;  /* 0x0000102420207981 */ /* 0x001f62000c1e1d00 */
[----:B------:R-:W-:-:S04]  /*a320*/  IADD3 R68, R67, c[0x0][0x17c], RZ ;  /* 0x00005f0043447a10 */ /* 0x000fc80007ffe0ff */
[----:B------:R-:W-:-:S13]  /*a330*/  ISETP.GE.U32.AND P0, PT, R68, c[0x0][0x174], PT ;  /* 0x00005d0044007a0c */ /* 0x000fda0003f06070 */
        /* <DEDUP_REMOVED lines=14> */
[----:B------:R0:W5:Y:S04]  /*a420*/  LDG.E.128 R8, [R12.64] ;  /* 0x000000240c087981 */ /* 0x000168000c1e1d00 */
[----:B------:R1:W5:Y:S04]  /*a430*/  @!P0 LDG.E.128 R20, [R72.64] ;  /* 0x0000002448148981 */ /* 0x000368000c1e1d00 */
[----:B------:R1:W5:Y:S04]  /*a440*/  @!P0 LDG.E.128 R24, [R72.64+0x10] ;  /* 0x0000102448188981 */ /* 0x000368000c1e1d00 */
[----:B0-----:R-:W5:Y:S02]  /*a450*/  LDG.E.128 R12, [R12.64+0x10] ;  /* 0x000010240c0c7981 */ /* 0x001f64000c1e1d00 */
.L_x_1538:
[----:B------:R-:W-:Y:S05]  /*a460*/  BSYNC B0 ;  /* 0x0000000000007941 */ /* 0x000fea0003800000 */
.L_x_1537:
        /* <DEDUP_REMOVED lines=42> */
.L_x_1540:
[----:B------:R-:W-:Y:S05]  /*a710*/  BSYNC B0 ;  /* 0x0000000000007941 */ /* 0x000fea0003800000 */
.L_x_1539:
        /* <DEDUP_REMOVED lines=16> */
.L_x_1508:
[----:B------:R-:W-:-:S05]  /*a820*/  IMAD.MOV.U32 R19, RZ, RZ, R4 ;  /* 0x000000ffff137224 */ /* 0x000fca00078e0004 */
.L_x_1493:
[----:B------:R-:W-:Y:S05]  /*a830*/  BSYNC B6 ;  /* 0x0000000000067941 */ /* 0x000fea0003800000 */
.L_x_1492:
        /* <DEDUP_REMOVED lines=10> */
[----:B------:R-:W-:Y:S01]  /*a8e0*/  ULDC UR4, c[0x0][0x4] ;  /* 0x0000010000047ab9 */ /* 0x000fe20000000800 */
[----:B------:R-:W-:Y:S01]  /*a8f0*/  LEA R3, R3, 0x10, 0x5 ;  /* 0x0000001003037811 */ /* 0x000fe200078e28ff */
[----:B------:R-:W-:Y:S01]  /*a900*/  USHF.R.U32.HI UR4, URZ, 0x1, UR4 ;  /* 0x000000013f047899 */ /* 0x000fe20008011604 */
[----:B------:R0:W-:Y:S04]  /*a910*/  STS.128 [R9+0x10], R28 ;  /* 0x0000101c09007388 */ /* 0x0001e80000000c00 */
[----:B------:R0:W-:Y:S01]  /*a920*/  STS.128 [R9+0x20], R4 ;  /* 0x0000200409007388 */ /* 0x0001e20000000c00 */
[----:B------:R-:W-:-:S13]  /*a930*/  ISETP.NE.AND P0, PT, RZ, UR4, PT ;  /* 0x00000004ff007c0c */ /* 0x000fda000bf05270 */
[----:B------:R-:W-:Y:S05]  /*a940*/  @!P0 BRA `(.L_x_1541) ;  /* 0x0000021000008947 */ /* 0x000fea0003800000 */
[----:B0-----:R-:W-:-:S05]  /*a950*/  IMAD.U32 R5, RZ, RZ, UR4 ;  /* 0x00000004ff057e24 */ /* 0x001fca000f8e00ff */
.L_x_1544:
[CC--:B------:R-:W-:Y:S01]  /*a960*/  IADD3 R7, R2.reuse, R5.reuse, RZ ;  /* 0x0000000502077210 */ /* 0x0c0fe20007ffe0ff */
        /* <DEDUP_REMOVED lines=11> */
[----:B------:R-:W2:Y:S01]  /*aa20*/  LDS.128 R8, [R15+0x20] ;  /* 0x000020000f087984 */ /* 0x000ea20000000c00 */
[----:B0-----:R-:W-:Y:S02]  /*aa30*/  LOP3.LUT R13, R7, R13, RZ, 0x3c, !PT ;  /* 0x0000000d070d7212 */ /* 0x001fe400078e3cff */
[----:B------:R-:W-:Y:S02]  /*aa40*/  LOP3.LUT R12, R6, R12, RZ, 0x3c, !PT ;  /* 0x0000000c060c7212 */ /* 0x000fe400078e3cff */
[----:B--2---:R-:W-:Y:S01]  /*aa50*/  LOP3.LUT R19, R9, R19, RZ, 0x3c, !PT ;  /* 0x0000001309137212 */ /* 0x004fe200078e3cff */
[----:B------:R-:W-:Y:S01]  /*aa60*/  IMAD.MOV.U32 R31, RZ, RZ, R13 ;  /* 0x000000ffff1f7224 */ /* 0x000fe200078e000d */
[----:B------:R-:W-:-:S02]  /*aa70*/  LOP3.LUT R17, R11, R17, RZ, 0x3c, !PT ;  /* 0x000000110b117212 */ /* 0x000fc400078e3cff */
[----:B------:R-:W-:Y:S02]  /*aa80*/  LOP3.LUT R18, R8, R18, RZ, 0x3c, !PT ;  /* 0x0000001208127212 */ /* 0x000fe400078e3cff */
[----:B------:R-:W-:Y:S01]  /*aa90*/  LOP3.LUT R0, R10, R0, RZ, 0x3c, !PT ;  /* 0x000000000a007212 */ /* 0x000fe200078e3cff */
[----:B------:R-:W-:Y:S01]  /*aaa0*/  IMAD.MOV.U32 R7, RZ, RZ, R17 ;  /* 0x000000ffff077224 */ /* 0x000fe200078e0011 */
[----:B------:R-:W-:Y:S02]  /*aab0*/  LOP3.LUT R28, R4, R28, RZ, 0x3c, !PT ;  /* 0x0000001c041c7212 */ /* 0x000fe400078e3cff */
[----:B------:R-:W-:Y:S01]  /*aac0*/  LOP3.LUT R29, R5, R29, RZ, 0x3c, !PT ;  /* 0x0000001d051d7212 */ /* 0x000fe200078e3cff */
[----:B------:R-:W-:Y:S01]  /*aad0*/  IMAD.MOV.U32 R5, RZ, RZ, R19 ;  /* 0x000000ffff057224 */ /* 0x000fe200078e0013 */
[----:B------:R-:W-:Y:S02]  /*aae0*/  MOV R30, R12 ;  /* 0x0000000c001e7202 */ /* 0x000fe40000000f00 */
[----:B------:R-:W-:-:S02]  /*aaf0*/  MOV R4, R18 ;  /* 0x0000001200047202 */ /* 0x000fc40000000f00 */
[----:B------:R-:W-:Y:S01]  /*ab00*/  MOV R6, R0 ;  /* 0x0000000000067202 */ /* 0x000fe20000000f00 */
[----:B------:R0:W-:Y:S04]  /*ab10*/  STS.128 [R3], R28 ;  /* 0x0000001c03007388 */ /* 0x0001e80000000c00 */
[----:B------:R0:W-:Y:S02]  /*ab20*/  STS.128 [R3+0x10], R4 ;  /* 0x0000100403007388 */ /* 0x0001e40000000c00 */
.L_x_1543:
[----:B------:R-:W-:Y:S05]  /*ab30*/  BSYNC B0 ;  /* 0x0000000000007941 */ /* 0x000fea0003800000 */
.L_x_1542:
[----:B0-----:R-:W-:Y:S01]  /*ab40*/  MOV R5, R14 ;  /* 0x0000000e00057202 */ /* 0x001fe20000000f00 */
[----:B------:R-:W-:Y:S05]  /*ab50*/  @P1 BRA `(.L_x_1544) ;  /* 0xfffffe0000001947 */ /* 0x000fea000383ffff */
.L_x_1541:
        /* <DEDUP_REMOVED lines=11> */
[----:B------:R-:W-:Y:S01]  /*ac10*/  MOV R6, R0 ;  /* 0x0000000000067202 */ /* 0x000fe20000000f00 */
[----:B------:R-:W-:Y:S01]  /*ac20*/  IMAD.MOV.U32 R5, RZ, RZ, R19 ;  /* 0x000000ffff057224 */ /* 0x000fe200078e0013 */
[----:B------:R-:W-:Y:S01]  /*ac30*/  LEA.HI R3, R8, c[0x0][0x0], RZ, 0x1 ;  /* 0x0000000008037a11 */ /* 0x000fe200078f08ff */
[----:B------:R-:W-:Y:S01]  /*ac40*/  IMAD.MOV.U32 R7, RZ, RZ, R17 ;  /* 0x000000ffff077224 */ /* 0x000fe200078e0011 */
[----:B------:R0:W-:Y:S01]  /*ac50*/  STS.128 [R11+0x10], R28 ;  /* 0x0000101c0b007388 */ /* 0x0001e20000000c00 */
[----:B------:R-:W-:-:S02]  /*ac60*/  LEA R15, R9, 0x10, 0x5 ;  /* 0x00000010090f7811 */ /* 0x000fc400078e28ff */
[----:B------:R-:W-:Y:S01]  /*ac70*/  SHF.R.S32.HI R8, RZ, 0x1, R3 ;  /* 0x00000001ff087819 */ /* 0x000fe20000011403 */
[----:B------:R0:W-:Y:S01]  /*ac80*/  STS.128 [R11+0x20], R4 ;  /* 0x000020040b007388 */ /* 0x0001e20000000c00 */
[----:B------:R-:W-:Y:S02]  /*ac90*/  HFMA2.MMA R3, -RZ, RZ, 0, 1.9073486328125e-06 ;  /* 0x00000020ff037435 */ /* 0x000fe400000001ff */
[----:B------:R-:W-:-:S13]  /*aca0*/  ISETP.GE.AND P0, PT, R8, 0x20, PT ;  /* 0x000000200800780c */ /* 0x000fda0003f06270 */
[----:B------:R-:W-:Y:S05]  /*acb0*/  @!P0 BRA `(.L_x_1546) ;  /* 0x0000020000008947 */ /* 0x000fea0003800000 */
[----:B0-----:R-:W-:-:S05]  /*acc0*/  IMAD.MOV.U32 R3, RZ, RZ, R8 ;  /* 0x000000ffff037224 */ /* 0x001fca00078e0008 */
.L_x_1549:
[----:B0-----:R-:W-:Y:S01]  /*acd0*/  IADD3 R4, R16, R3, RZ ;  /* 0x0000000310047210 */ /* 0x001fe20007ffe0ff */
[----:B------:R-:W-:Y:S01]  /*ace0*/  WARPSYNC 0xffffffff ;  /* 0xffffffff00007948 */ /* 0x000fe20003800000 */
[----:B------:R-:W-:Y:S02]  /*acf0*/  BAR.SYNC.DEFER_BLOCKING 0x0 ;  /* 0x0000000000007b1d */ /* 0x000fe40000010000 */
[----:B------:R-:W-:-:S04]  /*ad00*/  ISETP.GE.U32.AND P0, PT, R4, c[0x0][0x0], PT ;  /* 0x0000000004007a0c */ /* 0x000fc80003f06070 */
[----:B------:R-:W-:Y:S01]  /*ad10*/  ISETP.GE.U32.OR P0, PT, R16, R3, P0 ;  /* 0x000000031000720c */ /* 0x000fe20000706470 */
[----:B------:R-:W-:-:S12]  /*ad20*/  BSSY B0, `(.L_x_1547) ;  /* 0x0000015000007945 */ /* 0x000fd80003800000 */
[----:B------:R-:W-:Y:S05]  /*ad30*/  @P0 BRA `(.L_x_1548) ;  /* 0x0000013000000947 */ /* 0x000fea0003800000 */
[----:B------:R-:W-:-:S05]  /*ad40*/  IMAD R14, R3, 0x20, R15 ;  /* 0x00000020030e7824 */ /* 0x000fca00078e020f */
[----:B------:R-:W0:Y:S04]  /*ad50*/  LDS.128 R4, [R14] ;  /* 0x000000000e047984 */ /* 0x000e280000000c00 */
        /* <DEDUP_REMOVED lines=17> */
.L_x_1548:
[----:B------:R-:W-:Y:S05]  /*ae70*/  BSYNC B0 ;  /* 0x0000000000007941 */ /* 0x000fea0003800000 */
.L_x_1547:
[----:B------:R-:W-:-:S04]  /*ae80*/  SHF.R.S32.HI R3, RZ, 0x1, R3 ;  /* 0x00000001ff037819 */ /* 0x000fc80000011403 */
[----:B------:R-:W-:-:S13]  /*ae90*/  ISETP.GE.AND P0, PT, R3, 0x20, PT ;  /* 0x000000200300780c */ /* 0x000fda0003f06270 */
[----:B------:R-:W-:Y:S05]  /*aea0*/  @P0 BRA `(.L_x_1549) ;  /* 0xfffffe2000000947 */ /* 0x000fea000383ffff */
[----:B------:R-:W-:-:S10]  /*aeb0*/  HFMA2.MMA R3, -RZ, RZ, 0, 1.9073486328125e-06 ;  /* 0x00000020ff037435 */ /* 0x000fd400000001ff */
.L_x_1546:
[----:B0-----:R-:W-:Y:S01]  /*aec0*/  ISETP.GE.AND P0, PT, R3, 0x2, PT ;  /* 0x000000020300780c */ /* 0x001fe20003f06270 */
[----:B------:R-:W-:Y:S01]  /*aed0*/  WARPSYNC 0xffffffff ;  /* 0xffffffff00007948 */ /* 0x000fe20003800000 */
[----:B------:R-:W-:Y:S11]  /*aee0*/  BAR.SYNC.DEFER_BLOCKING 0x0 ;  /* 0x0000000000007b1d */ /* 0x000ff60000010000 */
[----:B------:R-:W-:Y:S05]  /*aef0*/  @!P0 BRA `(.L_x_1545) ;  /* 0x0000014000008947 */ /* 0x000fea0003800000 */
[----:B------:R-:W-:-:S05]  /*af00*/  IMAD.MOV.U32 R4, RZ, RZ, 0x1 ;  /* 0x00000001ff047424 */ /* 0x000fca00078e00ff */
.L_x_1550:
[----:B------:R-:W0:Y:S04]  /*af10*/  SHFL.DOWN PT, R6, R29, R4, 0x1f ;  /* 0x08001f041d067589 */ /* 0x000e2800000e0000 */
[----:B------:R-:W2:Y:S04]  /*af20*/  SHFL.DOWN PT, R5, R28, R4, 0x1f ;  /* 0x08001f041c057589 */ /* 0x000ea800000e0000 */
[----:B------:R-:W3:Y:S04]  /*af30*/  SHFL.DOWN PT, R8, R13, R4, 0x1f ;  /* 0x08001f040d087589 */ /* 0x000ee800000e0000 */
[----:B------:R-:W4:Y:S04]  /*af40*/  SHFL.DOWN PT, R7, R12, R4, 0x1f ;  /* 0x08001f040c077589 */ /* 0x000f2800000e0000 */
[----:B------:R-:W5:Y:S04]  /*af50*/  SHFL.DOWN PT, R10, R19, R4, 0x1f ;  /* 0x08001f04130a7589 */ /* 0x000f6800000e0000 */
[----:B------:R-:W1:Y:S04]  /*af60*/  SHFL.DOWN PT, R9, R18, R4, 0x1f ;  /* 0x08001f0412097589 */ /* 0x000e6800000e0000 */
[----:B------:R-:W1:Y:S01]  /*af70*/  SHFL.DOWN PT, R14, R17, R4, 0x1f ;  /* 0x08001f04110e7589 */ /* 0x000e6200000e0000 */
[----:B0-----:R-:W-:-:S03]  /*af80*/  LOP3.LUT R29, R29, R6, RZ, 0x3c, !PT ;  /* 0x000000061d1d7212 */ /* 0x001fc600078e3cff */
[----:B------:R0:W1:Y:S01]  /*af90*/  SHFL.DOWN PT, R11, R0, R4, 0x1f ;  /* 0x08001f04000b7589 */ /* 0x00006200000e0000 */
[----:B--2---:R-:W-:Y:S02]  /*afa0*/  LOP3.LUT R28, R28, R5, RZ, 0x3c, !PT ;  /* 0x000000051c1c7212 */ /* 0x004fe400078e3cff */
[----:B---3--:R-:W-:Y:S02]  /*afb0*/  LOP3.LUT R13, R13, R8, RZ, 0x3c, !PT ;  /* 0x000000080d0d7212 */ /* 0x008fe400078e3cff */
[----:B----4-:R-:W-:Y:S02]  /*afc0*/  LOP3.LUT R12, R12, R7, RZ, 0x3c, !PT ;  /* 0x000000070c0c7212 */ /* 0x010fe400078e3cff */
[----:B0-----:R-:W-:Y:S02]  /*afd0*/  SHF.L.U32 R4, R4, 0x1, RZ ;  /* 0x0000000104047819 */ /* 0x001fe400000006ff */
[----:B-----5:R-:W-:Y:S02]  /*afe0*/  LOP3.LUT R19, R19, R10, RZ, 0x3c, !PT ;  /* 0x0000000a13137212 */ /* 0x020fe400078e3cff */
[----:B------:R-:W-:-:S02]  /*aff0*/  ISETP.GE.AND P0, PT, R4, R3, PT ;  /* 0x000000030400720c */ /* 0x000fc40003f06270 */
[----:B-1----:R-:W-:Y:S02]  /*b000*/  LOP3.LUT R18, R18, R9, RZ, 0x3c, !PT ;  /* 0x0000000912127212 */ /* 0x002fe400078e3cff */
[----:B------:R-:W-:Y:S02]  /*b010*/  LOP3.LUT R17, R17, R14, RZ, 0x3c, !PT ;  /* 0x0000000e11117212 */ /* 0x000fe400078e3cff */
[----:B------:R-:W-:-:S07]  /*b020*/  LOP3.LUT R0, R0, R11, RZ, 0x3c, !PT ;  /* 0x0000000b00007212 */ /* 0x000fce00078e3cff */
[----:B------:R-:W-:Y:S05]  /*b030*/  @!P0 BRA `(.L_x_1550) ;  /* 0xfffffed000008947 */ /* 0x000fea000383ffff */
.L_x_1545:
[----:B------:R-:W-:Y:S01]  /*b040*/  ISETP.NE.AND P1, PT, RZ, c[0x0][0x344], PT ;  /* 0x0000d100ff007a0c */ /* 0x000fe20003f25270 */
[----:B------:R-:W-:-:S12]  /*b050*/  CS2R R24, SRZ ;  /* 0x0000000000187805 */ /* 0x000fd8000001ff00 */
[----:B------:R-:W-:Y:S05]  /*b060*/  @!P1 BRA `(.L_x_1551) ;  /* 0x00000c8000009947 */ /* 0x000fea0003800000 */
[----:B0-----:R-:W-:Y:S01]  /*b070*/  MOV R5, R71 ;  /* 0x0000004700057202 */ /* 0x001fe20000000f00 */
        /* <DEDUP_REMOVED lines=199> */
.L_x_1551:
[----:B0-----:R-:W-:-:S04]  /*bcf0*/  IADD3 R6, P0, R25, c[0x0][0x548], RZ ;  /* 0x0001520019067a10 */ /* 0x001fc80007f1e0ff */
        /* <DEDUP_REMOVED lines=201> */
.L_x_1552:
        /* <DEDUP_REMOVED lines=203> */
.L_x_1553:
        /* <DEDUP_REMOVED lines=202> */
.L_x_1554:
        /* <DEDUP_REMOVED lines=216> */
.L_x_1556:
        /* <DEDUP_REMOVED lines=202> */
.L_x_1557:
        /* <DEDUP_REMOVED lines=203> */
.L_x_1558:
        /* <DEDUP_REMOVED lines=202> */
.L_x_1559:
        /* <DEDUP_REMOVED lines=11> */
.L_x_1561:
[----:B------:R-:W-:Y:S05]  /*11700*/  BSYNC B0 ;  /* 0x0000000000007941 */ /* 0x000fea0003800000 */
.L_x_1560:
        /* <DEDUP_REMOVED lines=17> */
.L_x_1563:
[----:B------:R-:W-:Y:S05]  /*11820*/  BSYNC B0 ;  /* 0x0000000000007941 */ /* 0x000fea0003800000 */
.L_x_1562:
        /* <DEDUP_REMOVED lines=12> */
[----:B--2---:R-:W0:Y:S01]  /*118f0*/  S2R R13, SR_LANEID ;  /* 0x00000000000d7919 */ /* 0x004e220000000000 */
[----:B------:R-:W-:-:S02]  /*11900*/  VOTEU.ANY UR4, UPT, PT ;  /* 0x0000000000047886 */ /* 0x000fc400038e0100 */
[----:B------:R-:W0:Y:S08]  /*11910*/  FLO.U32 R14, UR4 ;  /* 0x00000004000e7d00 */ /* 0x000e3000080e0000 */
[----:B------:R-:W2:Y:S01]  /*11920*/  POPC R15, UR4 ;  /* 0x00000004000f7d09 */ /* 0x000ea20008000000 */
[----:B0-----:R-:W-:Y:S01]  /*11930*/  ISETP.EQ.U32.AND P0, PT, R14, R13, PT ;  /* 0x0000000d0e00720c */ /* 0x001fe20003f02070 */
[----:B------:R-:W-:-:S10]  /*11940*/  HFMA2.MMA R13, -RZ, RZ, 0, 2.384185791015625e-07 ;  /* 0x00000004ff0d7435 */ /* 0x000fd400000001ff */
[----:B------:R-:W-:-:S06]  /*11950*/  IMAD.WIDE.U32 R12, R20, R13, c[0x0][0x568] ;  /* 0x00015a00140c7625 */ /* 0x000fcc00078e000d */
[----:B--2---:R-:W2:Y:S01]  /*11960*/  @P0 ATOMG.E.ADD.STRONG.GPU PT, R13, [R12.64], R15 ;  /* 0x0000000f0c0d09a8 */ /* 0x004ea200081ee1e4 */
        /* <DEDUP_REMOVED lines=11> */
.L_x_1565:
[----:B------:R-:W-:Y:S05]  /*11a20*/  BSYNC B0 ;  /* 0x0000000000007941 */ /* 0x000fea0003800000 */
.L_x_1564:
[----:B------:R-:W-:Y:S01]  /*11a30*/  BAR.SYNC.DEFER_BLOCKING 0x0 ;  /* 0x0000000000007b1d */ /* 0x000fe20000010000 */
[----:B--2---:R-:W-:-:S04]  /*11a40*/  IADD3 R12, P2, R22, c[0x0][0x548], RZ ;  /* 0x00015200160c7a10 */ /* 0x004fc80007f5e0ff */
        /* <DEDUP_REMOVED lines=32> */
.L_x_1570:
        /* <DEDUP_REMOVED lines=19> */
.L_x_1569:
[----:B------:R-:W-:Y:S05]  /*11d80*/  BSYNC B1 ;  /* 0x0000000000017941 */ /* 0x000fea0003800000 */
.L_x_1568:
[----:B------:R-:W-:Y:S05]  /*11d90*/  BRA `(.L_x_1571) ;  /* 0x0000022000007947 */ /* 0x000fea0003800000 */
.L_x_1567:
        /* <DEDUP_REMOVED lines=15> */
.L_x_1572:
        /* <DEDUP_REMOVED lines=19> */
.L_x_1571:
[----:B------:R-:W-:Y:S05]  /*11fc0*/  BSYNC B0 ;  /* 0x0000000000007941 */ /* 0x000fea0003800000 */
.L_x_1566:
        /* <DEDUP_REMOVED lines=18> */
.L_x_1576:
        /* <DEDUP_REMOVED lines=11> */
[----:B------:R-:W2:Y:S01]  /*121a0*/  LDS.128 R32, [R20+0x20] ;  /* 0x0000200014207984 */ /* 0x000ea20000000c00 */
[----:B0-----:R-:W-:Y:S02]  /*121b0*/  LOP3.LUT R14, R28, R14, RZ, 0x3c, !PT ;  /* 0x0000000e1c0e7212 */ /* 0x001fe400078e3cff */
[----:B------:R-:W-:Y:S02]  /*121c0*/  LOP3.LUT R24, R30, R24, RZ, 0x3c, !PT ;  /* 0x000000181e187212 */ /* 0x000fe400078e3cff */
[----:B--2---:R-:W-:Y:S01]  /*121d0*/  LOP3.LUT R18, R32, R18, RZ, 0x3c, !PT ;  /* 0x0000001220127212 */ /* 0x004fe200078e3cff */
        /* <DEDUP_REMOVED lines=15> */
.L_x_1575:
[----:B------:R-:W-:Y:S05]  /*122d0*/  BSYNC B0 ;  /* 0x0000000000007941 */ /* 0x000fea0003800000 */
.L_x_1574:
[----:B0-----:R-:W-:Y:S01]  /*122e0*/  IMAD.MOV.U32 R29, RZ, RZ, R36 ;  /* 0x000000ffff1d7224 */ /* 0x001fe200078e0024 */
[----:B------:R-:W-:Y:S05]  /*122f0*/  @P2 BRA `(.L_x_1576) ;  /* 0xfffffdf000002947 */ /* 0x000fea000383ffff */
.L_x_1573:
        /* <DEDUP_REMOVED lines=22> */
.L_x_1581:
        /* <DEDUP_REMOVED lines=27> */
.L_x_1580:
[----:B------:R-:W-:Y:S05]  /*12610*/  BSYNC B0 ;  /* 0x0000000000007941 */ /* 0x000fea0003800000 */
.L_x_1579:
[----:B------:R-:W-:-:S04]  /*12620*/  SHF.R.S32.HI R37, RZ, 0x1, R37 ;  /* 0x00000001ff257819 */ /* 0x000fc80000011425 */
[----:B------:R-:W-:-:S13]  /*12630*/  ISETP.GE.AND P0, PT, R37, 0x20, PT ;  /* 0x000000202500780c */ /* 0x000fda0003f06270 */
[----:B------:R-:W-:Y:S05]  /*12640*/  @P0 BRA `(.L_x_1581) ;  /* 0xfffffe1000000947 */ /* 0x000fea000383ffff */
[----:B------:R-:W-:-:S09]  /*12650*/  HFMA2.MMA R2, -RZ, RZ, 0, 1.9073486328125e-06 ;  /* 0x00000020ff027435 */ /* 0x000fd200000001ff */
.L_x_1578:
[----:B------:R-:W-:Y:S01]  /*12660*/  BAR.SYNC.DEFER_BLOCKING 0x0 ;  /* 0x0000000000007b1d */ /* 0x000fe20000010000 */
[----:B------:R-:W-:-:S13]  /*12670*/  ISETP.GE.AND P0, PT, R2, 0x2, PT ;  /* 0x000000020200780c */ /* 0x000fda0003f06270 */
[----:B------:R-:W-:Y:S05]  /*12680*/  @!P0 BRA `(.L_x_1577) ;  /* 0x0000014000008947 */ /* 0x000fea0003800000 */
[----:B0-----:R-:W-:-:S05]  /*12690*/  IMAD.MOV.U32 R21, RZ, RZ, 0x1 ;  /* 0x00000001ff157424 */ /* 0x001fca00078e00ff */
.L_x_1582:
        /* <DEDUP_REMOVED lines=19> */
.L_x_1577:
        /* <DEDUP_REMOVED lines=21> */
.L_x_1584:
        /* <DEDUP_REMOVED lines=26> */
[----:B-12---:R-:W-:Y:S05]  /*12ac0*/  CALL.ABS.NOINC R2 ;  /* 0x0000000002007343 */ /* 0x006fea0003c00000 */
.L_x_1586:
        /* <DEDUP_REMOVED lines=24> */
.L_x_1587:
        /* <DEDUP_REMOVED lines=9> */
[----:B0-----:R0:W3:Y:S01]  /*12ce0*/  LDC.64 R2, c[0x4][R0] ;  /* 0x0100000000027b82 */ /* 0x0010e20000000a00 */
        /* <DEDUP_REMOVED lines=13> */
[----:B-123--:R-:W-:Y:S05]  /*12dc0*/  CALL.ABS.NOINC R2 ;  /* 0x0000000002007343 */ /* 0x00efea0003c00000 */
.L_x_1588:
        /* <DEDUP_REMOVED lines=24> */
.L_x_1589:
[----:B------:R-:W-:-:S04]  /*12f50*/  IADD3 R22, P0, R22, c[0x0][0x548], RZ ;  /* 0x0001520016167a10 */ /* 0x000fc80007f1e0ff */
[----:B------:R-:W-:-:S05]  /*12f60*/  IADD3.X R23, RZ, c[0x0][0x54c], RZ, P0, !PT ;  /* 0x00015300ff177a10 */ /* 0x000fca00007fe4ff */
[----:B------:R-:W-:Y:S01]  /*12f70*/  STG.E.64 [R22.64], R16 ;  /* 0x0000001016007986 */ /* 0x000fe2000c101b24 */
[----:B------:R-:W-:Y:S05]  /*12f80*/  EXIT ;  /* 0x000000000000794d */ /* 0x000fea0003800000 */
.L_x_1585:
[----:B------:R-:W-:Y:S04]  /*12f90*/  STG.E.64 [R4.64], R28 ;  /* 0x0000001c04007986 */ /* 0x000fe8000c101b24 */
[----:B------:R-:W-:Y:S04]  /*12fa0*/  STG.E.64 [R4.64+0x8], R24 ;  /* 0x0000081804007986 */ /* 0x000fe8000c101b24 */
[----:B------:R-:W-:Y:S04]  /*12fb0*/  STG.E.64 [R4.64+0x10], R18 ;  /* 0x0000101204007986 */ /* 0x000fe8000c101b24 */
[----:B------:R-:W-:Y:S01]  /*12fc0*/  STG.E.64 [R4.64+0x18], R16 ;  /* 0x0000181004007986 */ /* 0x000fe2000c101b24 */
[----:B------:R-:W-:Y:S05]  /*12fd0*/  EXIT ;  /* 0x000000000000794d */ /* 0x000fea0003800000 */
.L_x_1583:
        /* <DEDUP_REMOVED lines=16> */
.L_x_1590:
        /* <DEDUP_REMOVED lines=27> */
.L_x_1592:
        /* <DEDUP_REMOVED lines=24> */
.L_x_1593:
        /* <DEDUP_REMOVED lines=24> */
.L_x_1594:
        /* <DEDUP_REMOVED lines=24> */
.L_x_1595:
[----:B------:R-:W-:-:S04]  /*13710*/  IADD3 R22, P0, R22, c[0x0][0x548], RZ ;  /* 0x0001520016167a10 */ /* 0x000fc80007f1e0ff */
[----:B------:R-:W-:-:S05]  /*13720*/  IADD3.X R23, RZ, c[0x0][0x54c], RZ, P0, !PT ;  /* 0x00015300ff177a10 */ /* 0x000fca00007fe4ff */
[----:B------:R-:W-:Y:S01]  /*13730*/  STG.E.64 [R22.64], R16 ;  /* 0x0000001016007986 */ /* 0x000fe2000c101b24 */
[----:B------:R-:W-:Y:S05]  /*13740*/  EXIT ;  /* 0x000000000000794d */ /* 0x000fea0003800000 */
.L_x_1591:
[----:B------:R-:W-:Y:S04]  /*13750*/  STG.E.64 [R6.64], R28 ;  /* 0x0000001c06007986 */ /* 0x000fe8000c101b24 */
[----:B------:R-:W-:Y:S04]  /*13760*/  STG.E.64 [R8.64], R24 ;  /* 0x0000001808007986 */ /* 0x000fe8000c101b24 */
[----:B------:R-:W-:Y:S04]  /*13770*/  STG.E.64 [R10.64], R18 ;  /* 0x000000120a007986 */ /* 0x000fe8000c101b24 */
[----:B------:R-:W-:Y:S01]  /*13780*/  STG.E.64 [R12.64], R16 ;  /* 0x000000100c007986 */ /* 0x000fe2000c101b24 */
[----:B------:R-:W-:Y:S05]  /*13790*/  EXIT ;  /* 0x000000000000794d */ /* 0x000fea0003800000 */
.L_x_1555:
        /* <DEDUP_REMOVED lines=28> */
.L_x_1597:
        /* <DEDUP_REMOVED lines=27> */
.L_x_1599:
        /* <DEDUP_REMOVED lines=24> */
.L_x_1600:
        /* <DEDUP_REMOVED lines=24> */
.L_x_1601:
        /* <DEDUP_REMOVED lines=24> */
.L_x_1602:
[----:B------:R-:W-:-:S04]  /*13f90*/  IADD3 R22, P0, R22, c[0x0][0x548], RZ ;  /* 0x0001520016167a10 */ /* 0x000fc80007f1e0ff */
[----:B------:R-:W-:-:S05]  /*13fa0*/  IADD3.X R23, RZ, c[0x0][0x54c], RZ, P0, !PT ;  /* 0x00015300ff177a10 */ /* 0x000fca00007fe4ff */
[----:B------:R-:W-:Y:S01]  /*13fb0*/  STG.E.64 [R22.64], R16 ;  /* 0x0000001016007986 */ /* 0x000fe2000c101b24 */
[----:B------:R-:W-:Y:S05]  /*13fc0*/  EXIT ;  /* 0x000000000000794d */ /* 0x000fea0003800000 */
.L_x_1598:
[----:B------:R-:W-:Y:S04]  /*13fd0*/  STG.E.64 [R4.64], R28 ;  /* 0x0000001c04007986 */ /* 0x000fe8000c101b24 */
[----:B------:R-:W-:Y:S04]  /*13fe0*/  STG.E.64 [R4.64+0x8], R26 ;  /* 0x0000081a04007986 */ /* 0x000fe8000c101b24 */
[----:B------:R-:W-:Y:S04]  /*13ff0*/  STG.E.64 [R4.64+0x10], R18 ;  /* 0x0000101204007986 */ /* 0x000fe8000c101b24 */
[----:B------:R-:W-:Y:S01]  /*14000*/  STG.E.64 [R4.64+0x18], R16 ;  /* 0x0000181004007986 */ /* 0x000fe2000c101b24 */
[----:B------:R-:W-:Y:S05]  /*14010*/  EXIT ;  /* 0x000000000000794d */ /* 0x000fea0003800000 */
.L_x_1596:
        /* <DEDUP_REMOVED lines=16> */
.L_x_1603:
        /* <DEDUP_REMOVED lines=27> */
.L_x_1605:
        /* <DEDUP_REMOVED lines=24> */
.L_x_1606:
        /* <DEDUP_REMOVED lines=24> */
.L_x_1607:
        /* <DEDUP_REMOVED lines=24> */
.L_x_1608:
[----:B------:R-:W-:-:S04]  /*14750*/  IADD3 R22, P0, R22, c[0x0][0x548], RZ ;  /* 0x0001520016167a10 */ /* 0x000fc80007f1e0ff */
[----:B------:R-:W-:-:S05]  /*14760*/  IADD3.X R23, RZ, c[0x0][0x54c], RZ, P0, !PT ;  /* 0x00015300ff177a10 */ /* 0x000fca00007fe4ff */
[----:B------:R-:W-:Y:S01]  /*14770*/  STG.E.64 [R22.64], R16 ;  /* 0x0000001016007986 */ /* 0x000fe2000c101b24 */
[----:B------:R-:W-:Y:S05]  /*14780*/  EXIT ;  /* 0x000000000000794d */ /* 0x000fea0003800000 */
.L_x_1604:
[----:B------:R-:W-:Y:S04]  /*14790*/  STG.E.64 [R6.64], R28 ;  /* 0x0000001c06007986 */ /* 0x000fe8000c101b24 */
[----:B------:R-:W-:Y:S04]  /*147a0*/  STG.E.64 [R8.64], R26 ;  /* 0x0000001a08007986 */ /* 0x000fe8000c101b24 */
[----:B------:R-:W-:Y:S04]  /*147b0*/  STG.E.64 [R10.64], R18 ;  /* 0x000000120a007986 */ /* 0x000fe8000c101b24 */
[----:B------:R-:W-:Y:S01]  /*147c0*/  STG.E.64 [R30.64], R16 ;  /* 0x000000101e007986 */ /* 0x000fe2000c101b24 */
[----:B------:R-:W-:Y:S05]  /*147d0*/  EXIT ;  /* 0x000000000000794d */ /* 0x000fea0003800000 */
.L_x_1609:
        /* <DEDUP_REMOVED lines=10> */
.L_x_9881:


//--------------------- .text._ZN2at6native13reduce_kernelILi512ELi1ENS0_8ReduceOpIsNS0_14func_wrapper_tImZNS0_15xor_sum_functorIsvEclERNS_14TensorIteratorEEUlmmE_EEjmLi4ELi4EEEEEvT1_ --------------------------
	.section	.text._ZN2at6native13reduce_kernelILi512ELi1ENS0_8ReduceOpIsNS0_14func_wrapper_tImZNS0_15xor_sum_functorIsvEclERNS_14TensorIteratorEEUlmmE_EEjmLi4ELi4EEEEEvT1_,"ax",@progbits
	.sectioninfo	@"SHI_REGISTERS=31"
	.align	128
        .global         _ZN2at6native13reduce_kernelILi512ELi1ENS0_8ReduceOpIsNS0_14func_wrapper_tImZNS0_15xor_sum_functorIsvEclERNS_14TensorIteratorEEUlmmE_EEjmLi4ELi4EEEEEvT1_
        .type           _ZN2at6native13reduce_kernelILi512ELi1ENS0_8ReduceOpIsNS0_14func_wrapper_tImZNS0_15xor_sum_functorIsvEclERNS_14TensorIteratorEEUlmmE_EEjmLi4ELi4EEEEEvT1_,@function
        .size           _ZN2at6native13reduce_kernelILi512ELi1ENS0_8ReduceOpIsNS0_14func_wrapper_tImZNS0_15xor_sum_functorIsvEclERNS_14TensorIteratorEEUlmmE_EEjmLi4ELi4EEEEEvT1_,(.L_x_9882 - _ZN2at6native13reduce_kernelILi512ELi1ENS0_8ReduceOpIsNS0_14func_wrapper_tImZNS0_15xor_sum_functorIsvEclERNS_14TensorIteratorEEUlmmE_EEjmLi4ELi4EEEEEvT1_)
        .other          _ZN2at6native13reduce_kernelILi512ELi1ENS0_8ReduceOpIsNS0_14func_wrapper_tImZNS0_15xor_sum_functorIsvEclERNS_14TensorIteratorEEUlmmE_EEjmLi4ELi4EEEEEvT1_,@"STO_CUDA_ENTRY STV_DEFAULT"
_ZN2at6native13reduce_kernelILi512ELi1ENS0_8ReduceOpIsNS0_14func_wrapper_tImZNS0_15xor_sum_functorIsvEclERNS_14TensorIteratorEEUlmmE_EEjmLi4ELi4EEEEEvT1_:
.text._ZN2at6native13reduce_kernelILi512ELi1ENS0_8ReduceOpIsNS0_14func_wrapper_tImZNS0_15xor_sum_functorIsvEclERNS_14TensorIteratorEEUlmmE_EEjmLi4ELi4EEEEEvT1_:
[----:B------:R-:W-:Y:S02]  /*0000*/  IMAD.MOV.U32 R1, RZ, RZ, c[0x0][0x28] ;  /* 0x00000a00ff017624 */ /* 0x000fe400078e00ff */
[----:B------:R-:W0:Y:S01]  /*0010*/  S2R R27, SR_TID.X ;  /* 0x00000000001b7919 */ /* 0x000e220000002100 */
[----:B------:R-:W-:Y:S01]  /*0020*/  ISETP.NE.AND P0, PT, RZ, c[0x0][0x344], PT ;  /* 0x0000d100ff007a0c */ /* 0x000fe20003f05270 */
[----:B------:R-:W-:-:S12]  /*0030*/  IMAD.MOV.U32 R0, RZ, RZ, RZ ;  /* 0x000000ffff007224 */ /* 0x000fd800078e00ff */
[----:B------:R-:W-:Y:S05]  /*0040*/  @!P0 BRA `(.L_x_1610) ;  /* 0x00000cb000008947 */ /* 0x000fea0003800000 */
[----:B------:R-:W1:Y:S01]  /*0050*/  S2R R3, SR_TID.Y ;  /* 0x0000000000037919 */ /* 0x000e620000002200 */
[----:B0-----:R-:W-:Y:S01]  /*0060*/  IMAD R0, R27, c[0x0][0x194], RZ ;  /* 0x000065001b007a24 */ /* 0x001fe200078e02ff */
[----:B------:R-:W-:Y:S01]  /*0070*/  HFMA2.MMA R2, -RZ, RZ, 0, 0 ;  /* 0x00000000ff027435 */ /* 0x000fe200000001ff */
[----:B------:R-:W-:Y:S01]  /*0080*/  IMAD.MOV.U32 R6, RZ, RZ, c[0x0][0x344] ;  /* 0x0000d100ff067624 */ /* 0x000fe200078e00ff */
[----:B------:R-:W0:Y:S04]  /*0090*/  S2R R5, SR_CTAID.X ;  /* 0x0000000000057919 */ /* 0x000e280000002500 */
[----:B------:R-:W-:Y:S01]  /*00a0*/  ISETP.NE.AND P0, PT, R6, 0x1, PT ;  /* 0x000000010600780c */ /* 0x000fe20003f05270 */
[----:B-1----:R-:W-:-:S04]  /*00b0*/  IMAD R0, R3, c[0x0][0x198], R0 ;  /* 0x0000660003007a24 */ /* 0x002fc800078e0200 */
[----:B0-----:R-:W-:-:S04]  /*00c0*/  IMAD R3, R5, c[0x0][0x180], R0 ;  /* 0x0000600005037a24 */ /* 0x001fc800078e0200 */
        /* <DEDUP_REMOVED lines=195> */
.L_x_1610:
        /* <DEDUP_REMOVED lines=16> */
[----:B------:R-:W-:Y:S02]  /*0e00*/  ISETP.NE.AND P0, PT, RZ, UR4, PT ;  /* 0x00000004ff007c0c */ /* 0x000fe4000bf05270 */
[----:B------:R-:W-:-:S11]  /*0e10*/  IADD3.X R15, RZ, c[0x0][0x544], RZ, P1, !PT ;  /* 0x00015100ff0f7a10 */ /* 0x000fd60000ffe4ff */
[----:B------:R-:W-:Y:S05]  /*0e20*/  @!P0 BRA `(.L_x_1613) ;  /* 0x000006d000008947 */ /* 0x000fea0003800000 */
[----:B------:R-:W-:Y:S01]  /*0e30*/  SHF.R.U64 R0, R14, 0x1, R15 ;  /* 0x000000010e007819 */ /* 0x000fe2000000120f */
[----:B------:R-:W-:Y:S01]  /*0e40*/  BSSY B1, `(.L_x_1614) ;  /* 0x0000028000017945 */ /* 0x000fe20003800000 */
[----:B------:R-:W-:Y:S01]  /*0e50*/  IMAD.MOV.U32 R13, RZ, RZ, c[0x0][0x174] ;  /* 0x00005d00ff0d7624 */ /* 0x000fe200078e00ff */
[----:B------:R-:W-:Y:S02]  /*0e60*/  MOV R5, c[0x0][0x16c] ;  /* 0x00005b0000057a02 */ /* 0x000fe40000000f00 */
        /* <DEDUP_REMOVED lines=18> */
.L_x_1619:
[----:B------:R-:W-:Y:S05]  /*0f90*/  BSYNC B3 ;  /* 0x0000000000037941 */ /* 0x000fea0003800000 */
.L_x_1618:
[----:B------:R-:W-:-:S04]  /*0fa0*/  PRMT R2, R2, 0x9910, RZ ;  /* 0x0000991002027816 */ /* 0x000fc800000000ff */
[----:B------:R-:W-:-:S13]  /*0fb0*/  ISETP.NE.AND P0, PT, R2, RZ, PT ;  /* 0x000000ff0200720c */ /* 0x000fda0003f05270 */
[----:B------:R-:W-:Y:S05]  /*0fc0*/  @!P0 BRA `(.L_x_1617) ;  /* 0x0000008000008947 */ /* 0x000fea0003800000 */
[----:B------:R-:W-:-:S05]  /*0fd0*/  IADD3 R3, P0, R27, -R6, RZ ;  /* 0x800000061b037210 */ /* 0x000fca0007f1e0ff */
[----:B------:R-:W-:Y:S01]  /*0fe0*/  IMAD.X R0, RZ, RZ, -0x1, P0 ;  /* 0xffffffffff007424 */ /* 0x000fe200000e06ff */
[----:B------:R-:W-:-:S04]  /*0ff0*/  LEA R2, P0, R3, R14, 0x1 ;  /* 0x0000000e03027211 */ /* 0x000fc800078008ff */
[----:B------:R-:W-:-:S05]  /*1000*/  LEA.HI.X R3, R3, R15, R0, 0x1, P0 ;  /* 0x0000000f03037211 */ /* 0x000fca00000f0c00 */
[----:B------:R-:W2:Y:S02]  /*1010*/  LDG.E.S16 R2, [R2.64] ;  /* 0x0000002402027981 */ /* 0x000ea4000c1e1700 */
[----:B--2---:R-:W-:Y:S02]  /*1020*/  SHF.R.S32.HI R5, RZ, 0x1f, R2 ;  /* 0x0000001fff057819 */ /* 0x004fe40000011402 */
[----:B------:R-:W-:Y:S02]  /*1030*/  LOP3.LUT R0, R2, c[0x0][0x168], RZ, 0x3c, !PT ;  /* 0x00005a0002007a12 */ /* 0x000fe400078e3cff */
[----:B------:R-:W-:Y:S02]  /*1040*/  LOP3.LUT R5, R5, c[0x0][0x16c], RZ, 0x3c, !PT ;  /* 0x00005b0005057a12 */ /* 0x000fe400078e3cff */
.L_x_1617:
[----:B------:R-:W-:Y:S05]  /*1050*/  BSYNC B2 ;  /* 0x0000000000027941 */ /* 0x000fea0003800000 */
.L_x_1616:
[C---:B------:R-:W-:Y:S02]  /*1060*/  IADD3 R3, P0, -R6.reuse, 0x4, RZ ;  /* 0x0000000406037810 */ /* 0x040fe40007f1e1ff */
[----:B------:R-:W-:Y:S02]  /*1070*/  IADD3 R13, R6, c[0x0][0x174], RZ ;  /* 0x00005d00060d7a10 */ /* 0x000fe40007ffe0ff */
[----:B------:R-:W-:-:S02]  /*1080*/  LEA R14, P1, R3, R14, 0x1 ;  /* 0x0000000e030e7211 */ /* 0x000fc400078208ff */
[----:B------:R-:W-:Y:S02]  /*1090*/  IADD3.X R2, RZ, -0x1, RZ, P0, !PT ;  /* 0xffffffffff027810 */ /* 0x000fe400007fe4ff */
[----:B------:R-:W-:Y:S02]  /*10a0*/  IADD3 R13, R13, -0x4, RZ ;  /* 0xfffffffc0d0d7810 */ /* 0x000fe40007ffe0ff */
[----:B------:R-:W-:Y:S02]  /*10b0*/  LEA.HI.X R15, R3, R15, R2, 0x1, P1 ;  /* 0x0000000f030f7211 */ /* 0x000fe400008f0c02 */
.L_x_1615:
[----:B------:R-:W-:Y:S05]  /*10c0*/  BSYNC B1 ;  /* 0x0000000000017941 */ /* 0x000fea0003800000 */
.L_x_1614:
        /* <DEDUP_REMOVED lines=8> */
[----:B------:R-:W-:Y:S01]  /*1150*/  MOV R9, c[0x0][0x168] ;  /* 0x00005a0000097a02 */ /* 0x000fe20000000f00 */
[----:B------:R-:W-:Y:S01]  /*1160*/  IMAD.MOV.U32 R6, RZ, RZ, c[0x0][0x168] ;  /* 0x00005a00ff067624 */ /* 0x000fe200078e00ff */
[----:B------:R-:W-:-:S07]  /*1170*/  MOV R12, c[0x0][0x16c] ;  /* 0x00005b00000c7a02 */ /* 0x000fce0000000f00 */
[----:B------:R-:W-:Y:S05]  /*1180*/  @P0 BRA `(.L_x_1621) ;  /* 0x000001a000000947 */ /* 0x000fea0003800000 */
[----:B------:R-:W-:Y:S01]  /*1190*/  IMAD.MOV.U32 R9, RZ, RZ, c[0x0][0x168] ;  /* 0x00005a00ff097624 */ /* 0x000fe200078e00ff */
[----:B------:R-:W-:Y:S01]  /*11a0*/  MOV R6, c[0x0][0x168] ;  /* 0x00005a0000067a02 */ /* 0x000fe20000000f00 */
[----:B------:R-:W-:Y:S02]  /*11b0*/  IMAD.MOV.U32 R10, RZ, RZ, c[0x0][0x16c] ;  /* 0x00005b00ff0a7624 */ /* 0x000fe400078e00ff */
[----:B------:R-:W-:Y:S02]  /*11c0*/  IMAD.MOV.U32 R12, RZ, RZ, c[0x0][0x16c] ;  /* 0x00005b00ff0c7624 */ /* 0x000fe400078e00ff */
.L_x_1622:
[----:B------:R-:W-:-:S06]  /*11d0*/  IMAD.WIDE.U32 R2, R11, 0x8, R14 ;  /* 0x000000080b027825 */ /* 0x000fcc00078e000e */
[----:B------:R-:W2:Y:S01]  /*11e0*/  LDG.E.64 R2, [R2.64] ;  /* 0x0000002402027981 */ /* 0x000ea2000c1e1b00 */
[----:B------:R-:W-:-:S04]  /*11f0*/  IADD3 R11, R11, c[0x0][0x17c], RZ ;  /* 0x00005f000b0b7a10 */ /* 0x000fc80007ffe0ff */
[----:B------:R-:W-:-:S04]  /*1200*/  LEA R18, R11, 0x3, 0x2 ;  /* 0x000000030b127811 */ /* 0x000fc800078e10ff */
[----:B------:R-:W-:Y:S02]  /*1210*/  ISETP.GE.U32.AND P0, PT, R18, R13, PT ;  /* 0x0000000d1200720c */ /* 0x000fe40003f06070 */
[C---:B--2---:R-:W-:Y:S02]  /*1220*/  PRMT R21, R2.reuse, 0xbb32, RZ ;  /* 0x0000bb3202157816 */ /* 0x044fe400000000ff */
[C---:B------:R-:W-:Y:S02]  /*1230*/  PRMT R18, R3.reuse, 0x9910, RZ ;  /* 0x0000991003127816 */ /* 0x040fe400000000ff */
[----:B------:R-:W-:Y:S02]  /*1240*/  PRMT R19, R2, 0x9910, RZ ;  /* 0x0000991002137816 */ /* 0x000fe400000000ff */
[----:B------:R-:W-:Y:S02]  /*1250*/  PRMT R23, R3, 0xbb32, RZ ;  /* 0x0000bb3203177816 */ /* 0x000fe400000000ff */
[----:B------:R-:W-:-:S02]  /*1260*/  LOP3.LUT R6, R6, R21, RZ, 0x3c, !PT ;  /* 0x0000001506067212 */ /* 0x000fc400078e3cff */
[----:B------:R-:W-:Y:S02]  /*1270*/  LOP3.LUT R9, R9, R18, RZ, 0x3c, !PT ;  /* 0x0000001209097212 */ /* 0x000fe400078e3cff */
[----:B------:R-:W-:Y:S02]  /*1280*/  SHF.R.S32.HI R3, RZ, 0x1f, R18 ;  /* 0x0000001fff037819 */ /* 0x000fe40000011412 */
[----:B------:R-:W-:Y:S02]  /*1290*/  SHF.R.S32.HI R2, RZ, 0x1f, R19 ;  /* 0x0000001fff027819 */ /* 0x000fe40000011413 */
[----:B------:R-:W-:Y:S02]  /*12a0*/  SHF.R.S32.HI R21, RZ, 0x1f, R21 ;  /* 0x0000001fff157819 */ /* 0x000fe40000011415 */
[----:B------:R-:W-:Y:S02]  /*12b0*/  SHF.R.S32.HI R18, RZ, 0x1f, R23 ;  /* 0x0000001fff127819 */ /* 0x000fe40000011417 */
[----:B------:R-:W-:-:S02]  /*12c0*/  LOP3.LUT R0, R0, R19, RZ, 0x3c, !PT ;  /* 0x0000001300007212 */ /* 0x000fc400078e3cff */
[----:B------:R-:W-:Y:S02]  /*12d0*/  LOP3.LUT R8, R8, R23, RZ, 0x3c, !PT ;  /* 0x0000001708087212 */ /* 0x000fe400078e3cff */
[----:B------:R-:W-:Y:S02]  /*12e0*/  LOP3.LUT R5, R5, R2, RZ, 0x3c, !PT ;  /* 0x0000000205057212 */ /* 0x000fe400078e3cff */
[----:B------:R-:W-:Y:S02]  /*12f0*/  LOP3.LUT R12, R12, R21, RZ, 0x3c, !PT ;  /* 0x000000150c0c7212 */ /* 0x000fe400078e3cff */
[----:B------:R-:W-:Y:S02]  /*1300*/  LOP3.LUT R10, R10, R3, RZ, 0x3c, !PT ;  /* 0x000000030a0a7212 */ /* 0x000fe400078e3cff */
[----:B------:R-:W-:Y:S01]  /*1310*/  LOP3.LUT R7, R7, R18, RZ, 0x3c, !PT ;  /* 0x0000001207077212 */ /* 0x000fe200078e3cff */
[----:B------:R-:W-:Y:S05]  /*1320*/  @!P0 BRA `(.L_x_1622) ;  /* 0xfffffea000008947 */ /* 0x000fea000383ffff */
.L_x_1621:
[----:B------:R-:W-:Y:S05]  /*1330*/  BSYNC B1 ;  /* 0x0000000000017941 */ /* 0x000fea0003800000 */
.L_x_1620:
        /* <DEDUP_REMOVED lines=8> */
.L_x_1624:
[----:B------:R-:W-:Y:S05]  /*13c0*/  BSYNC B1 ;  /* 0x0000000000017941 */ /* 0x000fea0003800000 */
.L_x_1623:
        /* <DEDUP_REMOVED lines=9> */
[----:B------:R-:W2:Y:S02]  /*1460*/  LDG.E.S16 R15, [R14.64] ;  /* 0x000000240e0f7981 */ /* 0x000ea4000c1e1700 */
[----:B--2---:R-:W-:Y:S02]  /*1470*/  SHF.R.S32.HI R2, RZ, 0x1f, R15 ;  /* 0x0000001fff027819 */ /* 0x004fe4000001140f */
[----:B------:R-:W-:Y:S02]  /*1480*/  LOP3.LUT R0, R0, R15, RZ, 0x3c, !PT ;  /* 0x0000000f00007212 */ /* 0x000fe400078e3cff */
[----:B------:R-:W-:Y:S02]  /*1490*/  LOP3.LUT R5, R5, R2, RZ, 0x3c, !PT ;  /* 0x0000000205057212 */ /* 0x000fe400078e3cff */
.L_x_1626:
[----:B------:R-:W-:Y:S05]  /*14a0*/  BSYNC B1 ;  /* 0x0000000000017941 */ /* 0x000fea0003800000 */
.L_x_1625:
[----:B------:R-:W-:Y:S02]  /*14b0*/  LOP3.LUT R9, R9, R6, R0, 0x96, !PT ;  /* 0x0000000609097212 */ /* 0x000fe400078e9600 */
[----:B------:R-:W-:Y:S02]  /*14c0*/  LOP3.LUT R10, R10, R12, R5, 0x96, !PT ;  /* 0x0000000c0a0a7212 */ /* 0x000fe400078e9605 */
[----:B------:R-:W-:-:S02]  /*14d0*/  LOP3.LUT R6, R8, R9, RZ, 0x3c, !PT ;  /* 0x0000000908067212 */ /* 0x000fc400078e3cff */
[----:B------:R-:W-:Y:S01]  /*14e0*/  LOP3.LUT R7, R7, R10, RZ, 0x3c, !PT ;  /* 0x0000000a07077212 */ /* 0x000fe200078e3cff */
[----:B------:R-:W-:Y:S05]  /*14f0*/  BRA `(.L_x_1612) ;  /* 0x00007ee000007947 */ /* 0x000fea0003800000 */
.L_x_1613:
        /* <DEDUP_REMOVED lines=19> */
[----:B------:R-:W-:-:S02]  /*1630*/  IMAD.MOV.U32 R9, RZ, RZ, c[0x0][0x16c] ;  /* 0x00005b00ff097624 */ /* 0x000fc400078e00ff */
[----:B------:R-:W-:-:S05]  /*1640*/  IMAD.MOV.U32 R7, RZ, RZ, c[0x0][0x168] ;  /* 0x00005a00ff077624 */ /* 0x000fca00078e00ff */
[----:B------:R-:W-:Y:S05]  /*1650*/  @P0 BRA `(.L_x_1630) ;  /* 0x000039e000000947 */ /* 0x000fea0003800000 */
[----:B------:R-:W-:Y:S01]  /*1660*/  BSSY B2, `(.L_x_1630) ;  /* 0x000039d000027945 */ /* 0x000fe20003800000 */
[----:B------:R-:W-:Y:S01]  /*1670*/  ISETP.NE.AND P0, PT, RZ, c[0x0][0x1b0], PT ;  /* 0x00006c00ff007a0c */ /* 0x000fe20003f05270 */
[----:B------:R-:W-:Y:S01]  /*1680*/  IMAD.MOV.U32 R21, RZ, RZ, c[0x0][0x168] ;  /* 0x00005a00ff157624 */ /* 0x000fe200078e00ff */
[----:B------:R-:W-:Y:S01]  /*1690*/  MOV R8, c[0x0][0x168] ;  /* 0x00005a0000087a02 */ /* 0x000fe20000000f00 */
[----:B------:R-:W-:Y:S01]  /*16a0*/  IMAD.MOV.U32 R20, RZ, RZ, c[0x0][0x16c] ;  /* 0x00005b00ff147624 */ /* 0x000fe200078e00ff */
[----:B------:R-:W-:Y:S01]  /*16b0*/  MOV R6, c[0x0][0x16c] ;  /* 0x00005b0000067a02 */ /* 0x000fe20000000f00 */
[----:B------:R-:W-:Y:S02]  /*16c0*/  IMAD.MOV.U32 R9, RZ, RZ, c[0x0][0x16c] ;  /* 0x00005b00ff097624 */ /* 0x000fe400078e00ff */
[----:B------:R-:W-:-:S03]  /*16d0*/  IMAD.MOV.U32 R7, RZ, RZ, c[0x0][0x168] ;  /* 0x00005a00ff077624 */ /* 0x000fc600078e00ff */
.L_x_1636:
[----:B------:R-:W-:Y:S02]  /*16e0*/  IMAD.MOV.U32 R0, RZ, RZ, RZ ;  /* 0x000000ffff007224 */ /* 0x000fe400078e00ff */
[----:B------:R-:W-:Y:S01]  /*16f0*/  IMAD.MOV.U32 R5, RZ, RZ, RZ ;  /* 0x000000ffff057224 */ /* 0x000fe200078e00ff */
[----:B------:R-:W-:Y:S05]  /*1700*/  @!P0 BRA `(.L_x_1631) ;  /* 0x00000d4000008947 */ /* 0x000fea0003800000 */
[----:B------:R-:W-:Y:S01]  /*1710*/  HFMA2.MMA R2, -RZ, RZ, 0, 0 ;  /* 0x00000000ff027435 */ /* 0x000fe200000001ff */
[----:B------:R-:W-:-:S02]  /*1720*/  IMAD.MOV.U32 R3, RZ, RZ, R25 ;  /* 0x000000ffff037224 */ /* 0x000fc400078e0019 */
[----:B------:R-:W-:-:S05]  /*1730*/  IMAD.MOV.U32 R4, RZ, RZ, 0x1 ;  /* 0x00000001ff047424 */ /* 0x000fca00078e00ff */
[----:B------:R-:W-:Y:S02]  /*1740*/  ISETP.NE.AND P1, PT, R4, c[0x0][0x1b0], PT ;  /* 0x00006c0004007a0c */ /* 0x000fe40003f25270 */
[----:B------:R-:W-:-:S05]  /*1750*/  IMAD.HI.U32 R2, R25, c[0x0][0x1b8], R2 ;  /* 0x00006e0019027a27 */ /* 0x000fca00078e0002 */
        /* <DEDUP_REMOVED lines=207> */
.L_x_1631:
[----:B------:R-:W-:-:S04]  /*2450*/  LOP3.LUT R3, R5, 0xfffffffe, RZ, 0xc0, !PT ;  /* 0xfffffffe05037812 */ /* 0x000fc800078ec0ff */
[----:B------:R-:W-:-:S05]  /*2460*/  IADD3 R2, P1, R14, R3, RZ ;  /* 0x000000030e027210 */ /* 0x000fca0007f3e0ff */
[----:B------:R-:W-:-:S05]  /*2470*/  IMAD.X R3, RZ, RZ, R15, P1 ;  /* 0x000000ffff037224 */ /* 0x000fca00008e060f */
[----:B------:R0:W5:Y:S01]  /*2480*/  LDG.E.U16 R5, [R2.64] ;  /* 0x0000002402057981 */ /* 0x000162000c1e1500 */
[----:B------:R-:W-:Y:S01]  /*2490*/  IADD3 R25, R25, c[0x0][0x17c], RZ ;  /* 0x00005f0019197a10 */ /* 0x000fe20007ffe0ff */
[----:B------:R-:W-:Y:S05]  /*24a0*/  @!P0 BRA `(.L_x_1632) ;  /* 0x00000de000008947 */ /* 0x000fea0003800000 */
[----:B0-----:R-:W-:Y:S01]  /*24b0*/  MOV R2, RZ ;  /* 0x000000ff00027202 */ /* 0x001fe20000000f00 */
        /* <DEDUP_REMOVED lines=221> */
.L_x_1632:
        /* <DEDUP_REMOVED lines=229> */
.L_x_1633:
        /* <DEDUP_REMOVED lines=217> */
.L_x_1634:
[----:B0-----:R-:W-:-:S04]  /*4e70*/  LOP3.LUT R3, R11, 0xfffffffe, RZ, 0xc0, !PT ;  /* 0xfffffffe0b037812 */ /* 0x001fc800078ec0ff */
[----:B------:R-:W-:-:S05]  /*4e80*/  IADD3 R2, P1, R14, R3, RZ ;  /* 0x000000030e027210 */ /* 0x000fca0007f3e0ff */
[----:B------:R-:W-:-:S06]  /*4e90*/  IMAD.X R3, RZ, RZ, R15, P1 ;  /* 0x000000ffff037224 */ /* 0x000fcc00008e060f */
[----:B------:R0:W2:Y:S01]  /*4ea0*/  LDG.E.U16 R3, [R2.64] ;  /* 0x0000002402037981 */ /* 0x0000a2000c1e1500 */
[----:B------:R-:W-:Y:S02]  /*4eb0*/  IADD3 R25, R25, c[0x0][0x17c], RZ ;  /* 0x00005f0019197a10 */ /* 0x000fe40007ffe0ff */
[----:B------:R-:W-:Y:S02]  /*4ec0*/  MOV R10, c[0x0][0x17c] ;  /* 0x00005f00000a7a02 */ /* 0x000fe40000000f00 */
[----:B-----5:R-:W-:Y:S02]  /*4ed0*/  PRMT R11, R0, 0x9910, RZ ;  /* 0x00009910000b7816 */ /* 0x020fe400000000ff */
[----:B------:R-:W-:Y:S01]  /*4ee0*/  PRMT R12, R5, 0x9910, RZ ;  /* 0x00009910050c7816 */ /* 0x000fe200000000ff */
[----:B------:R-:W-:Y:S01]  /*4ef0*/  IMAD R10, R10, 0x3, R25 ;  /* 0x000000030a0a7824 */ /* 0x000fe200078e0219 */
[----:B------:R-:W-:Y:S02]  /*4f00*/  PRMT R13, R4, 0x9910, RZ ;  /* 0x00009910040d7816 */ /* 0x000fe400000000ff */
[----:B------:R-:W-:-:S02]  /*4f10*/  LOP3.LUT R7, R7, R12, RZ, 0x3c, !PT ;  /* 0x0000000c07077212 */ /* 0x000fc400078e3cff */
[----:B------:R-:W-:Y:S01]  /*4f20*/  ISETP.GE.U32.AND P1, PT, R10, c[0x0][0x174], PT ;  /* 0x00005d000a007a0c */ /* 0x000fe20003f26070 */
[----:B------:R-:W-:Y:S01]  /*4f30*/  IMAD.MOV.U32 R10, RZ, RZ, R11 ;  /* 0x000000ffff0a7224 */ /* 0x000fe200078e000b */
[----:B------:R-:W-:Y:S02]  /*4f40*/  SHF.R.S32.HI R11, RZ, 0x1f, R12 ;  /* 0x0000001fff0b7819 */ /* 0x000fe4000001140c */
[----:B------:R-:W-:Y:S02]  /*4f50*/  LOP3.LUT R8, R8, R13, RZ, 0x3c, !PT ;  /* 0x0000000d08087212 */ /* 0x000fe400078e3cff */
[----:B0-----:R-:W-:Y:S02]  /*4f60*/  SHF.R.S32.HI R2, RZ, 0x1f, R13 ;  /* 0x0000001fff027819 */ /* 0x001fe4000001140d */
[----:B------:R-:W-:Y:S02]  /*4f70*/  LOP3.LUT R6, R6, R11, RZ, 0x3c, !PT ;  /* 0x0000000b06067212 */ /* 0x000fe400078e3cff */
[----:B------:R-:W-:-:S02]  /*4f80*/  SHF.R.S32.HI R13, RZ, 0x1f, R10 ;  /* 0x0000001fff0d7819 */ /* 0x000fc4000001140a */
[----:B------:R-:W-:Y:S02]  /*4f90*/  LOP3.LUT R21, R21, R10, RZ, 0x3c, !PT ;  /* 0x0000000a15157212 */ /* 0x000fe400078e3cff */
[----:B------:R-:W-:Y:S02]  /*4fa0*/  LOP3.LUT R9, R9, R2, RZ, 0x3c, !PT ;  /* 0x0000000209097212 */ /* 0x000fe400078e3cff */
[----:B------:R-:W-:Y:S02]  /*4fb0*/  LOP3.LUT R20, R20, R13, RZ, 0x3c, !PT ;  /* 0x0000000d14147212 */ /* 0x000fe400078e3cff */
[----:B--2---:R-:W-:-:S04]  /*4fc0*/  PRMT R18, R3, 0x9910, RZ ;  /* 0x0000991003127816 */ /* 0x004fc800000000ff */
[----:B------:R-:W-:-:S04]  /*4fd0*/  MOV R12, R18 ;  /* 0x00000012000c7202 */ /* 0x000fc80000000f00 */
[----:B------:R-:W-:Y:S02]  /*4fe0*/  SHF.R.S32.HI R11, RZ, 0x1f, R12 ;  /* 0x0000001fff0b7819 */ /* 0x000fe4000001140c */
[----:B------:R-:W-:Y:S02]  /*4ff0*/  LOP3.LUT R23, R23, R12, RZ, 0x3c, !PT ;  /* 0x0000000c17177212 */ /* 0x000fe400078e3cff */
[----:B------:R-:W-:Y:S01]  /*5000*/  LOP3.LUT R22, R22, R11, RZ, 0x3c, !PT ;  /* 0x0000000b16167212 */ /* 0x000fe200078e3cff */
[----:B------:R-:W-:Y:S01]  /*5010*/  @P1 CALL.REL.NOINC `(.L_x_1635) ;  /* 0x0000001000001944 */ /* 0x000fe20003c00000 */
[----:B------:R-:W-:Y:S05]  /*5020*/  BRA `(.L_x_1636) ;  /* 0xffffc6b000007947 */ /* 0x000fea000383ffff */
.L_x_1635:
[----:B------:R-:W-:Y:S05]  /*5030*/  BSYNC B2 ;  /* 0x0000000000027941 */ /* 0x000fea0003800000 */
.L_x_1630:
[----:B------:R-:W-:Y:S05]  /*5040*/  BSYNC B1 ;  /* 0x0000000000017941 */ /* 0x000fea0003800000 */
.L_x_1629:
        /* <DEDUP_REMOVED lines=205> */
.L_x_1639:
        /* <DEDUP_REMOVED lines=207> */
.L_x_1640:
        /* <DEDUP_REMOVED lines=207> */
.L_x_1641:
        /* <DEDUP_REMOVED lines=207> */
.L_x_1642:
[----:B------:R-:W-:-:S04]  /*83f0*/  LOP3.LUT R3, R18, 0xfffffffe, RZ, 0xc0, !PT ;  /* 0xfffffffe12037812 */ /* 0x000fc800078ec0ff */
[----:B------:R-:W-:-:S05]  /*8400*/  IADD3 R2, P1, R14, R3, RZ ;  /* 0x000000030e027210 */ /* 0x000fca0007f3e0ff */
[----:B------:R-:W-:-:S06]  /*8410*/  IMAD.X R3, RZ, RZ, R15, P1 ;  /* 0x000000ffff037224 */ /* 0x000fcc00008e060f */
[----:B------:R0:W5:Y:S02]  /*8420*/  LDG.E.U16 R3, [R2.64] ;  /* 0x0000002402037981 */ /* 0x000164000c1e1500 */
.L_x_1638:
[----:B0-----:R-:W-:Y:S05]  /*8430*/  BSYNC B1 ;  /* 0x0000000000017941 */ /* 0x001fea0003800000 */
.L_x_1637:
[----:B------:R-:W-:Y:S01]  /*8440*/  BSSY B1, `(.L_x_1643) ;  /* 0x000001a000017945 */ /* 0x000fe20003800000 */
[----:B------:R-:W-:Y:S05]  /*8450*/  @P0 BRA `(.L_x_1644) ;  /* 0x0000018000000947 */ /* 0x000fea0003800000 */
[----:B------:R-:W-:Y:S02]  /*8460*/  IADD3 R25, R25, c[0x0][0x17c], RZ ;  /* 0x00005f0019197a10 */ /* 0x000fe40007ffe0ff */
[----:B-----5:R-:W-:Y:S02]  /*8470*/  PRMT R2, R5, 0x9910, RZ ;  /* 0x0000991005027816 */ /* 0x020fe400000000ff */
[----:B------:R-:W-:Y:S02]  /*8480*/  ISETP.GE.U32.AND P0, PT, R25, c[0x0][0x174], PT ;  /* 0x00005d0019007a0c */ /* 0x000fe40003f06070 */
[----:B------:R-:W-:Y:S02]  /*8490*/  SHF.R.S32.HI R5, RZ, 0x1f, R2 ;  /* 0x0000001fff057819 */ /* 0x000fe40000011402 */
[----:B------:R-:W-:Y:S02]  /*84a0*/  LOP3.LUT R7, R7, R2, RZ, 0x3c, !PT ;  /* 0x0000000207077212 */ /* 0x000fe400078e3cff */
[----:B------:R-:W-:-:S07]  /*84b0*/  LOP3.LUT R6, R6, R5, RZ, 0x3c, !PT ;  /* 0x0000000506067212 */ /* 0x000fce00078e3cff */
[----:B------:R-:W-:Y:S05]  /*84c0*/  @P0 BRA `(.L_x_1644) ;  /* 0x0000011000000947 */ /* 0x000fea0003800000 */
[----:B------:R-:W-:Y:S02]  /*84d0*/  PRMT R5, R4, 0x9910, RZ ;  /* 0x0000991004057816 */ /* 0x000fe400000000ff */
[----:B------:R-:W-:Y:S02]  /*84e0*/  IADD3 R4, R25, c[0x0][0x17c], RZ ;  /* 0x00005f0019047a10 */ /* 0x000fe40007ffe0ff */
[----:B------:R-:W-:Y:S02]  /*84f0*/  SHF.R.S32.HI R2, RZ, 0x1f, R5 ;  /* 0x0000001fff027819 */ /* 0x000fe40000011405 */
[----:B------:R-:W-:Y:S02]  /*8500*/  ISETP.GE.U32.AND P0, PT, R4, c[0x0][0x174], PT ;  /* 0x00005d0004007a0c */ /* 0x000fe40003f06070 */
[----:B------:R-:W-:Y:S02]  /*8510*/  LOP3.LUT R8, R8, R5, RZ, 0x3c, !PT ;  /* 0x0000000508087212 */ /* 0x000fe400078e3cff */
[----:B------:R-:W-:-:S09]  /*8520*/  LOP3.LUT R9, R9, R2, RZ, 0x3c, !PT ;  /* 0x0000000209097212 */ /* 0x000fd200078e3cff */
[----:B------:R-:W-:Y:S05]  /*8530*/  @P0 BRA `(.L_x_1644) ;  /* 0x000000a000000947 */ /* 0x000fea0003800000 */
[----:B------:R-:W-:Y:S02]  /*8540*/  IADD3 R2, R4, c[0x0][0x17c], RZ ;  /* 0x00005f0004027a10 */ /* 0x000fe40007ffe0ff */
[----:B------:R-:W-:Y:S02]  /*8550*/  PRMT R0, R0, 0x9910, RZ ;  /* 0x0000991000007816 */ /* 0x000fe400000000ff */
[----:B------:R-:W-:Y:S02]  /*8560*/  ISETP.GE.U32.AND P0, PT, R2, c[0x0][0x174], PT ;  /* 0x00005d0002007a0c */ /* 0x000fe40003f06070 */
[----:B------:R-:W-:-:S11]  /*8570*/  LOP3.LUT R21, R21, R0, RZ, 0x3c, !PT ;  /* 0x0000000015157212 */ /* 0x000fd600078e3cff */
[----:B------:R-:W-:Y:S02]  /*8580*/  @!P0 PRMT R2, R3, 0x9910, RZ ;  /* 0x0000991003028816 */ /* 0x000fe400000000ff */
[----:B------:R-:W-:Y:S02]  /*8590*/  SHF.R.S32.HI R3, RZ, 0x1f, R0 ;  /* 0x0000001fff037819 */ /* 0x000fe40000011400 */
[----:B------:R-:W-:Y:S02]  /*85a0*/  @!P0 SHF.R.S32.HI R5, RZ, 0x1f, R2 ;  /* 0x0000001fff058819 */ /* 0x000fe40000011402 */
[----:B------:R-:W-:Y:S02]  /*85b0*/  LOP3.LUT R20, R20, R3, RZ, 0x3c, !PT ;  /* 0x0000000314147212 */ /* 0x000fe400078e3cff */
[----:B------:R-:W-:Y:S02]  /*85c0*/  @!P0 LOP3.LUT R23, R23, R2, RZ, 0x3c, !PT ;  /* 0x0000000217178212 */ /* 0x000fe400078e3cff */
[----:B------:R-:W-:-:S02]  /*85d0*/  @!P0 LOP3.LUT R22, R22, R5, RZ, 0x3c, !PT ;  /* 0x0000000516168212 */ /* 0x000fc400078e3cff */
.L_x_1644:
[----:B------:R-:W-:Y:S05]  /*85e0*/  BSYNC B1 ;  /* 0x0000000000017941 */ /* 0x000fea0003800000 */
.L_x_1643:
[----:B------:R-:W-:Y:S02]  /*85f0*/  LOP3.LUT R8, R21, R8, R7, 0x96, !PT ;  /* 0x0000000815087212 */ /* 0x000fe400078e9607 */
[----:B------:R-:W-:-:S02]  /*8600*/  LOP3.LUT R7, R20, R9, R6, 0x96, !PT ;  /* 0x0000000914077212 */ /* 0x000fc400078e9606 */
[----:B------:R-:W-:Y:S02]  /*8610*/  LOP3.LUT R6, R23, R8, RZ, 0x3c, !PT ;  /* 0x0000000817067212 */ /* 0x000fe400078e3cff */
[----:B------:R-:W-:Y:S01]  /*8620*/  LOP3.LUT R7, R22, R7, RZ, 0x3c, !PT ;  /* 0x0000000716077212 */ /* 0x000fe200078e3cff */
[----:B------:R-:W-:Y:S05]  /*8630*/  BRA `(.L_x_1612) ;  /* 0x00000da000007947 */ /* 0x000fea0003800000 */
.L_x_1628:
        /* <DEDUP_REMOVED lines=16> */
.L_x_1648:
[----:B------:R-:W-:Y:S01]  /*8740*/  IMAD R19, R20, R25, RZ ;  /* 0x0000001914137224 */ /* 0x000fe200078e02ff */
[----:B------:R-:W-:-:S03]  /*8750*/  IADD3 R25, R25, c[0x0][0x17c], RZ ;  /* 0x00005f0019197a10 */ /* 0x000fc60007ffe0ff */
[----:B------:R-:W-:Y:S01]  /*8760*/  IMAD.WIDE.U32 R18, R19, 0x2, R14 ;  /* 0x0000000213127825 */ /* 0x000fe200078e000e */
[----:B------:R-:W-:-:S03]  /*8770*/  IADD3 R3, R25, c[0x0][0x17c], RZ ;  /* 0x00005f0019037a10 */ /* 0x000fc60007ffe0ff */
[C---:B------:R-:W-:Y:S01]  /*8780*/  IMAD R11, R20.reuse, R25, RZ ;  /* 0x00000019140b7224 */ /* 0x040fe200078e02ff */
[----:B------:R-:W-:Y:S01]  /*8790*/  IADD3 R25, R3, c[0x0][0x17c], RZ ;  /* 0x00005f0003197a10 */ /* 0x000fe20007ffe0ff */
[----:B------:R-:W-:Y:S01]  /*87a0*/  IMAD R3, R20, R3, RZ ;  /* 0x0000000314037224 */ /* 0x000fe200078e02ff */
[----:B------:R-:W2:Y:S01]  /*87b0*/  LDG.E.U16 R18, [R18.64] ;  /* 0x0000002412127981 */ /* 0x000ea2000c1e1500 */
[----:B------:R-:W-:-:S04]  /*87c0*/  IMAD.WIDE.U32 R10, R11, 0x2, R14 ;  /* 0x000000020b0a7825 */ /* 0x000fc800078e000e */
[----:B------:R-:W-:Y:S02]  /*87d0*/  IMAD R13, R20, R25, RZ ;  /* 0x00000019140d7224 */ /* 0x000fe400078e02ff */
[--C-:B------:R-:W-:Y:S01]  /*87e0*/  IMAD.WIDE.U32 R2, R3, 0x2, R14.reuse ;  /* 0x0000000203027825 */ /* 0x100fe200078e000e */
[----:B------:R-:W3:Y:S03]  /*87f0*/  LDG.E.U16 R10, [R10.64] ;  /* 0x000000240a0a7981 */ /* 0x000ee6000c1e1500 */
[----:B------:R-:W-:Y:S02]  /*8800*/  IMAD.WIDE.U32 R12, R13, 0x2, R14 ;  /* 0x000000020d0c7825 */ /* 0x000fe400078e000e */
[----:B------:R0:W4:Y:S04]  /*8810*/  LDG.E.U16 R2, [R2.64] ;  /* 0x0000002402027981 */ /* 0x000128000c1e1500 */
[----:B------:R-:W5:Y:S01]  /*8820*/  LDG.E.U16 R12, [R12.64] ;  /* 0x000000240c0c7981 */ /* 0x000f62000c1e1500 */
[----:B------:R-:W-:-:S05]  /*8830*/  IADD3 R25, R25, c[0x0][0x17c], RZ ;  /* 0x00005f0019197a10 */ /* 0x000fca0007ffe0ff */
[----:B------:R-:W-:-:S05]  /*8840*/  IMAD R9, R26, 0x3, R25 ;  /* 0x000000031a097824 */ /* 0x000fca00078e0219 */
[----:B------:R-:W-:Y:S02]  /*8850*/  ISETP.GE.U32.AND P0, PT, R9, c[0x0][0x174], PT ;  /* 0x00005d0009007a0c */ /* 0x000fe40003f06070 */
[----:B--2---:R-:W-:-:S04]  /*8860*/  PRMT R19, R18, 0x9910, RZ ;  /* 0x0000991012137816 */ /* 0x004fc800000000ff */
[----:B------:R-:W-:Y:S02]  /*8870*/  LOP3.LUT R6, R6, R19, RZ, 0x3c, !PT ;  /* 0x0000001306067212 */ /* 0x000fe400078e3cff */
[----:B------:R-:W-:Y:S02]  /*8880*/  SHF.R.S32.HI R19, RZ, 0x1f, R19 ;  /* 0x0000001fff137819 */ /* 0x000fe40000011413 */
[----:B---3--:R-:W-:Y:S02]  /*8890*/  PRMT R28, R10, 0x9910, RZ ;  /* 0x000099100a1c7816 */ /* 0x008fe400000000ff */
[----:B------:R-:W-:Y:S02]  /*88a0*/  LOP3.LUT R8, R8, R19, RZ, 0x3c, !PT ;  /* 0x0000001308087212 */ /* 0x000fe400078e3cff */
[----:B0-----:R-:W-:Y:S02]  /*88b0*/  SHF.R.S32.HI R3, RZ, 0x1f, R28 ;  /* 0x0000001fff037819 */ /* 0x001fe4000001141c */
[----:B----4-:R-:W-:-:S02]  /*88c0*/  PRMT R9, R2, 0x9910, RZ ;  /* 0x0000991002097816 */ /* 0x010fc400000000ff */
[----:B------:R-:W-:Y:S02]  /*88d0*/  LOP3.LUT R7, R7, R3, RZ, 0x3c, !PT ;  /* 0x0000000307077212 */ /* 0x000fe400078e3cff */
[----:B-----5:R-:W-:Y:S02]  /*88e0*/  PRMT R13, R12, 0x9910, RZ ;  /* 0x000099100c0d7816 */ /* 0x020fe400000000ff */
[----:B------:R-:W-:Y:S02]  /*88f0*/  SHF.R.S32.HI R11, RZ, 0x1f, R9 ;  /* 0x0000001fff0b7819 */ /* 0x000fe40000011409 */
[----:B------:R-:W-:Y:S02]  /*8900*/  SHF.R.S32.HI R3, RZ, 0x1f, R13 ;  /* 0x0000001fff037819 */ /* 0x000fe4000001140d */
[----:B------:R-:W-:Y:S02]  /*8910*/  LOP3.LUT R5, R5, R28, RZ, 0x3c, !PT ;  /* 0x0000001c05057212 */ /* 0x000fe400078e3cff */
[----:B------:R-:W-:-:S02]  /*8920*/  LOP3.LUT R0, R0, R9, RZ, 0x3c, !PT ;  /* 0x0000000900007212 */ /* 0x000fc400078e3cff */
[----:B------:R-:W-:Y:S02]  /*8930*/  LOP3.LUT R4, R4, R11, RZ, 0x3c, !PT ;  /* 0x0000000b04047212 */ /* 0x000fe400078e3cff */
[----:B------:R-:W-:Y:S02]  /*8940*/  LOP3.LUT R23, R23, R13, RZ, 0x3c, !PT ;  /* 0x0000000d17177212 */ /* 0x000fe400078e3cff */
[----:B------:R-:W-:Y:S01]  /*8950*/  LOP3.LUT R22, R22, R3, RZ, 0x3c, !PT ;  /* 0x0000000316167212 */ /* 0x000fe200078e3cff */
[----:B------:R-:W-:Y:S05]  /*8960*/  @!P0 BRA `(.L_x_1648) ;  /* 0xfffffdd000008947 */ /* 0x000fea000383ffff */
[----:B------:R-:W-:Y:S05]  /*8970*/  BSYNC B2 ;  /* 0x0000000000027941 */ /* 0x000fea0003800000 */
.L_x_1647:
[----:B------:R-:W-:Y:S02]  /*8980*/  PRMT R11, R2, 0x7610, R11 ;  /* 0x00007610020b7816 */ /* 0x000fe4000000000b */
[----:B------:R-:W-:Y:S02]  /*8990*/  PRMT R9, R12, 0x7610, R9 ;  /* 0x000076100c097816 */ /* 0x000fe40000000009 */
.L_x_1646:
[----:B------:R-:W-:Y:S05]  /*89a0*/  BSYNC B1 ;  /* 0x0000000000017941 */ /* 0x000fea0003800000 */
.L_x_1645:
        /* <DEDUP_REMOVED lines=18> */
[----:B------:R-:W-:-:S12]  /*8ad0*/  IMAD.WIDE.U32 R2, R3, 0x2, R14 ;  /* 0x0000000203027825 */ /* 0x000fd800078e000e */
[----:B------:R-:W-:-:S04]  /*8ae0*/  @!P0 IMAD R11, R20, R11, RZ ;  /* 0x0000000b140b8224 */ /* 0x000fc800078e02ff */
[----:B------:R-:W-:Y:S02]  /*8af0*/  @!P0 IMAD.WIDE.U32 R14, R11, 0x2, R14 ;  /* 0x000000020b0e8825 */ /* 0x000fe400078e000e */
[----:B------:R0:W5:Y:S04]  /*8b00*/  LDG.E.U16 R11, [R2.64] ;  /* 0x00000024020b7981 */ /* 0x000168000c1e1500 */
[----:B------:R0:W5:Y:S02]  /*8b10*/  @!P0 LDG.E.U16 R9, [R14.64] ;  /* 0x000000240e098981 */ /* 0x000164000c1e1500 */
.L_x_1650:
[----:B0-----:R-:W-:Y:S05]  /*8b20*/  BSYNC B1 ;  /* 0x0000000000017941 */ /* 0x001fea0003800000 */
.L_x_1649:
[----:B------:R-:W-:Y:S01]  /*8b30*/  BSSY B1, `(.L_x_1651) ;  /* 0x000001a000017945 */ /* 0x000fe20003800000 */
[----:B------:R-:W-:Y:S05]  /*8b40*/  @P1 BRA `(.L_x_1652) ;  /* 0x0000018000001947 */ /* 0x000fea0003800000 */
[----:B------:R-:W-:Y:S02]  /*8b50*/  IADD3 R25, R25, c[0x0][0x17c], RZ ;  /* 0x00005f0019197a10 */ /* 0x000fe40007ffe0ff */
[----:B-----5:R-:W-:Y:S02]  /*8b60*/  PRMT R3, R18, 0x9910, RZ ;  /* 0x0000991012037816 */ /* 0x020fe400000000ff */
[----:B------:R-:W-:-:S02]  /*8b70*/  ISETP.GE.U32.AND P0, PT, R25, c[0x0][0x174], PT ;  /* 0x00005d0019007a0c */ /* 0x000fc40003f06070 */
[----:B------:R-:W-:Y:S02]  /*8b80*/  SHF.R.S32.HI R13, RZ, 0x1f, R3 ;  /* 0x0000001fff0d7819 */ /* 0x000fe40000011403 */
[----:B------:R-:W-:Y:S02]  /*8b90*/  LOP3.LUT R6, R6, R3, RZ, 0x3c, !PT ;  /* 0x0000000306067212 */ /* 0x000fe400078e3cff */
[----:B------:R-:W-:-:S07]  /*8ba0*/  LOP3.LUT R8, R8, R13, RZ, 0x3c, !PT ;  /* 0x0000000d08087212 */ /* 0x000fce00078e3cff */
[----:B------:R-:W-:Y:S05]  /*8bb0*/  @P0 BRA `(.L_x_1652) ;  /* 0x0000011000000947 */ /* 0x000fea0003800000 */
[----:B------:R-:W-:Y:S02]  /*8bc0*/  IADD3 R3, R25, c[0x0][0x17c], RZ ;  /* 0x00005f0019037a10 */ /* 0x000fe40007ffe0ff */
[----:B------:R-:W-:Y:S02]  /*8bd0*/  PRMT R2, R10, 0x9910, RZ ;  /* 0x000099100a027816 */ /* 0x000fe400000000ff */
[----:B------:R-:W-:Y:S02]  /*8be0*/  ISETP.GE.U32.AND P0, PT, R3, c[0x0][0x174], PT ;  /* 0x00005d0003007a0c */ /* 0x000fe40003f06070 */
[----:B------:R-:W-:Y:S02]  /*8bf0*/  SHF.R.S32.HI R10, RZ, 0x1f, R2 ;  /* 0x0000001fff0a7819 */ /* 0x000fe40000011402 */
[----:B------:R-:W-:Y:S02]  /*8c00*/  LOP3.LUT R5, R5, R2, RZ, 0x3c, !PT ;  /* 0x0000000205057212 */ /* 0x000fe400078e3cff */
[----:B------:R-:W-:-:S07]  /*8c10*/  LOP3.LUT R7, R7, R10, RZ, 0x3c, !PT ;  /* 0x0000000a07077212 */ /* 0x000fce00078e3cff */
        /* <DEDUP_REMOVED lines=11> */
.L_x_1652:
[----:B------:R-:W-:Y:S05]  /*8cd0*/  BSYNC B1 ;  /* 0x0000000000017941 */ /* 0x000fea0003800000 */
.L_x_1651:
[----:B------:R-:W-:Y:S02]  /*8ce0*/  LOP3.LUT R6, R0, R5, R6, 0x96, !PT ;  /* 0x0000000500067212 */ /* 0x000fe400078e9606 */
[----:B------:R-:W-:-:S02]  /*8cf0*/  LOP3.LUT R7, R4, R7, R8, 0x96, !PT ;  /* 0x0000000704077212 */ /* 0x000fc400078e9608 */
[----:B------:R-:W-:Y:S02]  /*8d00*/  LOP3.LUT R6, R23, R6, RZ, 0x3c, !PT ;  /* 0x0000000617067212 */ /* 0x000fe400078e3cff */
[----:B------:R-:W-:Y:S01]  /*8d10*/  LOP3.LUT R7, R22, R7, RZ, 0x3c, !PT ;  /* 0x0000000716077212 */ /* 0x000fe200078e3cff */
[----:B------:R-:W-:Y:S05]  /*8d20*/  BRA `(.L_x_1612) ;  /* 0x000006b000007947 */ /* 0x000fea0003800000 */
.L_x_1627:
        /* <DEDUP_REMOVED lines=8> */
[----:B------:R-:W-:-:S02]  /*8db0*/  IMAD.MOV.U32 R8, RZ, RZ, c[0x0][0x168] ;  /* 0x00005a00ff087624 */ /* 0x000fc400078e00ff */
[----:B------:R-:W-:Y:S01]  /*8dc0*/  IMAD.MOV.U32 R9, RZ, RZ, c[0x0][0x168] ;  /* 0x00005a00ff097624 */ /* 0x000fe200078e00ff */
[----:B------:R-:W-:Y:S02]  /*8dd0*/  ISETP.GE.U32.AND P0, PT, R0, c[0x0][0x174], PT ;  /* 0x00005d0000007a0c */ /* 0x000fe40003f06070 */
        /* <DEDUP_REMOVED lines=9> */
.L_x_1656:
[C---:B------:R-:W-:Y:S01]  /*8e70*/  IADD3 R13, R11.reuse, c[0x0][0x17c], RZ ;  /* 0x00005f000b0d7a10 */ /* 0x040fe20007ffe0ff */
[----:B------:R-:W-:-:S03]  /*8e80*/  IMAD.WIDE.U32 R22, R11, 0x2, R14 ;  /* 0x000000020b167825 */ /* 0x000fc600078e000e */
[----:B------:R-:W-:-:S03]  /*8e90*/  IADD3 R3, R13, c[0x0][0x17c], RZ ;  /* 0x00005f000d037a10 */ /* 0x000fc60007ffe0ff */
[----:B------:R-:W2:Y:S01]  /*8ea0*/  LDG.E.U16 R22, [R22.64] ;  /* 0x0000002416167981 */ /* 0x000ea2000c1e1500 */
[----:B------:R-:W-:Y:S01]  /*8eb0*/  IADD3 R11, R3, c[0x0][0x17c], RZ ;  /* 0x00005f00030b7a10 */ /* 0x000fe20007ffe0ff */
[----:B------:R-:W-:-:S04]  /*8ec0*/  IMAD.WIDE.U32 R12, R13, 0x2, R14 ;  /* 0x000000020d0c7825 */ /* 0x000fc800078e000e */
[--C-:B------:R-:W-:Y:S02]  /*8ed0*/  IMAD.WIDE.U32 R18, R11, 0x2, R14.reuse ;  /* 0x000000020b127825 */ /* 0x100fe400078e000e */
[----:B------:R0:W3:Y:S02]  /*8ee0*/  LDG.E.U16 R12, [R12.64] ;  /* 0x000000240c0c7981 */ /* 0x0000e4000c1e1500 */
[----:B------:R-:W-:Y:S02]  /*8ef0*/  IMAD.WIDE.U32 R2, R3, 0x2, R14 ;  /* 0x0000000203027825 */ /* 0x000fe400078e000e */
[----:B------:R-:W4:Y:S04]  /*8f00*/  LDG.E.U16 R18, [R18.64] ;  /* 0x0000002412127981 */ /* 0x000f28000c1e1500 */
[----:B------:R3:W5:Y:S01]  /*8f10*/  LDG.E.U16 R2, [R2.64] ;  /* 0x0000002402027981 */ /* 0x000762000c1e1500 */
[----:B------:R-:W-:-:S05]  /*8f20*/  IADD3 R11, R11, c[0x0][0x17c], RZ ;  /* 0x00005f000b0b7a10 */ /* 0x000fca0007ffe0ff */
[----:B------:R-:W-:-:S05]  /*8f30*/  IMAD R21, R20, 0x3, R11 ;  /* 0x0000000314157824 */ /* 0x000fca00078e020b */
[----:B------:R-:W-:Y:S02]  /*8f40*/  ISETP.GE.U32.AND P0, PT, R21, c[0x0][0x174], PT ;  /* 0x00005d0015007a0c */ /* 0x000fe40003f06070 */
[----:B--2---:R-:W-:-:S04]  /*8f50*/  PRMT R26, R22, 0x9910, RZ ;  /* 0x00009910161a7816 */ /* 0x004fc800000000ff */
[----:B0-----:R-:W-:-:S04]  /*8f60*/  SHF.R.S32.HI R13, RZ, 0x1f, R26 ;  /* 0x0000001fff0d7819 */ /* 0x001fc8000001141a */
[----:B------:R-:W-:Y:S02]  /*8f70*/  LOP3.LUT R10, R10, R13, RZ, 0x3c, !PT ;  /* 0x0000000d0a0a7212 */ /* 0x000fe400078e3cff */
[----:B----4-:R-:W-:Y:S02]  /*8f80*/  PRMT R19, R18, 0x9910, RZ ;  /* 0x0000991012137816 */ /* 0x010fe400000000ff */
[----:B---3--:R-:W-:Y:S02]  /*8f90*/  PRMT R3, R12, 0x9910, RZ ;  /* 0x000099100c037816 */ /* 0x008fe400000000ff */
[----:B-----5:R-:W-:Y:S01]  /*8fa0*/  PRMT R28, R2, 0x9910, RZ ;  /* 0x00009910021c7816 */ /* 0x020fe200000000ff */
[----:B------:R-:W-:Y:S01]  /*8fb0*/  IMAD.MOV.U32 R13, RZ, RZ, R19 ;  /* 0x000000ffff0d7224 */ /* 0x000fe200078e0013 */
[----:B------:R-:W-:Y:S02]  /*8fc0*/  LOP3.LUT R9, R9, R26, RZ, 0x3c, !PT ;  /* 0x0000001a09097212 */ /* 0x000fe400078e3cff */
[----:B------:R-:W-:-:S02]  /*8fd0*/  SHF.R.S32.HI R26, RZ, 0x1f, R3 ;  /* 0x0000001fff1a7819 */ /* 0x000fc40000011403 */
[----:B------:R-:W-:Y:S02]  /*8fe0*/  LOP3.LUT R8, R8, R3, RZ, 0x3c, !PT ;  /* 0x0000000308087212 */ /* 0x000fe400078e3cff */
[----:B------:R-:W-:Y:S02]  /*8ff0*/  SHF.R.S32.HI R3, RZ, 0x1f, R28 ;  /* 0x0000001fff037819 */ /* 0x000fe4000001141c */
[----:B------:R-:W-:Y:S02]  /*9000*/  SHF.R.S32.HI R19, RZ, 0x1f, R13 ;  /* 0x0000001fff137819 */ /* 0x000fe4000001140d */
[----:B------:R-:W-:Y:S02]  /*9010*/  LOP3.LUT R7, R7, R26, RZ, 0x3c, !PT ;  /* 0x0000001a07077212 */ /* 0x000fe400078e3cff */
[----:B------:R-:W-:Y:S02]  /*9020*/  LOP3.LUT R5, R5, R28, RZ, 0x3c, !PT ;  /* 0x0000001c05057212 */ /* 0x000fe400078e3cff */
[----:B------:R-:W-:-:S02]  /*9030*/  LOP3.LUT R6, R6, R3, RZ, 0x3c, !PT ;  /* 0x0000000306067212 */ /* 0x000fc400078e3cff */
[----:B------:R-:W-:Y:S02]  /*9040*/  LOP3.LUT R4, R4, R13, RZ, 0x3c, !PT ;  /* 0x0000000d04047212 */ /* 0x000fe400078e3cff */
[----:B------:R-:W-:Y:S01]  /*9050*/  LOP3.LUT R0, R0, R19, RZ, 0x3c, !PT ;  /* 0x0000001300007212 */ /* 0x000fe200078e3cff */
[----:B------:R-:W-:Y:S05]  /*9060*/  @!P0 BRA `(.L_x_1656) ;  /* 0xfffffe0000008947 */ /* 0x000fea000383ffff */
[----:B------:R-:W-:Y:S05]  /*9070*/  BSYNC B2 ;  /* 0x0000000000027941 */ /* 0x000fea0003800000 */
.L_x_1655:
[----:B------:R-:W-:Y:S02]  /*9080*/  PRMT R13, R12, 0x7610, R13 ;  /* 0x000076100c0d7816 */ /* 0x000fe4000000000d */
[----:B------:R-:W-:Y:S02]  /*9090*/  PRMT R12, R2, 0x7610, R12 ;  /* 0x00007610020c7816 */ /* 0x000fe4000000000c */
.L_x_1654:
[----:B------:R-:W-:Y:S05]  /*90a0*/  BSYNC B1 ;  /* 0x0000000000017941 */ /* 0x000fea0003800000 */
.L_x_1653:
        /* <DEDUP_REMOVED lines=19> */
.L_x_1658:
[----:B0-----:R-:W-:Y:S05]  /*91e0*/  BSYNC B1 ;  /* 0x0000000000017941 */ /* 0x001fea0003800000 */
.L_x_1657:
        /* <DEDUP_REMOVED lines=16> */
[----:B------:R-:W-:-:S04]  /*92f0*/  IADD3 R2, R11, c[0x0][0x17c], RZ ;  /* 0x00005f000b027a10 */ /* 0x000fc80007ffe0ff */
[----:B------:R-:W-:Y:S02]  /*9300*/  ISETP.GE.U32.AND P0, PT, R2, c[0x0][0x174], PT ;  /* 0x00005d0002007a0c */ /* 0x000fe40003f06070 */
[----:B------:R-:W-:-:S04]  /*9310*/  PRMT R2, R12, 0x9910, RZ ;  /* 0x000099100c027816 */ /* 0x000fc800000000ff */
[----:B------:R-:W-:Y:S02]  /*9320*/  SHF.R.S32.HI R3, RZ, 0x1f, R2 ;  /* 0x0000001fff037819 */ /* 0x000fe40000011402 */
[----:B------:R-:W-:Y:S02]  /*9330*/  LOP3.LUT R5, R5, R2, RZ, 0x3c, !PT ;  /* 0x0000000205057212 */ /* 0x000fe400078e3cff */
[----:B------:R-:W-:-:S03]  /*9340*/  LOP3.LUT R6, R6, R3, RZ, 0x3c, !PT ;  /* 0x0000000306067212 */ /* 0x000fc600078e3cff */
[----:B------:R-:W-:-:S04]  /*9350*/  @!P0 PRMT R11, R18, 0x9910, RZ ;  /* 0x00009910120b8816 */ /* 0x000fc800000000ff */
[----:B------:R-:W-:Y:S02]  /*9360*/  @!P0 SHF.R.S32.HI R13, RZ, 0x1f, R11 ;  /* 0x0000001fff0d8819 */ /* 0x000fe4000001140b */
[----:B------:R-:W-:Y:S02]  /*9370*/  @!P0 LOP3.LUT R4, R4, R11, RZ, 0x3c, !PT ;  /* 0x0000000b04048212 */ /* 0x000fe400078e3cff */
[----:B------:R-:W-:Y:S02]  /*9380*/  @!P0 LOP3.LUT R0, R0, R13, RZ, 0x3c, !PT ;  /* 0x0000000d00008212 */ /* 0x000fe400078e3cff */
.L_x_1660:
[----:B------:R-:W-:Y:S05]  /*9390*/  BSYNC B1 ;  /* 0x0000000000017941 */ /* 0x000fea0003800000 */
.L_x_1659:
[----:B------:R-:W-:Y:S02]  /*93a0*/  LOP3.LUT R5, R5, R8, R9, 0x96, !PT ;  /* 0x0000000805057212 */ /* 0x000fe400078e9609 */
[----:B------:R-:W-:Y:S02]  /*93b0*/  LOP3.LUT R7, R6, R7, R10, 0x96, !PT ;  /* 0x0000000706077212 */ /* 0x000fe400078e960a */
[----:B------:R-:W-:Y:S02]  /*93c0*/  LOP3.LUT R6, R4, R5, RZ, 0x3c, !PT ;  /* 0x0000000504067212 */ /* 0x000fe400078e3cff */
[----:B------:R-:W-:-:S02]  /*93d0*/  LOP3.LUT R7, R0, R7, RZ, 0x3c, !PT ;  /* 0x0000000700077212 */ /* 0x000fc400078e3cff */
.L_x_1612:
[----:B------:R-:W-:Y:S05]  /*93e0*/  BSYNC B0 ;  /* 0x0000000000007941 */ /* 0x000fea0003800000 */
.L_x_1611:
[----:B------:R-:W-:-:S13]  /*93f0*/  ISETP.NE.AND P0, PT, RZ, c[0x0][0x18c], PT ;  /* 0x00006300ff007a0c */ /* 0x000fda0003f05270 */
[----:B------:R-:W-:Y:S05]  /*9400*/  @!P0 BRA `(.L_x_1661) ;  /* 0x0000013000008947 */ /* 0x000fea0003800000 */
[----:B-----5:R-:W-:Y:S01]  /*9410*/  IMAD R5, R24, c[0x0][0x0], R27 ;  /* 0x0000000018057a24 */ /* 0x020fe200078e021b */
[----:B------:R-:W-:Y:S02]  /*9420*/  ULDC UR4, c[0x0][0x4] ;  /* 0x0000010000047ab9 */ /* 0x000fe40000000800 */
[----:B------:R-:W-:Y:S02]  /*9430*/  USHF.R.U32.HI UR4, URZ, 0x1, UR4 ;  /* 0x000000013f047899 */ /* 0x000fe40008011604 */
[----:B------:R0:W-:Y:S04]  /*9440*/  STS.64 [R5.X8+0x10], R6 ;  /* 0x0000100605007388 */ /* 0x0001e80000008a00 */
[----:B------:R-:W-:-:S13]  /*9450*/  ISETP.NE.AND P0, PT, RZ, UR4, PT ;  /* 0x00000004ff007c0c */ /* 0x000fda000bf05270 */
[----:B------:R-:W-:Y:S05]  /*9460*/  @!P0 BRA `(.L_x_1661) ;  /* 0x000000d000008947 */ /* 0x000fea0003800000 */
[----:B0-----:R-:W-:-:S05]  /*9470*/  MOV R9, UR4 ;  /* 0x0000000400097c02 */ /* 0x001fca0008000f00 */
.L_x_1662:
        /* <DEDUP_REMOVED lines=12> */
.L_x_1661:
[----:B0-----:R-:W-:-:S13]  /*9540*/  ISETP.NE.AND P0, PT, RZ, c[0x0][0x188], PT ;  /* 0x00006200ff007a0c */ /* 0x001fda0003f05270 */
[----:B------:R-:W-:Y:S05]  /*9550*/  @!P0 BRA `(.L_x_1663) ;  /* 0x0000025000008947 */ /* 0x000fea0003800000 */
[----:B------:R-:W-:Y:S01]  /*9560*/  MOV R2, c[0x0][0x0] ;  /* 0x0000000000027a02 */ /* 0x000fe20000000f00 */
[----:B-----5:R-:W-:-:S03]  /*9570*/  IMAD.MOV.U32 R0, RZ, RZ, c[0x0][0x0] ;  /* 0x00000000ff007624 */ /* 0x020fc600078e00ff */
[----:B------:R-:W-:-:S13]  /*9580*/  ISETP.GT.AND P0, PT, R2, 0x20, PT ;  /* 0x000000200200780c */ /* 0x000fda0003f04270 */
[----:B------:R-:W-:Y:S05]  /*9590*/  @!P0 BRA `(.L_x_1664) ;  /* 0x0000016000008947 */ /* 0x000fea0003800000 */
[----:B------:R-:W-:Y:S01]  /*95a0*/  IMAD R5, R24, c[0x0][0x0], R27 ;  /* 0x0000000018057a24 */ /* 0x000fe200078e021b */
[----:B------:R-:W-:-:S04]  /*95b0*/  LEA.HI R0, R2, c[0x0][0x0], RZ, 0x1 ;  /* 0x0000000002007a11 */ /* 0x000fc800078f08ff */
[----:B------:R0:W-:Y:S01]  /*95c0*/  STS.64 [R5.X8+0x10], R6 ;  /* 0x0000100605007388 */ /* 0x0001e20000008a00 */
[----:B------:R-:W-:Y:S01]  /*95d0*/  SHF.R.S32.HI R2, RZ, 0x1, R0 ;  /* 0x00000001ff027819 */ /* 0x000fe20000011400 */
[----:B------:R-:W-:-:S03]  /*95e0*/  HFMA2.MMA R0, -RZ, RZ, 0, 1.9073486328125e-06 ;  /* 0x00000020ff007435 */ /* 0x000fc600000001ff */
[----:B------:R-:W-:-:S13]  /*95f0*/  ISETP.GE.AND P0, PT, R2, 0x20, PT ;  /* 0x000000200200780c */ /* 0x000fda0003f06270 */
[----:B------:R-:W-:Y:S05]  /*9600*/  @!P0 BRA `(.L_x_1664) ;  /* 0x000000f000008947 */ /* 0x000fea0003800000 */
[----:B0-----:R-:W-:Y:S01]  /*9610*/  IMAD.MOV.U32 R0, RZ, RZ, R2 ;  /* 0x000000ffff007224 */ /* 0x001fe200078e0002 */
[----:B------:R-:W-:-:S04]  /*9620*/  LEA R9, R5, 0x10, 0x3 ;  /* 0x0000001005097811 */ /* 0x000fc800078e18ff */
.L_x_1665:
        /* <DEDUP_REMOVED lines=8> */
[----:B------:R-:W-:-:S05]  /*96b0*/  @!P0 LOP3.LUT R7, R3, R7, RZ, 0x3c, !PT ;  /* 0x0000000703078212 */ /* 0x000fca00078e3cff */
[----:B------:R0:W-:Y:S01]  /*96c0*/  @!P0 STS.64 [R5.X8+0x10], R6 ;  /* 0x0000100605008388 */ /* 0x0001e20000008a00 */
[----:B------:R-:W-:-:S13]  /*96d0*/  ISETP.GE.AND P0, PT, R0, 0x20, PT ;  /* 0x000000200000780c */ /* 0x000fda0003f06270 */
[----:B0-----:R-:W-:Y:S05]  /*96e0*/  @P0 BRA `(.L_x_1665) ;  /* 0xffffff4000000947 */ /* 0x001fea000383ffff */
[----:B------:R-:W-:-:S03]  /*96f0*/  MOV R0, 0x20 ;  /* 0x0000002000007802 */ /* 0x000fc60000000f00 */
.L_x_1664:
[----:B0-----:R-:W-:Y:S01]  /*9700*/  BAR.SYNC.DEFER_BLOCKING 0x0 ;  /* 0x0000000000007b1d */ /* 0x001fe20000010000 */
[----:B------:R-:W-:-:S13]  /*9710*/  ISETP.GE.AND P0, PT, R0, 0x2, PT ;  /* 0x000000020000780c */ /* 0x000fda0003f06270 */
[----:B------:R-:W-:Y:S05]  /*9720*/  @!P0 BRA `(.L_x_1663) ;  /* 0x0000008000008947 */ /* 0x000fea0003800000 */
[----:B------:R-:W-:-:S05]  /*9730*/  IMAD.MOV.U32 R3, RZ, RZ, 0x1 ;  /* 0x00000001ff037424 */ /* 0x000fca00078e00ff */
.L_x_1666:
[----:B------:R-:W0:Y:S04]  /*9740*/  SHFL.DOWN PT, R2, R7, R3, 0x1f ;  /* 0x08001f0307027589 */ /* 0x000e2800000e0000 */
[----:B------:R1:W2:Y:S02]  /*9750*/  SHFL.DOWN PT, R5, R6, R3, 0x1f ;  /* 0x08001f0306057589 */ /* 0x0002a400000e0000 */
[----:B-1----:R-:W-:-:S04]  /*9760*/  SHF.L.U32 R3, R3, 0x1, RZ ;  /* 0x0000000103037819 */ /* 0x002fc800000006ff */
[----:B------:R-:W-:Y:S02]  /*9770*/  ISETP.GE.AND P0, PT, R3, R0, PT ;  /* 0x000000000300720c */ /* 0x000fe40003f06270 */
[----:B0-----:R-:W-:Y:S02]  /*9780*/  LOP3.LUT R7, R2, R7, RZ, 0x3c, !PT ;  /* 0x0000000702077212 */ /* 0x001fe400078e3cff */
[----:B--2---:R-:W-:-:S09]  /*9790*/  LOP3.LUT R6, R5, R6, RZ, 0x3c, !PT ;  /* 0x0000000605067212 */ /* 0x004fd200078e3cff */
[----:B------:R-:W-:Y:S05]  /*97a0*/  @!P0 BRA `(.L_x_1666) ;  /* 0xffffff9000008947 */ /* 0x000fea000383ffff */
.L_x_1663:
[----:B------:R-:W-:Y:S01]  /*97b0*/  ISETP.NE.AND P1, PT, RZ, c[0x0][0x344], PT ;  /* 0x0000d100ff007a0c */ /* 0x000fe20003f25270 */
[----:B-----5:R-:W-:-:S12]  /*97c0*/  IMAD.MOV.U32 R18, RZ, RZ, RZ ;  /* 0x000000ffff127224 */ /* 0x020fd800078e00ff */
[----:B------:R-:W-:Y:S05]  /*97d0*/  @!P1 BRA `(.L_x_1667) ;  /* 0x00000c7000009947 */ /* 0x000fea0003800000 */
[----:B------:R-:W-:Y:S01]  /*97e0*/  HFMA2.MMA R16, -RZ, RZ, 0, 0 ;  /* 0x00000000ff107435 */ /* 0x000fe200000001ff */
[----:B------:R-:W-:-:S05]  /*97f0*/  IMAD.MOV.U32 R0, RZ, RZ, 0x1 ;  /* 0x00000001ff007424 */ /* 0x000fca00078e00ff */
[----:B------:R-:W-:-:S04]  /*9800*/  ISETP.NE.AND P0, PT, R0, c[0x0][0x344], PT ;  /* 0x0000d10000007a0c */ /* 0x000fc80003f05270 */
[----:B------:R-:W-:-:S05]  /*9810*/  IMAD.HI.U32 R2, R17, c[0x0][0x34c], R16 ;  /* 0x0000d30011027a27 */ /* 0x000fca00078e0010 */
        /* <DEDUP_REMOVED lines=195> */
.L_x_1667:
        /* <DEDUP_REMOVED lines=13> */
[----:B------:R-:W-:-:S03]  /*a520*/  HFMA2.MMA R18, -RZ, RZ, 0, 0 ;  /* 0x00000000ff127435 */ /* 0x000fc600000001ff */
        /* <DEDUP_REMOVED lines=201> */
.L_x_1669:
        /* <DEDUP_REMOVED lines=11> */
.L_x_1671:
[----:B------:R-:W-:Y:S05]  /*b270*/  BSYNC B0 ;  /* 0x0000000000007941 */ /* 0x000fea0003800000 */
.L_x_1670:
[----:B------:R-:W-:Y:S01]  /*b280*/  PRMT R4, R4, 0x9910, RZ ;  /* 0x0000991004047816 */ /* 0x000fe200000000ff */
[----:B------:R-:W-:Y:S01]  /*b290*/  BSSY B0, `(.L_x_1672) ;  /* 0x000000b000007945 */ /* 0x000fe20003800000 */
[----:B------:R-:W-:Y:S02]  /*b2a0*/  LOP3.LUT P0, RZ, R27, R24, RZ, 0xfc, !PT ;  /* 0x000000181bff7212 */ /* 0x000fe4000780fcff */
[----:B------:R-:W-:-:S13]  /*b2b0*/  ISETP.NE.AND P1, PT, R4, RZ, PT ;  /* 0x000000ff0400720c */ /* 0x000fda0003f25270 */
[----:B------:R-:W-:Y:S05]  /*b2c0*/  @!P1 BRA `(.L_x_1673) ;  /* 0x0000007000009947 */ /* 0x000fea0003800000 */
[----:B------:R-:W0:Y:S01]  /*b2d0*/  S2R R5, SR_CTAID.Y ;  /* 0x0000000000057919 */ /* 0x000e220000002600 */
[----:B------:R-:W-:Y:S01]  /*b2e0*/  ISETP.NE.AND P2, PT, RZ, c[0x0][0x188], PT ;  /* 0x00006200ff007a0c */ /* 0x000fe20003f45270 */
[----:B0-----:R-:W-:Y:S02]  /*b2f0*/  IMAD R4, R0, c[0x0][0x10], R5 ;  /* 0x0000040000047a24 */ /* 0x001fe400078e0205 */
[----:B------:R-:W-:-:S10]  /*b300*/  IMAD.MOV.U32 R5, RZ, RZ, 0x8 ;  /* 0x00000008ff057424 */ /* 0x000fd400078e00ff */
[----:B------:R-:W-:-:S04]  /*b310*/  @!P2 IMAD R4, R4, c[0x0][0x0], R27 ;  /* 0x000000000404aa24 */ /* 0x000fc800078e021b */
[----:B------:R-:W-:-:S05]  /*b320*/  IMAD.WIDE.U32 R4, R4, R5, c[0x0][0x560] ;  /* 0x0001580004047625 */ /* 0x000fca00078e0005 */
[----:B------:R0:W-:Y:S02]  /*b330*/  STG.E.64 [R4.64], R6 ;  /* 0x0000000604007986 */ /* 0x0001e4000c101b24 */
.L_x_1673:
[----:B------:R-:W-:Y:S05]  /*b340*/  BSYNC B0 ;  /* 0x0000000000007941 */ /* 0x000fea0003800000 */
.L_x_1672:
        /* <DEDUP_REMOVED lines=30> */
.L_x_1675:
[----:B------:R-:W-:Y:S05]  /*b530*/  BSYNC B0 ;  /* 0x0000000000007941 */ /* 0x000fea0003800000 */
.L_x_1674:
[----:B------:R-:W-:Y:S06]  /*b540*/  BAR.SYNC.DEFER_BLOCKING 0x0 ;  /* 0x0000000000007b1d */ /* 0x000fec0000010000 */
[----:B0-----:R-:W0:Y:S02]  /*b550*/  LDS.U8 R4, [RZ] ;  /* 0x00000000ff047984 */ /* 0x001e240000000000 */
[----:B0-----:R-:W-:Y:S02]  /*b560*/  ISETP.NE.AND P0, PT, R4, RZ, PT ;  /* 0x000000ff0400720c */ /* 0x001fe40003f05270 */
[----:B------:R-:W-:-:S04]  /*b570*/  IADD3 R4, P2, R18, c[0x0][0x548], RZ ;  /* 0x0001520012047a10 */ /* 0x000fc80007f5e0ff */
[----:B------:R-:W-:-:S07]  /*b580*/  IADD3.X R5, RZ, c[0x0][0x54c], RZ, P2, !PT ;  /* 0x00015300ff057a10 */ /* 0x000fce00017fe4ff */
        /* <DEDUP_REMOVED lines=17> */
.L_x_1680:
        /* <DEDUP_REMOVED lines=10> */
.L_x_1679:
[----:B------:R-:W-:Y:S05]  /*b740*/  BSYNC B1 ;  /* 0x0000000000017941 */ /* 0x000fea0003800000 */
.L_x_1678:
[----:B------:R-:W-:Y:S05]  /*b750*/  BRA `(.L_x_1681) ;  /* 0x000000d000007947 */ /* 0x000fea0003800000 */
.L_x_1677:
[----:B------:R-:W-:-:S13]  /*b760*/  ISETP.GE.U32.AND P0, PT, R24, c[0x0][0x184], PT ;  /* 0x0000610018007a0c */ /* 0x000fda0003f06070 */
[----:B------:R-:W-:Y:S05]  /*b770*/  @P0 BRA `(.L_x_1681) ;  /* 0x000000b000000947 */ /* 0x000fea0003800000 */
[----:B------:R-:W-:-:S03]  /*b780*/  IMAD.MOV.U32 R9, RZ, RZ, R24 ;  /* 0x000000ffff097224 */ /* 0x000fc600078e0018 */
.L_x_1682:
[----:B------:R-:W-:Y:S01]  /*b790*/  HFMA2.MMA R7, -RZ, RZ, 0, 4.76837158203125e-07 ;  /* 0x00000008ff077435 */ /* 0x000fe200000001ff */
[----:B------:R-:W-:-:S04]  /*b7a0*/  IMAD R6, R0, c[0x0][0x10], R9 ;  /* 0x0000040000067a24 */ /* 0x000fc800078e0209 */
[----:B------:R-:W-:-:S05]  /*b7b0*/  IMAD R6, R6, c[0x0][0x0], R27 ;  /* 0x0000000006067a24 */ /* 0x000fca00078e021b */
[----:B------:R-:W-:-:S06]  /*b7c0*/  IMAD.WIDE.U32 R6, R6, R7, c[0x0][0x560] ;  /* 0x0001580006067625 */ /* 0x000fcc00078e0007 */
[----:B------:R-:W2:Y:S01]  /*b7d0*/  LDG.E.64 R6, [R6.64] ;  /* 0x0000002406067981 */ /* 0x000ea2000c1e1b00 */
[----:B------:R-:W-:-:S04]  /*b7e0*/  IADD3 R9, R9, c[0x0][0x4], RZ ;  /* 0x0000010009097a10 */ /* 0x000fc80007ffe0ff */
[----:B------:R-:W-:Y:S02]  /*b7f0*/  ISETP.GE.U32.AND P0, PT, R9, c[0x0][0x184], PT ;  /* 0x0000610009007a0c */ /* 0x000fe40003f06070 */
[----:B--2---:R-:W-:Y:S02]  /*b800*/  LOP3.LUT R16, R16, R6, RZ, 0x3c, !PT ;  /* 0x0000000610107212 */ /* 0x004fe400078e3cff */
[----:B------:R-:W-:-:S09]  /*b810*/  LOP3.LUT R17, R17, R7, RZ, 0x3c, !PT ;  /* 0x0000000711117212 */ /* 0x000fd200078e3cff */
[----:B------:R-:W-:Y:S05]  /*b820*/  @!P0 BRA `(.L_x_1682) ;  /* 0xffffff6000008947 */ /* 0x000fea000383ffff */
.L_x_1681:
[----:B------:R-:W-:Y:S05]  /*b830*/  BSYNC B0 ;  /* 0x0000000000007941 */ /* 0x000fea0003800000 */
.L_x_1676:
[----:B------:R-:W-:Y:S01]  /*b840*/  IMAD R0, R24, c[0x0][0x0], R27 ;  /* 0x0000000018007a24 */ /* 0x000fe200078e021b */
[----:B------:R-:W-:Y:S01]  /*b850*/  ULDC UR4, c[0x0][0x4] ;  /* 0x0000010000047ab9 */ /* 0x000fe20000000800 */
[----:B------:R-:W-:Y:S01]  /*b860*/  ISETP.NE.AND P2, PT, RZ, c[0x0][0x188], PT ;  /* 0x00006200ff007a0c */ /* 0x000fe20003f45270 */
[----:B------:R-:W-:Y:S02]  /*b870*/  USHF.R.U32.HI UR4, URZ, 0x1, UR4 ;  /* 0x000000013f047899 */ /* 0x000fe40008011604 */
[----:B------:R0:W-:Y:S04]  /*b880*/  STS.64 [R0.X8+0x10], R16 ;  /* 0x0000101000007388 */ /* 0x0001e80000008a00 */
[----:B------:R-:W-:-:S13]  /*b890*/  ISETP.NE.AND P0, PT, RZ, UR4, PT ;  /* 0x00000004ff007c0c */ /* 0x000fda000bf05270 */
[----:B------:R-:W-:Y:S05]  /*b8a0*/  @!P0 BRA `(.L_x_1683) ;  /* 0x000000d000008947 */ /* 0x000fea0003800000 */
[----:B0-----:R-:W-:-:S05]  /*b8b0*/  IMAD.U32 R9, RZ, RZ, UR4 ;  /* 0x00000004ff097e24 */ /* 0x001fca000f8e00ff */
.L_x_1684:
        /* <DEDUP_REMOVED lines=12> */
.L_x_1683:
[----:B0-----:R-:W-:Y:S01]  /*b980*/  LEA R9, R0, 0x10, 0x3 ;  /* 0x0000001000097811 */ /* 0x001fe200078e18ff */
[----:B------:R-:W-:Y:S05]  /*b990*/  @!P2 BRA `(.L_x_1685) ;  /* 0x000002200000a947 */ /* 0x000fea0003800000 */
[----:B------:R-:W-:Y:S01]  /*b9a0*/  IMAD.MOV.U32 R7, RZ, RZ, c[0x0][0x0] ;  /* 0x00000000ff077624 */ /* 0x000fe200078e00ff */
[----:B------:R-:W-:-:S04]  /*b9b0*/  MOV R6, c[0x0][0x0] ;  /* 0x0000000000067a02 */ /* 0x000fc80000000f00 */
[----:B------:R-:W-:-:S13]  /*b9c0*/  ISETP.GT.AND P0, PT, R7, 0x20, PT ;  /* 0x000000200700780c */ /* 0x000fda0003f04270 */
[----:B------:R-:W-:Y:S05]  /*b9d0*/  @!P0 BRA `(.L_x_1686) ;  /* 0x0000013000008947 */ /* 0x000fea0003800000 */
[----:B------:R-:W-:Y:S01]  /*b9e0*/  LEA.HI R7, R7, c[0x0][0x0], RZ, 0x1 ;  /* 0x0000000007077a11 */ /* 0x000fe200078f08ff */
[----:B------:R0:W-:Y:S01]  /*b9f0*/  STS.64 [R0.X8+0x10], R16 ;  /* 0x0000101000007388 */ /* 0x0001e20000008a00 */
[----:B------:R-:W-:Y:S02]  /*ba00*/  IMAD.MOV.U32 R6, RZ, RZ, 0x20 ;  /* 0x00000020ff067424 */ /* 0x000fe400078e00ff */
[----:B------:R-:W-:-:S04]  /*ba10*/  SHF.R.S32.HI R8, RZ, 0x1, R7 ;  /* 0x00000001ff087819 */ /* 0x000fc80000011407 */
[----:B------:R-:W-:-:S13]  /*ba20*/  ISETP.GE.AND P0, PT, R8, 0x20, PT ;  /* 0x000000200800780c */ /* 0x000fda0003f06270 */
[----:B0-----:R-:W-:Y:S05]  /*ba30*/  @!P0 BRA `(.L_x_1686) ;  /* 0x000000d000008947 */ /* 0x001fea0003800000 */
.L_x_1687:
        /* <DEDUP_REMOVED lines=12> */
[----:B------:R-:W-:-:S09]  /*bb00*/  HFMA2.MMA R6, -RZ, RZ, 0, 1.9073486328125e-06 ;  /* 0x00000020ff067435 */ /* 0x000fd200000001ff */
.L_x_1686:
[----:B------:R-:W-:Y:S01]  /*bb10*/  BAR.SYNC.DEFER_BLOCKING 0x0 ;  /* 0x0000000000007b1d */ /* 0x000fe20000010000 */
[----:B------:R-:W-:-:S13]  /*bb20*/  ISETP.GE.AND P0, PT, R6, 0x2, PT ;  /* 0x000000020600780c */ /* 0x000fda0003f06270 */
[----:B------:R-:W-:Y:S05]  /*bb30*/  @!P0 BRA `(.L_x_1685) ;  /* 0x0000008000008947 */ /* 0x000fea0003800000 */
[----:B------:R-:W-:-:S05]  /*bb40*/  IMAD.MOV.U32 R7, RZ, RZ, 0x1 ;  /* 0x00000001ff077424 */ /* 0x000fca00078e00ff */
.L_x_1688:
[----:B------:R-:W0:Y:S04]  /*bb50*/  SHFL.DOWN PT, R0, R17, R7, 0x1f ;  /* 0x08001f0711007589 */ /* 0x000e2800000e0000 */
[----:B------:R1:W2:Y:S02]  /*bb60*/  SHFL.DOWN PT, R9, R16, R7, 0x1f ;  /* 0x08001f0710097589 */ /* 0x0002a400000e0000 */
[----:B-1----:R-:W-:-:S04]  /*bb70*/  SHF.L.U32 R7, R7, 0x1, RZ ;  /* 0x0000000107077819 */ /* 0x002fc800000006ff */
[----:B------:R-:W-:Y:S02]  /*bb80*/  ISETP.GE.AND P0, PT, R7, R6, PT ;  /* 0x000000060700720c */ /* 0x000fe40003f06270 */
[----:B0-----:R-:W-:Y:S02]  /*bb90*/  LOP3.LUT R17, R0, R17, RZ, 0x3c, !PT ;  /* 0x0000001100117212 */ /* 0x001fe400078e3cff */
[----:B--2---:R-:W-:-:S09]  /*bba0*/  LOP3.LUT R16, R9, R16, RZ, 0x3c, !PT ;  /* 0x0000001009107212 */ /* 0x004fd200078e3cff */
[----:B------:R-:W-:Y:S05]  /*bbb0*/  @!P0 BRA `(.L_x_1688) ;  /* 0xffffff9000008947 */ /* 0x000fea000383ffff */
.L_x_1685:
        /* <DEDUP_REMOVED lines=12> */
.L_x_1690:
        /* <DEDUP_REMOVED lines=23> */
.L_x_1692:
[----:B------:R-:W-:-:S05]  /*bdf0*/  IADD3 R18, P0, R18, c[0x0][0x548], RZ ;  /* 0x0001520012127a10 */ /* 0x000fca0007f1e0ff */
[----:B------:R-:W-:-:S05]  /*be00*/  IMAD.X R19, RZ, RZ, c[0x0][0x54c], P0 ;  /* 0x00015300ff137624 */ /* 0x000fca00000e06ff */
[----:B------:R-:W-:Y:S01]  /*be10*/  STG.E.64 [R18.64], R16 ;  /* 0x0000001012007986 */ /* 0x000fe2000c101b24 */
[----:B------:R-:W-:Y:S05]  /*be20*/  EXIT ;  /* 0x000000000000794d */ /* 0x000fea0003800000 */
.L_x_1691:
[----:B------:R-:W-:Y:S01]  /*be30*/  STG.E.64 [R2.64], R16 ;  /* 0x0000001002007986 */ /* 0x000fe2000c101b24 */
[----:B------:R-:W-:Y:S05]  /*be40*/  EXIT ;  /* 0x000000000000794d */ /* 0x000fea0003800000 */
.L_x_1689:
[----:B------:R-:W-:Y:S01]  /*be50*/  ISETP.NE.AND P0, PT, RZ, UR38, PT ;  /* 0x00000026ff007c0c */ /* 0x000fe2000bf05270 */
[----:B------:R-:W-:Y:S02]  /*be60*/  ULDC.U8 UR4, c[0x0][0x579] ;  /* 0x00015e4000047ab9 */ /* 0x000fe40000000000 */
[----:B------:R-:W-:-:S10]  /*be70*/  ISETP.NE.AND P1, PT, RZ, UR4, PT ;  /* 0x00000004ff007c0c */ /* 0x000fd4000bf25270 */
[----:B------:R-:W-:Y:S05]  /*be80*/  @!P0 BRA `(.L_x_1693) ;  /* 0x0000003000008947 */ /* 0x000fea0003800000 */
[----:B------:R-:W2:Y:S02]  /*be90*/  LDG.E.64 R2, [R4.64] ;  /* 0x0000002404027981 */ /* 0x000ea4000c1e1b00 */
[----:B--2---:R-:W-:Y:S02]  /*bea0*/  LOP3.LUT R16, R2, R16, RZ, 0x3c, !PT ;  /* 0x0000001002107212 */ /* 0x004fe400078e3cff */
[----:B------:R-:W-:Y:S02]  /*beb0*/  LOP3.LUT R17, R3, R17, RZ, 0x3c, !PT ;  /* 0x0000001103117212 */ /* 0x000fe400078e3cff */
.L_x_1693:
        /* <DEDUP_REMOVED lines=23> */
.L_x_1695:
[----:B------:R-:W-:-:S04]  /*c030*/  IADD3 R18, P0, R18, c[0x0][0x548], RZ ;  /* 0x0001520012127a10 */ /* 0x000fc80007f1e0ff */
[----:B------:R-:W-:-:S05]  /*c040*/  IADD3.X R19, RZ, c[0x0][0x54c], RZ, P0, !PT ;  /* 0x00015300ff137a10 */ /* 0x000fca00007fe4ff */
[----:B------:R-:W-:Y:S01]  /*c050*/  STG.E.64 [R18.64], R16 ;  /* 0x0000001012007986 */ /* 0x000fe2000c101b24 */
[----:B------:R-:W-:Y:S05]  /*c060*/  EXIT ;  /* 0x000000000000794d */ /* 0x000fea0003800000 */
.L_x_1694:
[----:B------:R-:W-:Y:S01]  /*c070*/  STG.E.64 [R4.64], R16 ;  /* 0x0000001004007986 */ /* 0x000fe2000c101b24 */
[----:B------:R-:W-:Y:S05]  /*c080*/  EXIT ;  /* 0x000000000000794d */ /* 0x000fea0003800000 */
.L_x_1668:
        /* <DEDUP_REMOVED lines=19> */
.L_x_1697:
        /* <DEDUP_REMOVED lines=25> */
.L_x_1699:
[----:B------:R-:W-:-:S05]  /*c350*/  IADD3 R18, P0, R18, c[0x0][0x548], RZ ;  /* 0x0001520012127a10 */ /* 0x000fca0007f1e0ff */
[----:B------:R-:W-:-:S05]  /*c360*/  IMAD.X R19, RZ, RZ, c[0x0][0x54c], P0 ;  /* 0x00015300ff137624 */ /* 0x000fca00000e06ff */
[----:B------:R-:W-:Y:S01]  /*c370*/  STG.E.64 [R18.64], R16 ;  /* 0x0000001012007986 */ /* 0x000fe2000c101b24 */
[----:B------:R-:W-:Y:S05]  /*c380*/  EXIT ;  /* 0x000000000000794d */ /* 0x000fea0003800000 */
.L_x_1698:
[----:B------:R-:W-:Y:S01]  /*c390*/  STG.E.64 [R2.64], R16 ;  /* 0x0000001002007986 */ /* 0x000fe2000c101b24 */
[----:B------:R-:W-:Y:S05]  /*c3a0*/  EXIT ;  /* 0x000000000000794d */ /* 0x000fea0003800000 */
.L_x_1696:
[----:B------:R-:W-:Y:S01]  /*c3b0*/  ISETP.NE.AND P0, PT, RZ, UR38, PT ;  /* 0x00000026ff007c0c */ /* 0x000fe2000bf05270 */
[----:B------:R-:W-:Y:S02]  /*c3c0*/  ULDC.U8 UR4, c[0x0][0x579] ;  /* 0x00015e4000047ab9 */ /* 0x000fe40000000000 */
[----:B------:R-:W-:-:S10]  /*c3d0*/  ISETP.NE.AND P1, PT, RZ, UR4, PT ;  /* 0x00000004ff007c0c */ /* 0x000fd4000bf25270 */
[----:B------:R-:W-:Y:S05]  /*c3e0*/  @!P0 BRA `(.L_x_1700) ;  /* 0x0000003000008947 */ /* 0x000fea0003800000 */
[----:B------:R-:W2:Y:S02]  /*c3f0*/  LDG.E.64 R2, [R4.64] ;  /* 0x0000002404027981 */ /* 0x000ea4000c1e1b00 */
[----:B--2---:R-:W-:Y:S02]  /*c400*/  LOP3.LUT R6, R2, R6, RZ, 0x3c, !PT ;  /* 0x0000000602067212 */ /* 0x004fe400078e3cff */
[----:B------:R-:W-:-:S04]  /*c410*/  LOP3.LUT R7, R3, R7, RZ, 0x3c, !PT ;  /* 0x0000000703077212 */ /* 0x000fc800078e3cff */
.L_x_1700:
        /* <DEDUP_REMOVED lines=25> */
.L_x_1702:
[----:B------:R-:W-:-:S04]  /*c5b0*/  IADD3 R18, P0, R18, c[0x0][0x548], RZ ;  /* 0x0001520012127a10 */ /* 0x000fc80007f1e0ff */
[----:B------:R-:W-:-:S05]  /*c5c0*/  IADD3.X R19, RZ, c[0x0][0x54c], RZ, P0, !PT ;  /* 0x00015300ff137a10 */ /* 0x000fca00007fe4ff */
[----:B------:R-:W-:Y:S01]  /*c5d0*/  STG.E.64 [R18.64], R16 ;  /* 0x0000001012007986 */ /* 0x000fe2000c101b24 */
[----:B------:R-:W-:Y:S05]  /*c5e0*/  EXIT ;  /* 0x000000000000794d */ /* 0x000fea0003800000 */
.L_x_1701:
[----:B------:R-:W-:Y:S01]  /*c5f0*/  STG.E.64 [R4.64], R16 ;  /* 0x0000001004007986 */ /* 0x000fe2000c101b24 */
[----:B------:R-:W-:Y:S05]  /*c600*/  EXIT ;  /* 0x000000000000794d */ /* 0x000fea0003800000 */
.L_x_1703:
        /* <DEDUP_REMOVED lines=15> */
.L_x_9882:


//--------------------- .text._ZN2at6native13reduce_kernelILi256ELi2ENS0_8ReduceOpIsNS0_14func_wrapper_tImZNS0_15xor_sum_functorIsvEclERNS_14TensorIteratorEEUlmmE_EEjmLi4ELi4EEEEEvT1_ --------------------------
	.section	.text._ZN2at6native13reduce_kernelILi256ELi2ENS0_8ReduceOpIsNS0_14func_wrapper_tImZNS0_15xor_sum_functorIsvEclERNS_14TensorIteratorEEUlmmE_EEjmLi4ELi4EEEEEvT1_,"ax",@progbits
	.sectioninfo	@"SHI_REGISTERS=42"
	.align	128
        .global         _ZN2at6native13reduce_kernelILi256ELi2ENS0_8ReduceOpIsNS0_14func_wrapper_tImZNS0_15xor_sum_functorIsvEclERNS_14TensorIteratorEEUlmmE_EEjmLi4ELi4EEEEEvT1_
        .type           _ZN2at6native13reduce_kernelILi256ELi2ENS0_8ReduceOpIsNS0_14func_wrapper_tImZNS0_15xor_sum_functorIsvEclERNS_14TensorIteratorEEUlmmE_EEjmLi4ELi4EEEEEvT1_,@function
        .size           _ZN2at6native13reduce_kernelILi256ELi2ENS0_8ReduceOpIsNS0_14func_wrapper_tImZNS0_15xor_sum_functorIsvEclERNS_14TensorIteratorEEUlmmE_EEjmLi4ELi4EEEEEvT1_,(.L_x_9883 - _ZN2at6native13reduce_kernelILi256ELi2ENS0_8ReduceOpIsNS0_14func_wrapper_tImZNS0_15xor_sum_functorIsvEclERNS_14TensorIteratorEEUlmmE_EEjmLi4ELi4EEEEEvT1_)
        .other          _ZN2at6native13reduce_kernelILi256ELi2ENS0_8ReduceOpIsNS0_14func_wrapper_tImZNS0_15xor_sum_functorIsvEclERNS_14TensorIteratorEEUlmmE_EEjmLi4ELi4EEEEEvT1_,@"STO_CUDA_ENTRY STV_DEFAULT"
_ZN2at6native13reduce_kernelILi256ELi2ENS0_8ReduceOpIsNS0_14func_wrapper_tImZNS0_15xor_sum_functorIsvEclERNS_14TensorIteratorEEUlmmE_EEjmLi4ELi4EEEEEvT1_:
.text._ZN2at6native13reduce_kernelILi256ELi2ENS0_8ReduceOpIsNS0_14func_wrapper_tImZNS0_15xor_sum_functorIsvEclERNS_14TensorIteratorEEUlmmE_EEjmLi4ELi4EEEEEvT1_:
        /* <DEDUP_REMOVED lines=209> */
.L_x_1704:
        /* <DEDUP_REMOVED lines=61> */
.L_x_1713:
[----:B------:R-:W-:Y:S05]  /*10e0*/  BSYNC B2 ;  /* 0x0000000000027941 */ /* 0x000fea0003800000 */
.L_x_1712:
        /* <DEDUP_REMOVED lines=11> */
.L_x_1711:
[----:B------:R-:W-:Y:S05]  /*11a0*/  BSYNC B1 ;  /* 0x0000000000017941 */ /* 0x000fea0003800000 */
.L_x_1710:
[C---:B------:R-:W-:Y:S02]  /*11b0*/  IADD3 R5, P0, -R7.reuse, 0x4, RZ ;  /* 0x0000000407057810 */ /* 0x040fe40007f1e1ff */
[----:B------:R-:W-:Y:S02]  /*11c0*/  IADD3 R8, R7, c[0x0][0x174], RZ ;  /* 0x00005d0007087a10 */ /* 0x000fe40007ffe0ff */
[----:B------:R-:W-:Y:S01]  /*11d0*/  LEA R18, P1, R5, R18, 0x1 ;  /* 0x0000001205127211 */ /* 0x000fe200078208ff */
[----:B------:R-:W-:Y:S01]  /*11e0*/  IMAD.X R4, RZ, RZ, -0x1, P0 ;  /* 0xffffffffff047424 */ /* 0x000fe200000e06ff */
[----:B------:R-:W-:-:S04]  /*11f0*/  IADD3 R8, R8, -0x4, RZ ;  /* 0xfffffffc08087810 */ /* 0x000fc80007ffe0ff */
[----:B------:R-:W-:Y:S02]  /*1200*/  LEA.HI.X R19, R5, R19, R4, 0x1, P1 ;  /* 0x0000001305137211 */ /* 0x000fe400008f0c04 */
.L_x_1709:
[----:B------:R-:W-:Y:S05]  /*1210*/  BSYNC B0 ;  /* 0x0000000000007941 */ /* 0x000fea0003800000 */
.L_x_1708:
        /* <DEDUP_REMOVED lines=8> */
[----:B------:R-:W-:Y:S02]  /*12a0*/  IMAD R11, R16, c[0x0][0x190], R5 ;  /* 0x00006400100b7a24 */ /* 0x000fe400078e0205 */
[----:B------:R-:W-:-:S02]  /*12b0*/  IMAD.MOV.U32 R9, RZ, RZ, c[0x0][0x168] ;  /* 0x00005a00ff097624 */ /* 0x000fc400078e00ff */
[----:B------:R-:W-:Y:S01]  /*12c0*/  IMAD.MOV.U32 R7, RZ, RZ, c[0x0][0x16c] ;  /* 0x00005b00ff077624 */ /* 0x000fe200078e00ff */
[----:B------:R-:W-:-:S04]  /*12d0*/  LEA R5, R11, 0x3, 0x2 ;  /* 0x000000030b057811 */ /* 0x000fc800078e10ff */
[----:B------:R-:W-:Y:S02]  /*12e0*/  ISETP.GE.U32.AND P0, PT, R5, R8, PT ;  /* 0x000000080500720c */ /* 0x000fe40003f06070 */
[----:B------:R-:W-:-:S11]  /*12f0*/  MOV R5, c[0x0][0x168] ;  /* 0x00005a0000057a02 */ /* 0x000fd60000000f00 */
[----:B------:R-:W-:Y:S05]  /*1300*/  @P0 BRA `(.L_x_1715) ;  /* 0x000001d000000947 */ /* 0x000fea0003800000 */
[----:B------:R-:W-:Y:S01]  /*1310*/  MOV R10, c[0x0][0x168] ;  /* 0x00005a00000a7a02 */ /* 0x000fe20000000f00 */
[----:B------:R-:W-:Y:S01]  /*1320*/  IMAD.MOV.U32 R6, RZ, RZ, c[0x0][0x16c] ;  /* 0x00005b00ff067624 */ /* 0x000fe200078e00ff */
[----:B------:R-:W-:Y:S01]  /*1330*/  MOV R7, c[0x0][0x16c] ;  /* 0x00005b0000077a02 */ /* 0x000fe20000000f00 */
[----:B------:R-:W-:Y:S02]  /*1340*/  IMAD.MOV.U32 R9, RZ, RZ, c[0x0][0x168] ;  /* 0x00005a00ff097624 */ /* 0x000fe400078e00ff */
.L_x_1716:
[----:B------:R-:W-:-:S06]  /*1350*/  IMAD.WIDE.U32 R12, R11, 0x8, R18 ;  /* 0x000000080b0c7825 */ /* 0x000fcc00078e0012 */
[----:B------:R-:W2:Y:S01]  /*1360*/  LDG.E.64 R12, [R12.64] ;  /* 0x000000240c0c7981 */ /* 0x000ea2000c1e1b00 */
[----:B------:R-:W-:-:S04]  /*1370*/  IADD3 R11, R11, c[0x0][0x17c], RZ ;  /* 0x00005f000b0b7a10 */ /* 0x000fc80007ffe0ff */
[----:B------:R-:W-:-:S04]  /*1380*/  LEA R15, R11, 0x3, 0x2 ;  /* 0x000000030b0f7811 */ /* 0x000fc800078e10ff */
[----:B------:R-:W-:Y:S02]  /*1390*/  ISETP.GE.U32.AND P0, PT, R15, R8, PT ;  /* 0x000000080f00720c */ /* 0x000fe40003f06070 */
[C---:B--2---:R-:W-:Y:S02]  /*13a0*/  PRMT R14, R12.reuse, 0x9910, RZ ;  /* 0x000099100c0e7816 */ /* 0x044fe400000000ff */
[----:B------:R-:W-:Y:S02]  /*13b0*/  PRMT R20, R12, 0xbb32, RZ ;  /* 0x0000bb320c147816 */ /* 0x000fe400000000ff */
[C---:B------:R-:W-:Y:S01]  /*13c0*/  PRMT R22, R13.reuse, 0xbb32, RZ ;  /* 0x0000bb320d167816 */ /* 0x040fe200000000ff */
[----:B------:R-:W-:Y:S01]  /*13d0*/  IMAD.MOV.U32 R15, RZ, RZ, R14 ;  /* 0x000000ffff0f7224 */ /* 0x000fe200078e000e */
[----:B------:R-:W-:Y:S01]  /*13e0*/  PRMT R21, R13, 0x9910, RZ ;  /* 0x000099100d157816 */ /* 0x000fe200000000ff */
[----:B------:R-:W-:Y:S01]  /*13f0*/  IMAD.MOV.U32 R14, RZ, RZ, R20 ;  /* 0x000000ffff0e7224 */ /* 0x000fe200078e0014 */
[----:B------:R-:W-:-:S02]  /*1400*/  MOV R20, R22 ;  /* 0x0000001600147202 */ /* 0x000fc40000000f00 */
[----:B------:R-:W-:Y:S02]  /*1410*/  LOP3.LUT R10, R10, R21, RZ, 0x3c, !PT ;  /* 0x000000150a0a7212 */ /* 0x000fe400078e3cff */
[----:B------:R-:W-:Y:S02]  /*1420*/  LOP3.LUT R9, R9, R14, RZ, 0x3c, !PT ;  /* 0x0000000e09097212 */ /* 0x000fe400078e3cff */
[----:B------:R-:W-:Y:S02]  /*1430*/  SHF.R.S32.HI R12, RZ, 0x1f, R15 ;  /* 0x0000001fff0c7819 */ /* 0x000fe4000001140f */
[----:B------:R-:W-:Y:S02]  /*1440*/  SHF.R.S32.HI R14, RZ, 0x1f, R14 ;  /* 0x0000001fff0e7819 */ /* 0x000fe4000001140e */
[----:B------:R-:W-:Y:S02]  /*1450*/  SHF.R.S32.HI R21, RZ, 0x1f, R21 ;  /* 0x0000001fff157819 */ /* 0x000fe40000011415 */
[----:B------:R-:W-:-:S02]  /*1460*/  SHF.R.S32.HI R13, RZ, 0x1f, R20 ;  /* 0x0000001fff0d7819 */ /* 0x000fc40000011414 */
[----:B------:R-:W-:Y:S02]  /*1470*/  LOP3.LUT R0, R0, R15, RZ, 0x3c, !PT ;  /* 0x0000000f00007212 */ /* 0x000fe400078e3cff */
[----:B------:R-:W-:Y:S02]  /*1480*/  LOP3.LUT R5, R5, R20, RZ, 0x3c, !PT ;  /* 0x0000001405057212 */ /* 0x000fe400078e3cff */
[----:B------:R-:W-:Y:S02]  /*1490*/  LOP3.LUT R3, R3, R12, RZ, 0x3c, !PT ;  /* 0x0000000c03037212 */ /* 0x000fe400078e3cff */
[----:B------:R-:W-:Y:S02]  /*14a0*/  LOP3.LUT R7, R7, R14, RZ, 0x3c, !PT ;  /* 0x0000000e07077212 */ /* 0x000fe400078e3cff */
[----:B------:R-:W-:Y:S02]  /*14b0*/  LOP3.LUT R6, R6, R21, RZ, 0x3c, !PT ;  /* 0x0000001506067212 */ /* 0x000fe400078e3cff */
[----:B------:R-:W-:Y:S01]  /*14c0*/  LOP3.LUT R4, R4, R13, RZ, 0x3c, !PT ;  /* 0x0000000d04047212 */ /* 0x000fe200078e3cff */
[----:B------:R-:W-:Y:S05]  /*14d0*/  @!P0 BRA `(.L_x_1716) ;  /* 0xfffffe7000008947 */ /* 0x000fea000383ffff */
.L_x_1715:
[----:B------:R-:W-:Y:S05]  /*14e0*/  BSYNC B0 ;  /* 0x0000000000007941 */ /* 0x000fea0003800000 */
.L_x_1714:
        /* <DEDUP_REMOVED lines=8> */
.L_x_1718:
[----:B------:R-:W-:Y:S05]  /*1570*/  BSYNC B0 ;  /* 0x0000000000007941 */ /* 0x000fea0003800000 */
.L_x_1717:
        /* <DEDUP_REMOVED lines=9> */
[----:B------:R-:W2:Y:S02]  /*1610*/  LDG.E.S16 R19, [R18.64] ;  /* 0x0000002412137981 */ /* 0x000ea4000c1e1700 */
[----:B--2---:R-:W-:Y:S02]  /*1620*/  SHF.R.S32.HI R8, RZ, 0x1f, R19 ;  /* 0x0000001fff087819 */ /* 0x004fe40000011413 */
[----:B------:R-:W-:Y:S02]  /*1630*/  LOP3.LUT R0, R0, R19, RZ, 0x3c, !PT ;  /* 0x0000001300007212 */ /* 0x000fe400078e3cff */
[----:B------:R-:W-:Y:S02]  /*1640*/  LOP3.LUT R3, R3, R8, RZ, 0x3c, !PT ;  /* 0x0000000803037212 */ /* 0x000fe400078e3cff */
.L_x_1720:
[----:B------:R-:W-:Y:S05]  /*1650*/  BSYNC B0 ;  /* 0x0000000000007941 */ /* 0x000fea0003800000 */
.L_x_1719:
[----:B------:R-:W-:Y:S01]  /*1660*/  LOP3.LUT R0, R10, R9, R0, 0x96, !PT ;  /* 0x000000090a007212 */ /* 0x000fe200078e9600 */
[----:B------:R-:W-:Y:S01]  /*1670*/  CS2R R32, SRZ ;  /* 0x0000000000207805 */ /* 0x000fe2000001ff00 */
[----:B------:R-:W-:Y:S02]  /*1680*/  LOP3.LUT R3, R6, R7, R3, 0x96, !PT ;  /* 0x0000000706037212 */ /* 0x000fe400078e9603 */
[----:B------:R-:W-:-:S02]  /*1690*/  LOP3.LUT R18, R5, R0, RZ, 0x3c, !PT ;  /* 0x0000000005127212 */ /* 0x000fc400078e3cff */
[----:B------:R-:W-:Y:S01]  /*16a0*/  LOP3.LUT R19, R4, R3, RZ, 0x3c, !PT ;  /* 0x0000000304137212 */ /* 0x000fe200078e3cff */
[----:B------:R-:W-:Y:S05]  /*16b0*/  BRA `(.L_x_1706) ;  /* 0x00008d6000007947 */ /* 0x000fea0003800000 */
.L_x_1707:
        /* <DEDUP_REMOVED lines=46> */
.L_x_1731:
        /* <DEDUP_REMOVED lines=14> */
[----:B------:R-:W-:-:S04]  /*1a80*/  IMAD.MOV.U32 R5, RZ, RZ, R7 ;  /* 0x000000ffff057224 */ /* 0x000fc800078e0007 */
[----:B------:R-:W-:-:S05]  /*1a90*/  IMAD.HI.U32 R3, R7, c[0x0][0x1c4], R4 ;  /* 0x0000710007037a27 */ /* 0x000fca00078e0004 */
[----:B------:R-:W-:Y:S02]  /*1aa0*/  SHF.R.U32.HI R14, RZ, c[0x0][0x1c8], R3 ;  /* 0x00007200ff0e7a19 */ /* 0x000fe40000011603 */
[----:B------:R-:W-:-:S03]  /*1ab0*/  MOV R3, c[0x0][0x1b0] ;  /* 0x00006c0000037a02 */ /* 0x000fc60000000f00 */
[----:B------:R-:W-:Y:S01]  /*1ac0*/  IMAD.MOV R5, RZ, RZ, -R14 ;  /* 0x000000ffff057224 */ /* 0x000fe200078e0a0e */
        /* <DEDUP_REMOVED lines=207> */
.L_x_1726:
[----:B------:R-:W-:-:S04]  /*27c0*/  LOP3.LUT R5, R6, 0xfffffffc, RZ, 0xc0, !PT ;  /* 0xfffffffc06057812 */ /* 0x000fc800078ec0ff */
[----:B------:R-:W-:-:S05]  /*27d0*/  IADD3 R4, P1, R18, R5, RZ ;  /* 0x0000000512047210 */ /* 0x000fca0007f3e0ff */
[----:B------:R-:W-:-:S05]  /*27e0*/  IMAD.X R5, RZ, RZ, R19, P1 ;  /* 0x000000ffff057224 */ /* 0x000fca00008e0613 */
[----:B------:R-:W2:Y:S01]  /*27f0*/  LDG.E R4, [R4.64] ;  /* 0x0000002404047981 */ /* 0x000ea2000c1e1900 */
[----:B------:R-:W-:Y:S02]  /*2800*/  IADD3 R33, R33, c[0x0][0x17c], RZ ;  /* 0x00005f0021217a10 */ /* 0x000fe40007ffe0ff */
[C---:B--2---:R-:W-:Y:S02]  /*2810*/  PRMT R7, R4.reuse, 0x7610, R7 ;  /* 0x0000761004077816 */ /* 0x044fe40000000007 */
        /* <DEDUP_REMOVED lines=224> */
.L_x_1727:
[----:B------:R-:W-:-:S04]  /*3620*/  LOP3.LUT R15, R0, 0xfffffffc, RZ, 0xc0, !PT ;  /* 0xfffffffc000f7812 */ /* 0x000fc800078ec0ff */
[----:B------:R-:W-:-:S05]  /*3630*/  IADD3 R14, P1, R18, R15, RZ ;  /* 0x0000000f120e7210 */ /* 0x000fca0007f3e0ff */
[----:B------:R-:W-:-:S05]  /*3640*/  IMAD.X R15, RZ, RZ, R19, P1 ;  /* 0x000000ffff0f7224 */ /* 0x000fca00008e0613 */
[----:B------:R-:W2:Y:S01]  /*3650*/  LDG.E R14, [R14.64] ;  /* 0x000000240e0e7981 */ /* 0x000ea2000c1e1900 */
[----:B------:R-:W-:Y:S01]  /*3660*/  IADD3 R33, R33, c[0x0][0x17c], RZ ;  /* 0x00005f0021217a10 */ /* 0x000fe20007ffe0ff */
[----:B------:R-:W-:Y:S01]  /*3670*/  IMAD.MOV.U32 R20, RZ, RZ, RZ ;  /* 0x000000ffff147224 */ /* 0x000fe200078e00ff */
[----:B------:R-:W-:Y:S02]  /*3680*/  MOV R3, RZ ;  /* 0x000000ff00037202 */ /* 0x000fe40000000f00 */
[C---:B--2---:R-:W-:Y:S02]  /*3690*/  PRMT R5, R14.reuse, 0x7610, R5 ;  /* 0x000076100e057816 */ /* 0x044fe40000000005 */
        /* <DEDUP_REMOVED lines=204> */
[----:B------:R-:W-:-:S05]  /*4360*/  @P1 MOV R14, RZ ;  /* 0x000000ff000e1202 */ /* 0x000fca0000000f00 */
        /* <DEDUP_REMOVED lines=8> */
.L_x_1728:
[----:B------:R-:W-:-:S04]  /*43f0*/  LOP3.LUT R21, R20, 0xfffffffc, RZ, 0xc0, !PT ;  /* 0xfffffffc14157812 */ /* 0x000fc800078ec0ff */
[----:B------:R-:W-:-:S04]  /*4400*/  IADD3 R20, P1, R18, R21, RZ ;  /* 0x0000001512147210 */ /* 0x000fc80007f3e0ff */
[----:B------:R-:W-:-:S05]  /*4410*/  IADD3.X R21, RZ, R19, RZ, P1, !PT ;  /* 0x00000013ff157210 */ /* 0x000fca0000ffe4ff */
[----:B------:R-:W2:Y:S01]  /*4420*/  LDG.E R20, [R20.64] ;  /* 0x0000002414147981 */ /* 0x000ea2000c1e1900 */
[----:B------:R-:W-:Y:S02]  /*4430*/  IADD3 R33, R33, c[0x0][0x17c], RZ ;  /* 0x00005f0021217a10 */ /* 0x000fe40007ffe0ff */
[C---:B--2---:R-:W-:Y:S02]  /*4440*/  PRMT R15, R20.reuse, 0x7610, R15 ;  /* 0x00007610140f7816 */ /* 0x044fe4000000000f */
        /* <DEDUP_REMOVED lines=213> */
.L_x_1729:
[----:B------:R-:W-:-:S04]  /*51a0*/  LOP3.LUT R3, R3, 0xfffffffc, RZ, 0xc0, !PT ;  /* 0xfffffffc03037812 */ /* 0x000fc800078ec0ff */
[----:B------:R-:W-:-:S05]  /*51b0*/  IADD3 R20, P1, R18, R3, RZ ;  /* 0x0000000312147210 */ /* 0x000fca0007f3e0ff */
[----:B------:R-:W-:-:S05]  /*51c0*/  IMAD.X R21, RZ, RZ, R19, P1 ;  /* 0x000000ffff157224 */ /* 0x000fca00008e0613 */
[----:B------:R0:W2:Y:S01]  /*51d0*/  LDG.E R20, [R20.64] ;  /* 0x0000002414147981 */ /* 0x0000a2000c1e1900 */
[----:B------:R-:W-:Y:S02]  /*51e0*/  IADD3 R33, R33, c[0x0][0x17c], RZ ;  /* 0x00005f0021217a10 */ /* 0x000fe40007ffe0ff */
[----:B------:R-:W-:Y:S02]  /*51f0*/  MOV R0, c[0x0][0x17c] ;  /* 0x00005f0000007a02 */ /* 0x000fe40000000f00 */
[----:B------:R-:W-:Y:S02]  /*5200*/  PRMT R3, R6, 0x9910, RZ ;  /* 0x0000991006037816 */ /* 0x000fe400000000ff */
[----:B------:R-:W-:Y:S01]  /*5210*/  PRMT R34, R7, 0x9910, RZ ;  /* 0x0000991007227816 */ /* 0x000fe200000000ff */
[----:B------:R-:W-:Y:S01]  /*5220*/  IMAD R0, R0, 0x3, R33 ;  /* 0x0000000300007824 */ /* 0x000fe200078e0221 */
[----:B------:R-:W-:Y:S02]  /*5230*/  PRMT R35, R5, 0x9910, RZ ;  /* 0x0000991005237816 */ /* 0x000fe400000000ff */
[----:B------:R-:W-:-:S02]  /*5240*/  LOP3.LUT R9, R9, R34, RZ, 0x3c, !PT ;  /* 0x0000002209097212 */ /* 0x000fc400078e3cff */
[----:B------:R-:W-:Y:S01]  /*5250*/  ISETP.GE.U32.AND P1, PT, R0, c[0x0][0x174], PT ;  /* 0x00005d0000007a0c */ /* 0x000fe20003f26070 */
[----:B------:R-:W-:Y:S01]  /*5260*/  IMAD.MOV.U32 R0, RZ, RZ, R3 ;  /* 0x000000ffff007224 */ /* 0x000fe200078e0003 */
[----:B------:R-:W-:-:S04]  /*5270*/  SHF.R.S32.HI R3, RZ, 0x1f, R34 ;  /* 0x0000001fff037819 */ /* 0x000fc80000011422 */
[----:B------:R-:W-:Y:S02]  /*5280*/  LOP3.LUT R11, R11, R0, RZ, 0x3c, !PT ;  /* 0x000000000b0b7212 */ /* 0x000fe400078e3cff */
[----:B0-----:R-:W-:Y:S02]  /*5290*/  SHF.R.S32.HI R21, RZ, 0x1f, R0 ;  /* 0x0000001fff157819 */ /* 0x001fe40000011400 */
[----:B------:R-:W-:Y:S02]  /*52a0*/  PRMT R0, R4, 0x9910, RZ ;  /* 0x0000991004007816 */ /* 0x000fe400000000ff */
[----:B------:R-:W-:Y:S02]  /*52b0*/  LOP3.LUT R10, R10, R21, RZ, 0x3c, !PT ;  /* 0x000000150a0a7212 */ /* 0x000fe400078e3cff */
[----:B------:R-:W-:Y:S02]  /*52c0*/  MOV R21, R0 ;  /* 0x0000000000157202 */ /* 0x000fe40000000f00 */
[----:B------:R-:W-:Y:S01]  /*52d0*/  LOP3.LUT R8, R8, R3, RZ, 0x3c, !PT ;  /* 0x0000000308087212 */ /* 0x000fe200078e3cff */
[----:B------:R-:W-:Y:S01]  /*52e0*/  IMAD.MOV.U32 R3, RZ, RZ, R35 ;  /* 0x000000ffff037224 */ /* 0x000fe200078e0023 */
[----:B------:R-:W-:-:S02]  /*52f0*/  SHF.R.S32.HI R34, RZ, 0x1f, R21 ;  /* 0x0000001fff227819 */ /* 0x000fc40000011415 */
[----:B------:R-:W-:Y:S02]  /*5300*/  PRMT R35, R15, 0x9910, RZ ;  /* 0x000099100f237816 */ /* 0x000fe400000000ff */
[----:B------:R-:W-:Y:S02]  /*5310*/  SHF.R.S32.HI R0, RZ, 0x1f, R3 ;  /* 0x0000001fff007819 */ /* 0x000fe40000011403 */
[----:B------:R-:W-:Y:S02]  /*5320*/  LOP3.LUT R22, R22, R21, RZ, 0x3c, !PT ;  /* 0x0000001516167212 */ /* 0x000fe400078e3cff */
[----:B------:R-:W-:Y:S02]  /*5330*/  LOP3.LUT R25, R25, R34, RZ, 0x3c, !PT ;  /* 0x0000002219197212 */ /* 0x000fe400078e3cff */
[----:B------:R-:W-:Y:S02]  /*5340*/  PRMT R21, R14, 0x9910, RZ ;  /* 0x000099100e157816 */ /* 0x000fe400000000ff */
[----:B------:R-:W-:Y:S01]  /*5350*/  LOP3.LUT R12, R12, R3, RZ, 0x3c, !PT ;  /* 0x000000030c0c7212 */ /* 0x000fe200078e3cff */
[----:B------:R-:W-:Y:S01]  /*5360*/  IMAD.MOV.U32 R3, RZ, RZ, R35 ;  /* 0x000000ffff037224 */ /* 0x000fe200078e0023 */
[----:B------:R-:W-:-:S02]  /*5370*/  LOP3.LUT R13, R13, R0, RZ, 0x3c, !PT ;  /* 0x000000000d0d7212 */ /* 0x000fc400078e3cff */
[----:B------:R-:W-:Y:S02]  /*5380*/  LOP3.LUT R28, R28, R21, RZ, 0x3c, !PT ;  /* 0x000000151c1c7212 */ /* 0x000fe400078e3cff */
[----:B------:R-:W-:Y:S02]  /*5390*/  SHF.R.S32.HI R0, RZ, 0x1f, R21 ;  /* 0x0000001fff007819 */ /* 0x000fe40000011415 */
[----:B------:R-:W-:Y:S02]  /*53a0*/  LOP3.LUT R26, R26, R3, RZ, 0x3c, !PT ;  /* 0x000000031a1a7212 */ /* 0x000fe400078e3cff */
[----:B------:R-:W-:Y:S02]  /*53b0*/  LOP3.LUT R27, R27, R0, RZ, 0x3c, !PT ;  /* 0x000000001b1b7212 */ /* 0x000fe400078e3cff */
[----:B------:R-:W-:-:S04]  /*53c0*/  SHF.R.S32.HI R3, RZ, 0x1f, R3 ;  /* 0x0000001fff037819 */ /* 0x000fc80000011403 */
[----:B------:R-:W-:Y:S02]  /*53d0*/  LOP3.LUT R24, R24, R3, RZ, 0x3c, !PT ;  /* 0x0000000318187212 */ /* 0x000fe400078e3cff */
[C---:B--2---:R-:W-:Y:S02]  /*53e0*/  PRMT R34, R20.reuse, 0x9910, RZ ;  /* 0x0000991014227816 */ /* 0x044fe400000000ff */
[----:B------:R-:W-:-:S03]  /*53f0*/  PRMT R35, R20, 0xbb32, RZ ;  /* 0x0000bb3214237816 */ /* 0x000fc600000000ff */
[----:B------:R-:W-:Y:S01]  /*5400*/  IMAD.MOV.U32 R21, RZ, RZ, R34 ;  /* 0x000000ffff157224 */ /* 0x000fe200078e0022 */
[----:B------:R-:W-:Y:S02]  /*5410*/  SHF.R.S32.HI R34, RZ, 0x1f, R35 ;  /* 0x0000001fff227819 */ /* 0x000fe40000011423 */
[----:B------:R-:W-:Y:S02]  /*5420*/  LOP3.LUT R32, R32, R35, RZ, 0x3c, !PT ;  /* 0x0000002320207212 */ /* 0x000fe400078e3cff */
[----:B------:R-:W-:Y:S02]  /*5430*/  SHF.R.S32.HI R0, RZ, 0x1f, R21 ;  /* 0x0000001fff007819 */ /* 0x000fe40000011415 */
[----:B------:R-:W-:Y:S02]  /*5440*/  LOP3.LUT R30, R30, R21, RZ, 0x3c, !PT ;  /* 0x000000151e1e7212 */ /* 0x000fe400078e3cff */
[----:B------:R-:W-:Y:S02]  /*5450*/  LOP3.LUT R29, R29, R0, RZ, 0x3c, !PT ;  /* 0x000000001d1d7212 */ /* 0x000fe400078e3cff */
[----:B------:R-:W-:Y:S01]  /*5460*/  LOP3.LUT R31, R31, R34, RZ, 0x3c, !PT ;  /* 0x000000221f1f7212 */ /* 0x000fe200078e3cff */
[----:B------:R-:W-:Y:S01]  /*5470*/  @P1 CALL.REL.NOINC `(.L_x_1730) ;  /* 0x0000001000001944 */ /* 0x000fe20003c00000 */
[----:B------:R-:W-:Y:S05]  /*5480*/  BRA `(.L_x_1731) ;  /* 0xffffc51000007947 */ /* 0x000fea000383ffff */
.L_x_1730:
[----:B------:R-:W-:Y:S05]  /*5490*/  BSYNC B1 ;  /* 0x0000000000017941 */ /* 0x000fea0003800000 */
.L_x_1725:
[C---:B------:R-:W-:Y:S02]  /*54a0*/  PRMT R3, R20.reuse, 0x7610, R3 ;  /* 0x0000761014037816 */ /* 0x040fe40000000003 */
[----:B------:R-:W-:-:S02]  /*54b0*/  PRMT R0, R20, 0x7632, R0 ;  /* 0x0000763214007816 */ /* 0x000fc40000000000 */
.L_x_1724:
[----:B------:R-:W-:Y:S05]  /*54c0*/  BSYNC B0 ;  /* 0x0000000000007941 */ /* 0x000fea0003800000 */
.L_x_1723:
[----:B------:R-:W-:Y:S01]  /*54d0*/  ISETP.GE.U32.AND P0, PT, R33, c[0x0][0x174], PT ;  /* 0x00005d0021007a0c */ /* 0x000fe20003f06070 */
[----:B------:R-:W-:-:S12]  /*54e0*/  BSSY B0, `(.L_x_1732) ;  /* 0x0000345000007945 */ /* 0x000fd80003800000 */
[----:B------:R-:W-:Y:S05]  /*54f0*/  @P0 BRA `(.L_x_1733) ;  /* 0x0000343000000947 */ /* 0x000fea0003800000 */
[----:B------:R-:W-:Y:S02]  /*5500*/  ISETP.NE.AND P1, PT, RZ, c[0x0][0x1b0], PT ;  /* 0x00006c00ff007a0c */ /* 0x000fe40003f25270 */
[----:B------:R-:W-:-:S11]  /*5510*/  MOV R35, RZ ;  /* 0x000000ff00237202 */ /* 0x000fd60000000f00 */
        /* <DEDUP_REMOVED lines=200> */
.L_x_1734:
[----:B------:R-:W-:-:S04]  /*61a0*/  LOP3.LUT R21, R35, 0xfffffffc, RZ, 0xc0, !PT ;  /* 0xfffffffc23157812 */ /* 0x000fc800078ec0ff */
[----:B------:R-:W-:-:S05]  /*61b0*/  IADD3 R20, P2, R18, R21, RZ ;  /* 0x0000001512147210 */ /* 0x000fca0007f5e0ff */
[----:B------:R-:W-:-:S05]  /*61c0*/  IMAD.X R21, RZ, RZ, R19, P2 ;  /* 0x000000ffff157224 */ /* 0x000fca00010e0613 */
[----:B------:R-:W2:Y:S01]  /*61d0*/  LDG.E R20, [R20.64] ;  /* 0x0000002414147981 */ /* 0x000ea2000c1e1900 */
[----:B------:R-:W-:-:S04]  /*61e0*/  IADD3 R37, R33, c[0x0][0x17c], RZ ;  /* 0x00005f0021257a10 */ /* 0x000fc80007ffe0ff */
[----:B------:R-:W-:Y:S02]  /*61f0*/  ISETP.GE.U32.AND P2, PT, R37, c[0x0][0x174], PT ;  /* 0x00005d0025007a0c */ /* 0x000fe40003f46070 */
[C---:B--2---:R-:W-:Y:S02]  /*6200*/  PRMT R7, R20.reuse, 0x7610, R7 ;  /* 0x0000761014077816 */ /* 0x044fe40000000007 */
[----:B------:R-:W-:-:S09]  /*6210*/  PRMT R6, R20, 0x7632, R6 ;  /* 0x0000763214067816 */ /* 0x000fd20000000006 */
[----:B------:R-:W-:Y:S05]  /*6220*/  @P2 BRA `(.L_x_1733) ;  /* 0x0000270000002947 */ /* 0x000fea0003800000 */
[----:B------:R-:W-:Y:S01]  /*6230*/  MOV R20, RZ ;  /* 0x000000ff00147202 */ /* 0x000fe20000000f00 */
        /* <DEDUP_REMOVED lines=199> */
.L_x_1735:
        /* <DEDUP_REMOVED lines=209> */
.L_x_1736:
[----:B------:R-:W-:-:S04]  /*7bc0*/  LOP3.LUT R21, R34, 0xfffffffc, RZ, 0xc0, !PT ;  /* 0xfffffffc22157812 */ /* 0x000fc800078ec0ff */
[----:B------:R-:W-:-:S04]  /*7bd0*/  IADD3 R20, P2, R18, R21, RZ ;  /* 0x0000001512147210 */ /* 0x000fc80007f5e0ff */
[----:B------:R-:W-:-:S05]  /*7be0*/  IADD3.X R21, RZ, R19, RZ, P2, !PT ;  /* 0x00000013ff157210 */ /* 0x000fca00017fe4ff */
        /* <DEDUP_REMOVED lines=206> */
.L_x_1737:
[----:B------:R-:W-:-:S04]  /*88d0*/  LOP3.LUT R3, R3, 0xfffffffc, RZ, 0xc0, !PT ;  /* 0xfffffffc03037812 */ /* 0x000fc800078ec0ff */
[----:B------:R-:W-:-:S05]  /*88e0*/  IADD3 R18, P1, R18, R3, RZ ;  /* 0x0000000312127210 */ /* 0x000fca0007f3e0ff */
[----:B------:R-:W-:-:S05]  /*88f0*/  IMAD.X R19, RZ, RZ, R19, P1 ;  /* 0x000000ffff137224 */ /* 0x000fca00008e0613 */
[----:B------:R-:W2:Y:S02]  /*8900*/  LDG.E R18, [R18.64] ;  /* 0x0000002412127981 */ /* 0x000ea4000c1e1900 */
[C---:B--2---:R-:W-:Y:S02]  /*8910*/  PRMT R3, R18.reuse, 0x7610, R3 ;  /* 0x0000761012037816 */ /* 0x044fe40000000003 */
[----:B------:R-:W-:Y:S02]  /*8920*/  PRMT R0, R18, 0x7632, R0 ;  /* 0x0000763212007816 */ /* 0x000fe40000000000 */
.L_x_1733:
[----:B------:R-:W-:Y:S05]  /*8930*/  BSYNC B0 ;  /* 0x0000000000007941 */ /* 0x000fea0003800000 */
.L_x_1732:
[----:B------:R-:W-:Y:S01]  /*8940*/  BSSY B0, `(.L_x_1738) ;  /* 0x000002c000007945 */ /* 0x000fe20003800000 */
[----:B------:R-:W-:Y:S05]  /*8950*/  @P0 BRA `(.L_x_1739) ;  /* 0x000002a000000947 */ /* 0x000fea0003800000 */
[----:B------:R-:W-:Y:S02]  /*8960*/  IADD3 R33, R33, c[0x0][0x17c], RZ ;  /* 0x00005f0021217a10 */ /* 0x000fe40007ffe0ff */
[----:B------:R-:W-:Y:S02]  /*8970*/  PRMT R7, R7, 0x9910, RZ ;  /* 0x0000991007077816 */ /* 0x000fe400000000ff */
[----:B------:R-:W-:Y:S02]  /*8980*/  ISETP.GE.U32.AND P0, PT, R33, c[0x0][0x174], PT ;  /* 0x00005d0021007a0c */ /* 0x000fe40003f06070 */
[----:B------:R-:W-:-:S02]  /*8990*/  PRMT R18, R6, 0x9910, RZ ;  /* 0x0000991006127816 */ /* 0x000fc400000000ff */
[----:B------:R-:W-:Y:S02]  /*89a0*/  MOV R6, R7 ;  /* 0x0000000700067202 */ /* 0x000fe40000000f00 */
[----:B------:R-:W-:Y:S02]  /*89b0*/  SHF.R.S32.HI R19, RZ, 0x1f, R18 ;  /* 0x0000001fff137819 */ /* 0x000fe40000011412 */
[----:B------:R-:W-:Y:S02]  /*89c0*/  SHF.R.S32.HI R7, RZ, 0x1f, R6 ;  /* 0x0000001fff077819 */ /* 0x000fe40000011406 */
[----:B------:R-:W-:Y:S02]  /*89d0*/  LOP3.LUT R9, R9, R6, RZ, 0x3c, !PT ;  /* 0x0000000609097212 */ /* 0x000fe400078e3cff */
[----:B------:R-:W-:Y:S02]  /*89e0*/  LOP3.LUT R11, R11, R18, RZ, 0x3c, !PT ;  /* 0x000000120b0b7212 */ /* 0x000fe400078e3cff */
[----:B------:R-:W-:-:S02]  /*89f0*/  LOP3.LUT R8, R8, R7, RZ, 0x3c, !PT ;  /* 0x0000000708087212 */ /* 0x000fc400078e3cff */
[----:B------:R-:W-:Y:S01]  /*8a00*/  LOP3.LUT R10, R10, R19, RZ, 0x3c, !PT ;  /* 0x000000130a0a7212 */ /* 0x000fe200078e3cff */
[----:B------:R-:W-:Y:S05]  /*8a10*/  @P0 BRA `(.L_x_1739) ;  /* 0x000001e000000947 */ /* 0x000fea0003800000 */
[----:B------:R-:W-:Y:S02]  /*8a20*/  IADD3 R18, R33, c[0x0][0x17c], RZ ;  /* 0x00005f0021127a10 */ /* 0x000fe40007ffe0ff */
[----:B------:R-:W-:Y:S02]  /*8a30*/  PRMT R5, R5, 0x9910, RZ ;  /* 0x0000991005057816 */ /* 0x000fe400000000ff */
[----:B------:R-:W-:Y:S02]  /*8a40*/  ISETP.GE.U32.AND P0, PT, R18, c[0x0][0x174], PT ;  /* 0x00005d0012007a0c */ /* 0x000fe40003f06070 */
[----:B------:R-:W-:Y:S02]  /*8a50*/  PRMT R7, R4, 0x9910, RZ ;  /* 0x0000991004077816 */ /* 0x000fe400000000ff */
[----:B------:R-:W-:Y:S02]  /*8a60*/  SHF.R.S32.HI R4, RZ, 0x1f, R5 ;  /* 0x0000001fff047819 */ /* 0x000fe40000011405 */
[----:B------:R-:W-:-:S02]  /*8a70*/  SHF.R.S32.HI R6, RZ, 0x1f, R7 ;  /* 0x0000001fff067819 */ /* 0x000fc40000011407 */
[----:B------:R-:W-:Y:S02]  /*8a80*/  LOP3.LUT R12, R12, R5, RZ, 0x3c, !PT ;  /* 0x000000050c0c7212 */ /* 0x000fe400078e3cff */
[----:B------:R-:W-:Y:S02]  /*8a90*/  LOP3.LUT R22, R22, R7, RZ, 0x3c, !PT ;  /* 0x0000000716167212 */ /* 0x000fe400078e3cff */
[----:B------:R-:W-:Y:S02]  /*8aa0*/  LOP3.LUT R13, R13, R4, RZ, 0x3c, !PT ;  /* 0x000000040d0d7212 */ /* 0x000fe400078e3cff */
[----:B------:R-:W-:Y:S01]  /*8ab0*/  LOP3.LUT R25, R25, R6, RZ, 0x3c, !PT ;  /* 0x0000000619197212 */ /* 0x000fe200078e3cff */
[----:B------:R-:W-:Y:S05]  /*8ac0*/  @P0 BRA `(.L_x_1739) ;  /* 0x0000013000000947 */ /* 0x000fea0003800000 */
[----:B------:R-:W-:Y:S02]  /*8ad0*/  IADD3 R4, R18, c[0x0][0x17c], RZ ;  /* 0x00005f0012047a10 */ /* 0x000fe40007ffe0ff */
[----:B------:R-:W-:Y:S02]  /*8ae0*/  PRMT R7, R14, 0x9910, RZ ;  /* 0x000099100e077816 */ /* 0x000fe400000000ff */
[----:B------:R-:W-:-:S02]  /*8af0*/  ISETP.GE.U32.AND P0, PT, R4, c[0x0][0x174], PT ;  /* 0x00005d0004007a0c */ /* 0x000fc40003f06070 */
[----:B------:R-:W-:Y:S02]  /*8b00*/  LOP3.LUT R28, R28, R7, RZ, 0x3c, !PT ;  /* 0x000000071c1c7212 */ /* 0x000fe400078e3cff */
[----:B------:R-:W-:-:S04]  /*8b10*/  PRMT R5, R15, 0x9910, RZ ;  /* 0x000099100f057816 */ /* 0x000fc800000000ff */
[----:B------:R-:W-:Y:S02]  /*8b20*/  LOP3.LUT R26, R26, R5, RZ, 0x3c, !PT ;  /* 0x000000051a1a7212 */ /* 0x000fe400078e3cff */
[----:B------:R-:W-:-:S03]  /*8b30*/  SHF.R.S32.HI R5, RZ, 0x1f, R5 ;  /* 0x0000001fff057819 */ /* 0x000fc60000011405 */
[----:B------:R-:W-:Y:S02]  /*8b40*/  @!P0 PRMT R4, R0, 0x9910, RZ ;  /* 0x0000991000048816 */ /* 0x000fe400000000ff */
[----:B------:R-:W-:Y:S02]  /*8b50*/  SHF.R.S32.HI R0, RZ, 0x1f, R7 ;  /* 0x0000001fff007819 */ /* 0x000fe40000011407 */
[----:B------:R-:W-:Y:S01]  /*8b60*/  @!P0 PRMT R3, R3, 0x9910, RZ ;  /* 0x0000991003038816 */ /* 0x000fe200000000ff */
[----:B------:R-:W-:Y:S01]  /*8b70*/  @!P0 IMAD.MOV.U32 R7, RZ, RZ, R4 ;  /* 0x000000ffff078224 */ /* 0x000fe200078e0004 */
[----:B------:R-:W-:Y:S02]  /*8b80*/  LOP3.LUT R27, R27, R0, RZ, 0x3c, !PT ;  /* 0x000000001b1b7212 */ /* 0x000fe400078e3cff */
[----:B------:R-:W-:Y:S02]  /*8b90*/  @!P0 SHF.R.S32.HI R0, RZ, 0x1f, R3 ;  /* 0x0000001fff008819 */ /* 0x000fe40000011403 */
[----:B------:R-:W-:-:S02]  /*8ba0*/  @!P0 SHF.R.S32.HI R4, RZ, 0x1f, R7 ;  /* 0x0000001fff048819 */ /* 0x000fc40000011407 */
[----:B------:R-:W-:Y:S02]  /*8bb0*/  LOP3.LUT R24, R24, R5, RZ, 0x3c, !PT ;  /* 0x0000000518187212 */ /* 0x000fe400078e3cff */
[----:B------:R-:W-:Y:S02]  /*8bc0*/  @!P0 LOP3.LUT R30, R30, R3, RZ, 0x3c, !PT ;  /* 0x000000031e1e8212 */ /* 0x000fe400078e3cff */
[----:B------:R-:W-:Y:S02]  /*8bd0*/  @!P0 LOP3.LUT R32, R32, R7, RZ, 0x3c, !PT ;  /* 0x0000000720208212 */ /* 0x000fe400078e3cff */
[----:B------:R-:W-:Y:S02]  /*8be0*/  @!P0 LOP3.LUT R29, R29, R0, RZ, 0x3c, !PT ;  /* 0x000000001d1d8212 */ /* 0x000fe400078e3cff */
[----:B------:R-:W-:Y:S02]  /*8bf0*/  @!P0 LOP3.LUT R31, R31, R4, RZ, 0x3c, !PT ;  /* 0x000000041f1f8212 */ /* 0x000fe400078e3cff */
.L_x_1739:
[----:B------:R-:W-:Y:S05]  /*8c00*/  BSYNC B0 ;  /* 0x0000000000007941 */ /* 0x000fea0003800000 */
.L_x_1738:
        /* <DEDUP_REMOVED lines=9> */
.L_x_1722:
        /* <DEDUP_REMOVED lines=32> */
.L_x_1743:
[----:B------:R-:W-:Y:S01]  /*8ea0*/  IMAD R14, R30, R33, RZ ;  /* 0x000000211e0e7224 */ /* 0x000fe200078e02ff */
[----:B------:R-:W-:-:S04]  /*8eb0*/  IADD3 R33, R33, c[0x0][0x17c], RZ ;  /* 0x00005f0021217a10 */ /* 0x000fc80007ffe0ff */
[----:B------:R-:W-:Y:S01]  /*8ec0*/  SHF.R.U32.HI R29, RZ, 0x1, R14 ;  /* 0x00000001ff1d7819 */ /* 0x000fe2000001160e */
[----:B------:R-:W-:Y:S01]  /*8ed0*/  IMAD R14, R30, R33, RZ ;  /* 0x000000211e0e7224 */ /* 0x000fe200078e02ff */
[----:B------:R-:W-:-:S03]  /*8ee0*/  IADD3 R33, R33, c[0x0][0x17c], RZ ;  /* 0x00005f0021217a10 */ /* 0x000fc60007ffe0ff */
[----:B------:R-:W-:Y:S01]  /*8ef0*/  IMAD.WIDE.U32 R28, R29, 0x4, R18 ;  /* 0x000000041d1c7825 */ /* 0x000fe200078e0012 */
[----:B------:R-:W-:-:S03]  /*8f00*/  SHF.R.U32.HI R15, RZ, 0x1, R14 ;  /* 0x00000001ff0f7819 */ /* 0x000fc6000001160e */
[C---:B------:R-:W-:Y:S02]  /*8f10*/  IMAD R20, R30.reuse, R33, RZ ;  /* 0x000000211e147224 */ /* 0x040fe400078e02ff */
[----:B------:R-:W-:Y:S01]  /*8f20*/  IMAD.WIDE.U32 R14, R15, 0x4, R18 ;  /* 0x000000040f0e7825 */ /* 0x000fe200078e0012 */
[----:B------:R-:W2:Y:S01]  /*8f30*/  LDG.E R28, [R28.64] ;  /* 0x000000241c1c7981 */ /* 0x000ea2000c1e1900 */
[----:B------:R-:W-:Y:S02]  /*8f40*/  IADD3 R33, R33, c[0x0][0x17c], RZ ;  /* 0x00005f0021217a10 */ /* 0x000fe40007ffe0ff */
[----:B------:R-:W-:Y:S02]  /*8f50*/  SHF.R.U32.HI R21, RZ, 0x1, R20 ;  /* 0x00000001ff157819 */ /* 0x000fe40000011614 */
[----:B------:R2:W3:Y:S01]  /*8f60*/  LDG.E R14, [R14.64] ;  /* 0x000000240e0e7981 */ /* 0x0004e2000c1e1900 */
[----:B------:R-:W-:Y:S02]  /*8f70*/  IMAD R24, R30, R33, RZ ;  /* 0x000000211e187224 */ /* 0x000fe400078e02ff */
[----:B------:R-:W-:-:S03]  /*8f80*/  IMAD.WIDE.U32 R20, R21, 0x4, R18 ;  /* 0x0000000415147825 */ /* 0x000fc600078e0012 */
[----:B------:R-:W-:-:S03]  /*8f90*/  SHF.R.U32.HI R25, RZ, 0x1, R24 ;  /* 0x00000001ff197819 */ /* 0x000fc60000011618 */
[----:B------:R3:W4:Y:S02]  /*8fa0*/  LDG.E R20, [R20.64] ;  /* 0x0000002414147981 */ /* 0x000724000c1e1900 */
[----:B------:R-:W-:-:S05]  /*8fb0*/  IMAD.WIDE.U32 R24, R25, 0x4, R18 ;  /* 0x0000000419187825 */ /* 0x000fca00078e0012 */
[----:B------:R0:W5:Y:S01]  /*8fc0*/  LDG.E R35, [R24.64] ;  /* 0x0000002418237981 */ /* 0x000162000c1e1900 */
[----:B------:R-:W-:-:S05]  /*8fd0*/  IADD3 R33, R33, c[0x0][0x17c], RZ ;  /* 0x00005f0021217a10 */ /* 0x000fca0007ffe0ff */
[----:B------:R-:W-:-:S05]  /*8fe0*/  IMAD R27, R34, 0x3, R33 ;  /* 0x00000003221b7824 */ /* 0x000fca00078e0221 */
[----:B------:R-:W-:Y:S02]  /*8ff0*/  ISETP.GE.U32.AND P0, PT, R27, c[0x0][0x174], PT ;  /* 0x00005d001b007a0c */ /* 0x000fe40003f06070 */
[C---:B--2---:R-:W-:Y:S02]  /*9000*/  PRMT R15, R28.reuse, 0x9910, RZ ;  /* 0x000099101c0f7816 */ /* 0x044fe400000000ff */
[----:B------:R-:W-:Y:S02]  /*9010*/  PRMT R29, R28, 0xbb32, RZ ;  /* 0x0000bb321c1d7816 */ /* 0x000fe400000000ff */
[----:B------:R-:W-:Y:S02]  /*9020*/  LOP3.LUT R26, R26, R15, RZ, 0x3c, !PT ;  /* 0x0000000f1a1a7212 */ /* 0x000fe400078e3cff */
[----:B---3--:R-:W-:Y:S02]  /*9030*/  PRMT R21, R14, 0xbb32, RZ ;  /* 0x0000bb320e157816 */ /* 0x008fe400000000ff */
[----:B------:R-:W-:-:S02]  /*9040*/  SHF.R.S32.HI R15, RZ, 0x1f, R15 ;  /* 0x0000001fff0f7819 */ /* 0x000fc4000001140f */
[----:B------:R-:W-:Y:S02]  /*9050*/  MOV R27, R29 ;  /* 0x0000001d001b7202 */ /* 0x000fe40000000f00 */
[----:B------:R-:W-:Y:S01]  /*9060*/  LOP3.LUT R8, R8, R15, RZ, 0x3c, !PT ;  /* 0x0000000f08087212 */ /* 0x000fe200078e3cff */
[----:B------:R-:W-:Y:S01]  /*9070*/  IMAD.MOV.U32 R15, RZ, RZ, R21 ;  /* 0x000000ffff0f7224 */ /* 0x000fe200078e0015 */
[----:B------:R-:W-:Y:S02]  /*9080*/  PRMT R36, R14, 0x9910, RZ ;  /* 0x000099100e247816 */ /* 0x000fe400000000ff */
[----:B0-----:R-:W-:Y:S02]  /*9090*/  SHF.R.S32.HI R24, RZ, 0x1f, R27 ;  /* 0x0000001fff187819 */ /* 0x001fe4000001141b */
[----:B------:R-:W-:Y:S02]  /*90a0*/  LOP3.LUT R6, R6, R15, RZ, 0x3c, !PT ;  /* 0x0000000f06067212 */ /* 0x000fe400078e3cff */
[----:B------:R-:W-:-:S02]  /*90b0*/  SHF.R.S32.HI R15, RZ, 0x1f, R15 ;  /* 0x0000001fff0f7819 */ /* 0x000fc4000001140f */
[----:B----4-:R-:W-:Y:S02]  /*90c0*/  PRMT R21, R20, 0x9910, RZ ;  /* 0x0000991014157816 */ /* 0x010fe400000000ff */
[----:B------:R-:W-:Y:S02]  /*90d0*/  LOP3.LUT R13, R13, R36, RZ, 0x3c, !PT ;  /* 0x000000240d0d7212 */ /* 0x000fe400078e3cff */
[----:B------:R-:W-:Y:S02]  /*90e0*/  LOP3.LUT R11, R11, R24, RZ, 0x3c, !PT ;  /* 0x000000180b0b7212 */ /* 0x000fe400078e3cff */
[----:B------:R-:W-:Y:S02]  /*90f0*/  SHF.R.S32.HI R36, RZ, 0x1f, R36 ;  /* 0x0000001fff247819 */ /* 0x000fe40000011424 */
[----:B------:R-:W-:Y:S01]  /*9100*/  LOP3.LUT R12, R12, R15, RZ, 0x3c, !PT ;  /* 0x0000000f0c0c7212 */ /* 0x000fe200078e3cff */
[----:B------:R-:W-:Y:S01]  /*9110*/  IMAD.MOV.U32 R15, RZ, RZ, R21 ;  /* 0x000000ffff0f7224 */ /* 0x000fe200078e0015 */
[----:B------:R-:W-:-:S02]  /*9120*/  PRMT R24, R20, 0xbb32, RZ ;  /* 0x0000bb3214187816 */ /* 0x000fc400000000ff */
[----:B-----5:R-:W-:Y:S02]  /*9130*/  PRMT R21, R35, 0x9910, RZ ;  /* 0x0000991023157816 */ /* 0x020fe400000000ff */
[----:B------:R-:W-:Y:S02]  /*9140*/  LOP3.LUT R9, R9, R36, RZ, 0x3c, !PT ;  /* 0x0000002409097212 */ /* 0x000fe400078e3cff */
[----:B------:R-:W-:Y:S02]  /*9150*/  MOV R36, R24 ;  /* 0x0000001800247202 */ /* 0x000fe40000000f00 */
[----:B------:R-:W-:Y:S02]  /*9160*/  LOP3.LUT R4, R4, R15, RZ, 0x3c, !PT ;  /* 0x0000000f04047212 */ /* 0x000fe400078e3cff */
[----:B------:R-:W-:Y:S01]  /*9170*/  SHF.R.S32.HI R24, RZ, 0x1f, R15 ;  /* 0x0000001fff187819 */ /* 0x000fe2000001140f */
[----:B------:R-:W-:Y:S01]  /*9180*/  IMAD.MOV.U32 R15, RZ, RZ, R21 ;  /* 0x000000ffff0f7224 */ /* 0x000fe200078e0015 */
[----:B------:R-:W-:-:S02]  /*9190*/  PRMT R25, R35, 0xbb32, RZ ;  /* 0x0000bb3223197816 */ /* 0x000fc400000000ff */
[----:B------:R-:W-:Y:S02]  /*91a0*/  LOP3.LUT R3, R3, R36, RZ, 0x3c, !PT ;  /* 0x0000002403037212 */ /* 0x000fe400078e3cff */
[----:B------:R-:W-:Y:S02]  /*91b0*/  LOP3.LUT R7, R7, R24, RZ, 0x3c, !PT ;  /* 0x0000001807077212 */ /* 0x000fe400078e3cff */
        /* <DEDUP_REMOVED lines=10> */
[----:B------:R-:W-:Y:S05]  /*9260*/  BSYNC B1 ;  /* 0x0000000000017941 */ /* 0x000fea0003800000 */
.L_x_1742:
[C---:B------:R-:W-:Y:S02]  /*9270*/  PRMT R24, R28.reuse, 0x7610, R24 ;  /* 0x000076101c187816 */ /* 0x040fe40000000018 */
[----:B------:R-:W-:-:S02]  /*9280*/  PRMT R25, R28, 0x7632, R25 ;  /* 0x000076321c197816 */ /* 0x000fc40000000019 */
[C---:B------:R-:W-:Y:S02]  /*9290*/  PRMT R29, R20.reuse, 0x7610, R29 ;  /* 0x00007610141d7816 */ /* 0x040fe4000000001d */
[----:B------:R-:W-:Y:S02]  /*92a0*/  PRMT R34, R20, 0x7632, R34 ;  /* 0x0000763214227816 */ /* 0x000fe40000000022 */
[C---:B------:R-:W-:Y:S02]  /*92b0*/  PRMT R27, R14.reuse, 0x7610, R27 ;  /* 0x000076100e1b7816 */ /* 0x040fe4000000001b */
[----:B------:R-:W-:Y:S02]  /*92c0*/  PRMT R28, R14, 0x7632, R28 ;  /* 0x000076320e1c7816 */ /* 0x000fe4000000001c */
[C---:B------:R-:W-:Y:S02]  /*92d0*/  PRMT R20, R35.reuse, 0x7610, R20 ;  /* 0x0000761023147816 */ /* 0x040fe40000000014 */
[----:B------:R-:W-:-:S02]  /*92e0*/  PRMT R21, R35, 0x7632, R21 ;  /* 0x0000763223157816 */ /* 0x000fc40000000015 */
.L_x_1741:
[----:B------:R-:W-:Y:S05]  /*92f0*/  BSYNC B0 ;  /* 0x0000000000007941 */ /* 0x000fea0003800000 */
.L_x_1740:
        /* <DEDUP_REMOVED lines=35> */
.L_x_1745:
[----:B------:R-:W-:Y:S05]  /*9530*/  BSYNC B0 ;  /* 0x0000000000007941 */ /* 0x000fea0003800000 */
.L_x_1744:
[----:B------:R-:W-:Y:S01]  /*9540*/  BSSY B0, `(.L_x_1746) ;  /* 0x000002a000007945 */ /* 0x000fe20003800000 */
[----:B------:R-:W-:Y:S05]  /*9550*/  @P1 BRA `(.L_x_1747) ;  /* 0x0000028000001947 */ /* 0x000fea0003800000 */
[----:B------:R-:W-:Y:S02]  /*9560*/  PRMT R15, R24, 0x9910, RZ ;  /* 0x00009910180f7816 */ /* 0x000fe400000000ff */
[----:B------:R-:W-:Y:S02]  /*9570*/  IADD3 R24, R33, c[0x0][0x17c], RZ ;  /* 0x00005f0021187a10 */ /* 0x000fe40007ffe0ff */
[----:B------:R-:W-:Y:S02]  /*9580*/  PRMT R25, R25, 0x9910, RZ ;  /* 0x0000991019197816 */ /* 0x000fe400000000ff */
[----:B------:R-:W-:Y:S02]  /*9590*/  ISETP.GE.U32.AND P0, PT, R24, c[0x0][0x174], PT ;  /* 0x00005d0018007a0c */ /* 0x000fe40003f06070 */
        /* <DEDUP_REMOVED lines=10> */
[----:B------:R-:W-:Y:S02]  /*9640*/  PRMT R15, R28, 0x9910, RZ ;  /* 0x000099101c0f7816 */ /* 0x000fe400000000ff */
        /* <DEDUP_REMOVED lines=11> */
[----:B------:R-:W-:Y:S02]  /*9700*/  LOP3.LUT R4, R4, R15, RZ, 0x3c, !PT ;  /* 0x0000000f04047212 */ /* 0x000fe400078e3cff */
[----:B------:R-:W-:-:S02]  /*9710*/  SHF.R.S32.HI R14, RZ, 0x1f, R15 ;  /* 0x0000001fff0e7819 */ /* 0x000fc4000001140f */
[----:B------:R-:W-:Y:S02]  /*9720*/  LOP3.LUT R3, R3, R18, RZ, 0x3c, !PT ;  /* 0x0000001203037212 */ /* 0x000fe400078e3cff */
[----:B------:R-:W-:Y:S02]  /*9730*/  LOP3.LUT R7, R7, R14, RZ, 0x3c, !PT ;  /* 0x0000000e07077212 */ /* 0x000fe400078e3cff */
[----:B------:R-:W-:Y:S02]  /*9740*/  SHF.R.S32.HI R18, RZ, 0x1f, R18 ;  /* 0x0000001fff127819 */ /* 0x000fe40000011412 */
[----:B------:R-:W-:Y:S02]  /*9750*/  @!P0 PRMT R15, R20, 0x9910, RZ ;  /* 0x00009910140f8816 */ /* 0x000fe400000000ff */
[----:B------:R-:W-:Y:S02]  /*9760*/  @!P0 PRMT R21, R21, 0x9910, RZ ;  /* 0x0000991015158816 */ /* 0x000fe400000000ff */
[----:B------:R-:W-:-:S02]  /*9770*/  @!P0 SHF.R.S32.HI R19, RZ, 0x1f, R15 ;  /* 0x0000001fff138819 */ /* 0x000fc4000001140f */
[----:B------:R-:W-:Y:S02]  /*9780*/  @!P0 SHF.R.S32.HI R14, RZ, 0x1f, R21 ;  /* 0x0000001fff0e8819 */ /* 0x000fe40000011415 */
[----:B------:R-:W-:Y:S02]  /*9790*/  LOP3.LUT R5, R5, R18, RZ, 0x3c, !PT ;  /* 0x0000001205057212 */ /* 0x000fe400078e3cff */
[----:B------:R-:W-:Y:S02]  /*97a0*/  @!P0 LOP3.LUT R0, R0, R15, RZ, 0x3c, !PT ;  /* 0x0000000f00008212 */ /* 0x000fe400078e3cff */
[----:B------:R-:W-:Y:S02]  /*97b0*/  @!P0 LOP3.LUT R32, R32, R21, RZ, 0x3c, !PT ;  /* 0x0000001520208212 */ /* 0x000fe400078e3cff */
[----:B------:R-:W-:Y:S02]  /*97c0*/  @!P0 LOP3.LUT R22, R22, R19, RZ, 0x3c, !PT ;  /* 0x0000001316168212 */ /* 0x000fe400078e3cff */
[----:B------:R-:W-:-:S02]  /*97d0*/  @!P0 LOP3.LUT R31, R31, R14, RZ, 0x3c, !PT ;  /* 0x0000000e1f1f8212 */ /* 0x000fc400078e3cff */
.L_x_1747:
[----:B------:R-:W-:Y:S05]  /*97e0*/  BSYNC B0 ;  /* 0x0000000000007941 */ /* 0x000fea0003800000 */
.L_x_1746:
        /* <DEDUP_REMOVED lines=9> */
.L_x_1721:
        /* <DEDUP_REMOVED lines=36> */
.L_x_1751:
[----:B------:R-:W-:Y:S02]  /*9ac0*/  SHF.R.U32.HI R31, RZ, 0x1, R29 ;  /* 0x00000001ff1f7819 */ /* 0x000fe4000001161d */
[----:B------:R-:W-:-:S03]  /*9ad0*/  IADD3 R29, R29, c[0x0][0x17c], RZ ;  /* 0x00005f001d1d7a10 */ /* 0x000fc60007ffe0ff */
[----:B------:R-:W-:Y:S01]  /*9ae0*/  IMAD.WIDE.U32 R30, R31, 0x4, R18 ;  /* 0x000000041f1e7825 */ /* 0x000fe200078e0012 */
[----:B------:R-:W-:Y:S02]  /*9af0*/  SHF.R.U32.HI R21, RZ, 0x1, R29 ;  /* 0x00000001ff157819 */ /* 0x000fe4000001161d */
[----:B------:R-:W-:-:S03]  /*9b00*/  IADD3 R29, R29, c[0x0][0x17c], RZ ;  /* 0x00005f001d1d7a10 */ /* 0x000fc60007ffe0ff */
[----:B------:R-:W-:Y:S01]  /*9b10*/  IMAD.WIDE.U32 R20, R21, 0x4, R18 ;  /* 0x0000000415147825 */ /* 0x000fe200078e0012 */
[----:B------:R0:W2:Y:S01]  /*9b20*/  LDG.E R30, [R30.64] ;  /* 0x000000241e1e7981 */ /* 0x0000a2000c1e1900 */
[----:B------:R-:W-:-:S04]  /*9b30*/  SHF.R.U32.HI R25, RZ, 0x1, R29 ;  /* 0x00000001ff197819 */ /* 0x000fc8000001161d */
[----:B------:R2:W3:Y:S01]  /*9b40*/  LDG.E R20, [R20.64] ;  /* 0x0000002414147981 */ /* 0x0004e2000c1e1900 */
[----:B------:R-:W-:Y:S01]  /*9b50*/  IADD3 R29, R29, c[0x0][0x17c], RZ ;  /* 0x00005f001d1d7a10 */ /* 0x000fe20007ffe0ff */
[----:B------:R-:W-:-:S03]  /*9b60*/  IMAD.WIDE.U32 R24, R25, 0x4, R18 ;  /* 0x0000000419187825 */ /* 0x000fc600078e0012 */
[----:B------:R-:W-:-:S03]  /*9b70*/  SHF.R.U32.HI R27, RZ, 0x1, R29 ;  /* 0x00000001ff1b7819 */ /* 0x000fc6000001161d */
[----:B------:R3:W4:Y:S02]  /*9b80*/  LDG.E R24, [R24.64] ;  /* 0x0000002418187981 */ /* 0x000724000c1e1900 */
[----:B------:R-:W-:-:S05]  /*9b90*/  IMAD.WIDE.U32 R26, R27, 0x4, R18 ;  /* 0x000000041b1a7825 */ /* 0x000fca00078e0012 */
[----:B------:R1:W5:Y:S01]  /*9ba0*/  LDG.E R34, [R26.64] ;  /* 0x000000241a227981 */ /* 0x000362000c1e1900 */
[----:B------:R-:W-:-:S05]  /*9bb0*/  IADD3 R29, R29, c[0x0][0x17c], RZ ;  /* 0x00005f001d1d7a10 */ /* 0x000fca0007ffe0ff */
[----:B0-----:R-:W-:-:S05]  /*9bc0*/  IMAD R31, R32, 0x3, R29 ;  /* 0x00000003201f7824 */ /* 0x001fca00078e021d */
[----:B------:R-:W-:Y:S02]  /*9bd0*/  ISETP.GE.U32.AND P0, PT, R31, c[0x0][0x174], PT ;  /* 0x00005d001f007a0c */ /* 0x000fe40003f06070 */
[C---:B--2---:R-:W-:Y:S02]  /*9be0*/  PRMT R21, R30.reuse, 0x9910, RZ ;  /* 0x000099101e157816 */ /* 0x044fe400000000ff */
[----:B------:R-:W-:Y:S02]  /*9bf0*/  PRMT R33, R30, 0xbb32, RZ ;  /* 0x0000bb321e217816 */ /* 0x000fe400000000ff */
[----:B-1----:R-:W-:Y:S02]  /*9c00*/  SHF.R.S32.HI R26, RZ, 0x1f, R21 ;  /* 0x0000001fff1a7819 */ /* 0x002fe40000011415 */
[----:B---3--:R-:W-:Y:S02]  /*9c10*/  PRMT R25, R20, 0xbb32, RZ ;  /* 0x0000bb3214197816 */ /* 0x008fe400000000ff */
[----:B------:R-:W-:-:S02]  /*9c20*/  LOP3.LUT R11, R11, R26, RZ, 0x3c, !PT ;  /* 0x0000001a0b0b7212 */ /* 0x000fc400078e3cff */
[----:B------:R-:W-:Y:S01]  /*9c30*/  MOV R31, R33 ;  /* 0x00000021001f7202 */ /* 0x000fe20000000f00 */
[----:B------:R-:W-:Y:S01]  /*9c40*/  IMAD.MOV.U32 R26, RZ, RZ, R25 ;  /* 0x000000ffff1a7224 */ /* 0x000fe200078e0019 */
[----:B------:R-:W-:Y:S02]  /*9c50*/  PRMT R33, R20, 0x9910, RZ ;  /* 0x0000991014217816 */ /* 0x000fe400000000ff */
[----:B------:R-:W-:Y:S02]  /*9c60*/  LOP3.LUT R28, R28, R21, RZ, 0x3c, !PT ;  /* 0x000000151c1c7212 */ /* 0x000fe400078e3cff */
[----:B------:R-:W-:Y:S01]  /*9c70*/  LOP3.LUT R9, R9, R26, RZ, 0x3c, !PT ;  /* 0x0000001a09097212 */ /* 0x000fe200078e3cff */
[----:B------:R-:W-:Y:S01]  /*9c80*/  IMAD.MOV.U32 R21, RZ, RZ, R33 ;  /* 0x000000ffff157224 */ /* 0x000fe200078e0021 */
[----:B------:R-:W-:Y:S02]  /*9c90*/  SHF.R.S32.HI R26, RZ, 0x1f, R26 ;  /* 0x0000001fff1a7819 */ /* 0x000fe4000001141a */
[----:B----4-:R-:W-:-:S02]  /*9ca0*/  PRMT R25, R24, 0x9910, RZ ;  /* 0x0000991018197816 */ /* 0x010fc400000000ff */
[----:B------:R-:W-:Y:S02]  /*9cb0*/  PRMT R27, R24, 0xbb32, RZ ;  /* 0x0000bb32181b7816 */ /* 0x000fe400000000ff */
[----:B------:R-:W-:Y:S02]  /*9cc0*/  LOP3.LUT R13, R13, R26, RZ, 0x3c, !PT ;  /* 0x0000001a0d0d7212 */ /* 0x000fe400078e3cff */
[----:B------:R-:W-:Y:S02]  /*9cd0*/  LOP3.LUT R22, R22, R21, RZ, 0x3c, !PT ;  /* 0x0000001516167212 */ /* 0x000fe400078e3cff */
[----:B------:R-:W-:Y:S01]  /*9ce0*/  MOV R26, R25 ;  /* 0x00000019001a7202 */ /* 0x000fe20000000f00 */
[----:B------:R-:W-:Y:S01]  /*9cf0*/  IMAD.MOV.U32 R25, RZ, RZ, R27 ;  /* 0x000000ffff197224 */ /* 0x000fe200078e001b */
[----:B------:R-:W-:Y:S02]  /*9d00*/  SHF.R.S32.HI R21, RZ, 0x1f, R21 ;  /* 0x0000001fff157819 */ /* 0x000fe40000011415 */
[----:B-----5:R-:W-:-:S02]  /*9d10*/  PRMT R27, R34, 0x9910, RZ ;  /* 0x00009910221b7816 */ /* 0x020fc400000000ff */
[----:B------:R-:W-:Y:S02]  /*9d20*/  LOP3.LUT R10, R10, R21, RZ, 0x3c, !PT ;  /* 0x000000150a0a7212 */ /* 0x000fe400078e3cff */
[----:B------:R-:W-:Y:S02]  /*9d30*/  LOP3.LUT R5, R5, R26, RZ, 0x3c, !PT ;  /* 0x0000001a05057212 */ /* 0x000fe400078e3cff */
[----:B------:R-:W-:Y:S01]  /*9d40*/  SHF.R.S32.HI R21, RZ, 0x1f, R26 ;  /* 0x0000001fff157819 */ /* 0x000fe2000001141a */
[----:B------:R-:W-:Y:S01]  /*9d50*/  IMAD.MOV.U32 R26, RZ, RZ, R27 ;  /* 0x000000ffff1a7224 */ /* 0x000fe200078e001b */
[----:B------:R-:W-:Y:S02]  /*9d60*/  PRMT R38, R34, 0xbb32, RZ ;  /* 0x0000bb3222267816 */ /* 0x000fe400000000ff */
[----:B------:R-:W-:Y:S02]  /*9d70*/  LOP3.LUT R12, R12, R31, RZ, 0x3c, !PT ;  /* 0x0000001f0c0c7212 */ /* 0x000fe400078e3cff */
        /* <DEDUP_REMOVED lines=14> */
.L_x_1750:
        /* <DEDUP_REMOVED lines=8> */
.L_x_1749:
[----:B------:R-:W-:Y:S05]  /*9ee0*/  BSYNC B0 ;  /* 0x0000000000007941 */ /* 0x000fea0003800000 */
.L_x_1748:
        /* <DEDUP_REMOVED lines=21> */
[----:B------:R-:W-:-:S03]  /*a040*/  ISETP.GE.U32.AND P0, PT, R33, c[0x0][0x174], PT ;  /* 0x00005d0021007a0c */ /* 0x000fc60003f06070 */
[----:B------:R-:W-:-:S06]  /*a050*/  IMAD.WIDE.U32 R20, R21, 0x4, R18 ;  /* 0x0000000415147825 */ /* 0x000fcc00078e0012 */
[----:B------:R-:W2:Y:S04]  /*a060*/  LDG.E R20, [R20.64] ;  /* 0x0000002414147981 */ /* 0x000ea8000c1e1900 */
[----:B------:R-:W-:-:S05]  /*a070*/  @!P0 SHF.R.U32.HI R33, RZ, 0x1, R33 ;  /* 0x00000001ff218819 */ /* 0x000fca0000011621 */
[----:B------:R-:W-:-:S06]  /*a080*/  @!P0 IMAD.WIDE.U32 R18, R33, 0x4, R18 ;  /* 0x0000000421128825 */ /* 0x000fcc00078e0012 */
[----:B------:R-:W3:Y:S01]  /*a090*/  @!P0 LDG.E R18, [R18.64] ;  /* 0x0000002412128981 */ /* 0x000ee2000c1e1900 */
[C---:B--2---:R-:W-:Y:S02]  /*a0a0*/  PRMT R32, R20.reuse, 0x7610, R32 ;  /* 0x0000761014207816 */ /* 0x044fe40000000020 */
[----:B------:R-:W-:Y:S02]  /*a0b0*/  PRMT R33, R20, 0x7632, R33 ;  /* 0x0000763214217816 */ /* 0x000fe40000000021 */
[C---:B---3--:R-:W-:Y:S02]  /*a0c0*/  @!P0 PRMT R24, R18.reuse, 0x7610, R24 ;  /* 0x0000761012188816 */ /* 0x048fe40000000018 */
[----:B------:R-:W-:Y:S02]  /*a0d0*/  @!P0 PRMT R25, R18, 0x7632, R25 ;  /* 0x0000763212198816 */ /* 0x000fe40000000019 */
.L_x_1753:
[----:B------:R-:W-:Y:S05]  /*a0e0*/  BSYNC B0 ;  /* 0x0000000000007941 */ /* 0x000fea0003800000 */
.L_x_1752:
[----:B------:R-:W-:Y:S01]  /*a0f0*/  BSSY B0, `(.L_x_1754) ;  /* 0x000002a000007945 */ /* 0x000fe20003800000 */
[----:B------:R-:W-:Y:S05]  /*a100*/  @P1 BRA `(.L_x_1755) ;  /* 0x0000028000001947 */ /* 0x000fea0003800000 */
[----:B------:R-:W-:Y:S02]  /*a110*/  PRMT R19, R26, 0x9910, RZ ;  /* 0x000099101a137816 */ /* 0x000fe400000000ff */
[----:B------:R-:W-:-:S02]  /*a120*/  IADD3 R26, R29, c[0x0][0x17c], RZ ;  /* 0x00005f001d1a7a10 */ /* 0x000fc40007ffe0ff */
[----:B------:R-:W-:Y:S02]  /*a130*/  PRMT R21, R27, 0x9910, RZ ;  /* 0x000099101b157816 */ /* 0x000fe400000000ff */
[----:B------:R-:W-:Y:S02]  /*a140*/  ISETP.GE.U32.AND P0, PT, R26, c[0x0][0x174], PT ;  /* 0x00005d001a007a0c */ /* 0x000fe40003f06070 */
[----:B------:R-:W-:Y:S02]  /*a150*/  SHF.R.S32.HI R18, RZ, 0x1f, R19 ;  /* 0x0000001fff127819 */ /* 0x000fe40000011413 */
[----:B------:R-:W-:Y:S02]  /*a160*/  SHF.R.S32.HI R27, RZ, 0x1f, R21 ;  /* 0x0000001fff1b7819 */ /* 0x000fe40000011415 */
[----:B------:R-:W-:Y:S02]  /*a170*/  LOP3.LUT R28, R28, R19, RZ, 0x3c, !PT ;  /* 0x000000131c1c7212 */ /* 0x000fe400078e3cff */
[----:B------:R-:W-:-:S02]  /*a180*/  LOP3.LUT R12, R12, R21, RZ, 0x3c, !PT ;  /* 0x000000150c0c7212 */ /* 0x000fc400078e3cff */
[----:B------:R-:W-:Y:S02]  /*a190*/  LOP3.LUT R11, R11, R18, RZ, 0x3c, !PT ;  /* 0x000000120b0b7212 */ /* 0x000fe400078e3cff */
[----:B------:R-:W-:Y:S01]  /*a1a0*/  LOP3.LUT R14, R14, R27, RZ, 0x3c, !PT ;  /* 0x0000001b0e0e7212 */ /* 0x000fe200078e3cff */
[----:B------:R-:W-:Y:S05]  /*a1b0*/  @P0 BRA `(.L_x_1755) ;  /* 0x000001d000000947 */ /* 0x000fea0003800000 */
[----:B------:R-:W-:Y:S02]  /*a1c0*/  IADD3 R26, R26, c[0x0][0x17c], RZ ;  /* 0x00005f001a1a7a10 */ /* 0x000fe40007ffe0ff */
[----:B------:R-:W-:Y:S02]  /*a1d0*/  PRMT R19, R30, 0x9910, RZ ;  /* 0x000099101e137816 */ /* 0x000fe400000000ff */
[----:B------:R-:W-:Y:S02]  /*a1e0*/  ISETP.GE.U32.AND P0, PT, R26, c[0x0][0x174], PT ;  /* 0x00005d001a007a0c */ /* 0x000fe40003f06070 */
[----:B------:R-:W-:Y:S02]  /*a1f0*/  PRMT R18, R31, 0x9910, RZ ;  /* 0x000099101f127816 */ /* 0x000fe400000000ff */
[----:B------:R-:W-:-:S02]  /*a200*/  SHF.R.S32.HI R21, RZ, 0x1f, R19 ;  /* 0x0000001fff157819 */ /* 0x000fc40000011413 */
[----:B------:R-:W-:Y:S02]  /*a210*/  SHF.R.S32.HI R20, RZ, 0x1f, R18 ;  /* 0x0000001fff147819 */ /* 0x000fe40000011412 */
[----:B------:R-:W-:Y:S02]  /*a220*/  LOP3.LUT R22, R22, R19, RZ, 0x3c, !PT ;  /* 0x0000001316167212 */ /* 0x000fe400078e3cff */
[----:B------:R-:W-:Y:S02]  /*a230*/  LOP3.LUT R9, R9, R18, RZ, 0x3c, !PT ;  /* 0x0000001209097212 */ /* 0x000fe400078e3cff */
[----:B------:R-:W-:Y:S02]  /*a240*/  LOP3.LUT R10, R10, R21, RZ, 0x3c, !PT ;  /* 0x000000150a0a7212 */ /* 0x000fe400078e3cff */
[----:B------:R-:W-:Y:S01]  /*a250*/  LOP3.LUT R13, R13, R20, RZ, 0x3c, !PT ;  /* 0x000000140d0d7212 */ /* 0x000fe200078e3cff */
[----:B------:R-:W-:Y:S05]  /*a260*/  @P0 BRA `(.L_x_1755) ;  /* 0x0000012000000947 */ /* 0x000fea0003800000 */
[----:B------:R-:W-:Y:S02]  /*a270*/  IADD3 R18, R26, c[0x0][0x17c], RZ ;  /* 0x00005f001a127a10 */ /* 0x000fe40007ffe0ff */
[----:B------:R-:W-:-:S02]  /*a280*/  PRMT R21, R33, 0x9910, RZ ;  /* 0x0000991021157816 */ /* 0x000fc400000000ff */
[----:B------:R-:W-:Y:S02]  /*a290*/  ISETP.GE.U32.AND P0, PT, R18, c[0x0][0x174], PT ;  /* 0x00005d0012007a0c */ /* 0x000fe40003f06070 */
[----:B------:R-:W-:Y:S02]  /*a2a0*/  PRMT R18, R32, 0x9910, RZ ;  /* 0x0000991020127816 */ /* 0x000fe400000000ff */
[----:B------:R-:W-:Y:S02]  /*a2b0*/  LOP3.LUT R4, R4, R21, RZ, 0x3c, !PT ;  /* 0x0000001504047212 */ /* 0x000fe400078e3cff */
[----:B------:R-:W-:Y:S02]  /*a2c0*/  LOP3.LUT R5, R5, R18, RZ, 0x3c, !PT ;  /* 0x0000001205057212 */ /* 0x000fe400078e3cff */
[----:B------:R-:W-:Y:S02]  /*a2d0*/  SHF.R.S32.HI R19, RZ, 0x1f, R18 ;  /* 0x0000001fff137819 */ /* 0x000fe40000011412 */
[----:B------:R-:W-:-:S02]  /*a2e0*/  SHF.R.S32.HI R21, RZ, 0x1f, R21 ;  /* 0x0000001fff157819 */ /* 0x000fc40000011415 */
[----:B------:R-:W-:Y:S02]  /*a2f0*/  LOP3.LUT R8, R8, R19, RZ, 0x3c, !PT ;  /* 0x0000001308087212 */ /* 0x000fe400078e3cff */
[----:B------:R-:W-:Y:S02]  /*a300*/  @!P0 PRMT R18, R24, 0x9910, RZ ;  /* 0x0000991018128816 */ /* 0x000fe400000000ff */
[----:B------:R-:W-:Y:S02]  /*a310*/  @!P0 PRMT R24, R25, 0x9910, RZ ;  /* 0x0000991019188816 */ /* 0x000fe400000000ff */
[----:B------:R-:W-:Y:S02]  /*a320*/  @!P0 SHF.R.S32.HI R20, RZ, 0x1f, R18 ;  /* 0x0000001fff148819 */ /* 0x000fe40000011412 */
[----:B------:R-:W-:Y:S02]  /*a330*/  @!P0 SHF.R.S32.HI R19, RZ, 0x1f, R24 ;  /* 0x0000001fff138819 */ /* 0x000fe40000011418 */
[----:B------:R-:W-:-:S02]  /*a340*/  LOP3.LUT R6, R6, R21, RZ, 0x3c, !PT ;  /* 0x0000001506067212 */ /* 0x000fc400078e3cff */
[----:B------:R-:W-:Y:S02]  /*a350*/  @!P0 LOP3.LUT R3, R3, R18, RZ, 0x3c, !PT ;  /* 0x0000001203038212 */ /* 0x000fe400078e3cff */
[----:B------:R-:W-:Y:S02]  /*a360*/  @!P0 LOP3.LUT R7, R7, R24, RZ, 0x3c, !PT ;  /* 0x0000001807078212 */ /* 0x000fe400078e3cff */
[----:B------:R-:W-:Y:S02]  /*a370*/  @!P0 LOP3.LUT R15, R15, R20, RZ, 0x3c, !PT ;  /* 0x000000140f0f8212 */ /* 0x000fe400078e3cff */
[----:B------:R-:W-:Y:S02]  /*a380*/  @!P0 LOP3.LUT R0, R0, R19, RZ, 0x3c, !PT ;  /* 0x0000001300008212 */ /* 0x000fe400078e3cff */
.L_x_1755:
[----:B------:R-:W-:Y:S05]  /*a390*/  BSYNC B0 ;  /* 0x0000000000007941 */ /* 0x000fea0003800000 */
.L_x_1754:
[----:B------:R-:W-:Y:S02]  /*a3a0*/  LOP3.LUT R4, R4, R9, R12, 0x96, !PT ;  /* 0x0000000904047212 */ /* 0x000fe400078e960c */
[----:B------:R-:W-:Y:S02]  /*a3b0*/  LOP3.LUT R13, R6, R13, R14, 0x96, !PT ;  /* 0x0000000d060d7212 */ /* 0x000fe400078e960e */
[----:B------:R-:W-:-:S02]  /*a3c0*/  LOP3.LUT R18, R5, R22, R28, 0x96, !PT ;  /* 0x0000001605127212 */ /* 0x000fc400078e961c */
[----:B------:R-:W-:Y:S02]  /*a3d0*/  LOP3.LUT R8, R8, R10, R11, 0x96, !PT ;  /* 0x0000000a08087212 */ /* 0x000fe400078e960b */
[----:B------:R-:W-:Y:S02]  /*a3e0*/  LOP3.LUT R32, R7, R4, RZ, 0x3c, !PT ;  /* 0x0000000407207212 */ /* 0x000fe400078e3cff */
[----:B------:R-:W-:Y:S02]  /*a3f0*/  LOP3.LUT R33, R0, R13, RZ, 0x3c, !PT ;  /* 0x0000000d00217212 */ /* 0x000fe400078e3cff */
[----:B------:R-:W-:Y:S02]  /*a400*/  LOP3.LUT R18, R3, R18, RZ, 0x3c, !PT ;  /* 0x0000001203127212 */ /* 0x000fe400078e3cff */
[----:B------:R-:W-:Y:S02]  /*a410*/  LOP3.LUT R19, R15, R8, RZ, 0x3c, !PT ;  /* 0x000000080f137212 */ /* 0x000fe400078e3cff */
.L_x_1706:
[----:B------:R-:W-:Y:S05]  /*a420*/  BSYNC B6 ;  /* 0x0000000000067941 */ /* 0x000fea0003800000 */
.L_x_1705:
[----:B------:R-:W-:-:S13]  /*a430*/  ISETP.NE.AND P0, PT, RZ, c[0x0][0x18c], PT ;  /* 0x00006300ff007a0c */ /* 0x000fda0003f05270 */
[----:B------:R-:W-:Y:S05]  /*a440*/  @!P0 BRA `(.L_x_1756) ;  /* 0x0000021000008947 */ /* 0x000fea0003800000 */
[----:B------:R-:W-:Y:S01]  /*a450*/  IMAD R3, R23, c[0x0][0x0], R2 ;  /* 0x0000000017037a24 */ /* 0x000fe200078e0202 */
[----:B------:R-:W-:Y:S01]  /*a460*/  MOV R4, R18 ;  /* 0x0000001200047202 */ /* 0x000fe20000000f00 */
[----:B------:R-:W-:Y:S01]  /*a470*/  IMAD.MOV.U32 R5, RZ, RZ, R19 ;  /* 0x000000ffff057224 */ /* 0x000fe200078e0013 */
[----:B------:R-:W-:Y:S01]  /*a480*/  MOV R7, R33 ;  /* 0x0000002100077202 */ /* 0x000fe20000000f00 */
[----:B------:R-:W-:Y:S01]  /*a490*/  IMAD.MOV.U32 R6, RZ, RZ, R32 ;  /* 0x000000ffff067224 */ /* 0x000fe200078e0020 */
[----:B------:R-:W-:Y:S02]  /*a4a0*/  ULDC UR4, c[0x0][0x4] ;  /* 0x0000010000047ab9 */ /* 0x000fe40000000800 */
[----:B------:R-:W-:Y:S02]  /*a4b0*/  USHF.R.U32.HI UR4, URZ, 0x1, UR4 ;  /* 0x000000013f047899 */ /* 0x000fe40008011604 */
[----:B------:R0:W-:Y:S04]  /*a4c0*/  STS.128 [R3.X16+0x10], R4 ;  /* 0x0000100403007388 */ /* 0x0001e8000000cc00 */
[----:B------:R-:W-:-:S13]  /*a4d0*/  ISETP.NE.AND P0, PT, RZ, UR4, PT ;  /* 0x00000004ff007c0c */ /* 0x000fda000bf05270 */
[----:B------:R-:W-:Y:S05]  /*a4e0*/  @!P0 BRA `(.L_x_1756) ;  /* 0x0000017000008947 */ /* 0x000fea0003800000 */
[----:B0-----:R-:W-:-:S04]  /*a4f0*/  IMAD.U32 R0, RZ, RZ, UR4 ;  /* 0x00000004ff007e24 */ /* 0x001fc8000f8e00ff */
.L_x_1759:
[----:B0-----:R-:W-:Y:S01]  /*a500*/  IMAD.IADD R5, R23, 0x1, R0 ;  /* 0x0000000117057824 */ /* 0x001fe200078e0200 */
[----:B------:R-:W-:Y:S01]  /*a510*/  WARPSYNC 0xffffffff ;  /* 0xffffffff00007948 */ /* 0x000fe20003800000 */
        /* <DEDUP_REMOVED lines=18> */
.L_x_1758:
[----:B------:R-:W-:Y:S05]  /*a640*/  BSYNC B0 ;  /* 0x0000000000007941 */ /* 0x000fea0003800000 */
.L_x_1757:
[----:B------:R-:W-:Y:S05]  /*a650*/  @P1 BRA `(.L_x_1759) ;  /* 0xfffffea000001947 */ /* 0x000fea000383ffff */
.L_x_1756:
[----:B0-----:R-:W-:-:S13]  /*a660*/  ISETP.NE.AND P0, PT, RZ, c[0x0][0x188], PT ;  /* 0x00006200ff007a0c */ /* 0x001fda0003f05270 */
[----:B------:R-:W-:Y:S05]  /*a670*/  @!P0 BRA `(.L_x_1760) ;  /* 0x0000037000008947 */ /* 0x000fea0003800000 */
[----:B------:R-:W-:Y:S02]  /*a680*/  IMAD.MOV.U32 R3, RZ, RZ, c[0x0][0x0] ;  /* 0x00000000ff037624 */ /* 0x000fe400078e00ff */
[----:B------:R-:W-:-:S03]  /*a690*/  IMAD.MOV.U32 R0, RZ, RZ, c[0x0][0x0] ;  /* 0x00000000ff007624 */ /* 0x000fc600078e00ff */
[----:B------:R-:W-:-:S13]  /*a6a0*/  ISETP.GT.AND P0, PT, R3, 0x20, PT ;  /* 0x000000200300780c */ /* 0x000fda0003f04270 */
[----:B------:R-:W-:Y:S05]  /*a6b0*/  @!P0 BRA `(.L_x_1761) ;  /* 0x0000023000008947 */ /* 0x000fea0003800000 */
[----:B------:R-:W-:Y:S01]  /*a6c0*/  IMAD R9, R23, c[0x0][0x0], R2 ;  /* 0x0000000017097a24 */ /* 0x000fe200078e0202 */
[----:B------:R-:W-:Y:S01]  /*a6d0*/  MOV R4, R18 ;  /* 0x0000001200047202 */ /* 0x000fe20000000f00 */
[----:B------:R-:W-:Y:S01]  /*a6e0*/  IMAD.MOV.U32 R5, RZ, RZ, R19 ;  /* 0x000000ffff057224 */ /* 0x000fe200078e0013 */
        /* <DEDUP_REMOVED lines=8> */
[----:B0-----:R-:W-:Y:S02]  /*a770*/  LEA R0, R9, 0x10, 0x4 ;  /* 0x0000001009007811 */ /* 0x001fe400078e20ff */
.L_x_1764:
[----:B0-----:R-:W-:Y:S01]  /*a780*/  IMAD.IADD R4, R2, 0x1, R3 ;  /* 0x0000000102047824 */ /* 0x001fe200078e0203 */
[----:B------:R-:W-:Y:S01]  /*a790*/  WARPSYNC 0xffffffff ;  /* 0xffffffff00007948 */ /* 0x000fe20003800000 */
[----:B------:R-:W-:Y:S03]  /*a7a0*/  BAR.SYNC.DEFER_BLOCKING 0x0 ;  /* 0x0000000000007b1d */ /* 0x000fe60000010000 */
[----:B------:R-:W-:-:S03]  /*a7b0*/  ISETP.GE.U32.AND P0, PT, R4, c[0x0][0x0], PT ;  /* 0x0000000004007a0c */ /* 0x000fc60003f06070 */
[----:B------:R-:W-:Y:S01]  /*a7c0*/  BSSY B0, `(.L_x_1762) ;  /* 0x000000e000007945 */ /* 0x000fe20003800000 */
[----:B------:R-:W-:-:S13]  /*a7d0*/  ISETP.GE.U32.OR P0, PT, R2, R3, P0 ;  /* 0x000000030200720c */ /* 0x000fda0000706470 */
[----:B------:R-:W-:Y:S05]  /*a7e0*/  @P0 BRA `(.L_x_1763) ;  /* 0x000000b000000947 */ /* 0x000fea0003800000 */
[----:B------:R-:W-:-:S06]  /*a7f0*/  LEA R4, R3, R0, 0x4 ;  /* 0x0000000003047211 */ /* 0x000fcc00078e20ff */
[----:B------:R-:W0:Y:S02]  /*a800*/  LDS.128 R4, [R4] ;  /* 0x0000000004047984 */ /* 0x000e240000000c00 */
[----:B0-----:R-:W-:Y:S02]  /*a810*/  LOP3.LUT R18, R4, R18, RZ, 0x3c, !PT ;  /* 0x0000001204127212 */ /* 0x001fe400078e3cff */
[----:B------:R-:W-:Y:S02]  /*a820*/  LOP3.LUT R19, R5, R19, RZ, 0x3c, !PT ;  /* 0x0000001305137212 */ /* 0x000fe400078e3cff */
[----:B------:R-:W-:Y:S01]  /*a830*/  LOP3.LUT R33, R7, R33, RZ, 0x3c, !PT ;  /* 0x0000002107217212 */ /* 0x000fe200078e3cff */
[----:B------:R-:W-:Y:S01]  /*a840*/  IMAD.MOV.U32 R4, RZ, RZ, R18 ;  /* 0x000000ffff047224 */ /* 0x000fe200078e0012 */
[----:B------:R-:W-:Y:S01]  /*a850*/  LOP3.LUT R32, R6, R32, RZ, 0x3c, !PT ;  /* 0x0000002006207212 */ /* 0x000fe200078e3cff */
[----:B------:R-:W-:Y:S02]  /*a860*/  IMAD.MOV.U32 R5, RZ, RZ, R19 ;  /* 0x000000ffff057224 */ /* 0x000fe400078e0013 */
[----:B------:R-:W-:Y:S01]  /*a870*/  IMAD.MOV.U32 R7, RZ, RZ, R33 ;  /* 0x000000ffff077224 */ /* 0x000fe200078e0021 */
[----:B------:R-:W-:-:S05]  /*a880*/  MOV R6, R32 ;  /* 0x0000002000067202 */ /* 0x000fca0000000f00 */
[----:B------:R0:W-:Y:S02]  /*a890*/  STS.128 [R9.X16+0x10], R4 ;  /* 0x0000100409007388 */ /* 0x0001e4000000cc00 */
.L_x_1763:
[----:B------:R-:W-:Y:S05]  /*a8a0*/  BSYNC B0 ;  /* 0x0000000000007941 */ /* 0x000fea0003800000 */
.L_x_1762:
[----:B------:R-:W-:-:S04]  /*a8b0*/  SHF.R.S32.HI R3, RZ, 0x1, R3 ;  /* 0x00000001ff037819 */ /* 0x000fc80000011403 */
[----:B------:R-:W-:-:S13]  /*a8c0*/  ISETP.GE.AND P0, PT, R3, 0x20, PT ;  /* 0x000000200300780c */ /* 0x000fda0003f06270 */
[----:B------:R-:W-:Y:S05]  /*a8d0*/  @P0 BRA `(.L_x_1764) ;  /* 0xfffffea000000947 */ /* 0x000fea000383ffff */
[----:B------:R-:W-:-:S05]  /*a8e0*/  IMAD.MOV.U32 R0, RZ, RZ, 0x20 ;  /* 0x00000020ff007424 */ /* 0x000fca00078e00ff */
.L_x_1761:
[----:B0-----:R-:W-:Y:S01]  /*a8f0*/  ISETP.GE.AND P0, PT, R0, 0x2, PT ;  /* 0x000000020000780c */ /* 0x001fe20003f06270 */
[----:B------:R-:W-:Y:S01]  /*a900*/  WARPSYNC 0xffffffff ;  /* 0xffffffff00007948 */ /* 0x000fe20003800000 */
[----:B------:R-:W-:Y:S11]  /*a910*/  BAR.SYNC.DEFER_BLOCKING 0x0 ;  /* 0x0000000000007b1d */ /* 0x000ff60000010000 */
[----:B------:R-:W-:Y:S05]  /*a920*/  @!P0 BRA `(.L_x_1760) ;  /* 0x000000c000008947 */ /* 0x000fea0003800000 */
[----:B------:R-:W-:-:S07]  /*a930*/  HFMA2.MMA R3, -RZ, RZ, 0, 5.9604644775390625e-08 ;  /* 0x00000001ff037435 */ /* 0x000fce00000001ff */
.L_x_1765:
[----:B------:R-:W0:Y:S04]  /*a940*/  SHFL.DOWN PT, R4, R19, R3, 0x1f ;  /* 0x08001f0313047589 */ /* 0x000e2800000e0000 */
[----:B------:R-:W1:Y:S04]  /*a950*/  SHFL.DOWN PT, R5, R18, R3, 0x1f ;  /* 0x08001f0312057589 */ /* 0x000e6800000e0000 */
[----:B------:R-:W2:Y:S04]  /*a960*/  SHFL.DOWN PT, R6, R33, R3, 0x1f ;  /* 0x08001f0321067589 */ /* 0x000ea800000e0000 */
[----:B------:R3:W4:Y:S02]  /*a970*/  SHFL.DOWN PT, R7, R32, R3, 0x1f ;  /* 0x08001f0320077589 */ /* 0x00072400000e0000 */
[----:B---3--:R-:W-:Y:S01]  /*a980*/  IMAD.SHL.U32 R3, R3, 0x2, RZ ;  /* 0x0000000203037824 */ /* 0x008fe200078e00ff */
[----:B0-----:R-:W-:-:S04]  /*a990*/  LOP3.LUT R19, R19, R4, RZ, 0x3c, !PT ;  /* 0x0000000413137212 */ /* 0x001fc800078e3cff */
[----:B------:R-:W-:Y:S02]  /*a9a0*/  ISETP.GE.AND P0, PT, R3, R0, PT ;  /* 0x000000000300720c */ /* 0x000fe40003f06270 */
[----:B-1----:R-:W-:Y:S02]  /*a9b0*/  LOP3.LUT R18, R18, R5, RZ, 0x3c, !PT ;  /* 0x0000000512127212 */ /* 0x002fe400078e3cff */
[----:B--2---:R-:W-:Y:S02]  /*a9c0*/  LOP3.LUT R33, R33, R6, RZ, 0x3c, !PT ;  /* 0x0000000621217212 */ /* 0x004fe400078e3cff */
[----:B----4-:R-:W-:-:S07]  /*a9d0*/  LOP3.LUT R32, R32, R7, RZ, 0x3c, !PT ;  /* 0x0000000720207212 */ /* 0x010fce00078e3cff */
[----:B------:R-:W-:Y:S05]  /*a9e0*/  @!P0 BRA `(.L_x_1765) ;  /* 0xffffff5000008947 */ /* 0x000fea000383ffff */
.L_x_1760:
[----:B------:R-:W-:Y:S01]  /*a9f0*/  ISETP.NE.AND P1, PT, RZ, c[0x0][0x344], PT ;  /* 0x0000d100ff007a0c */ /* 0x000fe20003f25270 */
[----:B------:R-:W-:Y:S01]  /*aa00*/  IMAD.MOV.U32 R22, RZ, RZ, RZ ;  /* 0x000000ffff167224 */ /* 0x000fe200078e00ff */
[----:B------:R-:W-:-:S11]  /*aa10*/  MOV R24, RZ ;  /* 0x000000ff00187202 */ /* 0x000fd60000000f00 */
[----:B------:R-:W-:Y:S05]  /*aa20*/  @!P1 BRA `(.L_x_1766) ;  /* 0x00000c7000009947 */ /* 0x000fea0003800000 */
        /* <DEDUP_REMOVED lines=199> */
.L_x_1766:
        /* <DEDUP_REMOVED lines=202> */
.L_x_1767:
        /* <DEDUP_REMOVED lines=216> */
.L_x_1769:
        /* <DEDUP_REMOVED lines=202> */
.L_x_1770:
        /* <DEDUP_REMOVED lines=11> */
.L_x_1772:
[----:B------:R-:W-:Y:S05]  /*de10*/  BSYNC B0 ;  /* 0x0000000000007941 */ /* 0x000fea0003800000 */
.L_x_1771:
        /* <DEDUP_REMOVED lines=11> */
[----:B------:R0:W-:Y:S04]  /*ded0*/  STG.E.64 [R6.64], R18 ;  /* 0x0000001206007986 */ /* 0x0001e8000c101b24 */
[----:B------:R0:W-:Y:S02]  /*dee0*/  STG.E.64 [R6.64+0x8], R32 ;  /* 0x0000082006007986 */ /* 0x0001e4000c101b24 */
.L_x_1774:
[----:B------:R-:W-:Y:S05]  /*def0*/  BSYNC B0 ;  /* 0x0000000000007941 */ /* 0x000fea0003800000 */
.L_x_1773:
        /* <DEDUP_REMOVED lines=31> */
.L_x_1776:
[----:B------:R-:W-:Y:S05]  /*e0f0*/  BSYNC B0 ;  /* 0x0000000000007941 */ /* 0x000fea0003800000 */
.L_x_1775:
        /* <DEDUP_REMOVED lines=26> */
.L_x_1781:
        /* <DEDUP_REMOVED lines=13> */
.L_x_1780:
[----:B------:R-:W-:Y:S05]  /*e370*/  BSYNC B1 ;  /* 0x0000000000017941 */ /* 0x000fea0003800000 */
.L_x_1779:
[----:B------:R-:W-:Y:S05]  /*e380*/  BRA `(.L_x_1782) ;  /* 0x0000014000007947 */ /* 0x000fea0003800000 */
.L_x_1778:
[----:B------:R-:W-:Y:S01]  /*e390*/  ISETP.GE.U32.AND P0, PT, R23, c[0x0][0x184], PT ;  /* 0x0000610017007a0c */ /* 0x000fe20003f06070 */
[----:B------:R-:W-:Y:S01]  /*e3a0*/  IMAD.MOV.U32 R3, RZ, RZ, c[0x0][0x168] ;  /* 0x00005a00ff037624 */ /* 0x000fe200078e00ff */
[----:B------:R-:W-:-:S11]  /*e3b0*/  MOV R12, c[0x0][0x16c] ;  /* 0x00005b00000c7a02 */ /* 0x000fd60000000f00 */
[----:B------:R-:W-:Y:S05]  /*e3c0*/  @P0 BRA `(.L_x_1782) ;  /* 0x0000010000000947 */ /* 0x000fea0003800000 */
[----:B------:R-:W-:Y:S01]  /*e3d0*/  IMAD.MOV.U32 R3, RZ, RZ, c[0x0][0x168] ;  /* 0x00005a00ff037624 */ /* 0x000fe200078e00ff */
[----:B------:R-:W-:Y:S01]  /*e3e0*/  MOV R12, c[0x0][0x16c] ;  /* 0x00005b00000c7a02 */ /* 0x000fe20000000f00 */
[----:B------:R-:W-:-:S03]  /*e3f0*/  IMAD.MOV.U32 R9, RZ, RZ, R23 ;  /* 0x000000ffff097224 */ /* 0x000fc600078e0017 */
.L_x_1783:
        /* <DEDUP_REMOVED lines=13> */
.L_x_1782:
[----:B------:R-:W-:Y:S05]  /*e4d0*/  BSYNC B0 ;  /* 0x0000000000007941 */ /* 0x000fea0003800000 */
.L_x_1777:
        /* <DEDUP_REMOVED lines=12> */
.L_x_1787:
        /* <DEDUP_REMOVED lines=19> */
.L_x_1786:
[----:B------:R-:W-:Y:S05]  /*e6d0*/  BSYNC B0 ;  /* 0x0000000000007941 */ /* 0x000fea0003800000 */
.L_x_1785:
[----:B0-----:R-:W-:Y:S01]  /*e6e0*/  IMAD.MOV.U32 R8, RZ, RZ, R19 ;  /* 0x000000ffff087224 */ /* 0x001fe200078e0013 */
[----:B------:R-:W-:Y:S05]  /*e6f0*/  @P2 BRA `(.L_x_1787) ;  /* 0xfffffea000002947 */ /* 0x000fea000383ffff */
.L_x_1784:
        /* <DEDUP_REMOVED lines=17> */
.L_x_1792:
[----:B0-----:R-:W-:Y:S01]  /*e810*/  IADD3 R8, R2, R19, RZ ;  /* 0x0000001302087210 */ /* 0x001fe20007ffe0ff */
[----:B------:R-:W-:Y:S03]  /*e820*/  BAR.SYNC.DEFER_BLOCKING 0x0 ;  /* 0x0000000000007b1d */ /* 0x000fe60000010000 */
[----:B------:R-:W-:-:S03]  /*e830*/  ISETP.GE.U32.AND P0, PT, R8, c[0x0][0x0], PT ;  /* 0x0000000008007a0c */ /* 0x000fc60003f06070 */
[----:B------:R-:W-:Y:S01]  /*e840*/  BSSY B0, `(.L_x_1790) ;  /* 0x000000e000007945 */ /* 0x000fe20003800000 */
[----:B------:R-:W-:-:S13]  /*e850*/  ISETP.GE.U32.OR P0, PT, R2, R19, P0 ;  /* 0x000000130200720c */ /* 0x000fda0000706470 */
[----:B------:R-:W-:Y:S05]  /*e860*/  @P0 BRA `(.L_x_1791) ;  /* 0x000000b000000947 */ /* 0x000fea0003800000 */
        /* <DEDUP_REMOVED lines=11> */
.L_x_1791:
[----:B------:R-:W-:Y:S05]  /*e920*/  BSYNC B0 ;  /* 0x0000000000007941 */ /* 0x000fea0003800000 */
.L_x_1790:
[----:B------:R-:W-:-:S04]  /*e930*/  SHF.R.S32.HI R19, RZ, 0x1, R19 ;  /* 0x00000001ff137819 */ /* 0x000fc80000011413 */
[----:B------:R-:W-:-:S13]  /*e940*/  ISETP.GE.AND P0, PT, R19, 0x20, PT ;  /* 0x000000201300780c */ /* 0x000fda0003f06270 */
[----:B------:R-:W-:Y:S05]  /*e950*/  @P0 BRA `(.L_x_1792) ;  /* 0xfffffeb000000947 */ /* 0x000fea000383ffff */
[----:B------:R-:W-:-:S09]  /*e960*/  HFMA2.MMA R19, -RZ, RZ, 0, 1.9073486328125e-06 ;  /* 0x00000020ff137435 */ /* 0x000fd200000001ff */
.L_x_1789:
[----:B0-----:R-:W-:Y:S01]  /*e970*/  BAR.SYNC.DEFER_BLOCKING 0x0 ;  /* 0x0000000000007b1d */ /* 0x001fe20000010000 */
[----:B------:R-:W-:-:S13]  /*e980*/  ISETP.GE.AND P0, PT, R19, 0x2, PT ;  /* 0x000000021300780c */ /* 0x000fda0003f06270 */
[----:B------:R-:W-:Y:S05]  /*e990*/  @!P0 BRA `(.L_x_1788) ;  /* 0x000000c000008947 */ /* 0x000fea0003800000 */
[----:B------:R-:W-:-:S05]  /*e9a0*/  IMAD.MOV.U32 R2, RZ, RZ, 0x1 ;  /* 0x00000001ff027424 */ /* 0x000fca00078e00ff */
.L_x_1793:
        /* <DEDUP_REMOVED lines=11> */
.L_x_1788:
        /* <DEDUP_REMOVED lines=15> */
.L_x_1795:
[----:B------:R-:W-:Y:S01]  /*eb50*/  IMAD.MOV.U32 R18, RZ, RZ, R6 ;  /* 0x000000ffff127224 */ /* 0x000fe200078e0006 */
[----:B------:R-:W-:Y:S01]  /*eb60*/  MOV R19, R7 ;  /* 0x0000000700137202 */ /* 0x000fe20000000f00 */
[----:B------:R-:W-:Y:S01]  /*eb70*/  IMAD.MOV.U32 R22, RZ, RZ, R3 ;  /* 0x000000ffff167224 */ /* 0x000fe200078e0003 */
[----:B------:R-:W-:Y:S01]  /*eb80*/  MOV R23, R12 ;  /* 0x0000000c00177202 */ /* 0x000fe20000000f00 */
[----:B------:R-:W-:Y:S05]  /*eb90*/  @!P1 BRA `(.L_x_1796) ;  /* 0x0000033000009947 */ /* 0x000fea0003800000 */
[----:B------:R-:W-:-:S05]  /*eba0*/  IMAD.MOV.U32 R24, RZ, RZ, 0x1 ;  /* 0x00000001ff187424 */ /* 0x000fca00078e00ff */
[----:B------:R-:W-:-:S04]  /*ebb0*/  ISETP.NE.AND P0, PT, R24, c[0x0][0x57c], PT ;  /* 0x00015f0018007a0c */ /* 0x000fc80003f05270 */
[----:B------:R-:W-:-:S09]  /*ebc0*/  P2R R0, PR, RZ, 0x1 ;  /* 0x00000001ff007803 */ /* 0x000fd20000000000 */
        /* <DEDUP_REMOVED lines=20> */
.L_x_1797:
[----:B------:R-:W-:Y:S02]  /*ed10*/  IADD3 R2, P0, R17, c[0x0][0x548], RZ ;  /* 0x0001520011027a10 */ /* 0x000fe40007f1e0ff */
[----:B------:R-:W-:-:S03]  /*ed20*/  ISETP.NE.AND P6, PT, R24, c[0x0][0x57c], PT ;  /* 0x00015f0018007a0c */ /* 0x000fc60003fc5270 */
[----:B------:R-:W-:-:S05]  /*ed30*/  IMAD.X R3, RZ, RZ, c[0x0][0x54c], P0 ;  /* 0x00015300ff037624 */ /* 0x000fca00000e06ff */
[----:B------:R0:W-:Y:S05]  /*ed40*/  STG.E.64 [R2.64], R18 ;  /* 0x0000001202007986 */ /* 0x0001ea000c101b24 */
[----:B------:R-:W-:Y:S05]  /*ed50*/  @!P6 BRA `(.L_x_1798) ;  /* 0x000001300000e947 */ /* 0x000fea0003800000 */
[----:B0-----:R-:W-:Y:S01]  /*ed60*/  MOV R2, 0x0 ;  /* 0x0000000000027802 */ /* 0x001fe20000000f00 */
        /* <DEDUP_REMOVED lines=8> */
[----:B------:R-:W-:-:S02]  /*edf0*/  IMAD.MOV.U32 R10, RZ, RZ, c[0x4][0x590] ;  /* 0x01016400ff0a7624 */ /* 0x000fc400078e00ff */
[----:B------:R-:W-:-:S03]  /*ee00*/  IMAD.MOV.U32 R12, RZ, RZ, 0x1 ;  /* 0x00000001ff0c7424 */ /* 0x000fc600078e00ff */
        /* <DEDUP_REMOVED lines=8> */
.L_x_1798:
[----:B------:R-:W-:-:S05]  /*ee90*/  IADD3 R16, P0, R16, c[0x0][0x548], RZ ;  /* 0x0001520010107a10 */ /* 0x000fca0007f1e0ff */
[----:B------:R-:W-:-:S05]  /*eea0*/  IMAD.X R17, RZ, RZ, c[0x0][0x54c], P0 ;  /* 0x00015300ff117624 */ /* 0x000fca00000e06ff */
[----:B------:R-:W-:Y:S01]  /*eeb0*/  STG.E.64 [R16.64], R22 ;  /* 0x0000001610007986 */ /* 0x000fe2000c101b24 */
[----:B------:R-:W-:Y:S05]  /*eec0*/  EXIT ;  /* 0x000000000000794d */ /* 0x000fea0003800000 */
.L_x_1796:
[----:B------:R-:W-:Y:S04]  /*eed0*/  STG.E.64 [R4.64], R18 ;  /* 0x0000001204007986 */ /* 0x000fe8000c101b24 */
[----:B------:R-:W-:Y:S01]  /*eee0*/  STG.E.64 [R4.64+0x8], R22 ;  /* 0x0000081604007986 */ /* 0x000fe2000c101b24 */
[----:B------:R-:W-:Y:S05]  /*eef0*/  EXIT ;  /* 0x000000000000794d */ /* 0x000fea0003800000 */
.L_x_1794:
        /* <DEDUP_REMOVED lines=10> */
.L_x_1799:
        /* <DEDUP_REMOVED lines=28> */
.L_x_1801:
[----:B------:R-:W-:Y:S02]  /*f160*/  IADD3 R2, P0, R17, c[0x0][0x548], RZ ;  /* 0x0001520011027a10 */ /* 0x000fe40007f1e0ff */
[----:B------:R-:W-:Y:S02]  /*f170*/  ISETP.NE.AND P6, PT, R24, c[0x0][0x57c], PT ;  /* 0x00015f0018007a0c */ /* 0x000fe40003fc5270 */
[----:B------:R-:W-:-:S05]  /*f180*/  IADD3.X R3, RZ, c[0x0][0x54c], RZ, P0, !PT ;  /* 0x00015300ff037a10 */ /* 0x000fca00007fe4ff */
[----:B------:R0:W-:Y:S06]  /*f190*/  STG.E.64 [R2.64], R18 ;  /* 0x0000001202007986 */ /* 0x0001ec000c101b24 */
[----:B------:R-:W-:Y:S05]  /*f1a0*/  @!P6 BRA `(.L_x_1802) ;  /* 0x000001300000e947 */ /* 0x000fea0003800000 */
[----:B0-----:R-:W-:Y:S01]  /*f1b0*/  MOV R2, 0x0 ;  /* 0x0000000000027802 */ /* 0x001fe20000000f00 */
[----:B------:R-:W-:Y:S01]  /*f1c0*/  HFMA2.MMA R12, -RZ, RZ, 0, 5.9604644775390625e-08 ;  /* 0x00000001ff0c7435 */ /* 0x000fe200000001ff */
[----:B------:R-:W-:Y:S01]  /*f1d0*/  IMAD.MOV.U32 R4, RZ, RZ, c[0x4][0x7c8] ;  /* 0x0101f200ff047624 */ /* 0x000fe200078e00ff */
[----:B------:R-:W-:Y:S01]  /*f1e0*/  MOV R5, c[0x4][0x7cc] ;  /* 0x0101f30000057a02 */ /* 0x000fe20000000f00 */
[----:B------:R-:W-:Y:S01]  /*f1f0*/  IMAD.MOV.U32 R6, RZ, RZ, c[0x4][0x7b8] ;  /* 0x0101ee00ff067624 */ /* 0x000fe200078e00ff */
[----:B------:R-:W-:Y:S01]  /*f200*/  MOV R7, c[0x4][0x7bc] ;  /* 0x0101ef0000077a02 */ /* 0x000fe20000000f00 */
[----:B------:R-:W0:Y:S01]  /*f210*/  LDC.64 R2, c[0x4][R2] ;  /* 0x0100000002027b82 */ /* 0x000e220000000a00 */
[----:B------:R-:W-:Y:S01]  /*f220*/  IMAD.MOV.U32 R8, RZ, RZ, 0x2ef ;  /* 0x000002efff087424 */ /* 0x000fe200078e00ff */
[----:B------:R-:W-:Y:S01]  /*f230*/  MOV R10, c[0x4][0x590] ;  /* 0x01016400000a7a02 */ /* 0x000fe20000000f00 */
[----:B------:R-:W-:-:S02]  /*f240*/  IMAD.MOV.U32 R11, RZ, RZ, c[0x4][0x594] ;  /* 0x01016500ff0b7624 */ /* 0x000fc400078e00ff */
[----:B------:R-:W-:-:S03]  /*f250*/  IMAD.MOV.U32 R13, RZ, RZ, RZ ;  /* 0x000000ffff0d7224 */ /* 0x000fc600078e00ff */
        /* <DEDUP_REMOVED lines=8> */
.L_x_1802:
[----:B------:R-:W-:-:S04]  /*f2e0*/  IADD3 R16, P0, R16, c[0x0][0x548], RZ ;  /* 0x0001520010107a10 */ /* 0x000fc80007f1e0ff */
[----:B------:R-:W-:-:S05]  /*f2f0*/  IADD3.X R17, RZ, c[0x0][0x54c], RZ, P0, !PT ;  /* 0x00015300ff117a10 */ /* 0x000fca00007fe4ff */
[----:B------:R-:W-:Y:S01]  /*f300*/  STG.E.64 [R16.64], R22 ;  /* 0x0000001610007986 */ /* 0x000fe2000c101b24 */
[----:B------:R-:W-:Y:S05]  /*f310*/  EXIT ;  /* 0x000000000000794d */ /* 0x000fea0003800000 */
.L_x_1800:
[----:B------:R-:W-:Y:S04]  /*f320*/  STG.E.64 [R20.64], R18 ;  /* 0x0000001214007986 */ /* 0x000fe8000c101b24 */
[----:B------:R-:W-:Y:S01]  /*f330*/  STG.E.64 [R14.64], R22 ;  /* 0x000000160e007986 */ /* 0x000fe2000c101b24 */
[----:B------:R-:W-:Y:S05]  /*f340*/  EXIT ;  /* 0x000000000000794d */ /* 0x000fea0003800000 */
.L_x_1768:
        /* <DEDUP_REMOVED lines=22> */
.L_x_1804:
        /* <DEDUP_REMOVED lines=26> */
.L_x_1806:
[----:B------:R-:W-:Y:S02]  /*f650*/  IADD3 R24, P0, R24, c[0x0][0x548], RZ ;  /* 0x0001520018187a10 */ /* 0x000fe40007f1e0ff */
[----:B------:R-:W-:-:S03]  /*f660*/  ISETP.NE.AND P6, PT, R23, c[0x0][0x57c], PT ;  /* 0x00015f0017007a0c */ /* 0x000fc60003fc5270 */
[----:B------:R-:W-:-:S05]  /*f670*/  IMAD.X R25, RZ, RZ, c[0x0][0x54c], P0 ;  /* 0x00015300ff197624 */ /* 0x000fca00000e06ff */
[----:B------:R0:W-:Y:S05]  /*f680*/  STG.E.64 [R24.64], R18 ;  /* 0x0000001218007986 */ /* 0x0001ea000c101b24 */
        /* <DEDUP_REMOVED lines=19> */
[----:B01----:R-:W-:Y:S05]  /*f7c0*/  CALL.ABS.NOINC R2 ;  /* 0x0000000002007343 */ /* 0x003fea0003c00000 */
.L_x_1807:
[----:B------:R-:W-:-:S05]  /*f7d0*/  IADD3 R22, P0, R22, c[0x0][0x548], RZ ;  /* 0x0001520016167a10 */ /* 0x000fca0007f1e0ff */
[----:B------:R-:W-:-:S05]  /*f7e0*/  IMAD.X R23, RZ, RZ, c[0x0][0x54c], P0 ;  /* 0x00015300ff177624 */ /* 0x000fca00000e06ff */
[----:B------:R-:W-:Y:S01]  /*f7f0*/  STG.E.64 [R22.64], R16 ;  /* 0x0000001016007986 */ /* 0x000fe2000c101b24 */
[----:B------:R-:W-:Y:S05]  /*f800*/  EXIT ;  /* 0x000000000000794d */ /* 0x000fea0003800000 */
.L_x_1805:
[----:B------:R-:W-:Y:S04]  /*f810*/  STG.E.64 [R4.64], R18 ;  /* 0x0000001204007986 */ /* 0x000fe8000c101b24 */
[----:B------:R-:W-:Y:S01]  /*f820*/  STG.E.64 [R4.64+0x8], R16 ;  /* 0x0000081004007986 */ /* 0x000fe2000c101b24 */
[----:B------:R-:W-:Y:S05]  /*f830*/  EXIT ;  /* 0x000000000000794d */ /* 0x000fea0003800000 */
.L_x_1803:
        /* <DEDUP_REMOVED lines=10> */
.L_x_1808:
        /* <DEDUP_REMOVED lines=28> */
.L_x_1810:
        /* <DEDUP_REMOVED lines=9> */
[----:B------:R-:W-:Y:S01]  /*fb30*/  IMAD.MOV.U32 R6, RZ, RZ, c[0x4][0x7b8] ;  /* 0x0101ee00ff067624 */ /* 0x000fe200078e00ff */
[----:B------:R-:W-:Y:S01]  /*fb40*/  MOV R7, c[0x4][0x7bc] ;  /* 0x0101ef0000077a02 */ /* 0x000fe20000000f00 */
[----:B------:R-:W1:Y:S01]  /*fb50*/  LDC.64 R2, c[0x4][R2] ;  /* 0x0100000002027b82 */ /* 0x000e620000000a00 */
        /* <DEDUP_REMOVED lines=12> */
.L_x_1811:
[----:B------:R-:W-:-:S04]  /*fc20*/  IADD3 R22, P0, R22, c[0x0][0x548], RZ ;  /* 0x0001520016167a10 */ /* 0x000fc80007f1e0ff */
[----:B------:R-:W-:-:S05]  /*fc30*/  IADD3.X R23, RZ, c[0x0][0x54c], RZ, P0, !PT ;  /* 0x00015300ff177a10 */ /* 0x000fca00007fe4ff */
[----:B------:R-:W-:Y:S01]  /*fc40*/  STG.E.64 [R22.64], R18 ;  /* 0x0000001216007986 */ /* 0x000fe2000c101b24 */
[----:B------:R-:W-:Y:S05]  /*fc50*/  EXIT ;  /* 0x000000000000794d */ /* 0x000fea0003800000 */
.L_x_1809:
[----:B------:R-:W-:Y:S04]  /*fc60*/  STG.E.64 [R6.64], R16 ;  /* 0x0000001006007986 */ /* 0x000fe8000c101b24 */
[----:B------:R-:W-:Y:S01]  /*fc70*/  STG.E.64 [R8.64], R18 ;  /* 0x0000001208007986 */ /* 0x000fe2000c101b24 */
[----:B------:R-:W-:Y:S05]  /*fc80*/  EXIT ;  /* 0x000000000000794d */ /* 0x000fea0003800000 */
.L_x_1812:
        /* <DEDUP_REMOVED lines=15> */
.L_x_9883:


//--------------------- .text._ZN2at6native13reduce_kernelILi128ELi4ENS0_8ReduceOpIsNS0_14func_wrapper_tImZNS0_15xor_sum_functorIsvEclERNS_14TensorIteratorEEUlmmE_EEjmLi4ELi4EEEEEvT1_ --------------------------
	.section	.text._ZN2at6native13reduce_kernelILi128ELi4ENS0_8ReduceOpIsNS0_14func_wrapper_tImZNS0_15xor_sum_functorIsvEclERNS_14TensorIteratorEEUlmmE_EEjmLi4ELi4EEEEEvT1_,"ax",@progbits
	.sectioninfo	@"SHI_REGISTERS=64"
	.align	128
        .global         _ZN2at6native13reduce_kernelILi128ELi4ENS0_8ReduceOpIsNS0_14func_wrapper_tImZNS0_15xor_sum_functorIsvEclERNS_14TensorIteratorEEUlmmE_EEjmLi4ELi4EEEEEvT1_
        .type           _ZN2at6native13reduce_kernelILi128ELi4ENS0_8ReduceOpIsNS0_14func_wrapper_tImZNS0_15xor_sum_functorIsvEclERNS_14TensorIteratorEEUlmmE_EEjmLi4ELi4EEEEEvT1_,@function
        .size           _ZN2at6native13reduce_kernelILi128ELi4ENS0_8ReduceOpIsNS0_14func_wrapper_tImZNS0_15xor_sum_functorIsvEclERNS_14TensorIteratorEEUlmmE_EEjmLi4ELi4EEEEEvT1_,(.L_x_9884 - _ZN2at6native13reduce_kernelILi128ELi4ENS0_8ReduceOpIsNS0_14func_wrapper_tImZNS0_15xor_sum_functorIsvEclERNS_14TensorIteratorEEUlmmE_EEjmLi4ELi4EEEEEvT1_)
        .other          _ZN2at6native13reduce_kernelILi128ELi4ENS0_8ReduceOpIsNS0_14func_wrapper_tImZNS0_15xor_sum_functorIsvEclERNS_14TensorIteratorEEUlmmE_EEjmLi4ELi4EEEEEvT1_,@"STO_CUDA_ENTRY STV_DEFAULT"
_ZN2at6native13reduce_kernelILi128ELi4ENS0_8ReduceOpIsNS0_14func_wrapper_tImZNS0_15xor_sum_functorIsvEclERNS_14TensorIteratorEEUlmmE_EEjmLi4ELi4EEEEEvT1_:
.text._ZN2at6native13reduce_kernelILi128ELi4ENS0_8ReduceOpIsNS0_14func_wrapper_tImZNS0_15xor_sum_functorIsvEclERNS_14TensorIteratorEEUlmmE_EEjmLi4ELi4EEEEEvT1_:
        /* <DEDUP_REMOVED lines=12> */
[----:B---3--:R-:W-:Y:S02]  /*00c0*/  IMAD R3, R23, c[0x0][0x190], R4 ;  /* 0x0000640017037a24 */ /* 0x008fe400078e0204 */
[----:B------:R-:W-:Y:S01]  /*00d0*/  IMAD.SHL.U32 R17, R16, 0x4, RZ ;  /* 0x0000000410117824 */ /* 0x000fe200078e00ff */
        /* <DEDUP_REMOVED lines=199> */
.L_x_1813:
        /* <DEDUP_REMOVED lines=12> */
[----:B------:R-:W-:Y:S01]  /*0e10*/  MOV R4, c[0x4][0x7b0] ;  /* 0x0101ec0000047a02 */ /* 0x000fe20000000f00 */
[----:B------:R-:W-:Y:S01]  /*0e20*/  IMAD.MOV.U32 R5, RZ, RZ, c[0x4][0x7b4] ;  /* 0x0101ed00ff057624 */ /* 0x000fe200078e00ff */
[----:B------:R0:W1:Y:S01]  /*0e30*/  LDC.64 R14, c[0x4][R0] ;  /* 0x01000000000e7b82 */ /* 0x0000620000000a00 */
[----:B------:R-:W-:Y:S01]  /*0e40*/  IMAD.MOV.U32 R6, RZ, RZ, c[0x4][0x7b8] ;  /* 0x0101ee00ff067624 */ /* 0x000fe200078e00ff */
[----:B------:R-:W-:Y:S01]  /*0e50*/  MOV R13, RZ ;  /* 0x000000ff000d7202 */ /* 0x000fe20000000f00 */
[----:B------:R-:W-:Y:S02]  /*0e60*/  IMAD.MOV.U32 R7, RZ, RZ, c[0x4][0x7bc] ;  /* 0x0101ef00ff077624 */ /* 0x000fe400078e00ff */
[----:B------:R-:W-:Y:S02]  /*0e70*/  IMAD.MOV.U32 R10, RZ, RZ, c[0x4][0x580] ;  /* 0x01016000ff0a7624 */ /* 0x000fe400078e00ff */
[----:B------:R-:W-:-:S02]  /*0e80*/  IMAD.MOV.U32 R11, RZ, RZ, c[0x4][0x584] ;  /* 0x01016100ff0b7624 */ /* 0x000fc400078e00ff */
[----:B------:R-:W-:Y:S02]  /*0e90*/  IMAD.MOV.U32 R12, RZ, RZ, 0x1 ;  /* 0x00000001ff0c7424 */ /* 0x000fe400078e00ff */
        /* <DEDUP_REMOVED lines=12> */
[----:B------:R-:W-:Y:S02]  /*0f60*/  IMAD.MOV.U32 R0, RZ, RZ, c[0x0][0x174] ;  /* 0x00005d00ff007624 */ /* 0x000fe400078e00ff */
[----:B------:R-:W-:Y:S01]  /*0f70*/  IMAD.MOV.U32 R15, RZ, RZ, c[0x0][0x16c] ;  /* 0x00005b00ff0f7624 */ /* 0x000fe200078e00ff */
        /* <DEDUP_REMOVED lines=16> */
.L_x_1822:
[----:B------:R-:W-:Y:S05]  /*1080*/  BSYNC B2 ;  /* 0x0000000000027941 */ /* 0x000fea0003800000 */
.L_x_1821:
        /* <DEDUP_REMOVED lines=11> */
.L_x_1820:
[----:B------:R-:W-:Y:S05]  /*1140*/  BSYNC B1 ;  /* 0x0000000000017941 */ /* 0x000fea0003800000 */
.L_x_1819:
[C---:B------:R-:W-:Y:S02]  /*1150*/  IADD3 R3, P0, -R7.reuse, 0x4, RZ ;  /* 0x0000000407037810 */ /* 0x040fe40007f1e1ff */
[----:B------:R-:W-:Y:S02]  /*1160*/  IADD3 R0, R7, c[0x0][0x174], RZ ;  /* 0x00005d0007007a10 */ /* 0x000fe40007ffe0ff */
[----:B------:R-:W-:Y:S01]  /*1170*/  LEA R18, P1, R3, R18, 0x1 ;  /* 0x0000001203127211 */ /* 0x000fe200078208ff */
[----:B------:R-:W-:Y:S01]  /*1180*/  IMAD.X R4, RZ, RZ, -0x1, P0 ;  /* 0xffffffffff047424 */ /* 0x000fe200000e06ff */
[----:B------:R-:W-:-:S04]  /*1190*/  IADD3 R0, R0, -0x4, RZ ;  /* 0xfffffffc00007810 */ /* 0x000fc80007ffe0ff */
[----:B------:R-:W-:Y:S02]  /*11a0*/  LEA.HI.X R19, R3, R19, R4, 0x1, P1 ;  /* 0x0000001303137211 */ /* 0x000fe400008f0c04 */
.L_x_1818:
[----:B------:R-:W-:Y:S05]  /*11b0*/  BSYNC B0 ;  /* 0x0000000000007941 */ /* 0x000fea0003800000 */
.L_x_1817:
        /* <DEDUP_REMOVED lines=17> */
[----:B------:R-:W-:Y:S02]  /*12d0*/  IMAD.MOV.U32 R9, RZ, RZ, c[0x0][0x168] ;  /* 0x00005a00ff097624 */ /* 0x000fe400078e00ff */
[----:B------:R-:W-:Y:S02]  /*12e0*/  IMAD.MOV.U32 R27, RZ, RZ, c[0x0][0x16c] ;  /* 0x00005b00ff1b7624 */ /* 0x000fe400078e00ff */
[----:B------:R-:W-:Y:S02]  /*12f0*/  IMAD.MOV.U32 R10, RZ, RZ, c[0x0][0x16c] ;  /* 0x00005b00ff0a7624 */ /* 0x000fe400078e00ff */
.L_x_1825:
[----:B------:R-:W-:-:S06]  /*1300*/  IMAD.WIDE.U32 R4, R3, 0x8, R18 ;  /* 0x0000000803047825 */ /* 0x000fcc00078e0012 */
[----:B------:R-:W2:Y:S01]  /*1310*/  LDG.E.64 R4, [R4.64] ;  /* 0x0000002404047981 */ /* 0x000ea2000c1e1b00 */
[----:B------:R-:W-:-:S04]  /*1320*/  IADD3 R3, R3, c[0x0][0x17c], RZ ;  /* 0x00005f0003037a10 */ /* 0x000fc80007ffe0ff */
[----:B------:R-:W-:-:S04]  /*1330*/  LEA R7, R3, 0x3, 0x2 ;  /* 0x0000000303077811 */ /* 0x000fc800078e10ff */
[----:B------:R-:W-:Y:S02]  /*1340*/  ISETP.GE.U32.AND P0, PT, R7, R0, PT ;  /* 0x000000000700720c */ /* 0x000fe40003f06070 */
[C---:B--2---:R-:W-:Y:S02]  /*1350*/  PRMT R8, R4.reuse, 0xbb32, RZ ;  /* 0x0000bb3204087816 */ /* 0x044fe400000000ff */
[C---:B------:R-:W-:Y:S02]  /*1360*/  PRMT R14, R5.reuse, 0x9910, RZ ;  /* 0x00009910050e7816 */ /* 0x040fe400000000ff */
[----:B------:R-:W-:Y:S01]  /*1370*/  PRMT R6, R4, 0x9910, RZ ;  /* 0x0000991004067816 */ /* 0x000fe200000000ff */
[----:B------:R-:W-:Y:S01]  /*1380*/  IMAD.MOV.U32 R7, RZ, RZ, R8 ;  /* 0x000000ffff077224 */ /* 0x000fe200078e0008 */
[----:B------:R-:W-:Y:S01]  /*1390*/  PRMT R4, R5, 0xbb32, RZ ;  /* 0x0000bb3205047816 */ /* 0x000fe200000000ff */
[----:B------:R-:W-:Y:S01]  /*13a0*/  IMAD.MOV.U32 R8, RZ, RZ, R14 ;  /* 0x000000ffff087224 */ /* 0x000fe200078e000e */
[----:B------:R-:W-:-:S02]  /*13b0*/  LOP3.LUT R13, R13, R6, RZ, 0x3c, !PT ;  /* 0x000000060d0d7212 */ /* 0x000fc400078e3cff */
[----:B------:R-:W-:Y:S02]  /*13c0*/  LOP3.LUT R26, R26, R7, RZ, 0x3c, !PT ;  /* 0x000000071a1a7212 */ /* 0x000fe400078e3cff */
[----:B------:R-:W-:Y:S02]  /*13d0*/  LOP3.LUT R9, R9, R8, RZ, 0x3c, !PT ;  /* 0x0000000809097212 */ /* 0x000fe400078e3cff */
[----:B------:R-:W-:Y:S02]  /*13e0*/  LOP3.LUT R11, R11, R4, RZ, 0x3c, !PT ;  /* 0x000000040b0b7212 */ /* 0x000fe400078e3cff */
[----:B------:R-:W-:Y:S02]  /*13f0*/  SHF.R.S32.HI R6, RZ, 0x1f, R6 ;  /* 0x0000001fff067819 */ /* 0x000fe40000011406 */
[----:B------:R-:W-:Y:S02]  /*1400*/  SHF.R.S32.HI R7, RZ, 0x1f, R7 ;  /* 0x0000001fff077819 */ /* 0x000fe40000011407 */
[----:B------:R-:W-:-:S02]  /*1410*/  SHF.R.S32.HI R8, RZ, 0x1f, R8 ;  /* 0x0000001fff087819 */ /* 0x000fc40000011408 */
[----:B------:R-:W-:Y:S02]  /*1420*/  SHF.R.S32.HI R4, RZ, 0x1f, R4 ;  /* 0x0000001fff047819 */ /* 0x000fe40000011404 */
[----:B------:R-:W-:Y:S02]  /*1430*/  LOP3.LUT R15, R15, R6, RZ, 0x3c, !PT ;  /* 0x000000060f0f7212 */ /* 0x000fe400078e3cff */
[----:B------:R-:W-:Y:S02]  /*1440*/  LOP3.LUT R10, R10, R7, RZ, 0x3c, !PT ;  /* 0x000000070a0a7212 */ /* 0x000fe400078e3cff */
[----:B------:R-:W-:Y:S02]  /*1450*/  LOP3.LUT R27, R27, R8, RZ, 0x3c, !PT ;  /* 0x000000081b1b7212 */ /* 0x000fe400078e3cff */
[----:B------:R-:W-:Y:S01]  /*1460*/  LOP3.LUT R12, R12, R4, RZ, 0x3c, !PT ;  /* 0x000000040c0c7212 */ /* 0x000fe200078e3cff */
[----:B------:R-:W-:Y:S05]  /*1470*/  @!P0 BRA `(.L_x_1825) ;  /* 0xfffffe8000008947 */ /* 0x000fea000383ffff */
.L_x_1824:
[----:B------:R-:W-:Y:S05]  /*1480*/  BSYNC B0 ;  /* 0x0000000000007941 */ /* 0x000fea0003800000 */
.L_x_1823:
[----:B------:R-:W-:Y:S01]  /*1490*/  BSSY B0, `(.L_x_1826) ;  /* 0x0000008000007945 */ /* 0x000fe20003800000 */
[----:B------:R-:W-:Y:S01]  /*14a0*/  PRMT R3, RZ, 0x7610, R3 ;  /* 0x00007610ff037816 */ /* 0x000fe20000000003 */
[----:B------:R-:W-:Y:S05]  /*14b0*/  @P1 BRA P2, `(.L_x_1827) ;  /* 0x0000005000001947 */ /* 0x000fea0001000000 */
[----:B------:R-:W-:Y:S01]  /*14c0*/  ISETP.NE.AND P0, PT, RZ, c[0x0][0x190], PT ;  /* 0x00006400ff007a0c */ /* 0x000fe20003f05270 */
[----:B------:R-:W-:-:S12]  /*14d0*/  HFMA2.MMA R3, -RZ, RZ, 0, 5.9604644775390625e-08 ;  /* 0x00000001ff037435 */ /* 0x000fd800000001ff */
[----:B------:R-:W-:-:S04]  /*14e0*/  @P0 ISETP.NE.AND P1, PT, R23, RZ, PT ;  /* 0x000000ff1700020c */ /* 0x000fc80003f25270 */
[----:B------:R-:W-:-:S04]  /*14f0*/  @P0 SEL R4, RZ, 0x1, P1 ;  /* 0x00000001ff040807 */ /* 0x000fc80000800000 */
[----:B------:R-:W-:Y:S02]  /*1500*/  @P0 PRMT R3, R4, 0x7610, R3 ;  /* 0x0000761004030816 */ /* 0x000fe40000000003 */
.L_x_1827:
[----:B------:R-:W-:Y:S05]  /*1510*/  BSYNC B0 ;  /* 0x0000000000007941 */ /* 0x000fea0003800000 */
.L_x_1826:
        /* <DEDUP_REMOVED lines=13> */
.L_x_1829:
[----:B------:R-:W-:Y:S05]  /*15f0*/  BSYNC B0 ;  /* 0x0000000000007941 */ /* 0x000fea0003800000 */
.L_x_1828:
[----:B------:R-:W-:Y:S01]  /*1600*/  LOP3.LUT R26, R9, R26, R13, 0x96, !PT ;  /* 0x0000001a091a7212 */ /* 0x000fe200078e960d */
[----:B------:R-:W-:Y:S01]  /*1610*/  IMAD.MOV.U32 R24, RZ, RZ, RZ ;  /* 0x000000ffff187224 */ /* 0x000fe200078e00ff */
        /* <DEDUP_REMOVED lines=8> */
.L_x_1816:
        /* <DEDUP_REMOVED lines=41> */
[----:B------:R-:W-:Y:S02]  /*1930*/  IMAD.MOV.U32 R8, RZ, RZ, c[0x0][0x168] ;  /* 0x00005a00ff087624 */ /* 0x000fe400078e00ff */
[----:B------:R-:W-:-:S02]  /*1940*/  IMAD.MOV.U32 R7, RZ, RZ, c[0x0][0x16c] ;  /* 0x00005b00ff077624 */ /* 0x000fc400078e00ff */
        /* <DEDUP_REMOVED lines=34> */
.L_x_1840:
[----:B------:R-:W-:Y:S01]  /*1b70*/  HFMA2.MMA R43, -RZ, RZ, 0, 0 ;  /* 0x00000000ff2b7435 */ /* 0x000fe200000001ff */
[----:B------:R-:W-:Y:S01]  /*1b80*/  IMAD.MOV.U32 R46, RZ, RZ, RZ ;  /* 0x000000ffff2e7224 */ /* 0x000fe200078e00ff */
[----:B------:R-:W-:Y:S08]  /*1b90*/  @!P0 BRA `(.L_x_1835) ;  /* 0x00000d4000008947 */ /* 0x000ff00003800000 */
[----:B------:R-:W-:Y:S02]  /*1ba0*/  IMAD.MOV.U32 R32, RZ, RZ, RZ ;  /* 0x000000ffff207224 */ /* 0x000fe400078e00ff */
[----:B------:R-:W-:Y:S02]  /*1bb0*/  IMAD.MOV.U32 R33, RZ, RZ, R3 ;  /* 0x000000ffff217224 */ /* 0x000fe400078e0003 */
[----:B------:R-:W-:-:S02]  /*1bc0*/  IMAD.MOV.U32 R42, RZ, RZ, 0x1 ;  /* 0x00000001ff2a7424 */ /* 0x000fc400078e00ff */
        /* <DEDUP_REMOVED lines=209> */
.L_x_1835:
[----:B------:R-:W-:-:S04]  /*28e0*/  LOP3.LUT R33, R43, 0xfffffff8, RZ, 0xc0, !PT ;  /* 0xfffffff82b217812 */ /* 0x000fc800078ec0ff */
[----:B------:R-:W-:-:S05]  /*28f0*/  IADD3 R32, P1, R18, R33, RZ ;  /* 0x0000002112207210 */ /* 0x000fca0007f3e0ff */
[----:B------:R-:W-:-:S06]  /*2900*/  IMAD.X R33, RZ, RZ, R19, P1 ;  /* 0x000000ffff217224 */ /* 0x000fcc00008e0613 */
[----:B------:R-:W2:Y:S01]  /*2910*/  LDG.E.64 R32, [R32.64] ;  /* 0x0000002420207981 */ /* 0x000ea2000c1e1b00 */
[----:B------:R-:W-:Y:S02]  /*2920*/  IADD3 R3, R3, c[0x0][0x17c], RZ ;  /* 0x00005f0003037a10 */ /* 0x000fe40007ffe0ff */
[C---:B--2---:R-:W-:Y:S02]  /*2930*/  PRMT R42, R32.reuse, 0x7610, R42 ;  /* 0x00007610202a7816 */ /* 0x044fe4000000002a */
[----:B------:R-:W-:Y:S02]  /*2940*/  PRMT R43, R32, 0x7632, R43 ;  /* 0x00007632202b7816 */ /* 0x000fe4000000002b */
[C---:B------:R-:W-:Y:S02]  /*2950*/  PRMT R44, R33.reuse, 0x7610, R44 ;  /* 0x00007610212c7816 */ /* 0x040fe4000000002c */
[----:B------:R-:W-:Y:S01]  /*2960*/  PRMT R45, R33, 0x7632, R45 ;  /* 0x00007632212d7816 */ /* 0x000fe2000000002d */
[----:B------:R-:W-:Y:S05]  /*2970*/  @!P0 BRA `(.L_x_1836) ;  /* 0x00000de000008947 */ /* 0x000fea0003800000 */
[----:B------:R-:W-:Y:S01]  /*2980*/  MOV R32, RZ ;  /* 0x000000ff00207202 */ /* 0x000fe20000000f00 */
[----:B------:R-:W-:-:S02]  /*2990*/  IMAD.MOV.U32 R33, RZ, RZ, R3 ;  /* 0x000000ffff217224 */ /* 0x000fc400078e0003 */
        /* <DEDUP_REMOVED lines=220> */
.L_x_1836:
[----:B------:R-:W-:-:S04]  /*3760*/  LOP3.LUT R33, R46, 0xfffffff8, RZ, 0xc0, !PT ;  /* 0xfffffff82e217812 */ /* 0x000fc800078ec0ff */
[----:B------:R-:W-:-:S04]  /*3770*/  IADD3 R32, P1, R18, R33, RZ ;  /* 0x0000002112207210 */ /* 0x000fc80007f3e0ff */
[----:B------:R-:W-:-:S06]  /*3780*/  IADD3.X R33, RZ, R19, RZ, P1, !PT ;  /* 0x00000013ff217210 */ /* 0x000fcc0000ffe4ff */
[----:B------:R-:W2:Y:S01]  /*3790*/  LDG.E.64 R32, [R32.64] ;  /* 0x0000002420207981 */ /* 0x000ea2000c1e1b00 */
[----:B------:R-:W-:Y:S01]  /*37a0*/  IADD3 R3, R3, c[0x0][0x17c], RZ ;  /* 0x00005f0003037a10 */ /* 0x000fe20007ffe0ff */
[----:B------:R-:W-:Y:S02]  /*37b0*/  IMAD.MOV.U32 R54, RZ, RZ, RZ ;  /* 0x000000ffff367224 */ /* 0x000fe400078e00ff */
[----:B------:R-:W-:Y:S01]  /*37c0*/  IMAD.MOV.U32 R51, RZ, RZ, RZ ;  /* 0x000000ffff337224 */ /* 0x000fe200078e00ff */
[C---:B--2---:R-:W-:Y:S02]  /*37d0*/  PRMT R46, R32.reuse, 0x7610, R46 ;  /* 0x00007610202e7816 */ /* 0x044fe4000000002e */
[----:B------:R-:W-:Y:S02]  /*37e0*/  PRMT R47, R32, 0x7632, R47 ;  /* 0x00007632202f7816 */ /* 0x000fe4000000002f */
        /* <DEDUP_REMOVED lines=214> */
.L_x_1837:
        /* <DEDUP_REMOVED lines=10> */
[----:B------:R-:W-:Y:S01]  /*45f0*/  MOV R33, R3 ;  /* 0x0000000300217202 */ /* 0x000fe20000000f00 */
[----:B------:R-:W-:-:S02]  /*4600*/  IMAD.MOV.U32 R32, RZ, RZ, RZ ;  /* 0x000000ffff207224 */ /* 0x000fc400078e00ff */
        /* <DEDUP_REMOVED lines=210> */
.L_x_1838:
[----:B------:R-:W-:-:S04]  /*5330*/  LOP3.LUT R33, R54, 0xfffffff8, RZ, 0xc0, !PT ;  /* 0xfffffff836217812 */ /* 0x000fc800078ec0ff */
[----:B------:R-:W-:-:S05]  /*5340*/  IADD3 R32, P1, R18, R33, RZ ;  /* 0x0000002112207210 */ /* 0x000fca0007f3e0ff */
[----:B------:R-:W-:-:S06]  /*5350*/  IMAD.X R33, RZ, RZ, R19, P1 ;  /* 0x000000ffff217224 */ /* 0x000fcc00008e0613 */
[----:B------:R-:W2:Y:S01]  /*5360*/  LDG.E.64 R32, [R32.64] ;  /* 0x0000002420207981 */ /* 0x000ea2000c1e1b00 */
[----:B------:R-:W-:Y:S01]  /*5370*/  IADD3 R3, R3, c[0x0][0x17c], RZ ;  /* 0x00005f0003037a10 */ /* 0x000fe20007ffe0ff */
[----:B------:R-:W-:Y:S01]  /*5380*/  IMAD.MOV.U32 R54, RZ, RZ, c[0x0][0x17c] ;  /* 0x00005f00ff367624 */ /* 0x000fe200078e00ff */
[----:B------:R-:W-:Y:S02]  /*5390*/  PRMT R61, R45, 0x9910, RZ ;  /* 0x000099102d3d7816 */ /* 0x000fe400000000ff */
[----:B------:R-:W-:Y:S01]  /*53a0*/  PRMT R55, R42, 0x9910, RZ ;  /* 0x000099102a377816 */ /* 0x000fe200000000ff */
[----:B------:R-:W-:Y:S01]  /*53b0*/  IMAD R54, R54, 0x3, R3 ;  /* 0x0000000336367824 */ /* 0x000fe200078e0203 */
[----:B------:R-:W-:Y:S02]  /*53c0*/  SHF.R.S32.HI R60, RZ, 0x1f, R61 ;  /* 0x0000001fff3c7819 */ /* 0x000fe4000001143d */
[----:B------:R-:W-:Y:S02]  /*53d0*/  PRMT R57, R43, 0x9910, RZ ;  /* 0x000099102b397816 */ /* 0x000fe400000000ff */
[----:B------:R-:W-:-:S02]  /*53e0*/  PRMT R59, R44, 0x9910, RZ ;  /* 0x000099102c3b7816 */ /* 0x000fc400000000ff */
[----:B------:R-:W-:Y:S02]  /*53f0*/  ISETP.GE.U32.AND P1, PT, R54, c[0x0][0x174], PT ;  /* 0x00005d0036007a0c */ /* 0x000fe40003f26070 */
[----:B------:R-:W-:Y:S02]  /*5400*/  LOP3.LUT R11, R11, R60, RZ, 0x3c, !PT ;  /* 0x0000003c0b0b7212 */ /* 0x000fe400078e3cff */
[----:B------:R-:W-:Y:S02]  /*5410*/  SHF.R.S32.HI R54, RZ, 0x1f, R55 ;  /* 0x0000001fff367819 */ /* 0x000fe40000011437 */
[----:B------:R-:W-:Y:S02]  /*5420*/  SHF.R.S32.HI R56, RZ, 0x1f, R57 ;  /* 0x0000001fff387819 */ /* 0x000fe40000011439 */
[----:B------:R-:W-:Y:S02]  /*5430*/  SHF.R.S32.HI R58, RZ, 0x1f, R59 ;  /* 0x0000001fff3a7819 */ /* 0x000fe4000001143b */
[----:B------:R-:W-:-:S02]  /*5440*/  PRMT R60, R49, 0x9910, RZ ;  /* 0x00009910313c7816 */ /* 0x000fc400000000ff */
[----:B------:R-:W-:Y:S02]  /*5450*/  LOP3.LUT R12, R12, R61, RZ, 0x3c, !PT ;  /* 0x0000003d0c0c7212 */ /* 0x000fe400078e3cff */
[----:B------:R-:W-:Y:S02]  /*5460*/  LOP3.LUT R5, R5, R54, RZ, 0x3c, !PT ;  /* 0x0000003605057212 */ /* 0x000fe400078e3cff */
[----:B------:R-:W-:Y:S02]  /*5470*/  LOP3.LUT R7, R7, R56, RZ, 0x3c, !PT ;  /* 0x0000003807077212 */ /* 0x000fe400078e3cff */
[----:B------:R-:W-:Y:S02]  /*5480*/  LOP3.LUT R9, R9, R58, RZ, 0x3c, !PT ;  /* 0x0000003a09097212 */ /* 0x000fe400078e3cff */
[----:B------:R-:W-:Y:S02]  /*5490*/  LOP3.LUT R23, R23, R60, RZ, 0x3c, !PT ;  /* 0x0000003c17177212 */ /* 0x000fe400078e3cff */
[----:B------:R-:W-:-:S02]  /*54a0*/  SHF.R.S32.HI R61, RZ, 0x1f, R60 ;  /* 0x0000001fff3d7819 */ /* 0x000fc4000001143c */
[----:B------:R-:W-:Y:S02]  /*54b0*/  PRMT R54, R46, 0x9910, RZ ;  /* 0x000099102e367816 */ /* 0x000fe400000000ff */
[----:B------:R-:W-:Y:S02]  /*54c0*/  PRMT R56, R47, 0x9910, RZ ;  /* 0x000099102f387816 */ /* 0x000fe400000000ff */
[----:B------:R-:W-:Y:S02]  /*54d0*/  PRMT R58, R48, 0x9910, RZ ;  /* 0x00009910303a7816 */ /* 0x000fe400000000ff */
[----:B------:R-:W-:Y:S02]  /*54e0*/  PRMT R60, R53, 0x9910, RZ ;  /* 0x00009910353c7816 */ /* 0x000fe400000000ff */
[----:B------:R-:W-:Y:S02]  /*54f0*/  LOP3.LUT R6, R6, R55, RZ, 0x3c, !PT ;  /* 0x0000003706067212 */ /* 0x000fe400078e3cff */
[----:B------:R-:W-:-:S02]  /*5500*/  LOP3.LUT R8, R8, R57, RZ, 0x3c, !PT ;  /* 0x0000003908087212 */ /* 0x000fc400078e3cff */
[----:B------:R-:W-:Y:S02]  /*5510*/  LOP3.LUT R10, R10, R59, RZ, 0x3c, !PT ;  /* 0x0000003b0a0a7212 */ /* 0x000fe400078e3cff */
[----:B------:R-:W-:Y:S02]  /*5520*/  LOP3.LUT R24, R24, R61, RZ, 0x3c, !PT ;  /* 0x0000003d18187212 */ /* 0x000fe400078e3cff */
[----:B------:R-:W-:Y:S02]  /*5530*/  LOP3.LUT R13, R13, R54, RZ, 0x3c, !PT ;  /* 0x000000360d0d7212 */ /* 0x000fe400078e3cff */
[----:B------:R-:W-:Y:S02]  /*5540*/  SHF.R.S32.HI R55, RZ, 0x1f, R54 ;  /* 0x0000001fff377819 */ /* 0x000fe40000011436 */
[----:B------:R-:W-:Y:S02]  /*5550*/  LOP3.LUT R15, R15, R56, RZ, 0x3c, !PT ;  /* 0x000000380f0f7212 */ /* 0x000fe400078e3cff */
[----:B------:R-:W-:-:S02]  /*5560*/  SHF.R.S32.HI R57, RZ, 0x1f, R56 ;  /* 0x0000001fff397819 */ /* 0x000fc40000011438 */
[----:B------:R-:W-:Y:S02]  /*5570*/  LOP3.LUT R21, R21, R58, RZ, 0x3c, !PT ;  /* 0x0000003a15157212 */ /* 0x000fe400078e3cff */
[----:B------:R-:W-:Y:S02]  /*5580*/  SHF.R.S32.HI R59, RZ, 0x1f, R58 ;  /* 0x0000001fff3b7819 */ /* 0x000fe4000001143a */
[----:B------:R-:W-:Y:S02]  /*5590*/  SHF.R.S32.HI R61, RZ, 0x1f, R60 ;  /* 0x0000001fff3d7819 */ /* 0x000fe4000001143c */
[----:B------:R-:W-:Y:S02]  /*55a0*/  PRMT R54, R50, 0x9910, RZ ;  /* 0x0000991032367816 */ /* 0x000fe400000000ff */
[----:B------:R-:W-:Y:S02]  /*55b0*/  PRMT R56, R51, 0x9910, RZ ;  /* 0x0000991033387816 */ /* 0x000fe400000000ff */
[----:B------:R-:W-:-:S02]  /*55c0*/  PRMT R58, R52, 0x9910, RZ ;  /* 0x00009910343a7816 */ /* 0x000fc400000000ff */
[----:B------:R-:W-:Y:S02]  /*55d0*/  LOP3.LUT R14, R14, R55, RZ, 0x3c, !PT ;  /* 0x000000370e0e7212 */ /* 0x000fe400078e3cff */
[----:B------:R-:W-:Y:S02]  /*55e0*/  LOP3.LUT R20, R20, R57, RZ, 0x3c, !PT ;  /* 0x0000003914147212 */ /* 0x000fe400078e3cff */
[----:B------:R-:W-:Y:S02]  /*55f0*/  LOP3.LUT R22, R22, R59, RZ, 0x3c, !PT ;  /* 0x0000003b16167212 */ /* 0x000fe400078e3cff */
[----:B------:R-:W-:Y:S02]  /*5600*/  LOP3.LUT R34, R34, R61, RZ, 0x3c, !PT ;  /* 0x0000003d22227212 */ /* 0x000fe400078e3cff */
[----:B------:R-:W-:Y:S02]  /*5610*/  LOP3.LUT R27, R27, R54, RZ, 0x3c, !PT ;  /* 0x000000361b1b7212 */ /* 0x000fe400078e3cff */
[----:B------:R-:W-:-:S02]  /*5620*/  SHF.R.S32.HI R55, RZ, 0x1f, R54 ;  /* 0x0000001fff377819 */ /* 0x000fc40000011436 */
[----:B------:R-:W-:Y:S02]  /*5630*/  LOP3.LUT R29, R29, R56, RZ, 0x3c, !PT ;  /* 0x000000381d1d7212 */ /* 0x000fe400078e3cff */
[----:B------:R-:W-:Y:S02]  /*5640*/  SHF.R.S32.HI R57, RZ, 0x1f, R56 ;  /* 0x0000001fff397819 */ /* 0x000fe40000011438 */
[----:B------:R-:W-:Y:S02]  /*5650*/  LOP3.LUT R31, R31, R58, RZ, 0x3c, !PT ;  /* 0x0000003a1f1f7212 */ /* 0x000fe400078e3cff */
[----:B------:R-:W-:Y:S02]  /*5660*/  SHF.R.S32.HI R59, RZ, 0x1f, R58 ;  /* 0x0000001fff3b7819 */ /* 0x000fe4000001143a */
[----:B------:R-:W-:Y:S02]  /*5670*/  LOP3.LUT R26, R26, R55, RZ, 0x3c, !PT ;  /* 0x000000371a1a7212 */ /* 0x000fe400078e3cff */
[----:B------:R-:W-:-:S02]  /*5680*/  LOP3.LUT R28, R28, R57, RZ, 0x3c, !PT ;  /* 0x000000391c1c7212 */ /* 0x000fc400078e3cff */
[----:B------:R-:W-:Y:S02]  /*5690*/  LOP3.LUT R30, R30, R59, RZ, 0x3c, !PT ;  /* 0x0000003b1e1e7212 */ /* 0x000fe400078e3cff */
[----:B------:R-:W-:Y:S02]  /*56a0*/  LOP3.LUT R35, R35, R60, RZ, 0x3c, !PT ;  /* 0x0000003c23237212 */ /* 0x000fe400078e3cff */
[C---:B--2---:R-:W-:Y:S02]  /*56b0*/  PRMT R61, R33.reuse, 0xbb32, RZ ;  /* 0x0000bb32213d7816 */ /* 0x044fe400000000ff */
[C---:B------:R-:W-:Y:S02]  /*56c0*/  PRMT R54, R32.reuse, 0x9910, RZ ;  /* 0x0000991020367816 */ /* 0x040fe400000000ff */
[----:B------:R-:W-:Y:S02]  /*56d0*/  PRMT R56, R32, 0xbb32, RZ ;  /* 0x0000bb3220387816 */ /* 0x000fe400000000ff */
[----:B------:R-:W-:-:S02]  /*56e0*/  PRMT R58, R33, 0x9910, RZ ;  /* 0x00009910213a7816 */ /* 0x000fc400000000ff */
        /* <DEDUP_REMOVED lines=10> */
[----:B------:R-:W-:Y:S02]  /*5790*/  LOP3.LUT R40, R40, R59, RZ, 0x3c, !PT ;  /* 0x0000003b28287212 */ /* 0x000fe400078e3cff */
[----:B------:R-:W-:Y:S01]  /*57a0*/  LOP3.LUT R4, R4, R61, RZ, 0x3c, !PT ;  /* 0x0000003d04047212 */ /* 0x000fe200078e3cff */
[----:B------:R-:W-:Y:S01]  /*57b0*/  @P1 CALL.REL.NOINC `(.L_x_1839) ;  /* 0x0000001000001944 */ /* 0x000fe20003c00000 */
[----:B------:R-:W-:Y:S05]  /*57c0*/  BRA `(.L_x_1840) ;  /* 0xffffc3a000007947 */ /* 0x000fea000383ffff */
.L_x_1839:
[----:B------:R-:W-:Y:S05]  /*57d0*/  BSYNC B1 ;  /* 0x0000000000017941 */ /* 0x000fea0003800000 */
.L_x_1834:
[C---:B------:R-:W-:Y:S02]  /*57e0*/  PRMT R54, R32.reuse, 0x7610, R54 ;  /* 0x0000761020367816 */ /* 0x040fe40000000036 */
[----:B------:R-:W-:-:S02]  /*57f0*/  PRMT R55, R32, 0x7632, R55 ;  /* 0x0000763220377816 */ /* 0x000fc40000000037 */
[C---:B------:R-:W-:Y:S02]  /*5800*/  PRMT R57, R33.reuse, 0x7610, R57 ;  /* 0x0000761021397816 */ /* 0x040fe40000000039 */
[----:B------:R-:W-:Y:S02]  /*5810*/  PRMT R56, R33, 0x7632, R56 ;  /* 0x0000763221387816 */ /* 0x000fe40000000038 */
.L_x_1833:
[----:B------:R-:W-:Y:S05]  /*5820*/  BSYNC B0 ;  /* 0x0000000000007941 */ /* 0x000fea0003800000 */
.L_x_1832:
        /* <DEDUP_REMOVED lines=205> */
.L_x_1843:
[----:B------:R-:W-:-:S04]  /*6500*/  LOP3.LUT R33, R45, 0xfffffff8, RZ, 0xc0, !PT ;  /* 0xfffffff82d217812 */ /* 0x000fc800078ec0ff */
[----:B------:R-:W-:-:S05]  /*6510*/  IADD3 R32, P2, R18, R33, RZ ;  /* 0x0000002112207210 */ /* 0x000fca0007f5e0ff */
[----:B------:R-:W-:-:S06]  /*6520*/  IMAD.X R33, RZ, RZ, R19, P2 ;  /* 0x000000ffff217224 */ /* 0x000fcc00010e0613 */
[----:B------:R-:W2:Y:S01]  /*6530*/  LDG.E.64 R32, [R32.64] ;  /* 0x0000002420207981 */ /* 0x000ea2000c1e1b00 */
[----:B------:R-:W-:-:S04]  /*6540*/  IADD3 R59, R3, c[0x0][0x17c], RZ ;  /* 0x00005f00033b7a10 */ /* 0x000fc80007ffe0ff */
[----:B------:R-:W-:Y:S02]  /*6550*/  ISETP.GE.U32.AND P2, PT, R59, c[0x0][0x174], PT ;  /* 0x00005d003b007a0c */ /* 0x000fe40003f46070 */
[C---:B--2---:R-:W-:Y:S02]  /*6560*/  PRMT R42, R32.reuse, 0x7610, R42 ;  /* 0x00007610202a7816 */ /* 0x044fe4000000002a */
[----:B------:R-:W-:Y:S02]  /*6570*/  PRMT R43, R32, 0x7632, R43 ;  /* 0x00007632202b7816 */ /* 0x000fe4000000002b */
[C---:B------:R-:W-:Y:S02]  /*6580*/  PRMT R44, R33.reuse, 0x7610, R44 ;  /* 0x00007610212c7816 */ /* 0x040fe4000000002c */
[----:B------:R-:W-:-:S05]  /*6590*/  PRMT R45, R33, 0x7632, R45 ;  /* 0x00007632212d7816 */ /* 0x000fca000000002d */
        /* <DEDUP_REMOVED lines=201> */
.L_x_1844:
        /* <DEDUP_REMOVED lines=211> */
.L_x_1845:
[----:B------:R-:W-:-:S04]  /*7f60*/  LOP3.LUT R33, R53, 0xfffffff8, RZ, 0xc0, !PT ;  /* 0xfffffff835217812 */ /* 0x000fc800078ec0ff */
[----:B------:R-:W-:-:S04]  /*7f70*/  IADD3 R32, P2, R18, R33, RZ ;  /* 0x0000002112207210 */ /* 0x000fc80007f5e0ff */
[----:B------:R-:W-:-:S06]  /*7f80*/  IADD3.X R33, RZ, R19, RZ, P2, !PT ;  /* 0x00000013ff217210 */ /* 0x000fcc00017fe4ff */
        /* <DEDUP_REMOVED lines=208> */
.L_x_1846:
[----:B------:R-:W-:-:S04]  /*8c90*/  LOP3.LUT R57, R57, 0xfffffff8, RZ, 0xc0, !PT ;  /* 0xfffffff839397812 */ /* 0x000fc800078ec0ff */
[----:B------:R-:W-:-:S05]  /*8ca0*/  IADD3 R18, P1, R18, R57, RZ ;  /* 0x0000003912127210 */ /* 0x000fca0007f3e0ff */
[----:B------:R-:W-:-:S06]  /*8cb0*/  IMAD.X R19, RZ, RZ, R19, P1 ;  /* 0x000000ffff137224 */ /* 0x000fcc00008e0613 */
[----:B------:R-:W2:Y:S02]  /*8cc0*/  LDG.E.64 R18, [R18.64] ;  /* 0x0000002412127981 */ /* 0x000ea4000c1e1b00 */
[C---:B--2---:R-:W-:Y:S02]  /*8cd0*/  PRMT R54, R18.reuse, 0x7610, R54 ;  /* 0x0000761012367816 */ /* 0x044fe40000000036 */
[----:B------:R-:W-:Y:S02]  /*8ce0*/  PRMT R55, R18, 0x7632, R55 ;  /* 0x0000763212377816 */ /* 0x000fe40000000037 */
[C---:B------:R-:W-:Y:S02]  /*8cf0*/  PRMT R57, R19.reuse, 0x7610, R57 ;  /* 0x0000761013397816 */ /* 0x040fe40000000039 */
[----:B------:R-:W-:Y:S02]  /*8d00*/  PRMT R56, R19, 0x7632, R56 ;  /* 0x0000763213387816 */ /* 0x000fe40000000038 */
.L_x_1842:
[----:B------:R-:W-:Y:S05]  /*8d10*/  BSYNC B0 ;  /* 0x0000000000007941 */ /* 0x000fea0003800000 */
.L_x_1841:
[----:B------:R-:W-:Y:S01]  /*8d20*/  BSSY B0, `(.L_x_1847) ;  /* 0x000004b000007945 */ /* 0x000fe20003800000 */
[----:B------:R-:W-:Y:S05]  /*8d30*/  @P0 BRA `(.L_x_1848) ;  /* 0x0000049000000947 */ /* 0x000fea0003800000 */
[----:B------:R-:W-:Y:S02]  /*8d40*/  IADD3 R3, R3, c[0x0][0x17c], RZ ;  /* 0x00005f0003037a10 */ /* 0x000fe40007ffe0ff */
[----:B------:R-:W-:-:S02]  /*8d50*/  PRMT R33, R43, 0x9910, RZ ;  /* 0x000099102b217816 */ /* 0x000fc400000000ff */
[----:B------:R-:W-:Y:S02]  /*8d60*/  ISETP.GE.U32.AND P0, PT, R3, c[0x0][0x174], PT ;  /* 0x00005d0003007a0c */ /* 0x000fe40003f06070 */
[----:B------:R-:W-:Y:S02]  /*8d70*/  PRMT R19, R42, 0x9910, RZ ;  /* 0x000099102a137816 */ /* 0x000fe400000000ff */
[----:B------:R-:W-:Y:S02]  /*8d80*/  PRMT R43, R44, 0x9910, RZ ;  /* 0x000099102c2b7816 */ /* 0x000fe400000000ff */
[----:B------:R-:W-:Y:S02]  /*8d90*/  PRMT R45, R45, 0x9910, RZ ;  /* 0x000099102d2d7816 */ /* 0x000fe400000000ff */
[----:B------:R-:W-:Y:S02]  /*8da0*/  SHF.R.S32.HI R18, RZ, 0x1f, R19 ;  /* 0x0000001fff127819 */ /* 0x000fe40000011413 */
[----:B------:R-:W-:-:S02]  /*8db0*/  SHF.R.S32.HI R32, RZ, 0x1f, R33 ;  /* 0x0000001fff207819 */ /* 0x000fc40000011421 */
[----:B------:R-:W-:Y:S02]  /*8dc0*/  SHF.R.S32.HI R42, RZ, 0x1f, R43 ;  /* 0x0000001fff2a7819 */ /* 0x000fe4000001142b */
[----:B------:R-:W-:Y:S02]  /*8dd0*/  SHF.R.S32.HI R44, RZ, 0x1f, R45 ;  /* 0x0000001fff2c7819 */ /* 0x000fe4000001142d */
        /* <DEDUP_REMOVED lines=13> */
[----:B------:R-:W-:Y:S02]  /*8eb0*/  PRMT R42, R48, 0x9910, RZ ;  /* 0x00009910302a7816 */ /* 0x000fe400000000ff */
[----:B------:R-:W-:Y:S02]  /*8ec0*/  PRMT R44, R49, 0x9910, RZ ;  /* 0x00009910312c7816 */ /* 0x000fe400000000ff */
[----:B------:R-:W-:Y:S02]  /*8ed0*/  SHF.R.S32.HI R3, RZ, 0x1f, R18 ;  /* 0x0000001fff037819 */ /* 0x000fe40000011412 */
[----:B------:R-:W-:Y:S02]  /*8ee0*/  SHF.R.S32.HI R19, RZ, 0x1f, R32 ;  /* 0x0000001fff137819 */ /* 0x000fe40000011420 */
[----:B------:R-:W-:-:S02]  /*8ef0*/  SHF.R.S32.HI R33, RZ, 0x1f, R42 ;  /* 0x0000001fff217819 */ /* 0x000fc4000001142a */
[----:B------:R-:W-:Y:S02]  /*8f00*/  SHF.R.S32.HI R43, RZ, 0x1f, R44 ;  /* 0x0000001fff2b7819 */ /* 0x000fe4000001142c */
        /* <DEDUP_REMOVED lines=8> */
[----:B------:R-:W-:Y:S05]  /*8f90*/  @P0 BRA `(.L_x_1848) ;  /* 0x0000023000000947 */ /* 0x000fea0003800000 */
[----:B------:R-:W-:Y:S02]  /*8fa0*/  IADD3 R3, R45, c[0x0][0x17c], RZ ;  /* 0x00005f002d037a10 */ /* 0x000fe40007ffe0ff */
[----:B------:R-:W-:Y:S02]  /*8fb0*/  PRMT R18, R50, 0x9910, RZ ;  /* 0x0000991032127816 */ /* 0x000fe400000000ff */
[----:B------:R-:W-:Y:S02]  /*8fc0*/  ISETP.GE.U32.AND P0, PT, R3, c[0x0][0x174], PT ;  /* 0x00005d0003007a0c */ /* 0x000fe40003f06070 */
[----:B------:R-:W-:-:S02]  /*8fd0*/  PRMT R32, R51, 0x9910, RZ ;  /* 0x0000991033207816 */ /* 0x000fc400000000ff */
[----:B------:R-:W-:Y:S02]  /*8fe0*/  PRMT R42, R52, 0x9910, RZ ;  /* 0x00009910342a7816 */ /* 0x000fe400000000ff */
[----:B------:R-:W-:Y:S02]  /*8ff0*/  PRMT R44, R53, 0x9910, RZ ;  /* 0x00009910352c7816 */ /* 0x000fe400000000ff */
        /* <DEDUP_REMOVED lines=13> */
[----:B------:R-:W-:Y:S02]  /*90d0*/  PRMT R43, R56, 0x9910, RZ ;  /* 0x00009910382b7816 */ /* 0x000fe400000000ff */
[----:B------:R-:W-:Y:S02]  /*90e0*/  PRMT R18, R54, 0x9910, RZ ;  /* 0x0000991036127816 */ /* 0x000fe400000000ff */
[----:B------:R-:W-:Y:S02]  /*90f0*/  PRMT R32, R55, 0x9910, RZ ;  /* 0x0000991037207816 */ /* 0x000fe400000000ff */
[----:B------:R-:W-:Y:S02]  /*9100*/  PRMT R42, R57, 0x9910, RZ ;  /* 0x00009910392a7816 */ /* 0x000fe400000000ff */
[----:B------:R-:W-:-:S02]  /*9110*/  LOP3.LUT R0, R0, R43, RZ, 0x3c, !PT ;  /* 0x0000002b00007212 */ /* 0x000fc400078e3cff */
[----:B------:R-:W-:Y:S02]  /*9120*/  SHF.R.S32.HI R3, RZ, 0x1f, R18 ;  /* 0x0000001fff037819 */ /* 0x000fe40000011412 */
[----:B------:R-:W-:Y:S02]  /*9130*/  SHF.R.S32.HI R19, RZ, 0x1f, R32 ;  /* 0x0000001fff137819 */ /* 0x000fe40000011420 */
[----:B------:R-:W-:Y:S02]  /*9140*/  SHF.R.S32.HI R33, RZ, 0x1f, R42 ;  /* 0x0000001fff217819 */ /* 0x000fe4000001142a */
[----:B------:R-:W-:Y:S02]  /*9150*/  SHF.R.S32.HI R43, RZ, 0x1f, R43 ;  /* 0x0000001fff2b7819 */ /* 0x000fe4000001142b */
[----:B------:R-:W-:Y:S02]  /*9160*/  LOP3.LUT R37, R37, R18, RZ, 0x3c, !PT ;  /* 0x0000001225257212 */ /* 0x000fe400078e3cff */
[----:B------:R-:W-:-:S02]  /*9170*/  LOP3.LUT R39, R39, R32, RZ, 0x3c, !PT ;  /* 0x0000002027277212 */ /* 0x000fc400078e3cff */
[----:B------:R-:W-:Y:S02]  /*9180*/  LOP3.LUT R41, R41, R42, RZ, 0x3c, !PT ;  /* 0x0000002a29297212 */ /* 0x000fe400078e3cff */
[----:B------:R-:W-:Y:S02]  /*9190*/  LOP3.LUT R36, R36, R3, RZ, 0x3c, !PT ;  /* 0x0000000324247212 */ /* 0x000fe400078e3cff */
[----:B------:R-:W-:Y:S02]  /*91a0*/  LOP3.LUT R38, R38, R19, RZ, 0x3c, !PT ;  /* 0x0000001326267212 */ /* 0x000fe400078e3cff */
[----:B------:R-:W-:Y:S02]  /*91b0*/  LOP3.LUT R40, R40, R33, RZ, 0x3c, !PT ;  /* 0x0000002128287212 */ /* 0x000fe400078e3cff */
[----:B------:R-:W-:Y:S02]  /*91c0*/  LOP3.LUT R4, R4, R43, RZ, 0x3c, !PT ;  /* 0x0000002b04047212 */ /* 0x000fe400078e3cff */
.L_x_1848:
[----:B------:R-:W-:Y:S05]  /*91d0*/  BSYNC B0 ;  /* 0x0000000000007941 */ /* 0x000fea0003800000 */
.L_x_1847:
        /* <DEDUP_REMOVED lines=17> */
.L_x_1831:
        /* <DEDUP_REMOVED lines=64> */
.L_x_1852:
        /* <DEDUP_REMOVED lines=9> */
[----:B------:R-:W2:Y:S01]  /*9780*/  LDG.E.64 R30, [R30.64] ;  /* 0x000000241e1e7981 */ /* 0x000ea2000c1e1b00 */
[----:B------:R-:W-:Y:S02]  /*9790*/  IADD3 R3, R3, c[0x0][0x17c], RZ ;  /* 0x00005f0003037a10 */ /* 0x000fe40007ffe0ff */
[----:B------:R-:W-:Y:S02]  /*97a0*/  SHF.R.U32.HI R35, RZ, 0x2, R34 ;  /* 0x00000002ff237819 */ /* 0x000fe40000011622 */
[----:B------:R-:W3:Y:S01]  /*97b0*/  LDG.E.64 R32, [R32.64] ;  /* 0x0000002420207981 */ /* 0x000ee2000c1e1b00 */
[----:B------:R-:W-:Y:S02]  /*97c0*/  IMAD R36, R54, R3, RZ ;  /* 0x0000000336247224 */ /* 0x000fe400078e02ff */
[----:B------:R-:W-:-:S03]  /*97d0*/  IMAD.WIDE.U32 R34, R35, 0x8, R18 ;  /* 0x0000000823227825 */ /* 0x000fc600078e0012 */
[----:B------:R-:W-:-:S03]  /*97e0*/  SHF.R.U32.HI R37, RZ, 0x2, R36 ;  /* 0x00000002ff257819 */ /* 0x000fc60000011624 */
[----:B------:R-:W4:Y:S02]  /*97f0*/  LDG.E.64 R34, [R34.64] ;  /* 0x0000002422227981 */ /* 0x000f24000c1e1b00 */
[----:B------:R-:W-:-:S06]  /*9800*/  IMAD.WIDE.U32 R36, R37, 0x8, R18 ;  /* 0x0000000825247825 */ /* 0x000fcc00078e0012 */
[----:B------:R-:W5:Y:S01]  /*9810*/  LDG.E.64 R36, [R36.64] ;  /* 0x0000002424247981 */ /* 0x000f62000c1e1b00 */
[----:B------:R-:W-:-:S05]  /*9820*/  IADD3 R3, R3, c[0x0][0x17c], RZ ;  /* 0x00005f0003037a10 */ /* 0x000fca0007ffe0ff */
[----:B------:R-:W-:-:S05]  /*9830*/  IMAD R49, R48, 0x3, R3 ;  /* 0x0000000330317824 */ /* 0x000fca00078e0203 */
[----:B------:R-:W-:Y:S02]  /*9840*/  ISETP.GE.U32.AND P0, PT, R49, c[0x0][0x174], PT ;  /* 0x00005d0031007a0c */ /* 0x000fe40003f06070 */
[----:B--2---:R-:W-:Y:S02]  /*9850*/  PRMT R55, R31, 0xbb32, RZ ;  /* 0x0000bb321f377816 */ /* 0x004fe400000000ff */
[----:B------:R-:W-:Y:S02]  /*9860*/  PRMT R49, R30, 0x9910, RZ ;  /* 0x000099101e317816 */ /* 0x000fe400000000ff */
[----:B------:R-:W-:Y:S02]  /*9870*/  LOP3.LUT R40, R40, R55, RZ, 0x3c, !PT ;  /* 0x0000003728287212 */ /* 0x000fe400078e3cff */
[----:B------:R-:W-:Y:S02]  /*9880*/  SHF.R.S32.HI R58, RZ, 0x1f, R55 ;  /* 0x0000001fff3a7819 */ /* 0x000fe40000011437 */
[----:B------:R-:W-:-:S02]  /*9890*/  PRMT R51, R30, 0xbb32, RZ ;  /* 0x0000bb321e337816 */ /* 0x000fc400000000ff */
[----:B------:R-:W-:Y:S02]  /*98a0*/  PRMT R53, R31, 0x9910, RZ ;  /* 0x000099101f357816 */ /* 0x000fe400000000ff */
[----:B---3--:R-:W-:Y:S02]  /*98b0*/  PRMT R55, R33, 0xbb32, RZ ;  /* 0x0000bb3221377816 */ /* 0x008fe400000000ff */
[----:B------:R-:W-:Y:S02]  /*98c0*/  LOP3.LUT R41, R41, R58, RZ, 0x3c, !PT ;  /* 0x0000003a29297212 */ /* 0x000fe400078e3cff */
[----:B------:R-:W-:Y:S02]  /*98d0*/  LOP3.LUT R46, R46, R49, RZ, 0x3c, !PT ;  /* 0x000000312e2e7212 */ /* 0x000fe400078e3cff */
[----:B------:R-:W-:Y:S02]  /*98e0*/  SHF.R.S32.HI R50, RZ, 0x1f, R49 ;  /* 0x0000001fff327819 */ /* 0x000fe40000011431 */
[----:B------:R-:W-:-:S02]  /*98f0*/  LOP3.LUT R44, R44, R51, RZ, 0x3c, !PT ;  /* 0x000000332c2c7212 */ /* 0x000fc400078e3cff */
[----:B------:R-:W-:Y:S02]  /*9900*/  SHF.R.S32.HI R52, RZ, 0x1f, R51 ;  /* 0x0000001fff347819 */ /* 0x000fe40000011433 */
[----:B------:R-:W-:Y:S02]  /*9910*/  LOP3.LUT R42, R42, R53, RZ, 0x3c, !PT ;  /* 0x000000352a2a7212 */ /* 0x000fe400078e3cff */
[----:B------:R-:W-:Y:S02]  /*9920*/  SHF.R.S32.HI R56, RZ, 0x1f, R53 ;  /* 0x0000001fff387819 */ /* 0x000fe40000011435 */
[----:B------:R-:W-:Y:S02]  /*9930*/  SHF.R.S32.HI R58, RZ, 0x1f, R55 ;  /* 0x0000001fff3a7819 */ /* 0x000fe40000011437 */
[C---:B------:R-:W-:Y:S02]  /*9940*/  PRMT R49, R32.reuse, 0x9910, RZ ;  /* 0x0000991020317816 */ /* 0x040fe400000000ff */
[----:B------:R-:W-:-:S02]  /*9950*/  PRMT R51, R32, 0xbb32, RZ ;  /* 0x0000bb3220337816 */ /* 0x000fc400000000ff */
[----:B------:R-:W-:Y:S02]  /*9960*/  PRMT R53, R33, 0x9910, RZ ;  /* 0x0000991021357816 */ /* 0x000fe400000000ff */
[----:B------:R-:W-:Y:S02]  /*9970*/  LOP3.LUT R47, R47, R50, RZ, 0x3c, !PT ;  /* 0x000000322f2f7212 */ /* 0x000fe400078e3cff */
[----:B------:R-:W-:Y:S02]  /*9980*/  LOP3.LUT R45, R45, R52, RZ, 0x3c, !PT ;  /* 0x000000342d2d7212 */ /* 0x000fe400078e3cff */
[----:B------:R-:W-:Y:S02]  /*9990*/  LOP3.LUT R43, R43, R56, RZ, 0x3c, !PT ;  /* 0x000000382b2b7212 */ /* 0x000fe400078e3cff */
[----:B------:R-:W-:Y:S02]  /*99a0*/  LOP3.LUT R23, R23, R58, RZ, 0x3c, !PT ;  /* 0x0000003a17177212 */ /* 0x000fe400078e3cff */
[----:B------:R-:W-:-:S02]  /*99b0*/  SHF.R.S32.HI R50, RZ, 0x1f, R49 ;  /* 0x0000001fff327819 */ /* 0x000fc40000011431 */
[----:B------:R-:W-:Y:S02]  /*99c0*/  SHF.R.S32.HI R52, RZ, 0x1f, R51 ;  /* 0x0000001fff347819 */ /* 0x000fe40000011433 */
[----:B------:R-:W-:Y:S02]  /*99d0*/  SHF.R.S32.HI R56, RZ, 0x1f, R53 ;  /* 0x0000001fff387819 */ /* 0x000fe40000011435 */
[----:B----4-:R-:W-:Y:S02]  /*99e0*/  PRMT R58, R35, 0xbb32, RZ ;  /* 0x0000bb32233a7816 */ /* 0x010fe400000000ff */
[----:B------:R-:W-:Y:S02]  /*99f0*/  LOP3.LUT R24, R24, R55, RZ, 0x3c, !PT ;  /* 0x0000003718187212 */ /* 0x000fe400078e3cff */
[----:B------:R-:W-:Y:S02]  /*9a00*/  LOP3.LUT R39, R39, R50, RZ, 0x3c, !PT ;  /* 0x0000003227277212 */ /* 0x000fe400078e3cff */
[----:B------:R-:W-:-:S02]  /*9a10*/  LOP3.LUT R29, R29, R52, RZ, 0x3c, !PT ;  /* 0x000000341d1d7212 */ /* 0x000fc400078e3cff */
[----:B------:R-:W-:Y:S02]  /*9a20*/  LOP3.LUT R27, R27, R56, RZ, 0x3c, !PT ;  /* 0x000000381b1b7212 */ /* 0x000fe400078e3cff */
[----:B------:R-:W-:Y:S02]  /*9a30*/  SHF.R.S32.HI R55, RZ, 0x1f, R58 ;  /* 0x0000001fff377819 */ /* 0x000fe4000001143a */
[C---:B------:R-:W-:Y:S02]  /*9a40*/  PRMT R50, R34.reuse, 0x9910, RZ ;  /* 0x0000991022327816 */ /* 0x040fe400000000ff */
[----:B------:R-:W-:Y:S02]  /*9a50*/  PRMT R52, R34, 0xbb32, RZ ;  /* 0x0000bb3222347816 */ /* 0x000fe400000000ff */
[----:B------:R-:W-:Y:S02]  /*9a60*/  PRMT R56, R35, 0x9910, RZ ;  /* 0x0000991023387816 */ /* 0x000fe400000000ff */
[----:B------:R-:W-:-:S02]  /*9a70*/  LOP3.LUT R38, R38, R49, RZ, 0x3c, !PT ;  /* 0x0000003126267212 */ /* 0x000fc400078e3cff */
[----:B------:R-:W-:Y:S02]  /*9a80*/  LOP3.LUT R28, R28, R51, RZ, 0x3c, !PT ;  /* 0x000000331c1c7212 */ /* 0x000fe400078e3cff */
[----:B------:R-:W-:Y:S02]  /*9a90*/  LOP3.LUT R26, R26, R53, RZ, 0x3c, !PT ;  /* 0x000000351a1a7212 */ /* 0x000fe400078e3cff */
[----:B------:R-:W-:Y:S02]  /*9aa0*/  LOP3.LUT R12, R12, R55, RZ, 0x3c, !PT ;  /* 0x000000370c0c7212 */ /* 0x000fe400078e3cff */
[----:B------:R-:W-:Y:S02]  /*9ab0*/  LOP3.LUT R21, R21, R50, RZ, 0x3c, !PT ;  /* 0x0000003215157212 */ /* 0x000fe400078e3cff */
[----:B------:R-:W-:Y:S02]  /*9ac0*/  SHF.R.S32.HI R49, RZ, 0x1f, R50 ;  /* 0x0000001fff317819 */ /* 0x000fe40000011432 */
[----:B------:R-:W-:-:S02]  /*9ad0*/  LOP3.LUT R15, R15, R52, RZ, 0x3c, !PT ;  /* 0x000000340f0f7212 */ /* 0x000fc400078e3cff */
[----:B------:R-:W-:Y:S02]  /*9ae0*/  SHF.R.S32.HI R51, RZ, 0x1f, R52 ;  /* 0x0000001fff337819 */ /* 0x000fe40000011434 */
[----:B------:R-:W-:Y:S02]  /*9af0*/  LOP3.LUT R13, R13, R56, RZ, 0x3c, !PT ;  /* 0x000000380d0d7212 */ /* 0x000fe400078e3cff */
[----:B------:R-:W-:Y:S02]  /*9b00*/  SHF.R.S32.HI R53, RZ, 0x1f, R56 ;  /* 0x0000001fff357819 */ /* 0x000fe40000011438 */
[----:B-----5:R-:W-:Y:S02]  /*9b10*/  PRMT R55, R37, 0xbb32, RZ ;  /* 0x0000bb3225377816 */ /* 0x020fe400000000ff */
        /* <DEDUP_REMOVED lines=10> */
[----:B------:R-:W-:Y:S02]  /*9bc0*/  SHF.R.S32.HI R55, RZ, 0x1f, R55 ;  /* 0x0000001fff377819 */ /* 0x000fe40000011437 */
[----:B------:R-:W-:Y:S02]  /*9bd0*/  LOP3.LUT R11, R11, R58, RZ, 0x3c, !PT ;  /* 0x0000003a0b0b7212 */ /* 0x000fe400078e3cff */
[----:B------:R-:W-:Y:S02]  /*9be0*/  LOP3.LUT R9, R9, R50, RZ, 0x3c, !PT ;  /* 0x0000003209097212 */ /* 0x000fe400078e3cff */
        /* <DEDUP_REMOVED lines=8> */
.L_x_1851:
[C---:B------:R-:W-:Y:S02]  /*9c70*/  PRMT R56, R34.reuse, 0x7610, R56 ;  /* 0x0000761022387816 */ /* 0x040fe40000000038 */
[----:B------:R-:W-:-:S02]  /*9c80*/  PRMT R55, R34, 0x7632, R55 ;  /* 0x0000763222377816 */ /* 0x000fc40000000037 */
[C---:B------:R-:W-:Y:S02]  /*9c90*/  PRMT R58, R35.reuse, 0x7610, R58 ;  /* 0x00007610233a7816 */ /* 0x040fe4000000003a */
[----:B------:R-:W-:Y:S02]  /*9ca0*/  PRMT R57, R35, 0x7632, R57 ;  /* 0x0000763223397816 */ /* 0x000fe40000000039 */
[----:B------:R-:W-:Y:S02]  /*9cb0*/  PRMT R34, R36, 0x7610, R34 ;  /* 0x0000761024227816 */ /* 0x000fe40000000022 */
[----:B------:R-:W-:Y:S02]  /*9cc0*/  PRMT R35, R37, 0x7610, R35 ;  /* 0x0000761025237816 */ /* 0x000fe40000000023 */
[C---:B------:R-:W-:Y:S02]  /*9cd0*/  PRMT R48, R30.reuse, 0x7610, R48 ;  /* 0x000076101e307816 */ /* 0x040fe40000000030 */
[----:B------:R-:W-:-:S02]  /*9ce0*/  PRMT R49, R30, 0x7632, R49 ;  /* 0x000076321e317816 */ /* 0x000fc40000000031 */
[C---:B------:R-:W-:Y:S02]  /*9cf0*/  PRMT R50, R31.reuse, 0x7610, R50 ;  /* 0x000076101f327816 */ /* 0x040fe40000000032 */
[----:B------:R-:W-:Y:S02]  /*9d00*/  PRMT R51, R31, 0x7632, R51 ;  /* 0x000076321f337816 */ /* 0x000fe40000000033 */
[----:B------:R-:W-:Y:S02]  /*9d10*/  PRMT R52, R32, 0x7632, R52 ;  /* 0x0000763220347816 */ /* 0x000fe40000000034 */
[----:B------:R-:W-:Y:S02]  /*9d20*/  PRMT R53, R33, 0x7632, R53 ;  /* 0x0000763221357816 */ /* 0x000fe40000000035 */
[----:B------:R-:W-:Y:S02]  /*9d30*/  PRMT R36, R36, 0x7632, R36 ;  /* 0x0000763224247816 */ /* 0x000fe40000000024 */
[----:B------:R-:W-:-:S02]  /*9d40*/  PRMT R37, R37, 0x7632, R37 ;  /* 0x0000763225257816 */ /* 0x000fc40000000025 */
.L_x_1850:
[----:B------:R-:W-:Y:S05]  /*9d50*/  BSYNC B0 ;  /* 0x0000000000007941 */ /* 0x000fea0003800000 */
.L_x_1849:
        /* <DEDUP_REMOVED lines=25> */
[----:B------:R-:W-:-:S04]  /*9ef0*/  IADD3 R31, R59, c[0x0][0x17c], RZ ;  /* 0x00005f003b1f7a10 */ /* 0x000fc80007ffe0ff */
[----:B------:R-:W-:-:S13]  /*9f00*/  ISETP.GE.U32.AND P0, PT, R31, c[0x0][0x174], PT ;  /* 0x00005d001f007a0c */ /* 0x000fda0003f06070 */
[C---:B------:R-:W-:Y:S02]  /*9f10*/  @!P0 IMAD R30, R54.reuse, R31, RZ ;  /* 0x0000001f361e8224 */ /* 0x040fe400078e02ff */
[----:B------:R-:W-:-:S03]  /*9f20*/  IMAD R54, R54, R59, RZ ;  /* 0x0000003b36367224 */ /* 0x000fc600078e02ff */
[----:B------:R-:W-:Y:S02]  /*9f30*/  @!P0 SHF.R.U32.HI R61, RZ, 0x2, R30 ;  /* 0x00000002ff3d8819 */ /* 0x000fe4000001161e */
[----:B------:R-:W-:-:S03]  /*9f40*/  SHF.R.U32.HI R31, RZ, 0x2, R54 ;  /* 0x00000002ff1f7819 */ /* 0x000fc60000011636 */
[----:B------:R-:W-:-:S04]  /*9f50*/  @!P0 IMAD.WIDE.U32 R60, R61, 0x8, R18 ;  /* 0x000000083d3c8825 */ /* 0x000fc800078e0012 */
[----:B------:R-:W-:Y:S02]  /*9f60*/  IMAD.WIDE.U32 R30, R31, 0x8, R18 ;  /* 0x000000081f1e7825 */ /* 0x000fe400078e0012 */
[----:B------:R-:W2:Y:S04]  /*9f70*/  @!P0 LDG.E.64 R18, [R60.64] ;  /* 0x000000243c128981 */ /* 0x000ea8000c1e1b00 */
[----:B------:R-:W3:Y:S01]  /*9f80*/  LDG.E.64 R30, [R30.64] ;  /* 0x000000241e1e7981 */ /* 0x000ee2000c1e1b00 */
[C---:B--2---:R-:W-:Y:S02]  /*9f90*/  @!P0 PRMT R34, R18.reuse, 0x7610, R34 ;  /* 0x0000761012228816 */ /* 0x044fe40000000022 */
[----:B------:R-:W-:Y:S02]  /*9fa0*/  @!P0 PRMT R36, R18, 0x7632, R36 ;  /* 0x0000763212248816 */ /* 0x000fe40000000024 */
[----:B------:R-:W-:-:S02]  /*9fb0*/  @!P0 PRMT R35, R19, 0x7610, R35 ;  /* 0x0000761013238816 */ /* 0x000fc40000000023 */
[----:B------:R-:W-:Y:S02]  /*9fc0*/  @!P0 PRMT R37, R19, 0x7632, R37 ;  /* 0x0000763213258816 */ /* 0x000fe40000000025 */
[C---:B---3--:R-:W-:Y:S02]  /*9fd0*/  PRMT R56, R30.reuse, 0x7610, R56 ;  /* 0x000076101e387816 */ /* 0x048fe40000000038 */
[----:B------:R-:W-:Y:S02]  /*9fe0*/  PRMT R55, R30, 0x7632, R55 ;  /* 0x000076321e377816 */ /* 0x000fe40000000037 */
[C---:B------:R-:W-:Y:S02]  /*9ff0*/  PRMT R58, R31.reuse, 0x7610, R58 ;  /* 0x000076101f3a7816 */ /* 0x040fe4000000003a */
[----:B------:R-:W-:Y:S02]  /*a000*/  PRMT R57, R31, 0x7632, R57 ;  /* 0x000076321f397816 */ /* 0x000fe40000000039 */
.L_x_1854:
[----:B------:R-:W-:Y:S05]  /*a010*/  BSYNC B0 ;  /* 0x0000000000007941 */ /* 0x000fea0003800000 */
.L_x_1853:
        /* <DEDUP_REMOVED lines=27> */
[----:B------:R-:W-:Y:S02]  /*a1d0*/  MOV R3, R32 ;  /* 0x0000002000037202 */ /* 0x000fe40000000f00 */
        /* <DEDUP_REMOVED lines=32> */
[----:B------:R-:W-:Y:S02]  /*a3e0*/  PRMT R33, R37, 0x9910, RZ ;  /* 0x0000991025217816 */ /* 0x000fe400000000ff */
[----:B------:R-:W-:Y:S02]  /*a3f0*/  PRMT R18, R34, 0x9910, RZ ;  /* 0x0000991022127816 */ /* 0x000fe400000000ff */
        /* <DEDUP_REMOVED lines=13> */
[----:B------:R-:W-:-:S02]  /*a4d0*/  LOP3.LUT R4, R4, R33, RZ, 0x3c, !PT ;  /* 0x0000002104047212 */ /* 0x000fc400078e3cff */
.L_x_1856:
[----:B------:R-:W-:Y:S05]  /*a4e0*/  BSYNC B0 ;  /* 0x0000000000007941 */ /* 0x000fea0003800000 */
.L_x_1855:
        /* <DEDUP_REMOVED lines=17> */
.L_x_1830:
[----:B------:R-:W-:Y:S01]  /*a600*/  IMAD.MOV.U32 R48, RZ, RZ, c[0x0][0x17c] ;  /* 0x00005f00ff307624 */ /* 0x000fe200078e00ff */
[----:B------:R-:W-:Y:S01]  /*a610*/  BSSY B0, `(.L_x_1857) ;  /* 0x00000a6000007945 */ /* 0x000fe20003800000 */
[--C-:B------:R-:W-:Y:S01]  /*a620*/  IMAD.MOV.U32 R0, RZ, RZ, R3.reuse ;  /* 0x000000ffff007224 */ /* 0x100fe200078e0003 */
        /* <DEDUP_REMOVED lines=66> */
.L_x_1860:
[----:B------:R-:W-:Y:S02]  /*aa50*/  SHF.R.U32.HI R31, RZ, 0x2, R0 ;  /* 0x00000002ff1f7819 */ /* 0x000fe40000011600 */
[----:B------:R-:W-:-:S03]  /*aa60*/  IADD3 R0, R0, c[0x0][0x17c], RZ ;  /* 0x00005f0000007a10 */ /* 0x000fc60007ffe0ff */
[----:B------:R-:W-:Y:S01]  /*aa70*/  IMAD.WIDE.U32 R30, R31, 0x8, R18 ;  /* 0x000000081f1e7825 */ /* 0x000fe200078e0012 */
[----:B------:R-:W-:Y:S02]  /*aa80*/  SHF.R.U32.HI R33, RZ, 0x2, R0 ;  /* 0x00000002ff217819 */ /* 0x000fe40000011600 */
[----:B------:R-:W-:-:S03]  /*aa90*/  IADD3 R0, R0, c[0x0][0x17c], RZ ;  /* 0x00005f0000007a10 */ /* 0x000fc60007ffe0ff */
[----:B------:R-:W2:Y:S01]  /*aaa0*/  LDG.E.64 R30, [R30.64] ;  /* 0x000000241e1e7981 */ /* 0x000ea2000c1e1b00 */
[----:B------:R-:W-:Y:S01]  /*aab0*/  IMAD.WIDE.U32 R32, R33, 0x8, R18 ;  /* 0x0000000821207825 */ /* 0x000fe200078e0012 */
[----:B------:R-:W-:Y:S02]  /*aac0*/  SHF.R.U32.HI R35, RZ, 0x2, R0 ;  /* 0x00000002ff237819 */ /* 0x000fe40000011600 */
[----:B------:R-:W-:-:S03]  /*aad0*/  IADD3 R0, R0, c[0x0][0x17c], RZ ;  /* 0x00005f0000007a10 */ /* 0x000fc60007ffe0ff */
[----:B------:R-:W3:Y:S01]  /*aae0*/  LDG.E.64 R32, [R32.64] ;  /* 0x0000002420207981 */ /* 0x000ee2000c1e1b00 */
[----:B------:R-:W-:Y:S01]  /*aaf0*/  IMAD.WIDE.U32 R34, R35, 0x8, R18 ;  /* 0x0000000823227825 */ /* 0x000fe200078e0012 */
[----:B------:R-:W-:-:S05]  /*ab00*/  SHF.R.U32.HI R37, RZ, 0x2, R0 ;  /* 0x00000002ff257819 */ /* 0x000fca0000011600 */
[----:B------:R-:W-:Y:S01]  /*ab10*/  IMAD.WIDE.U32 R36, R37, 0x8, R18 ;  /* 0x0000000825247825 */ /* 0x000fe200078e0012 */
[----:B------:R-:W4:Y:S05]  /*ab20*/  LDG.E.64 R34, [R34.64] ;  /* 0x0000002422227981 */ /* 0x000f2a000c1e1b00 */
[----:B------:R-:W5:Y:S01]  /*ab30*/  LDG.E.64 R36, [R36.64] ;  /* 0x0000002424247981 */ /* 0x000f62000c1e1b00 */
[----:B------:R-:W-:-:S05]  /*ab40*/  IADD3 R0, R0, c[0x0][0x17c], RZ ;  /* 0x00005f0000007a10 */ /* 0x000fca0007ffe0ff */
[----:B------:R-:W-:-:S05]  /*ab50*/  IMAD R49, R48, 0x3, R0 ;  /* 0x0000000330317824 */ /* 0x000fca00078e0200 */
[----:B------:R-:W-:Y:S02]  /*ab60*/  ISETP.GE.U32.AND P0, PT, R49, c[0x0][0x174], PT ;  /* 0x00005d0031007a0c */ /* 0x000fe40003f06070 */
[C---:B--2---:R-:W-:Y:S02]  /*ab70*/  PRMT R50, R30.reuse, 0x9910, RZ ;  /* 0x000099101e327816 */ /* 0x044fe400000000ff */
[----:B------:R-:W-:Y:S02]  /*ab80*/  PRMT R52, R30, 0xbb32, RZ ;  /* 0x0000bb321e347816 */ /* 0x000fe400000000ff */
[C---:B------:R-:W-:Y:S02]  /*ab90*/  PRMT R54, R31.reuse, 0x9910, RZ ;  /* 0x000099101f367816 */ /* 0x040fe400000000ff */
[----:B------:R-:W-:Y:S02]  /*aba0*/  PRMT R56, R31, 0xbb32, RZ ;  /* 0x0000bb321f387816 */ /* 0x000fe400000000ff */
        /* <DEDUP_REMOVED lines=8> */
[C---:B---3--:R-:W-:Y:S02]  /*ac30*/  PRMT R49, R32.reuse, 0x9910, RZ ;  /* 0x0000991020317816 */ /* 0x048fe400000000ff */
[----:B------:R-:W-:Y:S02]  /*ac40*/  PRMT R51, R32, 0xbb32, RZ ;  /* 0x0000bb3220337816 */ /* 0x000fe400000000ff */
[C---:B------:R-:W-:Y:S02]  /*ac50*/  PRMT R53, R33.reuse, 0x9910, RZ ;  /* 0x0000991021357816 */ /* 0x040fe400000000ff */
[----:B------:R-:W-:Y:S02]  /*ac60*/  PRMT R55, R33, 0xbb32, RZ ;  /* 0x0000bb3221377816 */ /* 0x000fe400000000ff */
        /* <DEDUP_REMOVED lines=12> */
[----:B----4-:R-:W-:-:S02]  /*ad30*/  PRMT R50, R34, 0x9910, RZ ;  /* 0x0000991022327816 */ /* 0x010fc400000000ff */
[----:B------:R-:W-:Y:S02]  /*ad40*/  PRMT R52, R34, 0xbb32, RZ ;  /* 0x0000bb3222347816 */ /* 0x000fe400000000ff */
[C---:B------:R-:W-:Y:S02]  /*ad50*/  PRMT R54, R35.reuse, 0x9910, RZ ;  /* 0x0000991023367816 */ /* 0x040fe400000000ff */
[----:B------:R-:W-:Y:S02]  /*ad60*/  PRMT R56, R35, 0xbb32, RZ ;  /* 0x0000bb3223387816 */ /* 0x000fe400000000ff */
[----:B------:R-:W-:Y:S02]  /*ad70*/  LOP3.LUT R38, R38, R49, RZ, 0x3c, !PT ;  /* 0x0000003126267212 */ /* 0x000fe400078e3cff */
[----:B------:R-:W-:Y:S02]  /*ad80*/  LOP3.LUT R28, R28, R51, RZ, 0x3c, !PT ;  /* 0x000000331c1c7212 */ /* 0x000fe400078e3cff */
[----:B------:R-:W-:-:S02]  /*ad90*/  LOP3.LUT R26, R26, R53, RZ, 0x3c, !PT ;  /* 0x000000351a1a7212 */ /* 0x000fc400078e3cff */
[----:B------:R-:W-:Y:S02]  /*ada0*/  LOP3.LUT R24, R24, R55, RZ, 0x3c, !PT ;  /* 0x0000003718187212 */ /* 0x000fe400078e3cff */
[----:B------:R-:W-:Y:S02]  /*adb0*/  LOP3.LUT R21, R21, R50, RZ, 0x3c, !PT ;  /* 0x0000003215157212 */ /* 0x000fe400078e3cff */
[----:B------:R-:W-:Y:S02]  /*adc0*/  SHF.R.S32.HI R49, RZ, 0x1f, R50 ;  /* 0x0000001fff317819 */ /* 0x000fe40000011432 */
[----:B------:R-:W-:Y:S02]  /*add0*/  LOP3.LUT R15, R15, R52, RZ, 0x3c, !PT ;  /* 0x000000340f0f7212 */ /* 0x000fe400078e3cff */
[----:B------:R-:W-:Y:S02]  /*ade0*/  SHF.R.S32.HI R51, RZ, 0x1f, R52 ;  /* 0x0000001fff337819 */ /* 0x000fe40000011434 */
[----:B------:R-:W-:-:S02]  /*adf0*/  LOP3.LUT R13, R13, R54, RZ, 0x3c, !PT ;  /* 0x000000360d0d7212 */ /* 0x000fc400078e3cff */
[----:B------:R-:W-:Y:S02]  /*ae00*/  SHF.R.S32.HI R53, RZ, 0x1f, R54 ;  /* 0x0000001fff357819 */ /* 0x000fe40000011436 */
[----:B------:R-:W-:Y:S02]  /*ae10*/  LOP3.LUT R11, R11, R56, RZ, 0x3c, !PT ;  /* 0x000000380b0b7212 */ /* 0x000fe400078e3cff */
[----:B------:R-:W-:Y:S02]  /*ae20*/  SHF.R.S32.HI R55, RZ, 0x1f, R56 ;  /* 0x0000001fff377819 */ /* 0x000fe40000011438 */
[C---:B-----5:R-:W-:Y:S02]  /*ae30*/  PRMT R50, R36.reuse, 0x9910, RZ ;  /* 0x0000991024327816 */ /* 0x060fe400000000ff */
[----:B------:R-:W-:Y:S02]  /*ae40*/  PRMT R52, R36, 0xbb32, RZ ;  /* 0x0000bb3224347816 */ /* 0x000fe400000000ff */
        /* <DEDUP_REMOVED lines=20> */
.L_x_1859:
        /* <DEDUP_REMOVED lines=14> */
.L_x_1858:
[----:B------:R-:W-:Y:S05]  /*b070*/  BSYNC B0 ;  /* 0x0000000000007941 */ /* 0x000fea0003800000 */
.L_x_1857:
        /* <DEDUP_REMOVED lines=23> */
[----:B------:R-:W-:Y:S02]  /*b1f0*/  IADD3 R31, R58, c[0x0][0x17c], RZ ;  /* 0x00005f003a1f7a10 */ /* 0x000fe40007ffe0ff */
[----:B------:R-:W-:Y:S02]  /*b200*/  SHF.R.U32.HI R55, RZ, 0x2, R58 ;  /* 0x00000002ff377819 */ /* 0x000fe4000001163a */
[----:B------:R-:W-:-:S13]  /*b210*/  ISETP.GE.U32.AND P0, PT, R31, c[0x0][0x174], PT ;  /* 0x00005d001f007a0c */ /* 0x000fda0003f06070 */
[----:B------:R-:W-:-:S05]  /*b220*/  @!P0 SHF.R.U32.HI R31, RZ, 0x2, R31 ;  /* 0x00000002ff1f8819 */ /* 0x000fca000001161f */
        /* <DEDUP_REMOVED lines=12> */
.L_x_1862:
[----:B------:R-:W-:Y:S05]  /*b2f0*/  BSYNC B0 ;  /* 0x0000000000007941 */ /* 0x000fea0003800000 */
.L_x_1861:
        /* <DEDUP_REMOVED lines=43> */
[----:B------:R-:W-:Y:S01]  /*b5b0*/  PRMT R18, R55, 0x9910, RZ ;  /* 0x0000991037127816 */ /* 0x000fe200000000ff */
[----:B------:R-:W-:Y:S01]  /*b5c0*/  IMAD.MOV.U32 R0, RZ, RZ, R54 ;  /* 0x000000ffff007224 */ /* 0x000fe200078e0036 */
[----:B------:R-:W-:-:S02]  /*b5d0*/  PRMT R30, R57, 0x9910, RZ ;  /* 0x00009910391e7816 */ /* 0x000fc400000000ff */
[----:B------:R-:W-:Y:S02]  /*b5e0*/  PRMT R32, R56, 0x9910, RZ ;  /* 0x0000991038207816 */ /* 0x000fe400000000ff */
        /* <DEDUP_REMOVED lines=12> */
[----:B------:R-:W-:Y:S05]  /*b6b0*/  @P0 BRA `(.L_x_1864) ;  /* 0x0000010000000947 */ /* 0x000fea0003800000 */
[----:B------:R-:W-:Y:S02]  /*b6c0*/  PRMT R0, R34, 0x9910, RZ ;  /* 0x0000991022007816 */ /* 0x000fe400000000ff */
        /* <DEDUP_REMOVED lines=15> */
.L_x_1864:
[----:B------:R-:W-:Y:S05]  /*b7c0*/  BSYNC B0 ;  /* 0x0000000000007941 */ /* 0x000fea0003800000 */
.L_x_1863:
[----:B------:R-:W-:Y:S02]  /*b7d0*/  LOP3.LUT R0, R11, R24, R47, 0x96, !PT ;  /* 0x000000180b007212 */ /* 0x000fe400078e962f */
        /* <DEDUP_REMOVED lines=15> */
.L_x_1815:
[----:B------:R-:W-:Y:S05]  /*b8d0*/  BSYNC B6 ;  /* 0x0000000000067941 */ /* 0x000fea0003800000 */
.L_x_1814:
        /* <DEDUP_REMOVED lines=12> */
[----:B------:R-:W-:Y:S01]  /*b9a0*/  IMAD.MOV.U32 R14, RZ, RZ, R0 ;  /* 0x000000ffff0e7224 */ /* 0x000fe200078e0000 */
[----:B------:R0:W-:Y:S01]  /*b9b0*/  STS.128 [R21+0x10], R8 ;  /* 0x0000100815007388 */ /* 0x0001e20000000c00 */
[----:B------:R-:W-:Y:S01]  /*b9c0*/  IMAD.MOV.U32 R15, RZ, RZ, R3 ;  /* 0x000000ffff0f7224 */ /* 0x000fe200078e0003 */
[----:B------:R-:W-:-:S02]  /*b9d0*/  LEA R19, R6, 0x10, 0x5 ;  /* 0x0000001006137811 */ /* 0x000fc400078e28ff */
[----:B------:R-:W-:Y:S02]  /*b9e0*/  ISETP.NE.AND P0, PT, RZ, UR4, PT ;  /* 0x00000004ff007c0c */ /* 0x000fe4000bf05270 */
[----:B------:R0:W-:Y:S11]  /*b9f0*/  STS.128 [R21+0x20], R12 ;  /* 0x0000200c15007388 */ /* 0x0001f60000000c00 */
[----:B------:R-:W-:Y:S05]  /*ba00*/  @!P0 BRA `(.L_x_1865) ;  /* 0x0000023000008947 */ /* 0x000fea0003800000 */
[----:B------:R-:W-:-:S05]  /*ba10*/  MOV R6, UR4 ;  /* 0x0000000400067c02 */ /* 0x000fca0008000f00 */
.L_x_1868:
[----:B0-----:R-:W-:Y:S01]  /*ba20*/  IMAD.IADD R9, R25, 0x1, R6 ;  /* 0x0000000119097824 */ /* 0x001fe200078e0206 */
[----:B------:R-:W-:Y:S01]  /*ba30*/  WARPSYNC 0xffffffff ;  /* 0xffffffff00007948 */ /* 0x000fe20003800000 */
[----:B------:R-:W-:Y:S01]  /*ba40*/  BAR.SYNC.DEFER_BLOCKING 0x0 ;  /* 0x0000000000007b1d */ /* 0x000fe20000010000 */
[----:B------:R-:W-:-:S02]  /*ba50*/  ISETP.GT.AND P1, PT, R6, 0x1, PT ;  /* 0x000000010600780c */ /* 0x000fc40003f24270 */
        /* <DEDUP_REMOVED lines=22> */
[----:B------:R-:W-:Y:S02]  /*bbc0*/  MOV R8, R26 ;  /* 0x0000001a00087202 */ /* 0x000fe40000000f00 */
[----:B------:R-:W-:Y:S02]  /*bbd0*/  MOV R11, R7 ;  /* 0x00000007000b7202 */ /* 0x000fe40000000f00 */
[----:B------:R-:W-:-:S03]  /*bbe0*/  MOV R14, R0 ;  /* 0x00000000000e7202 */ /* 0x000fc60000000f00 */
[----:B------:R0:W-:Y:S04]  /*bbf0*/  STS.128 [R19], R8 ;  /* 0x0000000813007388 */ /* 0x0001e80000000c00 */
[----:B------:R0:W-:Y:S02]  /*bc00*/  STS.128 [R19+0x10], R12 ;  /* 0x0000100c13007388 */ /* 0x0001e40000000c00 */
.L_x_1867:
[----:B------:R-:W-:Y:S05]  /*bc10*/  BSYNC B0 ;  /* 0x0000000000007941 */ /* 0x000fea0003800000 */
.L_x_1866:
[----:B------:R-:W-:Y:S01]  /*bc20*/  IMAD.MOV.U32 R6, RZ, RZ, R18 ;  /* 0x000000ffff067224 */ /* 0x000fe200078e0012 */
[----:B------:R-:W-:Y:S05]  /*bc30*/  @P1 BRA `(.L_x_1868) ;  /* 0xfffffde000001947 */ /* 0x000fea000383ffff */
.L_x_1865:
        /* <DEDUP_REMOVED lines=24> */
.L_x_1873:
[----:B------:R-:W-:Y:S01]  /*bdc0*/  IADD3 R6, R2, R18, RZ ;  /* 0x0000001202067210 */ /* 0x000fe20007ffe0ff */
[----:B------:R-:W-:Y:S01]  /*bdd0*/  WARPSYNC 0xffffffff ;  /* 0xffffffff00007948 */ /* 0x000fe20003800000 */
[----:B------:R-:W-:Y:S02]  /*bde0*/  BAR.SYNC.DEFER_BLOCKING 0x0 ;  /* 0x0000000000007b1d */ /* 0x000fe40000010000 */
[----:B------:R-:W-:-:S04]  /*bdf0*/  ISETP.GE.U32.AND P0, PT, R6, c[0x0][0x0], PT ;  /* 0x0000000006007a0c */ /* 0x000fc80003f06070 */
[----:B------:R-:W-:Y:S01]  /*be00*/  ISETP.GE.U32.OR P0, PT, R2, R18, P0 ;  /* 0x000000120200720c */ /* 0x000fe20000706470 */
[----:B------:R-:W-:-:S12]  /*be10*/  BSSY B0, `(.L_x_1871) ;  /* 0x0000017000007945 */ /* 0x000fd80003800000 */
[----:B0-----:R-:W-:Y:S05]  /*be20*/  @P0 BRA `(.L_x_1872) ;  /* 0x0000015000000947 */ /* 0x001fea0003800000 */
[----:B------:R-:W-:-:S05]  /*be30*/  IMAD R6, R18, 0x20, R19 ;  /* 0x0000002012067824 */ /* 0x000fca00078e0213 */
[----:B0-----:R-:W0:Y:S04]  /*be40*/  LDS.128 R8, [R6] ;  /* 0x0000000006087984 */ /* 0x001e280000000c00 */
[----:B------:R-:W1:Y:S01]  /*be50*/  LDS.128 R12, [R6+0x10] ;  /* 0x00001000060c7984 */ /* 0x000e620000000c00 */
[----:B0-----:R-:W-:Y:S02]  /*be60*/  LOP3.LUT R26, R8, R26, RZ, 0x3c, !PT ;  /* 0x0000001a081a7212 */ /* 0x001fe400078e3cff */
[----:B------:R-:W-:Y:S02]  /*be70*/  LOP3.LUT R24, R10, R24, RZ, 0x3c, !PT ;  /* 0x000000180a187212 */ /* 0x000fe400078e3cff */
[----:B------:R-:W-:Y:S01]  /*be80*/  LOP3.LUT R7, R11, R7, RZ, 0x3c, !PT ;  /* 0x000000070b077212 */ /* 0x000fe200078e3cff */
[----:B------:R-:W-:Y:S01]  /*be90*/  IMAD.MOV.U32 R8, RZ, RZ, R26 ;  /* 0x000000ffff087224 */ /* 0x000fe200078e001a */
        /* <DEDUP_REMOVED lines=11> */
[----:B------:R-:W-:Y:S01]  /*bf50*/  MOV R15, R3 ;  /* 0x00000003000f7202 */ /* 0x000fe20000000f00 */
[----:B------:R0:W-:Y:S04]  /*bf60*/  STS.128 [R19], R8 ;  /* 0x0000000813007388 */ /* 0x0001e80000000c00 */
[----:B------:R0:W-:Y:S02]  /*bf70*/  STS.128 [R19+0x10], R12 ;  /* 0x0000100c13007388 */ /* 0x0001e40000000c00 */
.L_x_1872:
[----:B------:R-:W-:Y:S05]  /*bf80*/  BSYNC B0 ;  /* 0x0000000000007941 */ /* 0x000fea0003800000 */
.L_x_1871:
[----:B------:R-:W-:-:S04]  /*bf90*/  SHF.R.S32.HI R18, RZ, 0x1, R18 ;  /* 0x00000001ff127819 */ /* 0x000fc80000011412 */
[----:B------:R-:W-:-:S13]  /*bfa0*/  ISETP.GE.AND P0, PT, R18, 0x20, PT ;  /* 0x000000201200780c */ /* 0x000fda0003f06270 */
[----:B------:R-:W-:Y:S05]  /*bfb0*/  @P0 BRA `(.L_x_1873) ;  /* 0xfffffe0000000947 */ /* 0x000fea000383ffff */
[----:B------:R-:W-:-:S05]  /*bfc0*/  IMAD.MOV.U32 R6, RZ, RZ, 0x20 ;  /* 0x00000020ff067424 */ /* 0x000fca00078e00ff */
.L_x_1870:
[----:B------:R-:W-:Y:S01]  /*bfd0*/  ISETP.GE.AND P0, PT, R6, 0x2, PT ;  /* 0x000000020600780c */ /* 0x000fe20003f06270 */
[----:B------:R-:W-:Y:S01]  /*bfe0*/  WARPSYNC 0xffffffff ;  /* 0xffffffff00007948 */ /* 0x000fe20003800000 */
[----:B------:R-:W-:Y:S11]  /*bff0*/  BAR.SYNC.DEFER_BLOCKING 0x0 ;  /* 0x0000000000007b1d */ /* 0x000ff60000010000 */
[----:B------:R-:W-:Y:S05]  /*c000*/  @!P0 BRA `(.L_x_1869) ;  /* 0x0000014000008947 */ /* 0x000fea0003800000 */
[----:B0-----:R-:W-:-:S05]  /*c010*/  IMAD.MOV.U32 R9, RZ, RZ, 0x1 ;  /* 0x00000001ff097424 */ /* 0x001fca00078e00ff */
.L_x_1874:
        /* <DEDUP_REMOVED lines=19> */
.L_x_1869:
[----:B------:R-:W-:Y:S01]  /*c150*/  ISETP.NE.AND P1, PT, RZ, c[0x0][0x344], PT ;  /* 0x0000d100ff007a0c */ /* 0x000fe20003f25270 */
[----:B------:R-:W-:-:S12]  /*c160*/  CS2R R28, SRZ ;  /* 0x00000000001c7805 */ /* 0x000fd8000001ff00 */
[----:B------:R-:W-:Y:S05]  /*c170*/  @!P1 BRA `(.L_x_1875) ;  /* 0x00000c8000009947 */ /* 0x000fea0003800000 */
[----:B------:R-:W-:Y:S01]  /*c180*/  HFMA2.MMA R6, -RZ, RZ, 0, 5.9604644775390625e-08 ;  /* 0x00000001ff067435 */ /* 0x000fe200000001ff */
[----:B0-----:R-:W-:Y:S02]  /*c190*/  IMAD.MOV.U32 R8, RZ, RZ, RZ ;  /* 0x000000ffff087224 */ /* 0x001fe400078e00ff */
[----:B------:R-:W-:-:S04]  /*c1a0*/  IMAD.MOV.U32 R9, RZ, RZ, R17 ;  /* 0x000000ffff097224 */ /* 0x000fc800078e0011 */
[----:B------:R-:W-:-:S03]  /*c1b0*/  IMAD.HI.U32 R8, R17, c[0x0][0x34c], R8 ;  /* 0x0000d30011087a27 */ /* 0x000fc600078e0008 */
        /* <DEDUP_REMOVED lines=196> */
.L_x_1875:
[----:B0-----:R-:W-:-:S04]  /*ce00*/  IADD3 R12, P0, R29, c[0x0][0x548], RZ ;  /* 0x000152001d0c7a10 */ /* 0x001fc80007f1e0ff */
        /* <DEDUP_REMOVED lines=201> */
.L_x_1876:
[----:B------:R-:W-:Y:S01]  /*daa0*/  IADD3 R14, P0, R28, c[0x0][0x548], RZ ;  /* 0x000152001c0e7a10 */ /* 0x000fe20007f1e0ff */
[----:B------:R-:W-:-:S04]  /*dab0*/  CS2R R22, SRZ ;  /* 0x0000000000167805 */ /* 0x000fc8000001ff00 */
        /* <DEDUP_REMOVED lines=201> */
.L_x_1877:
[----:B------:R-:W-:-:S05]  /*e750*/  IADD3 R20, P0, R23, c[0x0][0x548], RZ ;  /* 0x0001520017147a10 */ /* 0x000fca0007f1e0ff */
        /* <DEDUP_REMOVED lines=201> */
.L_x_1878:
[----:B------:R-:W-:Y:S01]  /*f3f0*/  ISETP.NE.U32.AND P0, PT, RZ, c[0x0][0x558], PT ;  /* 0x00015600ff007a0c */ /* 0x000fe20003f05070 */
[----:B------:R-:W-:Y:S01]  /*f400*/  CS2R R10, SRZ ;  /* 0x00000000000a7805 */ /* 0x000fe2000001ff00 */
[----:B------:R-:W-:Y:S02]  /*f410*/  ISETP.NE.AND P4, PT, RZ, c[0x0][0x190], PT ;  /* 0x00006400ff007a0c */ /* 0x000fe40003f85270 */
[----:B------:R-:W-:Y:S02]  /*f420*/  ISETP.NE.AND.EX P0, PT, RZ, c[0x0][0x55c], PT, P0 ;  /* 0x00015700ff007a0c */ /* 0x000fe40003f05300 */
[----:B------:R-:W-:Y:S02]  /*f430*/  IADD3 R30, P2, R22, c[0x0][0x548], RZ ;  /* 0x00015200161e7a10 */ /* 0x000fe40007f5e0ff */
[----:B------:R-:W-:-:S03]  /*f440*/  MOV R8, RZ ;  /* 0x000000ff00087202 */ /* 0x000fc60000000f00 */
[----:B------:R-:W-:-:S06]  /*f450*/  IMAD.X R31, RZ, RZ, c[0x0][0x54c], P2 ;  /* 0x00015300ff1f7624 */ /* 0x000fcc00010e06ff */
        /* <DEDUP_REMOVED lines=209> */
.L_x_1880:
        /* <DEDUP_REMOVED lines=202> */
.L_x_1881:
        /* <DEDUP_REMOVED lines=203> */
.L_x_1882:
        /* <DEDUP_REMOVED lines=202> */
.L_x_1883:
        /* <DEDUP_REMOVED lines=11> */
.L_x_1885:
[----:B------:R-:W-:Y:S05]  /*12810*/  BSYNC B0 ;  /* 0x0000000000007941 */ /* 0x000fea0003800000 */
.L_x_1884:
[----:B------:R-:W-:Y:S01]  /*12820*/  PRMT R6, R6, 0x9910, RZ ;  /* 0x0000991006067816 */ /* 0x000fe200000000ff */
[----:B------:R-:W-:Y:S01]  /*12830*/  BSSY B0, `(.L_x_1886) ;  /* 0x0000011000007945 */ /* 0x000fe20003800000 */
[----:B------:R-:W-:Y:S02]  /*12840*/  LOP3.LUT P0, RZ, R2, R25, RZ, 0xfc, !PT ;  /* 0x0000001902ff7212 */ /* 0x000fe4000780fcff */
[----:B------:R-:W-:-:S13]  /*12850*/  ISETP.NE.AND P1, PT, R6, RZ, PT ;  /* 0x000000ff0600720c */ /* 0x000fda0003f25270 */
[----:B------:R-:W-:Y:S05]  /*12860*/  @!P1 BRA `(.L_x_1887) ;  /* 0x000000d000009947 */ /* 0x000fea0003800000 */
[----:B------:R-:W0:Y:S01]  /*12870*/  S2R R15, SR_CTAID.Y ;  /* 0x00000000000f7919 */ /* 0x000e220000002600 */
[----:B------:R-:W-:Y:S01]  /*12880*/  ISETP.NE.AND P2, PT, RZ, c[0x0][0x188], PT ;  /* 0x00006200ff007a0c */ /* 0x000fe20003f45270 */
[----:B------:R-:W-:Y:S01]  /*12890*/  IMAD.MOV.U32 R6, RZ, RZ, R24 ;  /* 0x000000ffff067224 */ /* 0x000fe200078e0018 */
[----:B------:R-:W-:Y:S01]  /*128a0*/  MOV R14, 0x20 ;  /* 0x00000020000e7802 */ /* 0x000fe20000000f00 */
[----:B0-----:R-:W-:-:S10]  /*128b0*/  IMAD R15, R12, c[0x0][0x10], R15 ;  /* 0x000004000c0f7a24 */ /* 0x001fd400078e020f */
        /* <DEDUP_REMOVED lines=8> */
.L_x_1887:
[----:B------:R-:W-:Y:S05]  /*12940*/  BSYNC B0 ;  /* 0x0000000000007941 */ /* 0x000fea0003800000 */
.L_x_1886:
        /* <DEDUP_REMOVED lines=31> */
.L_x_1889:
[----:B------:R-:W-:Y:S05]  /*12b40*/  BSYNC B0 ;  /* 0x0000000000007941 */ /* 0x000fea0003800000 */
.L_x_1888:
[----:B------:R-:W-:Y:S01]  /*12b50*/  BAR.SYNC.DEFER_BLOCKING 0x0 ;  /* 0x0000000000007b1d */ /* 0x000fe20000010000 */
[----:B-1----:R-:W-:-:S04]  /*12b60*/  IADD3 R26, P2, R18, c[0x0][0x548], RZ ;  /* 0x00015200121a7a10 */ /* 0x002fc80007f5e0ff */
[----:B------:R-:W-:Y:S01]  /*12b70*/  IADD3.X R27, RZ, c[0x0][0x54c], RZ, P2, !PT ;  /* 0x00015300ff1b7a10 */ /* 0x000fe200017fe4ff */
[----:B0-----:R-:W0:Y:S02]  /*12b80*/  LDS.U8 R0, [RZ] ;  /* 0x00000000ff007984 */ /* 0x001e240000000000 */
[----:B0-----:R-:W-:-:S13]  /*12b90*/  ISETP.NE.AND P0, PT, R0, RZ, PT ;  /* 0x000000ff0000720c */ /* 0x001fda0003f05270 */
[----:B------:R-:W-:Y:S05]  /*12ba0*/  @!P0 EXIT ;  /* 0x000000000000894d */ /* 0x000fea0003800000 */
[----:B------:R-:W-:Y:S01]  /*12bb0*/  ISETP.NE.AND P0, PT, RZ, c[0x0][0x188], PT ;  /* 0x00006200ff007a0c */ /* 0x000fe20003f05270 */
[----:B------:R-:W-:Y:S02]  /*12bc0*/  IMAD.MOV.U32 R6, RZ, RZ, c[0x0][0x168] ;  /* 0x00005a00ff067624 */ /* 0x000fe400078e00ff */
[----:B------:R-:W-:Y:S01]  /*12bd0*/  IMAD.MOV.U32 R7, RZ, RZ, c[0x0][0x16c] ;  /* 0x00005b00ff077624 */ /* 0x000fe200078e00ff */
        /* <DEDUP_REMOVED lines=16> */
[----:B------:R-:W-:Y:S02]  /*12ce0*/  IMAD.MOV.U32 R24, RZ, RZ, c[0x0][0x168] ;  /* 0x00005a00ff187624 */ /* 0x000fe400078e00ff */
[----:B------:R-:W-:-:S10]  /*12cf0*/  IMAD.MOV.U32 R9, RZ, RZ, c[0x0][0x16c] ;  /* 0x00005b00ff097624 */ /* 0x000fd400078e00ff */
[----:B------:R-:W-:Y:S05]  /*12d00*/  @P0 BRA `(.L_x_1893) ;  /* 0x0000019000000947 */ /* 0x000fea0003800000 */
[----:B------:R-:W-:Y:S01]  /*12d10*/  MOV R4, c[0x0][0x168] ;  /* 0x00005a0000047a02 */ /* 0x000fe20000000f00 */
[----:B------:R-:W-:Y:S01]  /*12d20*/  IMAD.MOV.U32 R5, RZ, RZ, c[0x0][0x16c] ;  /* 0x00005b00ff057624 */ /* 0x000fe200078e00ff */
[----:B------:R-:W-:Y:S01]  /*12d30*/  MOV R3, c[0x0][0x16c] ;  /* 0x00005b0000037a02 */ /* 0x000fe20000000f00 */
[----:B------:R-:W-:Y:S02]  /*12d40*/  IMAD.MOV.U32 R0, RZ, RZ, c[0x0][0x168] ;  /* 0x00005a00ff007624 */ /* 0x000fe400078e00ff */
[----:B------:R-:W-:Y:S02]  /*12d50*/  IMAD.MOV.U32 R24, RZ, RZ, c[0x0][0x168] ;  /* 0x00005a00ff187624 */ /* 0x000fe400078e00ff */
[----:B------:R-:W-:Y:S02]  /*12d60*/  IMAD.MOV.U32 R9, RZ, RZ, c[0x0][0x16c] ;  /* 0x00005b00ff097624 */ /* 0x000fe400078e00ff */
.L_x_1894:
        /* <DEDUP_REMOVED lines=19> */
.L_x_1893:
[----:B------:R-:W-:Y:S05]  /*12ea0*/  BSYNC B1 ;  /* 0x0000000000017941 */ /* 0x000fea0003800000 */
.L_x_1892:
[----:B------:R-:W-:Y:S05]  /*12eb0*/  BRA `(.L_x_1895) ;  /* 0x0000022000007947 */ /* 0x000fea0003800000 */
.L_x_1891:
[----:B------:R-:W-:Y:S01]  /*12ec0*/  ISETP.GE.U32.AND P0, PT, R25, c[0x0][0x184], PT ;  /* 0x0000610019007a0c */ /* 0x000fe20003f06070 */
[----:B------:R-:W-:Y:S01]  /*12ed0*/  IMAD.MOV.U32 R4, RZ, RZ, c[0x0][0x168] ;  /* 0x00005a00ff047624 */ /* 0x000fe200078e00ff */
[----:B------:R-:W-:Y:S01]  /*12ee0*/  MOV R5, c[0x0][0x16c] ;  /* 0x00005b0000057a02 */ /* 0x000fe20000000f00 */
[----:B------:R-:W-:Y:S01]  /*12ef0*/  IMAD.MOV.U32 R0, RZ, RZ, c[0x0][0x168] ;  /* 0x00005a00ff007624 */ /* 0x000fe200078e00ff */
[----:B------:R-:W-:Y:S01]  /*12f00*/  MOV R24, c[0x0][0x168] ;  /* 0x00005a0000187a02 */ /* 0x000fe20000000f00 */
[----:B------:R-:W-:-:S02]  /*12f10*/  IMAD.MOV.U32 R3, RZ, RZ, c[0x0][0x16c] ;  /* 0x00005b00ff037624 */ /* 0x000fc400078e00ff */
[----:B------:R-:W-:-:S06]  /*12f20*/  IMAD.MOV.U32 R9, RZ, RZ, c[0x0][0x16c] ;  /* 0x00005b00ff097624 */ /* 0x000fcc00078e00ff */
[----:B------:R-:W-:Y:S05]  /*12f30*/  @P0 BRA `(.L_x_1895) ;  /* 0x000001a000000947 */ /* 0x000fea0003800000 */
[----:B------:R-:W-:Y:S01]  /*12f40*/  IMAD.MOV.U32 R4, RZ, RZ, c[0x0][0x168] ;  /* 0x00005a00ff047624 */ /* 0x000fe200078e00ff */
[----:B------:R-:W-:Y:S01]  /*12f50*/  MOV R5, c[0x0][0x16c] ;  /* 0x00005b0000057a02 */ /* 0x000fe20000000f00 */
[----:B------:R-:W-:Y:S01]  /*12f60*/  IMAD.MOV.U32 R0, RZ, RZ, c[0x0][0x168] ;  /* 0x00005a00ff007624 */ /* 0x000fe200078e00ff */
[----:B------:R-:W-:Y:S01]  /*12f70*/  MOV R24, c[0x0][0x168] ;  /* 0x00005a0000187a02 */ /* 0x000fe20000000f00 */
[----:B------:R-:W-:Y:S02]  /*12f80*/  IMAD.MOV.U32 R3, RZ, RZ, c[0x0][0x16c] ;  /* 0x00005b00ff037624 */ /* 0x000fe400078e00ff */
[----:B------:R-:W-:Y:S02]  /*12f90*/  IMAD.MOV.U32 R9, RZ, RZ, c[0x0][0x16c] ;  /* 0x00005b00ff097624 */ /* 0x000fe400078e00ff */
[----:B------:R-:W-:-:S03]  /*12fa0*/  IMAD.MOV.U32 R13, RZ, RZ, R25 ;  /* 0x000000ffff0d7224 */ /* 0x000fc600078e0019 */
.L_x_1896:
        /* <DEDUP_REMOVED lines=19> */
.L_x_1895:
[----:B------:R-:W-:Y:S05]  /*130e0*/  BSYNC B0 ;  /* 0x0000000000007941 */ /* 0x000fea0003800000 */
.L_x_1890:
        /* <DEDUP_REMOVED lines=10> */
[----:B------:R-:W-:Y:S01]  /*13190*/  IMAD.MOV.U32 R21, RZ, RZ, R3 ;  /* 0x000000ffff157224 */ /* 0x000fe200078e0003 */
[----:B------:R-:W-:Y:S01]  /*131a0*/  LEA R29, R29, 0x10, 0x5 ;  /* 0x000000101d1d7811 */ /* 0x000fe200078e28ff */
[----:B------:R-:W-:Y:S01]  /*131b0*/  IMAD.MOV.U32 R22, RZ, RZ, R24 ;  /* 0x000000ffff167224 */ /* 0x000fe200078e0018 */
[----:B------:R0:W-:Y:S02]  /*131c0*/  STS.128 [R37+0x10], R12 ;  /* 0x0000100c25007388 */ /* 0x0001e40000000c00 */
[----:B------:R-:W-:-:S02]  /*131d0*/  ISETP.NE.AND P0, PT, RZ, UR4, PT ;  /* 0x00000004ff007c0c */ /* 0x000fc4000bf05270 */
[----:B------:R0:W-:Y:S11]  /*131e0*/  STS.128 [R37+0x20], R20 ;  /* 0x0000201425007388 */ /* 0x0001f60000000c00 */
[----:B------:R-:W-:Y:S05]  /*131f0*/  @!P0 BRA `(.L_x_1897) ;  /* 0x0000022000008947 */ /* 0x000fea0003800000 */
[----:B0-----:R-:W-:-:S04]  /*13200*/  IMAD.U32 R12, RZ, RZ, UR4 ;  /* 0x00000004ff0c7e24 */ /* 0x001fc8000f8e00ff */
.L_x_1900:
[----:B------:R-:W-:Y:S01]  /*13210*/  IMAD.IADD R13, R25, 0x1, R12 ;  /* 0x00000001190d7824 */ /* 0x000fe200078e020c */
[----:B------:R-:W-:Y:S01]  /*13220*/  BAR.SYNC.DEFER_BLOCKING 0x0 ;  /* 0x0000000000007b1d */ /* 0x000fe20000010000 */
[----:B------:R-:W-:-:S02]  /*13230*/  ISETP.GT.AND P2, PT, R12, 0x1, PT ;  /* 0x000000010c00780c */ /* 0x000fc40003f44270 */
        /* <DEDUP_REMOVED lines=23> */
[----:B------:R-:W-:-:S02]  /*133b0*/  MOV R14, R4 ;  /* 0x00000004000e7202 */ /* 0x000fc40000000f00 */
[----:B------:R-:W-:-:S03]  /*133c0*/  MOV R21, R3 ;  /* 0x0000000300157202 */ /* 0x000fc60000000f00 */
[----:B------:R0:W-:Y:S04]  /*133d0*/  STS.128 [R29], R12 ;  /* 0x0000000c1d007388 */ /* 0x0001e80000000c00 */
[----:B------:R0:W-:Y:S02]  /*133e0*/  STS.128 [R29+0x10], R20 ;  /* 0x000010141d007388 */ /* 0x0001e40000000c00 */
.L_x_1899:
[----:B------:R-:W-:Y:S05]  /*133f0*/  BSYNC B0 ;  /* 0x0000000000007941 */ /* 0x000fea0003800000 */
.L_x_1898:
[----:B0-----:R-:W-:Y:S01]  /*13400*/  MOV R12, R28 ;  /* 0x0000001c000c7202 */ /* 0x001fe20000000f00 */
[----:B------:R-:W-:Y:S05]  /*13410*/  @P2 BRA `(.L_x_1900) ;  /* 0xfffffdf000002947 */ /* 0x000fea000383ffff */
.L_x_1897:
[----:B------:R-:W-:-:S13]  /*13420*/  ISETP.NE.AND P0, PT, RZ, c[0x0][0x188], PT ;  /* 0x00006200ff007a0c */ /* 0x000fda0003f05270 */
[----:B------:R-:W-:Y:S05]  /*13430*/  @!P0 BRA `(.L_x_1901) ;  /* 0x000004c000008947 */ /* 0x000fea0003800000 */
[----:B0-----:R-:W-:Y:S02]  /*13440*/  IMAD.MOV.U32 R12, RZ, RZ, 0x20 ;  /* 0x00000020ff0c7424 */ /* 0x001fe400078e00ff */
[----:B------:R-:W-:-:S03]  /*13450*/  IMAD.MOV.U32 R25, RZ, RZ, c[0x0][0x0] ;  /* 0x00000000ff197624 */ /* 0x000fc600078e00ff */
[----:B------:R-:W-:-:S13]  /*13460*/  ISETP.LT.AND P0, PT, R12, c[0x0][0x0], PT ;  /* 0x000000000c007a0c */ /* 0x000fda0003f01270 */
[----:B------:R-:W-:Y:S05]  /*13470*/  @!P0 BRA `(.L_x_1902) ;  /* 0x0000031000008947 */ /* 0x000fea0003800000 */
[----:B------:R-:W-:Y:S01]  /*13480*/  MOV R25, c[0x0][0x0] ;  /* 0x0000000000197a02 */ /* 0x000fe20000000f00 */
[----:B------:R-:W-:Y:S01]  /*13490*/  IMAD.MOV.U32 R12, RZ, RZ, R6 ;  /* 0x000000ffff0c7224 */ /* 0x000fe200078e0006 */
[----:B------:R-:W-:Y:S01]  /*134a0*/  MOV R14, R4 ;  /* 0x00000004000e7202 */ /* 0x000fe20000000f00 */
[----:B------:R-:W-:Y:S01]  /*134b0*/  IMAD.MOV.U32 R13, RZ, RZ, R7 ;  /* 0x000000ffff0d7224 */ /* 0x000fe200078e0007 */
[----:B------:R-:W-:Y:S01]  /*134c0*/  MOV R21, R3 ;  /* 0x0000000300157202 */ /* 0x000fe20000000f00 */
[----:B------:R-:W-:Y:S01]  /*134d0*/  IMAD.MOV.U32 R15, RZ, RZ, R5 ;  /* 0x000000ffff0f7224 */ /* 0x000fe200078e0005 */
[----:B------:R-:W-:Y:S01]  /*134e0*/  LEA.HI R25, R25, c[0x0][0x0], RZ, 0x1 ;  /* 0x0000000019197a11 */ /* 0x000fe200078f08ff */
[----:B------:R-:W-:Y:S02]  /*134f0*/  IMAD.MOV.U32 R20, RZ, RZ, R0 ;  /* 0x000000ffff147224 */ /* 0x000fe400078e0000 */
[----:B------:R-:W-:Y:S01]  /*13500*/  IMAD.MOV.U32 R22, RZ, RZ, R24 ;  /* 0x000000ffff167224 */ /* 0x000fe200078e0018 */
[----:B------:R0:W-:Y:S01]  /*13510*/  STS.128 [R29], R12 ;  /* 0x0000000c1d007388 */ /* 0x0001e20000000c00 */
[----:B------:R-:W-:Y:S01]  /*13520*/  IMAD.MOV.U32 R23, RZ, RZ, R9 ;  /* 0x000000ffff177224 */ /* 0x000fe200078e0009 */
[----:B------:R-:W-:Y:S01]  /*13530*/  SHF.R.S32.HI R28, RZ, 0x1, R25 ;  /* 0x00000001ff1c7819 */ /* 0x000fe20000011419 */
[----:B------:R-:W-:-:S03]  /*13540*/  HFMA2.MMA R25, -RZ, RZ, 0, 1.9073486328125e-06 ;  /* 0x00000020ff197435 */ /* 0x000fc600000001ff */
[----:B------:R0:W-:Y:S01]  /*13550*/  STS.128 [R29+0x10], R20 ;  /* 0x000010141d007388 */ /* 0x0001e20000000c00 */
[----:B------:R-:W-:-:S13]  /*13560*/  ISETP.GE.AND P0, PT, R28, 0x20, PT ;  /* 0x000000201c00780c */ /* 0x000fda0003f06270 */
[----:B------:R-:W-:Y:S05]  /*13570*/  @!P0 BRA `(.L_x_1902) ;  /* 0x0000021000008947 */ /* 0x000fea0003800000 */
[----:B------:R-:W-:-:S04]  /*13580*/  IMAD.MOV.U32 R25, RZ, RZ, R28 ;  /* 0x000000ffff197224 */ /* 0x000fc800078e001c */
.L_x_1905:
        /* <DEDUP_REMOVED lines=27> */
.L_x_1904:
[----:B------:R-:W-:Y:S05]  /*13740*/  BSYNC B0 ;  /* 0x0000000000007941 */ /* 0x000fea0003800000 */
.L_x_1903:
[----:B------:R-:W-:-:S04]  /*13750*/  SHF.R.S32.HI R25, RZ, 0x1, R25 ;  /* 0x00000001ff197819 */ /* 0x000fc80000011419 */
[----:B------:R-:W-:-:S13]  /*13760*/  ISETP.GE.AND P0, PT, R25, 0x20, PT ;  /* 0x000000201900780c */ /* 0x000fda0003f06270 */
[----:B------:R-:W-:Y:S05]  /*13770*/  @P0 BRA `(.L_x_1905) ;  /* 0xfffffe1000000947 */ /* 0x000fea000383ffff */
[----:B------:R-:W-:-:S09]  /*13780*/  HFMA2.MMA R25, -RZ, RZ, 0, 1.9073486328125e-06 ;  /* 0x00000020ff197435 */ /* 0x000fd200000001ff */
.L_x_1902:
[----:B------:R-:W-:Y:S01]  /*13790*/  BAR.SYNC.DEFER_BLOCKING 0x0 ;  /* 0x0000000000007b1d */ /* 0x000fe20000010000 */
[----:B------:R-:W-:-:S13]  /*137a0*/  ISETP.GE.AND P0, PT, R25, 0x2, PT ;  /* 0x000000021900780c */ /* 0x000fda0003f06270 */
[----:B------:R-:W-:Y:S05]  /*137b0*/  @!P0 BRA `(.L_x_1901) ;  /* 0x0000014000008947 */ /* 0x000fea0003800000 */
[----:B------:R-:W-:-:S05]  /*137c0*/  IMAD.MOV.U32 R2, RZ, RZ, 0x1 ;  /* 0x00000001ff027424 */ /* 0x000fca00078e00ff */
.L_x_1906:
[----:B0-----:R-:W0:Y:S04]  /*137d0*/  SHFL.DOWN PT, R12, R7, R2, 0x1f ;  /* 0x08001f02070c7589 */ /* 0x001e2800000e0000 */
        /* <DEDUP_REMOVED lines=18> */
.L_x_1901:
        /* <DEDUP_REMOVED lines=9> */
[----:B0-----:R-:W2:Y:S04]  /*13990*/  LDG.E.64 R12, [R10.64] ;  /* 0x000000240a0c7981 */ /* 0x001ea8000c1e1b00 */
        /* <DEDUP_REMOVED lines=11> */
.L_x_1908:
[----:B0-----:R-:W-:Y:S01]  /*13a50*/  MOV R22, R6 ;  /* 0x0000000600167202 */ /* 0x001fe20000000f00 */
[----:B------:R-:W-:Y:S01]  /*13a60*/  IMAD.MOV.U32 R23, RZ, RZ, R7 ;  /* 0x000000ffff177224 */ /* 0x000fe200078e0007 */
[----:B------:R-:W-:Y:S01]  /*13a70*/  MOV R27, R5 ;  /* 0x00000005001b7202 */ /* 0x000fe20000000f00 */
[----:B------:R-:W-:Y:S01]  /*13a80*/  IMAD.MOV.U32 R26, RZ, RZ, R4 ;  /* 0x000000ffff1a7224 */ /* 0x000fe200078e0004 */
[----:B------:R-:W-:Y:S01]  /*13a90*/  MOV R25, R9 ;  /* 0x0000000900197202 */ /* 0x000fe20000000f00 */
[----:B------:R-:W-:Y:S02]  /*13aa0*/  IMAD.MOV.U32 R28, RZ, RZ, R0 ;  /* 0x000000ffff1c7224 */ /* 0x000fe400078e0000 */
[----:B------:R-:W-:Y:S01]  /*13ab0*/  IMAD.MOV.U32 R29, RZ, RZ, R3 ;  /* 0x000000ffff1d7224 */ /* 0x000fe200078e0003 */
[----:B------:R-:W-:Y:S05]  /*13ac0*/  @!P1 BRA `(.L_x_1909) ;  /* 0x0000063000009947 */ /* 0x000fea0003800000 */
[----:B------:R-:W-:-:S05]  /*13ad0*/  IMAD.MOV.U32 R30, RZ, RZ, 0x1 ;  /* 0x00000001ff1e7424 */ /* 0x000fca00078e00ff */
[----:B------:R-:W-:-:S04]  /*13ae0*/  ISETP.NE.AND P0, PT, R30, c[0x0][0x57c], PT ;  /* 0x00015f001e007a0c */ /* 0x000fc80003f05270 */
[----:B------:R-:W-:-:S09]  /*13af0*/  P2R R0, PR, RZ, 0x1 ;  /* 0x00000001ff007803 */ /* 0x000fd20000000000 */
[----:B------:R-:W-:Y:S05]  /*13b00*/  @!P0 BRA `(.L_x_1910) ;  /* 0x0000013000008947 */ /* 0x000fea0003800000 */
[----:B------:R-:W-:Y:S01]  /*13b10*/  MOV R0, 0x0 ;  /* 0x0000000000007802 */ /* 0x000fe20000000f00 */
[----:B------:R-:W-:Y:S01]  /*13b20*/  HFMA2.MMA R8, -RZ, RZ, 0, 4.4763088226318359375e-05 ;  /* 0x000002efff087435 */ /* 0x000fe200000001ff */
        /* <DEDUP_REMOVED lines=17> */
.L_x_1910:
[----:B------:R-:W-:Y:S02]  /*13c40*/  IADD3 R2, P0, R17, c[0x0][0x548], RZ ;  /* 0x0001520011027a10 */ /* 0x000fe40007f1e0ff */
[----:B------:R-:W-:-:S03]  /*13c50*/  ISETP.NE.AND P6, PT, R30, c[0x0][0x57c], PT ;  /* 0x00015f001e007a0c */ /* 0x000fc60003fc5270 */
[----:B------:R-:W-:-:S05]  /*13c60*/  IMAD.X R3, RZ, RZ, c[0x0][0x54c], P0 ;  /* 0x00015300ff037624 */ /* 0x000fca00000e06ff */
[----:B------:R0:W-:Y:S05]  /*13c70*/  STG.E.64 [R2.64], R22 ;  /* 0x0000001602007986 */ /* 0x0001ea000c101b24 */
[----:B------:R-:W-:Y:S05]  /*13c80*/  @!P6 BRA `(.L_x_1911) ;  /* 0x000001300000e947 */ /* 0x000fea0003800000 */
[----:B------:R-:W-:Y:S01]  /*13c90*/  MOV R0, 0x0 ;  /* 0x0000000000007802 */ /* 0x000fe20000000f00 */
[----:B------:R-:W-:Y:S01]  /*13ca0*/  IMAD.MOV.U32 R5, RZ, RZ, c[0x4][0x7cc] ;  /* 0x0101f300ff057624 */ /* 0x000fe200078e00ff */
[----:B------:R-:W-:Y:S01]  /*13cb0*/  MOV R4, c[0x4][0x7c8] ;  /* 0x0101f20000047a02 */ /* 0x000fe20000000f00 */
[----:B------:R-:W-:Y:S01]  /*13cc0*/  IMAD.MOV.U32 R6, RZ, RZ, c[0x4][0x7b8] ;  /* 0x0101ee00ff067624 */ /* 0x000fe200078e00ff */
[----:B0-----:R0:W1:Y:S01]  /*13cd0*/  LDC.64 R2, c[0x4][R0] ;  /* 0x0100000000027b82 */ /* 0x0010620000000a00 */
[----:B------:R-:W-:Y:S01]  /*13ce0*/  MOV R7, c[0x4][0x7bc] ;  /* 0x0101ef0000077a02 */ /* 0x000fe20000000f00 */
[----:B------:R-:W-:Y:S01]  /*13cf0*/  IMAD.MOV.U32 R8, RZ, RZ, 0x2ef ;  /* 0x000002efff087424 */ /* 0x000fe200078e00ff */
[----:B------:R-:W-:Y:S01]  /*13d00*/  MOV R11, c[0x4][0x594] ;  /* 0x01016500000b7a02 */ /* 0x000fe20000000f00 */
[----:B------:R-:W-:-:S02]  /*13d10*/  IMAD.MOV.U32 R10, RZ, RZ, c[0x4][0x590] ;  /* 0x01016400ff0a7624 */ /* 0x000fc400078e00ff */
[----:B------:R-:W-:Y:S02]  /*13d20*/  IMAD.MOV.U32 R12, RZ, RZ, 0x1 ;  /* 0x00000001ff0c7424 */ /* 0x000fe400078e00ff */
        /* <DEDUP_REMOVED lines=9> */
.L_x_1911:
[----:B------:R-:W-:Y:S02]  /*13dc0*/  IADD3 R16, P0, R16, c[0x0][0x548], RZ ;  /* 0x0001520010107a10 */ /* 0x000fe40007f1e0ff */
[----:B------:R-:W-:Y:S02]  /*13dd0*/  ISETP.NE.AND P6, PT, R30, c[0x0][0x57c], PT ;  /* 0x00015f001e007a0c */ /* 0x000fe40003fc5270 */
[----:B------:R-:W-:-:S05]  /*13de0*/  IADD3.X R17, RZ, c[0x0][0x54c], RZ, P0, !PT ;  /* 0x00015300ff117a10 */ /* 0x000fca00007fe4ff */
[----:B------:R1:W-:Y:S06]  /*13df0*/  STG.E.64 [R16.64], R26 ;  /* 0x0000001a10007986 */ /* 0x0003ec000c101b24 */
[----:B------:R-:W-:Y:S05]  /*13e00*/  @!P6 BRA `(.L_x_1912) ;  /* 0x000001300000e947 */ /* 0x000fea0003800000 */
[----:B------:R-:W-:Y:S01]  /*13e10*/  MOV R0, 0x0 ;  /* 0x0000000000007802 */ /* 0x000fe20000000f00 */
[----:B------:R-:W-:Y:S01]  /*13e20*/  HFMA2.MMA R13, -RZ, RZ, 0, 0 ;  /* 0x00000000ff0d7435 */ /* 0x000fe200000001ff */
[----:B------:R-:W-:Y:S01]  /*13e30*/  IMAD.MOV.U32 R4, RZ, RZ, c[0x4][0x7c8] ;  /* 0x0101f200ff047624 */ /* 0x000fe200078e00ff */
[----:B------:R-:W-:Y:S01]  /*13e40*/  MOV R6, c[0x4][0x7b8] ;  /* 0x0101ee0000067a02 */ /* 0x000fe20000000f00 */
[----:B0-----:R0:W2:Y:S01]  /*13e50*/  LDC.64 R2, c[0x4][R0] ;  /* 0x0100000000027b82 */ /* 0x0010a20000000a00 */
[----:B------:R-:W-:Y:S01]  /*13e60*/  IMAD.MOV.U32 R5, RZ, RZ, c[0x4][0x7cc] ;  /* 0x0101f300ff057624 */ /* 0x000fe200078e00ff */
[----:B------:R-:W-:Y:S01]  /*13e70*/  MOV R10, c[0x4][0x590] ;  /* 0x01016400000a7a02 */ /* 0x000fe20000000f00 */
[----:B------:R-:W-:-:S02]  /*13e80*/  IMAD.MOV.U32 R7, RZ, RZ, c[0x4][0x7bc] ;  /* 0x0101ef00ff077624 */ /* 0x000fc400078e00ff */
[----:B------:R-:W-:Y:S02]  /*13e90*/  IMAD.MOV.U32 R8, RZ, RZ, 0x2ef ;  /* 0x000002efff087424 */ /* 0x000fe400078e00ff */
[----:B------:R-:W-:Y:S02]  /*13ea0*/  IMAD.MOV.U32 R11, RZ, RZ, c[0x4][0x594] ;  /* 0x01016500ff0b7624 */ /* 0x000fe400078e00ff */
[----:B------:R-:W-:Y:S02]  /*13eb0*/  IMAD.MOV.U32 R12, RZ, RZ, 0x1 ;  /* 0x00000001ff0c7424 */ /* 0x000fe400078e00ff */
[----:B0-----:R-:W-:Y:S01]  /*13ec0*/  LEPC R14 ;  /* 0x00000000000e734e */ /* 0x001fe20000000000 */
[----:B------:R-:W-:Y:S02]  /*13ed0*/  MOV R9, 0x13f40 ;  /* 0x00013f4000097802 */ /* 0x000fe40000000f00 */
[----:B------:R-:W-:Y:S02]  /*13ee0*/  MOV R20, 0x13ec0 ;  /* 0x00013ec000147802 */ /* 0x000fe40000000f00 */
[----:B------:R-:W-:Y:S02]  /*13ef0*/  MOV R21, 0x0 ;  /* 0x0000000000157802 */ /* 0x000fe40000000f00 */
[----:B------:R-:W-:-:S02]  /*13f00*/  MOV R0, 0x0 ;  /* 0x0000000000007802 */ /* 0x000fc40000000f00 */
[----:B------:R-:W-:-:S04]  /*13f10*/  IADD3 R20, P0, P1, -R20, R9, R14 ;  /* 0x0000000914147210 */ /* 0x000fc8000791e10e */
[----:B------:R-:W-:-:S04]  /*13f20*/  IADD3.X R21, ~R0, R21, R15, P0, P1 ;  /* 0x0000001500157210 */ /* 0x000fc800007e250f */
[----:B-12---:R-:W-:Y:S05]  /*13f30*/  CALL.ABS.NOINC R2 ;  /* 0x0000000002007343 */ /* 0x006fea0003c00000 */
.L_x_1912:
[----:B0-----:R-:W-:Y:S02]  /*13f40*/  IADD3 R2, P0, R19, c[0x0][0x548], RZ ;  /* 0x0001520013027a10 */ /* 0x001fe40007f1e0ff */
[----:B------:R-:W-:-:S03]  /*13f50*/  ISETP.NE.AND P6, PT, R30, c[0x0][0x57c], PT ;  /* 0x00015f001e007a0c */ /* 0x000fc60003fc5270 */
[----:B------:R-:W-:-:S05]  /*13f60*/  IMAD.X R3, RZ, RZ, c[0x0][0x54c], P0 ;  /* 0x00015300ff037624 */ /* 0x000fca00000e06ff */
[----:B------:R0:W-:Y:S05]  /*13f70*/  STG.E.64 [R2.64], R28 ;  /* 0x0000001c02007986 */ /* 0x0001ea000c101b24 */
[----:B------:R-:W-:Y:S05]  /*13f80*/  @!P6 BRA `(.L_x_1913) ;  /* 0x000001300000e947 */ /* 0x000fea0003800000 */
[----:B------:R-:W-:Y:S01]  /*13f90*/  MOV R0, 0x0 ;  /* 0x0000000000007802 */ /* 0x000fe20000000f00 */
[----:B------:R-:W-:Y:S01]  /*13fa0*/  HFMA2.MMA R8, -RZ, RZ, 0, 4.4763088226318359375e-05 ;  /* 0x000002efff087435 */ /* 0x000fe200000001ff */
[----:B------:R-:W-:Y:S01]  /*13fb0*/  IMAD.MOV.U32 R4, RZ, RZ, c[0x4][0x7c8] ;  /* 0x0101f200ff047624 */ /* 0x000fe200078e00ff */
[----:B------:R-:W-:Y:S01]  /*13fc0*/  MOV R5, c[0x4][0x7cc] ;  /* 0x0101f30000057a02 */ /* 0x000fe20000000f00 */
[----:B0-----:R0:W2:Y:S01]  /*13fd0*/  LDC.64 R2, c[0x4][R0] ;  /* 0x0100000000027b82 */ /* 0x0010a20000000a00 */
[----:B------:R-:W-:Y:S01]  /*13fe0*/  IMAD.MOV.U32 R6, RZ, RZ, c[0x4][0x7b8] ;  /* 0x0101ee00ff067624 */ /* 0x000fe200078e00ff */
[----:B------:R-:W-:Y:S01]  /*13ff0*/  MOV R12, 0x1 ;  /* 0x00000001000c7802 */ /* 0x000fe20000000f00 */
[----:B------:R-:W-:-:S02]  /*14000*/  IMAD.MOV.U32 R7, RZ, RZ, c[0x4][0x7bc] ;  /* 0x0101ef00ff077624 */ /* 0x000fc400078e00ff */
[----:B------:R-:W-:Y:S02]  /*14010*/  IMAD.MOV.U32 R10, RZ, RZ, c[0x4][0x590] ;  /* 0x01016400ff0a7624 */ /* 0x000fe400078e00ff */
[----:B------:R-:W-:Y:S02]  /*14020*/  IMAD.MOV.U32 R11, RZ, RZ, c[0x4][0x594] ;  /* 0x01016500ff0b7624 */ /* 0x000fe400078e00ff */
        /* <DEDUP_REMOVED lines=9> */
.L_x_1913:
[----:B------:R-:W-:-:S05]  /*140c0*/  IADD3 R18, P0, R18, c[0x0][0x548], RZ ;  /* 0x0001520012127a10 */ /* 0x000fca0007f1e0ff */
[----:B------:R-:W-:-:S05]  /*140d0*/  IMAD.X R19, RZ, RZ, c[0x0][0x54c], P0 ;  /* 0x00015300ff137624 */ /* 0x000fca00000e06ff */
[----:B------:R-:W-:Y:S01]  /*140e0*/  STG.E.64 [R18.64], R24 ;  /* 0x0000001812007986 */ /* 0x000fe2000c101b24 */
[----:B------:R-:W-:Y:S05]  /*140f0*/  EXIT ;  /* 0x000000000000794d */ /* 0x000fea0003800000 */
.L_x_1909:
[----:B------:R-:W-:Y:S04]  /*14100*/  STG.E.64 [R10.64], R22 ;  /* 0x000000160a007986 */ /* 0x000fe8000c101b24 */
[----:B------:R-:W-:Y:S04]  /*14110*/  STG.E.64 [R10.64+0x8], R26 ;  /* 0x0000081a0a007986 */ /* 0x000fe8000c101b24 */
[----:B------:R-:W-:Y:S04]  /*14120*/  STG.E.64 [R10.64+0x10], R28 ;  /* 0x0000101c0a007986 */ /* 0x000fe8000c101b24 */
[----:B------:R-:W-:Y:S01]  /*14130*/  STG.E.64 [R10.64+0x18], R24 ;  /* 0x000018180a007986 */ /* 0x000fe2000c101b24 */
[----:B------:R-:W-:Y:S05]  /*14140*/  EXIT ;  /* 0x000000000000794d */ /* 0x000fea0003800000 */
.L_x_1907:
[----:B------:R-:W-:Y:S01]  /*14150*/  ISETP.NE.AND P0, PT, RZ, UR38, PT ;  /* 0x00000026ff007c0c */ /* 0x000fe2000bf05270 */
[----:B------:R-:W-:-:S02]  /*14160*/  ULDC.U8 UR4, c[0x0][0x579] ;  /* 0x00015e4000047ab9 */ /* 0x000fc40000000000 */
[----:B------:R-:W-:-:S10]  /*14170*/  ISETP.NE.AND P1, PT, RZ, UR4, PT ;  /* 0x00000004ff007c0c */ /* 0x000fd4000bf25270 */
[----:B------:R-:W-:Y:S05]  /*14180*/  @!P0 BRA `(.L_x_1914) ;  /* 0x000000c000008947 */ /* 0x000fea0003800000 */
[----:B------:R-:W2:Y:S04]  /*14190*/  LDG.E.64 R10, [R34.64] ;  /* 0x00000024220a7981 */ /* 0x000ea8000c1e1b00 */
[----:B0-----:R-:W3:Y:S04]  /*141a0*/  LDG.E.64 R12, [R32.64] ;  /* 0x00000024200c7981 */ /* 0x001ee8000c1e1b00 */
        /* <DEDUP_REMOVED lines=10> */
.L_x_1914:
        /* <DEDUP_REMOVED lines=31> */
.L_x_1916:
        /* <DEDUP_REMOVED lines=24> */
.L_x_1917:
        /* <DEDUP_REMOVED lines=24> */
.L_x_1918:
        /* <DEDUP_REMOVED lines=24> */
.L_x_1919:
[----:B------:R-:W-:-:S05]  /*148c0*/  IADD3 R18, P0, R18, c[0x0][0x548], RZ ;  /* 0x0001520012127a10 */ /* 0x000fca0007f1e0ff */
[----:B------:R-:W-:-:S05]  /*148d0*/  IMAD.X R19, RZ, RZ, c[0x0][0x54c], P0 ;  /* 0x00015300ff137624 */ /* 0x000fca00000e06ff */
[----:B------:R-:W-:Y:S01]  /*148e0*/  STG.E.64 [R18.64], R24 ;  /* 0x0000001812007986 */ /* 0x000fe2000c101b24 */
[----:B------:R-:W-:Y:S05]  /*148f0*/  EXIT ;  /* 0x000000000000794d */ /* 0x000fea0003800000 */
.L_x_1915:
[----:B------:R-:W-:Y:S04]  /*14900*/  STG.E.64 [R34.64], R22 ;  /* 0x0000001622007986 */ /* 0x000fe8000c101b24 */
[----:B------:R-:W-:Y:S04]  /*14910*/  STG.E.64 [R32.64], R28 ;  /* 0x0000001c20007986 */ /* 0x000fe8000c101b24 */
[----:B------:R-:W-:Y:S04]  /*14920*/  STG.E.64 [R30.64], R36 ;  /* 0x000000241e007986 */ /* 0x000fe8000c101b24 */
[----:B------:R-:W-:Y:S01]  /*14930*/  STG.E.64 [R26.64], R24 ;  /* 0x000000181a007986 */ /* 0x000fe2000c101b24 */
[----:B------:R-:W-:Y:S05]  /*14940*/  EXIT ;  /* 0x000000000000794d */ /* 0x000fea0003800000 */
.L_x_1879:
        /* <DEDUP_REMOVED lines=28> */
.L_x_1921:
        /* <DEDUP_REMOVED lines=29> */
.L_x_1923:
        /* <DEDUP_REMOVED lines=9> */
[----:B0-----:R0:W1:Y:S01]  /*14d70*/  LDC.64 R2, c[0x4][R0] ;  /* 0x0100000000027b82 */ /* 0x0010620000000a00 */
        /* <DEDUP_REMOVED lines=14> */
.L_x_1924:
[----:B------:R-:W-:Y:S02]  /*14e60*/  IADD3 R28, P0, R28, c[0x0][0x548], RZ ;  /* 0x000152001c1c7a10 */ /* 0x000fe40007f1e0ff */
        /* <DEDUP_REMOVED lines=23> */
.L_x_1925:
[----:B0-----:R-:W-:Y:S02]  /*14fe0*/  IADD3 R2, P0, R23, c[0x0][0x548], RZ ;  /* 0x0001520017027a10 */ /* 0x001fe40007f1e0ff */
        /* <DEDUP_REMOVED lines=8> */
[----:B0-----:R0:W2:Y:S01]  /*15070*/  LDC.64 R2, c[0x4][R0] ;  /* 0x0100000000027b82 */ /* 0x0010a20000000a00 */
        /* <DEDUP_REMOVED lines=13> */
[----:B-12---:R-:W-:Y:S05]  /*15150*/  CALL.ABS.NOINC R2 ;  /* 0x0000000002007343 */ /* 0x006fea0003c00000 */
.L_x_1926:
[----:B------:R-:W-:-:S04]  /*15160*/  IADD3 R22, P0, R22, c[0x0][0x548], RZ ;  /* 0x0001520016167a10 */ /* 0x000fc80007f1e0ff */
[----:B------:R-:W-:-:S05]  /*15170*/  IADD3.X R23, RZ, c[0x0][0x54c], RZ, P0, !PT ;  /* 0x00015300ff177a10 */ /* 0x000fca00007fe4ff */
[----:B------:R-:W-:Y:S01]  /*15180*/  STG.E.64 [R22.64], R16 ;  /* 0x0000001016007986 */ /* 0x000fe2000c101b24 */
[----:B------:R-:W-:Y:S05]  /*15190*/  EXIT ;  /* 0x000000000000794d */ /* 0x000fea0003800000 */
.L_x_1922:
[----:B------:R-:W-:Y:S04]  /*151a0*/  STG.E.64 [R10.64], R26 ;  /* 0x0000001a0a007986 */ /* 0x000fe8000c101b24 */
[----:B------:R-:W-:Y:S04]  /*151b0*/  STG.E.64 [R10.64+0x8], R24 ;  /* 0x000008180a007986 */ /* 0x000fe8000c101b24 */
[----:B------:R-:W-:Y:S04]  /*151c0*/  STG.E.64 [R10.64+0x10], R18 ;  /* 0x000010120a007986 */ /* 0x000fe8000c101b24 */
[----:B------:R-:W-:Y:S01]  /*151d0*/  STG.E.64 [R10.64+0x18], R16 ;  /* 0x000018100a007986 */ /* 0x000fe2000c101b24 */
[----:B------:R-:W-:Y:S05]  /*151e0*/  EXIT ;  /* 0x000000000000794d */ /* 0x000fea0003800000 */
.L_x_1920:
        /* <DEDUP_REMOVED lines=16> */
.L_x_1927:
[----:B------:R-:W-:Y:S01]  /*152f0*/  IMAD.MOV.U32 R25, RZ, RZ, R7 ;  /* 0x000000ffff197224 */ /* 0x000fe200078e0007 */
[----:B------:R-:W-:Y:S01]  /*15300*/  MOV R19, R5 ;  /* 0x0000000500137202 */ /* 0x000fe20000000f00 */
[----:B------:R-:W-:Y:S02]  /*15310*/  IMAD.MOV.U32 R18, RZ, RZ, R4 ;  /* 0x000000ffff127224 */ /* 0x000fe400078e0004 */
[----:B------:R-:W-:Y:S02]  /*15320*/  IMAD.MOV.U32 R16, RZ, RZ, R0 ;  /* 0x000000ffff107224 */ /* 0x000fe400078e0000 */
        /* <DEDUP_REMOVED lines=11> */
[----:B------:R-:W-:Y:S01]  /*153e0*/  IMAD.MOV.U32 R7, RZ, RZ, c[0x4][0x7bc] ;  /* 0x0101ef00ff077624 */ /* 0x000fe200078e00ff */
[----:B------:R-:W-:Y:S01]  /*153f0*/  MOV R10, c[0x4][0x590] ;  /* 0x01016400000a7a02 */ /* 0x000fe20000000f00 */
[----:B------:R-:W-:Y:S01]  /*15400*/  IMAD.MOV.U32 R8, RZ, RZ, 0x2ef ;  /* 0x000002efff087424 */ /* 0x000fe200078e00ff */
[----:B------:R-:W-:Y:S01]  /*15410*/  MOV R13, RZ ;  /* 0x000000ff000d7202 */ /* 0x000fe20000000f00 */
[----:B------:R-:W-:Y:S02]  /*15420*/  IMAD.MOV.U32 R11, RZ, RZ, c[0x4][0x594] ;  /* 0x01016500ff0b7624 */ /* 0x000fe400078e00ff */
[----:B------:R-:W-:-:S02]  /*15430*/  IMAD.MOV.U32 R12, RZ, RZ, 0x1 ;  /* 0x00000001ff0c7424 */ /* 0x000fc400078e00ff */
        /* <DEDUP_REMOVED lines=8> */
.L_x_1929:
        /* <DEDUP_REMOVED lines=9> */
[----:B0-----:R0:W1:Y:S01]  /*15550*/  LDC.64 R2, c[0x4][R0] ;  /* 0x0100000000027b82 */ /* 0x0010620000000a00 */
        /* <DEDUP_REMOVED lines=14> */
.L_x_1930:
        /* <DEDUP_REMOVED lines=24> */
.L_x_1931:
[----:B0-----:R-:W-:Y:S02]  /*157c0*/  IADD3 R2, P0, R23, c[0x0][0x548], RZ ;  /* 0x0001520017027a10 */ /* 0x001fe40007f1e0ff */
        /* <DEDUP_REMOVED lines=23> */
.L_x_1932:
[----:B------:R-:W-:-:S05]  /*15940*/  IADD3 R22, P0, R22, c[0x0][0x548], RZ ;  /* 0x0001520016167a10 */ /* 0x000fca0007f1e0ff */
[----:B------:R-:W-:-:S05]  /*15950*/  IMAD.X R23, RZ, RZ, c[0x0][0x54c], P0 ;  /* 0x00015300ff177624 */ /* 0x000fca00000e06ff */
[----:B------:R-:W-:Y:S01]  /*15960*/  STG.E.64 [R22.64], R16 ;  /* 0x0000001016007986 */ /* 0x000fe2000c101b24 */
[----:B------:R-:W-:Y:S05]  /*15970*/  EXIT ;  /* 0x000000000000794d */ /* 0x000fea0003800000 */
.L_x_1928:
[----:B------:R-:W-:Y:S04]  /*15980*/  STG.E.64 [R12.64], R26 ;  /* 0x0000001a0c007986 */ /* 0x000fe8000c101b24 */
[----:B------:R-:W-:Y:S04]  /*15990*/  STG.E.64 [R14.64], R24 ;  /* 0x000000180e007986 */ /* 0x000fe8000c101b24 */
[----:B------:R-:W-:Y:S04]  /*159a0*/  STG.E.64 [R20.64], R18 ;  /* 0x0000001214007986 */ /* 0x000fe8000c101b24 */
[----:B------:R-:W-:Y:S01]  /*159b0*/  STG.E.64 [R30.64], R16 ;  /* 0x000000101e007986 */ /* 0x000fe2000c101b24 */
[----:B------:R-:W-:Y:S05]  /*159c0*/  EXIT ;  /* 0x000000000000794d */ /* 0x000fea0003800000 */
.L_x_1933:
        /* <DEDUP_REMOVED lines=11> */
.L_x_9884:


//--------------------- .text._ZN2at6native13reduce_kernelILi512ELi1ENS0_8ReduceOpIlNS0_14func_wrapper_tImZNS0_15xor_sum_functorIlvEclERNS_14TensorIteratorEEUlmmE_EEjmLi4ELi4EEEEEvT1_ --------------------------
	.section	.text._ZN2at6native13reduce_kernelILi512ELi1ENS0_8ReduceOpIlNS0_14func_wrapper_tImZNS0_15xor_sum_functorIlvEclERNS_14TensorIteratorEEUlmmE_EEjmLi4ELi4EEEEEvT1_,"ax",@progbits
	.sectioninfo	@"SHI_REGISTERS=32"
	.align	128
        .global         _ZN2at6native13reduce_kernelILi512ELi1ENS0_8ReduceOpIlNS0_14func_wrapper_tImZNS0_15xor_sum_functorIlvEclERNS_14TensorIteratorEEUlmmE_EEjmLi4ELi4EEEEEvT1_
        .type           _ZN2at6native13reduce_kernelILi512ELi1ENS0_8ReduceOpIlNS0_14func_wrapper_tImZNS0_15xor_sum_functorIlvEclERNS_14TensorIteratorEEUlmmE_EEjmLi4ELi4EEEEEvT1_,@function
        .size           _ZN2at6native13reduce_kernelILi512ELi1ENS0_8ReduceOpIlNS0_14func_wrapper_tImZNS0_15xor_sum_functorIlvEclERNS_14TensorIteratorEEUlmmE_EEjmLi4ELi4EEEEEvT1_,(.L_x_9885 - _ZN2at6native13reduce_kernelILi512ELi1ENS0_8ReduceOpIlNS0_14func_wrapper_tImZNS0_15xor_sum_functorIlvEclERNS_14TensorIteratorEEUlmmE_EEjmLi4ELi4EEEEEvT1_)
        .other          _ZN2at6native13reduce_kernelILi512ELi1ENS0_8ReduceOpIlNS0_14func_wrapper_tImZNS0_15xor_sum_functorIlvEclERNS_14TensorIteratorEEUlmmE_EEjmLi4ELi4EEEEEvT1_,@"STO_CUDA_ENTRY STV_DEFAULT"
_ZN2at6native13reduce_kernelILi512ELi1ENS0_8ReduceOpIlNS0_14func_wrapper_tImZNS0_15xor_sum_functorIlvEclERNS_14TensorIteratorEEUlmmE_EEjmLi4ELi4EEEEEvT1_:
.text._ZN2at6native13reduce_kernelILi512ELi1ENS0_8ReduceOpIlNS0_14func_wrapper_tImZNS0_15xor_sum_functorIlvEclERNS_14TensorIteratorEEUlmmE_EEjmLi4ELi4EEEEEvT1_:
        /* <DEDUP_REMOVED lines=208> */
.L_x_1934:
        /* <DEDUP_REMOVED lines=41> */
.L_x_1943:
[----:B------:R-:W-:Y:S05]  /*0f90*/  BSYNC B3 ;  /* 0x0000000000037941 */ /* 0x000fea0003800000 */
.L_x_1942:
        /* <DEDUP_REMOVED lines=10> */
.L_x_1941:
[----:B------:R-:W-:Y:S05]  /*1040*/  BSYNC B2 ;  /* 0x0000000000027941 */ /* 0x000fea0003800000 */
.L_x_1940:
[C---:B------:R-:W-:Y:S02]  /*1050*/  IADD3 R5, P0, -R7.reuse, 0x4, RZ ;  /* 0x0000000407057810 */ /* 0x040fe40007f1e1ff */
[----:B------:R-:W-:Y:S02]  /*1060*/  IADD3 R20, R7, c[0x0][0x174], RZ ;  /* 0x00005d0007147a10 */ /* 0x000fe40007ffe0ff */
[----:B------:R-:W-:Y:S01]  /*1070*/  LEA R28, P1, R5, R28, 0x3 ;  /* 0x0000001c051c7211 */ /* 0x000fe200078218ff */
[----:B------:R-:W-:Y:S01]  /*1080*/  IMAD.X R4, RZ, RZ, -0x1, P0 ;  /* 0xffffffffff047424 */ /* 0x000fe200000e06ff */
[----:B------:R-:W-:-:S04]  /*1090*/  IADD3 R20, R20, -0x4, RZ ;  /* 0xfffffffc14147810 */ /* 0x000fc80007ffe0ff */
[----:B------:R-:W-:Y:S02]  /*10a0*/  LEA.HI.X R29, R5, R29, R4, 0x3, P1 ;  /* 0x0000001d051d7211 */ /* 0x000fe400008f1c04 */
.L_x_1939:
[----:B------:R-:W-:Y:S05]  /*10b0*/  BSYNC B1 ;  /* 0x0000000000017941 */ /* 0x000fea0003800000 */
.L_x_1938:
        /* <DEDUP_REMOVED lines=17> */
.L_x_1946:
        /* <DEDUP_REMOVED lines=15> */
.L_x_1945:
[----:B------:R-:W-:Y:S05]  /*12c0*/  BSYNC B1 ;  /* 0x0000000000017941 */ /* 0x000fea0003800000 */
.L_x_1944:
        /* <DEDUP_REMOVED lines=8> */
.L_x_1948:
[----:B------:R-:W-:Y:S05]  /*1350*/  BSYNC B1 ;  /* 0x0000000000017941 */ /* 0x000fea0003800000 */
.L_x_1947:
        /* <DEDUP_REMOVED lines=12> */
.L_x_1950:
[----:B------:R-:W-:Y:S05]  /*1420*/  BSYNC B1 ;  /* 0x0000000000017941 */ /* 0x000fea0003800000 */
.L_x_1949:
[----:B------:R-:W-:Y:S02]  /*1430*/  LOP3.LUT R16, R16, R25, R17, 0x96, !PT ;  /* 0x0000001910107212 */ /* 0x000fe400078e9611 */
[----:B------:R-:W-:Y:S02]  /*1440*/  LOP3.LUT R18, R18, R21, R27, 0x96, !PT ;  /* 0x0000001512127212 */ /* 0x000fe400078e961b */
[----:B------:R-:W-:Y:S02]  /*1450*/  LOP3.LUT R16, R23, R16, RZ, 0x3c, !PT ;  /* 0x0000001017107212 */ /* 0x000fe400078e3cff */
[----:B------:R-:W-:Y:S01]  /*1460*/  LOP3.LUT R17, R19, R18, RZ, 0x3c, !PT ;  /* 0x0000001213117212 */ /* 0x000fe200078e3cff */
[----:B------:R-:W-:Y:S05]  /*1470*/  BRA `(.L_x_1936) ;  /* 0x00007b1000007947 */ /* 0x000fea0003800000 */
.L_x_1937:
        /* <DEDUP_REMOVED lines=30> */
.L_x_1960:
        /* <DEDUP_REMOVED lines=215> */
.L_x_1955:
        /* <DEDUP_REMOVED lines=228> */
.L_x_1956:
        /* <DEDUP_REMOVED lines=219> */
.L_x_1957:
        /* <DEDUP_REMOVED lines=217> */
.L_x_1958:
        /* <DEDUP_REMOVED lines=18> */
.L_x_1959:
[----:B------:R-:W-:Y:S05]  /*4e70*/  BSYNC B2 ;  /* 0x0000000000027941 */ /* 0x000fea0003800000 */
.L_x_1954:
[----:B------:R-:W-:Y:S05]  /*4e80*/  BSYNC B1 ;  /* 0x0000000000017941 */ /* 0x000fea0003800000 */
.L_x_1953:
        /* <DEDUP_REMOVED lines=205> */
.L_x_1963:
        /* <DEDUP_REMOVED lines=207> */
.L_x_1964:
        /* <DEDUP_REMOVED lines=207> */
.L_x_1965:
        /* <DEDUP_REMOVED lines=207> */
.L_x_1966:
[----:B------:R-:W-:-:S04]  /*8230*/  LOP3.LUT R15, R21, 0xfffffff8, RZ, 0xc0, !PT ;  /* 0xfffffff8150f7812 */ /* 0x000fc800078ec0ff */
[----:B------:R-:W-:-:S04]  /*8240*/  IADD3 R14, P1, R28, R15, RZ ;  /* 0x0000000f1c0e7210 */ /* 0x000fc80007f3e0ff */
[----:B------:R-:W-:-:S06]  /*8250*/  IADD3.X R15, RZ, R29, RZ, P1, !PT ;  /* 0x0000001dff0f7210 */ /* 0x000fcc0000ffe4ff */
[----:B------:R-:W5:Y:S03]  /*8260*/  LDG.E.64 R14, [R14.64] ;  /* 0x000000240e0e7981 */ /* 0x000f66000c1e1b00 */
.L_x_1962:
[----:B------:R-:W-:Y:S05]  /*8270*/  BSYNC B1 ;  /* 0x0000000000017941 */ /* 0x000fea0003800000 */
.L_x_1961:
        /* <DEDUP_REMOVED lines=19> */
.L_x_1968:
[----:B------:R-:W-:Y:S05]  /*83b0*/  BSYNC B1 ;  /* 0x0000000000017941 */ /* 0x000fea0003800000 */
.L_x_1967:
[----:B------:R-:W-:Y:S02]  /*83c0*/  LOP3.LUT R3, R6, R22, R24, 0x96, !PT ;  /* 0x0000001606037212 */ /* 0x000fe400078e9618 */
[----:B------:R-:W-:Y:S02]  /*83d0*/  LOP3.LUT R6, R7, R23, R25, 0x96, !PT ;  /* 0x0000001707067212 */ /* 0x000fe400078e9619 */
[----:B------:R-:W-:Y:S02]  /*83e0*/  LOP3.LUT R16, R4, R3, RZ, 0x3c, !PT ;  /* 0x0000000304107212 */ /* 0x000fe400078e3cff */
[----:B------:R-:W-:Y:S01]  /*83f0*/  LOP3.LUT R17, R5, R6, RZ, 0x3c, !PT ;  /* 0x0000000605117212 */ /* 0x000fe200078e3cff */
[----:B------:R-:W-:Y:S05]  /*8400*/  BRA `(.L_x_1936) ;  /* 0x00000b8000007947 */ /* 0x000fea0003800000 */
.L_x_1952:
        /* <DEDUP_REMOVED lines=16> */
.L_x_1971:
        /* <DEDUP_REMOVED lines=28> */
.L_x_1970:
[----:B------:R-:W-:Y:S05]  /*86d0*/  BSYNC B1 ;  /* 0x0000000000017941 */ /* 0x000fea0003800000 */
.L_x_1969:
        /* <DEDUP_REMOVED lines=23> */
.L_x_1973:
[----:B------:R-:W-:Y:S05]  /*8850*/  BSYNC B1 ;  /* 0x0000000000017941 */ /* 0x000fea0003800000 */
.L_x_1972:
        /* <DEDUP_REMOVED lines=19> */
.L_x_1975:
[----:B------:R-:W-:Y:S05]  /*8990*/  BSYNC B1 ;  /* 0x0000000000017941 */ /* 0x000fea0003800000 */
.L_x_1974:
[----:B------:R-:W-:Y:S02]  /*89a0*/  LOP3.LUT R21, R21, R23, R10, 0x96, !PT ;  /* 0x0000001715157212 */ /* 0x000fe400078e960a */
[----:B------:R-:W-:Y:S02]  /*89b0*/  LOP3.LUT R20, R11, R20, R22, 0x96, !PT ;  /* 0x000000140b147212 */ /* 0x000fe400078e9616 */
[----:B-----5:R-:W-:Y:S02]  /*89c0*/  LOP3.LUT R16, R4, R21, RZ, 0x3c, !PT ;  /* 0x0000001504107212 */ /* 0x020fe400078e3cff */
[----:B------:R-:W-:Y:S01]  /*89d0*/  LOP3.LUT R17, R5, R20, RZ, 0x3c, !PT ;  /* 0x0000001405117212 */ /* 0x000fe200078e3cff */
[----:B------:R-:W-:Y:S05]  /*89e0*/  BRA `(.L_x_1936) ;  /* 0x000005a000007947 */ /* 0x000fea0003800000 */
.L_x_1951:
        /* <DEDUP_REMOVED lines=21> */
.L_x_1978:
        /* <DEDUP_REMOVED lines=24> */
.L_x_1977:
[----:B------:R-:W-:Y:S05]  /*8cc0*/  BSYNC B1 ;  /* 0x0000000000017941 */ /* 0x000fea0003800000 */
.L_x_1976:
        /* <DEDUP_REMOVED lines=19> */
.L_x_1980:
[----:B------:R-:W-:Y:S05]  /*8e00*/  BSYNC B1 ;  /* 0x0000000000017941 */ /* 0x000fea0003800000 */
.L_x_1979:
        /* <DEDUP_REMOVED lines=19> */
.L_x_1982:
[----:B------:R-:W-:Y:S05]  /*8f40*/  BSYNC B1 ;  /* 0x0000000000017941 */ /* 0x000fea0003800000 */
.L_x_1981:
[----:B-----5:R-:W-:Y:S02]  /*8f50*/  LOP3.LUT R11, R18, R6, R4, 0x96, !PT ;  /* 0x00000006120b7212 */ /* 0x020fe400078e9604 */
[----:B------:R-:W-:Y:S02]  /*8f60*/  LOP3.LUT R4, R7, R5, R3, 0x96, !PT ;  /* 0x0000000507047212 */ /* 0x000fe400078e9603 */
[----:B------:R-:W-:Y:S02]  /*8f70*/  LOP3.LUT R16, R20, R11, RZ, 0x3c, !PT ;  /* 0x0000000b14107212 */ /* 0x000fe400078e3cff */
[----:B------:R-:W-:Y:S02]  /*8f80*/  LOP3.LUT R17, R19, R4, RZ, 0x3c, !PT ;  /* 0x0000000413117212 */ /* 0x000fe400078e3cff */
.L_x_1936:
[----:B------:R-:W-:Y:S05]  /*8f90*/  BSYNC B0 ;  /* 0x0000000000007941 */ /* 0x000fea0003800000 */
.L_x_1935:
        /* <DEDUP_REMOVED lines=9> */
.L_x_1984:
        /* <DEDUP_REMOVED lines=12> */
.L_x_1983:
        /* <DEDUP_REMOVED lines=15> */
.L_x_1987:
        /* <DEDUP_REMOVED lines=13> */
.L_x_1986:
[----:B-1----:R-:W-:Y:S01]  /*92b0*/  BAR.SYNC.DEFER_BLOCKING 0x0 ;  /* 0x0000000000007b1d */ /* 0x002fe20000010000 */
[----:B------:R-:W-:-:S13]  /*92c0*/  ISETP.GE.AND P0, PT, R3, 0x2, PT ;  /* 0x000000020300780c */ /* 0x000fda0003f06270 */
[----:B------:R-:W-:Y:S05]  /*92d0*/  @!P0 BRA `(.L_x_1985) ;  /* 0x0000008000008947 */ /* 0x000fea0003800000 */
[----:B------:R-:W-:-:S07]  /*92e0*/  HFMA2.MMA R4, -RZ, RZ, 0, 5.9604644775390625e-08 ;  /* 0x00000001ff047435 */ /* 0x000fce00000001ff */
.L_x_1988:
[----:B------:R-:W1:Y:S04]  /*92f0*/  SHFL.DOWN PT, R6, R17, R4, 0x1f ;  /* 0x08001f0411067589 */ /* 0x000e6800000e0000 */
[----:B------:R2:W3:Y:S02]  /*9300*/  SHFL.DOWN PT, R5, R16, R4, 0x1f ;  /* 0x08001f0410057589 */ /* 0x0004e400000e0000 */
[----:B--2---:R-:W-:-:S05]  /*9310*/  IMAD.SHL.U32 R4, R4, 0x2, RZ ;  /* 0x0000000204047824 */ /* 0x004fca00078e00ff */
[----:B------:R-:W-:Y:S02]  /*9320*/  ISETP.GE.AND P0, PT, R4, R3, PT ;  /* 0x000000030400720c */ /* 0x000fe40003f06270 */
[----:B-1----:R-:W-:Y:S02]  /*9330*/  LOP3.LUT R17, R6, R17, RZ, 0x3c, !PT ;  /* 0x0000001106117212 */ /* 0x002fe400078e3cff */
[----:B---3--:R-:W-:-:S09]  /*9340*/  LOP3.LUT R16, R5, R16, RZ, 0x3c, !PT ;  /* 0x0000001005107212 */ /* 0x008fd200078e3cff */
[----:B------:R-:W-:Y:S05]  /*9350*/  @!P0 BRA `(.L_x_1988) ;  /* 0xffffff9000008947 */ /* 0x000fea000383ffff */
.L_x_1985:
        /* <DEDUP_REMOVED lines=202> */
.L_x_1989:
        /* <DEDUP_REMOVED lines=215> */
.L_x_1991:
        /* <DEDUP_REMOVED lines=11> */
.L_x_1993:
[----:B------:R-:W-:Y:S05]  /*ae20*/  BSYNC B0 ;  /* 0x0000000000007941 */ /* 0x000fea0003800000 */
.L_x_1992:
        /* <DEDUP_REMOVED lines=12> */
.L_x_1995:
[----:B------:R-:W-:Y:S05]  /*aef0*/  BSYNC B0 ;  /* 0x0000000000007941 */ /* 0x000fea0003800000 */
.L_x_1994:
        /* <DEDUP_REMOVED lines=30> */
.L_x_1997:
[----:B------:R-:W-:Y:S05]  /*b0e0*/  BSYNC B0 ;  /* 0x0000000000007941 */ /* 0x000fea0003800000 */
.L_x_1996:
        /* <DEDUP_REMOVED lines=22> */
.L_x_2002:
        /* <DEDUP_REMOVED lines=10> */
.L_x_2001:
[----:B------:R-:W-:Y:S05]  /*b2f0*/  BSYNC B1 ;  /* 0x0000000000017941 */ /* 0x000fea0003800000 */
.L_x_2000:
[----:B------:R-:W-:Y:S05]  /*b300*/  BRA `(.L_x_2003) ;  /* 0x000000d000007947 */ /* 0x000fea0003800000 */
.L_x_1999:
[----:B------:R-:W-:-:S13]  /*b310*/  ISETP.GE.U32.AND P0, PT, R0, c[0x0][0x184], PT ;  /* 0x0000610000007a0c */ /* 0x000fda0003f06070 */
[----:B------:R-:W-:Y:S05]  /*b320*/  @P0 BRA `(.L_x_2003) ;  /* 0x000000b000000947 */ /* 0x000fea0003800000 */
[----:B------:R-:W-:-:S05]  /*b330*/  MOV R10, R0 ;  /* 0x00000000000a7202 */ /* 0x000fca0000000f00 */
.L_x_2004:
        /* <DEDUP_REMOVED lines=10> */
.L_x_2003:
[----:B------:R-:W-:Y:S05]  /*b3e0*/  BSYNC B0 ;  /* 0x0000000000007941 */ /* 0x000fea0003800000 */
.L_x_1998:
        /* <DEDUP_REMOVED lines=8> */
.L_x_2006:
        /* <DEDUP_REMOVED lines=12> */
.L_x_2005:
[----:B-1----:R-:W-:Y:S01]  /*b530*/  LEA R10, R3, 0x10, 0x3 ;  /* 0x00000010030a7811 */ /* 0x002fe200078e18ff */
[----:B------:R-:W-:Y:S05]  /*b540*/  @!P2 BRA `(.L_x_2007) ;  /* 0x000002200000a947 */ /* 0x000fea0003800000 */
[----:B------:R-:W-:Y:S01]  /*b550*/  MOV R8, c[0x0][0x0] ;  /* 0x0000000000087a02 */ /* 0x000fe20000000f00 */
[----:B------:R-:W-:-:S03]  /*b560*/  IMAD.MOV.U32 R0, RZ, RZ, c[0x0][0x0] ;  /* 0x00000000ff007624 */ /* 0x000fc600078e00ff */
        /* <DEDUP_REMOVED lines=8> */
.L_x_2009:
        /* <DEDUP_REMOVED lines=13> */
.L_x_2008:
[----:B------:R-:W-:Y:S01]  /*b6c0*/  BAR.SYNC.DEFER_BLOCKING 0x0 ;  /* 0x0000000000007b1d */ /* 0x000fe20000010000 */
[----:B------:R-:W-:-:S13]  /*b6d0*/  ISETP.GE.AND P0, PT, R0, 0x2, PT ;  /* 0x000000020000780c */ /* 0x000fda0003f06270 */
[----:B------:R-:W-:Y:S05]  /*b6e0*/  @!P0 BRA `(.L_x_2007) ;  /* 0x0000008000008947 */ /* 0x000fea0003800000 */
[----:B------:R-:W-:-:S05]  /*b6f0*/  MOV R3, 0x1 ;  /* 0x0000000100037802 */ /* 0x000fca0000000f00 */
.L_x_2010:
[----:B------:R-:W1:Y:S04]  /*b700*/  SHFL.DOWN PT, R2, R17, R3, 0x1f ;  /* 0x08001f0311027589 */ /* 0x000e6800000e0000 */
[----:B------:R2:W3:Y:S02]  /*b710*/  SHFL.DOWN PT, R9, R16, R3, 0x1f ;  /* 0x08001f0310097589 */ /* 0x0004e400000e0000 */
[----:B--2---:R-:W-:-:S05]  /*b720*/  IMAD.SHL.U32 R3, R3, 0x2, RZ ;  /* 0x0000000203037824 */ /* 0x004fca00078e00ff */
[----:B------:R-:W-:Y:S02]  /*b730*/  ISETP.GE.AND P0, PT, R3, R0, PT ;  /* 0x000000000300720c */ /* 0x000fe40003f06270 */
[----:B-1----:R-:W-:Y:S02]  /*b740*/  LOP3.LUT R17, R2, R17, RZ, 0x3c, !PT ;  /* 0x0000001102117212 */ /* 0x002fe400078e3cff */
[----:B---3--:R-:W-:-:S09]  /*b750*/  LOP3.LUT R16, R9, R16, RZ, 0x3c, !PT ;  /* 0x0000001009107212 */ /* 0x008fd200078e3cff */
[----:B------:R-:W-:Y:S05]  /*b760*/  @!P0 BRA `(.L_x_2010) ;  /* 0xffffff9000008947 */ /* 0x000fea000383ffff */
.L_x_2007:
        /* <DEDUP_REMOVED lines=12> */
.L_x_2012:
        /* <DEDUP_REMOVED lines=23> */
.L_x_2014:
[----:B------:R-:W-:-:S04]  /*b9a0*/  IADD3 R18, P0, R18, c[0x0][0x548], RZ ;  /* 0x0001520012127a10 */ /* 0x000fc80007f1e0ff */
[----:B------:R-:W-:-:S05]  /*b9b0*/  IADD3.X R19, RZ, c[0x0][0x54c], RZ, P0, !PT ;  /* 0x00015300ff137a10 */ /* 0x000fca00007fe4ff */
[----:B------:R-:W-:Y:S01]  /*b9c0*/  STG.E.64 [R18.64], R16 ;  /* 0x0000001012007986 */ /* 0x000fe2000c101b24 */
[----:B------:R-:W-:Y:S05]  /*b9d0*/  EXIT ;  /* 0x000000000000794d */ /* 0x000fea0003800000 */
.L_x_2013:
[----:B------:R-:W-:Y:S01]  /*b9e0*/  STG.E.64 [R4.64], R16 ;  /* 0x0000001004007986 */ /* 0x000fe2000c101b24 */
[----:B------:R-:W-:Y:S05]  /*b9f0*/  EXIT ;  /* 0x000000000000794d */ /* 0x000fea0003800000 */
.L_x_2011:
[----:B------:R-:W-:Y:S01]  /*ba00*/  ISETP.NE.AND P0, PT, RZ, UR38, PT ;  /* 0x00000026ff007c0c */ /* 0x000fe2000bf05270 */
[----:B------:R-:W-:Y:S02]  /*ba10*/  ULDC.U8 UR4, c[0x0][0x579] ;  /* 0x00015e4000047ab9 */ /* 0x000fe40000000000 */
[----:B------:R-:W-:-:S10]  /*ba20*/  ISETP.NE.AND P1, PT, RZ, UR4, PT ;  /* 0x00000004ff007c0c */ /* 0x000fd4000bf25270 */
[----:B------:R-:W-:Y:S05]  /*ba30*/  @!P0 BRA `(.L_x_2015) ;  /* 0x0000003000008947 */ /* 0x000fea0003800000 */
[----:B------:R-:W2:Y:S02]  /*ba40*/  LDG.E.64 R2, [R6.64] ;  /* 0x0000002406027981 */ /* 0x000ea4000c1e1b00 */
[----:B--2---:R-:W-:Y:S02]  /*ba50*/  LOP3.LUT R16, R2, R16, RZ, 0x3c, !PT ;  /* 0x0000001002107212 */ /* 0x004fe400078e3cff */
[----:B------:R-:W-:Y:S02]  /*ba60*/  LOP3.LUT R17, R3, R17, RZ, 0x3c, !PT ;  /* 0x0000001103117212 */ /* 0x000fe400078e3cff */
.L_x_2015:
        /* <DEDUP_REMOVED lines=23> */
.L_x_2017:
[----:B------:R-:W-:-:S05]  /*bbe0*/  IADD3 R18, P0, R18, c[0x0][0x548], RZ ;  /* 0x0001520012127a10 */ /* 0x000fca0007f1e0ff */
[----:B------:R-:W-:-:S05]  /*bbf0*/  IMAD.X R19, RZ, RZ, c[0x0][0x54c], P0 ;  /* 0x00015300ff137624 */ /* 0x000fca00000e06ff */
[----:B------:R-:W-:Y:S01]  /*bc00*/  STG.E.64 [R18.64], R16 ;  /* 0x0000001012007986 */ /* 0x000fe2000c101b24 */
[----:B------:R-:W-:Y:S05]  /*bc10*/  EXIT ;  /* 0x000000000000794d */ /* 0x000fea0003800000 */
.L_x_2016:
[----:B------:R-:W-:Y:S01]  /*bc20*/  STG.E.64 [R6.64], R16 ;  /* 0x0000001006007986 */ /* 0x000fe2000c101b24 */
[----:B------:R-:W-:Y:S05]  /*bc30*/  EXIT ;  /* 0x000000000000794d */ /* 0x000fea0003800000 */
.L_x_1990:
        /* <DEDUP_REMOVED lines=19> */
.L_x_2019:
        /* <DEDUP_REMOVED lines=23> */
.L_x_2021:
[----:B------:R-:W-:-:S04]  /*bee0*/  IADD3 R18, P0, R18, c[0x0][0x548], RZ ;  /* 0x0001520012127a10 */ /* 0x000fc80007f1e0ff */
[----:B------:R-:W-:-:S05]  /*bef0*/  IADD3.X R19, RZ, c[0x0][0x54c], RZ, P0, !PT ;  /* 0x00015300ff137a10 */ /* 0x000fca00007fe4ff */
[----:B------:R-:W-:Y:S01]  /*bf00*/  STG.E.64 [R18.64], R16 ;  /* 0x0000001012007986 */ /* 0x000fe2000c101b24 */
[----:B------:R-:W-:Y:S05]  /*bf10*/  EXIT ;  /* 0x000000000000794d */ /* 0x000fea0003800000 */
.L_x_2020:
[----:B------:R-:W-:Y:S01]  /*bf20*/  STG.E.64 [R4.64], R16 ;  /* 0x0000001004007986 */ /* 0x000fe2000c101b24 */
[----:B------:R-:W-:Y:S05]  /*bf30*/  EXIT ;  /* 0x000000000000794d */ /* 0x000fea0003800000 */
.L_x_2018:
[----:B------:R-:W-:Y:S01]  /*bf40*/  ISETP.NE.AND P0, PT, RZ, UR38, PT ;  /* 0x00000026ff007c0c */ /* 0x000fe2000bf05270 */
[----:B------:R-:W-:Y:S02]  /*bf50*/  ULDC.U8 UR4, c[0x0][0x579] ;  /* 0x00015e4000047ab9 */ /* 0x000fe40000000000 */
[----:B------:R-:W-:-:S10]  /*bf60*/  ISETP.NE.AND P1, PT, RZ, UR4, PT ;  /* 0x00000004ff007c0c */ /* 0x000fd4000bf25270 */
[----:B------:R-:W-:Y:S05]  /*bf70*/  @!P0 BRA `(.L_x_2022) ;  /* 0x0000003000008947 */ /* 0x000fea0003800000 */
[----:B------:R-:W2:Y:S02]  /*bf80*/  LDG.E.64 R2, [R6.64] ;  /* 0x0000002406027981 */ /* 0x000ea4000c1e1b00 */
[----:B--2---:R-:W-:Y:S02]  /*bf90*/  LOP3.LUT R16, R2, R16, RZ, 0x3c, !PT ;  /* 0x0000001002107212 */ /* 0x004fe400078e3cff */
[----:B------:R-:W-:Y:S02]  /*bfa0*/  LOP3.LUT R17, R3, R17, RZ, 0x3c, !PT ;  /* 0x0000001103117212 */ /* 0x000fe400078e3cff */
.L_x_2022:
        /* <DEDUP_REMOVED lines=23> */
.L_x_2024:
[----:B------:R-:W-:-:S04]  /*c120*/  IADD3 R18, P0, R18, c[0x0][0x548], RZ ;  /* 0x0001520012127a10 */ /* 0x000fc80007f1e0ff */
[----:B------:R-:W-:-:S05]  /*c130*/  IADD3.X R19, RZ, c[0x0][0x54c], RZ, P0, !PT ;  /* 0x00015300ff137a10 */ /* 0x000fca00007fe4ff */
[----:B------:R-:W-:Y:S01]  /*c140*/  STG.E.64 [R18.64], R16 ;  /* 0x0000001012007986 */ /* 0x000fe2000c101b24 */
[----:B------:R-:W-:Y:S05]  /*c150*/  EXIT ;  /* 0x000000000000794d */ /* 0x000fea0003800000 */
.L_x_2023:
[----:B------:R-:W-:Y:S01]  /*c160*/  STG.E.64 [R6.64], R16 ;  /* 0x0000001006007986 */ /* 0x000fe2000c101b24 */
[----:B------:R-:W-:Y:S05]  /*c170*/  EXIT ;  /* 0x000000000000794d */ /* 0x000fea0003800000 */
.L_x_2025:
        /* <DEDUP_REMOVED lines=16> */
.L_x_9885:


//--------------------- .text._ZN2at6native13reduce_kernelILi256ELi2ENS0_8ReduceOpIlNS0_14func_wrapper_tImZNS0_15xor_sum_functorIlvEclERNS_14TensorIteratorEEUlmmE_EEjmLi4ELi4EEEEEvT1_ --------------------------
	.section	.text._ZN2at6native13reduce_kernelILi256ELi2ENS0_8ReduceOpIlNS0_14func_wrapper_tImZNS0_15xor_sum_functorIlvEclERNS_14TensorIteratorEEUlmmE_EEjmLi4ELi4EEEEEvT1_,"ax",@progbits
	.sectioninfo	@"SHI_REGISTERS=48"
	.align	128
        .global         _ZN2at6native13reduce_kernelILi256ELi2ENS0_8ReduceOpIlNS0_14func_wrapper_tImZNS0_15xor_sum_functorIlvEclERNS_14TensorIteratorEEUlmmE_EEjmLi4ELi4EEEEEvT1_
        .type           _ZN2at6native13reduce_kernelILi256ELi2ENS0_8ReduceOpIlNS0_14func_wrapper_tImZNS0_15xor_sum_functorIlvEclERNS_14TensorIteratorEEUlmmE_EEjmLi4ELi4EEEEEvT1_,@function
        .size           _ZN2at6native13reduce_kernelILi256ELi2ENS0_8ReduceOpIlNS0_14func_wrapper_tImZNS0_15xor_sum_functorIlvEclERNS_14TensorIteratorEEUlmmE_EEjmLi4ELi4EEEEEvT1_,(.L_x_9886 - _ZN2at6native13reduce_kernelILi256ELi2ENS0_8ReduceOpIlNS0_14func_wrapper_tImZNS0_15xor_sum_functorIlvEclERNS_14TensorIteratorEEUlmmE_EEjmLi4ELi4EEEEEvT1_)
        .other          _ZN2at6native13reduce_kernelILi256ELi2ENS0_8ReduceOpIlNS0_14func_wrapper_tImZNS0_15xor_sum_functorIlvEclERNS_14TensorIteratorEEUlmmE_EEjmLi4ELi4EEEEEvT1_,@"STO_CUDA_ENTRY STV_DEFAULT"
_ZN2at6native13reduce_kernelILi256ELi2ENS0_8ReduceOpIlNS0_14func_wrapper_tImZNS0_15xor_sum_functorIlvEclERNS_14TensorIteratorEEUlmmE_EEjmLi4ELi4EEEEEvT1_:
.text._ZN2at6native13reduce_kernelILi256ELi2ENS0_8ReduceOpIlNS0_14func_wrapper_tImZNS0_15xor_sum_functorIlvEclERNS_14TensorIteratorEEUlmmE_EEjmLi4ELi4EEEEEvT1_:
        /* <DEDUP_REMOVED lines=209> */
.L_x_2026:
        /* <DEDUP_REMOVED lines=61> */
.L_x_2035:
[----:B------:R-:W-:Y:S05]  /*10e0*/  BSYNC B2 ;  /* 0x0000000000027941 */ /* 0x000fea0003800000 */
.L_x_2034:
        /* <DEDUP_REMOVED lines=10> */
.L_x_2033:
[----:B------:R-:W-:Y:S05]  /*1190*/  BSYNC B1 ;  /* 0x0000000000017941 */ /* 0x000fea0003800000 */
.L_x_2032:
[C---:B------:R-:W-:Y:S02]  /*11a0*/  IADD3 R5, P0, -R6.reuse, 0x4, RZ ;  /* 0x0000000406057810 */ /* 0x040fe40007f1e1ff */
[----:B------:R-:W-:Y:S02]  /*11b0*/  IADD3 R0, R6, c[0x0][0x174], RZ ;  /* 0x00005d0006007a10 */ /* 0x000fe40007ffe0ff */
[----:B------:R-:W-:Y:S01]  /*11c0*/  LEA R28, P1, R5, R28, 0x3 ;  /* 0x0000001c051c7211 */ /* 0x000fe200078218ff */
[----:B------:R-:W-:Y:S01]  /*11d0*/  IMAD.X R4, RZ, RZ, -0x1, P0 ;  /* 0xffffffffff047424 */ /* 0x000fe200000e06ff */
[----:B------:R-:W-:-:S04]  /*11e0*/  IADD3 R0, R0, -0x4, RZ ;  /* 0xfffffffc00007810 */ /* 0x000fc80007ffe0ff */
[----:B------:R-:W-:Y:S02]  /*11f0*/  LEA.HI.X R29, R5, R29, R4, 0x3, P1 ;  /* 0x0000001d051d7211 */ /* 0x000fe400008f1c04 */
.L_x_2031:
[----:B------:R-:W-:Y:S05]  /*1200*/  BSYNC B0 ;  /* 0x0000000000007941 */ /* 0x000fea0003800000 */
.L_x_2030:
        /* <DEDUP_REMOVED lines=15> */
[----:B------:R-:W-:Y:S01]  /*1300*/  MOV R25, c[0x0][0x168] ;  /* 0x00005a0000197a02 */ /* 0x000fe20000000f00 */
[----:B------:R-:W-:Y:S01]  /*1310*/  IMAD.MOV.U32 R27, RZ, RZ, c[0x0][0x16c] ;  /* 0x00005b00ff1b7624 */ /* 0x000fe200078e00ff */
[----:B------:R-:W-:Y:S01]  /*1320*/  MOV R16, c[0x0][0x16c] ;  /* 0x00005b0000107a02 */ /* 0x000fe20000000f00 */
[----:B------:R-:W-:Y:S02]  /*1330*/  IMAD.MOV.U32 R12, RZ, RZ, c[0x0][0x168] ;  /* 0x00005a00ff0c7624 */ /* 0x000fe400078e00ff */
.L_x_2038:
        /* <DEDUP_REMOVED lines=15> */
.L_x_2037:
[----:B------:R-:W-:Y:S05]  /*1430*/  BSYNC B0 ;  /* 0x0000000000007941 */ /* 0x000fea0003800000 */
.L_x_2036:
        /* <DEDUP_REMOVED lines=8> */
.L_x_2040:
[----:B------:R-:W-:Y:S05]  /*14c0*/  BSYNC B0 ;  /* 0x0000000000007941 */ /* 0x000fea0003800000 */
.L_x_2039:
        /* <DEDUP_REMOVED lines=12> */
.L_x_2042:
[----:B------:R-:W-:Y:S05]  /*1590*/  BSYNC B0 ;  /* 0x0000000000007941 */ /* 0x000fea0003800000 */
.L_x_2041:
[----:B------:R-:W-:Y:S01]  /*15a0*/  LOP3.LUT R3, R25, R12, R3, 0x96, !PT ;  /* 0x0000000c19037212 */ /* 0x000fe200078e9603 */
[----:B------:R-:W-:Y:S01]  /*15b0*/  IMAD.MOV.U32 R31, RZ, RZ, RZ ;  /* 0x000000ffff1f7224 */ /* 0x000fe200078e00ff */
[----:B------:R-:W-:Y:S01]  /*15c0*/  LOP3.LUT R13, R27, R16, R13, 0x96, !PT ;  /* 0x000000101b0d7212 */ /* 0x000fe200078e960d */
[----:B------:R-:W-:Y:S01]  /*15d0*/  HFMA2.MMA R16, -RZ, RZ, 0, 0 ;  /* 0x00000000ff107435 */ /* 0x000fe200000001ff */
[----:B------:R-:W-:Y:S02]  /*15e0*/  LOP3.LUT R34, R34, R3, RZ, 0x3c, !PT ;  /* 0x0000000322227212 */ /* 0x000fe400078e3cff */
[----:B------:R-:W-:Y:S01]  /*15f0*/  LOP3.LUT R35, R35, R13, RZ, 0x3c, !PT ;  /* 0x0000000d23237212 */ /* 0x000fe200078e3cff */
[----:B------:R-:W-:Y:S05]  /*1600*/  BRA `(.L_x_2028) ;  /* 0x0000834000007947 */ /* 0x000fea0003800000 */
.L_x_2029:
        /* <DEDUP_REMOVED lines=45> */
.L_x_2052:
        /* <DEDUP_REMOVED lines=226> */
.L_x_2047:
[----:B------:R-:W-:-:S04]  /*2700*/  LOP3.LUT R21, R12, 0xfffffff0, RZ, 0xc0, !PT ;  /* 0xfffffff00c157812 */ /* 0x000fc800078ec0ff */
[----:B------:R-:W-:-:S05]  /*2710*/  IADD3 R20, P1, R28, R21, RZ ;  /* 0x000000151c147210 */ /* 0x000fca0007f3e0ff */
[----:B------:R-:W-:-:S06]  /*2720*/  IMAD.X R21, RZ, RZ, R29, P1 ;  /* 0x000000ffff157224 */ /* 0x000fcc00008e061d */
[----:B------:R-:W5:Y:S01]  /*2730*/  LDG.E.128 R20, [R20.64] ;  /* 0x0000002414147981 */ /* 0x000f62000c1e1d00 */
        /* <DEDUP_REMOVED lines=224> */
.L_x_2048:
        /* <DEDUP_REMOVED lines=219> */
.L_x_2049:
        /* <DEDUP_REMOVED lines=217> */
.L_x_2050:
        /* <DEDUP_REMOVED lines=26> */
.L_x_2051:
[----:B------:R-:W-:Y:S05]  /*5220*/  BSYNC B1 ;  /* 0x0000000000017941 */ /* 0x000fea0003800000 */
.L_x_2046:
[----:B------:R-:W-:Y:S05]  /*5230*/  BSYNC B0 ;  /* 0x0000000000007941 */ /* 0x000fea0003800000 */
.L_x_2045:
        /* <DEDUP_REMOVED lines=205> */
.L_x_2055:
        /* <DEDUP_REMOVED lines=207> */
.L_x_2056:
        /* <DEDUP_REMOVED lines=207> */
.L_x_2057:
        /* <DEDUP_REMOVED lines=207> */
.L_x_2058:
[----:B------:R-:W-:-:S04]  /*85e0*/  LOP3.LUT R25, R38, 0xfffffff0, RZ, 0xc0, !PT ;  /* 0xfffffff026197812 */ /* 0x000fc800078ec0ff */
[----:B------:R-:W-:-:S05]  /*85f0*/  IADD3 R24, P1, R28, R25, RZ ;  /* 0x000000191c187210 */ /* 0x000fca0007f3e0ff */
[----:B------:R-:W-:-:S06]  /*8600*/  IMAD.X R25, RZ, RZ, R29, P1 ;  /* 0x000000ffff197224 */ /* 0x000fcc00008e061d */
[----:B------:R-:W5:Y:S02]  /*8610*/  LDG.E.128 R24, [R24.64] ;  /* 0x0000002418187981 */ /* 0x000f64000c1e1d00 */
.L_x_2054:
[----:B------:R-:W-:Y:S05]  /*8620*/  BSYNC B0 ;  /* 0x0000000000007941 */ /* 0x000fea0003800000 */
.L_x_2053:
        /* <DEDUP_REMOVED lines=26> */
.L_x_2060:
[----:B------:R-:W-:Y:S05]  /*87d0*/  BSYNC B0 ;  /* 0x0000000000007941 */ /* 0x000fea0003800000 */
.L_x_2059:
[----:B------:R-:W-:Y:S02]  /*87e0*/  LOP3.LUT R30, R30, R45, R35, 0x96, !PT ;  /* 0x0000002d1e1e7212 */ /* 0x000fe400078e9623 */
        /* <DEDUP_REMOVED lines=8> */
.L_x_2044:
        /* <DEDUP_REMOVED lines=32> */
.L_x_2063:
        /* <DEDUP_REMOVED lines=40> */
.L_x_2062:
[----:B------:R-:W-:Y:S05]  /*8cf0*/  BSYNC B0 ;  /* 0x0000000000007941 */ /* 0x000fea0003800000 */
.L_x_2061:
        /* <DEDUP_REMOVED lines=27> */
.L_x_2065:
[----:B------:R-:W-:Y:S05]  /*8eb0*/  BSYNC B0 ;  /* 0x0000000000007941 */ /* 0x000fea0003800000 */
.L_x_2064:
        /* <DEDUP_REMOVED lines=26> */
.L_x_2067:
[----:B------:R-:W-:Y:S05]  /*9060*/  BSYNC B0 ;  /* 0x0000000000007941 */ /* 0x000fea0003800000 */
.L_x_2066:
        /* <DEDUP_REMOVED lines=9> */
.L_x_2043:
        /* <DEDUP_REMOVED lines=20> */
[----:B------:R-:W-:-:S04]  /*9240*/  IMAD.MOV.U32 R26, RZ, RZ, c[0x0][0x16c] ;  /* 0x00005b00ff1a7624 */ /* 0x000fc800078e00ff */
        /* <DEDUP_REMOVED lines=16> */
.L_x_2070:
        /* <DEDUP_REMOVED lines=36> */
.L_x_2069:
[----:B------:R-:W-:Y:S05]  /*9590*/  BSYNC B0 ;  /* 0x0000000000007941 */ /* 0x000fea0003800000 */
.L_x_2068:
        /* <DEDUP_REMOVED lines=23> */
.L_x_2072:
[----:B------:R-:W-:Y:S05]  /*9710*/  BSYNC B0 ;  /* 0x0000000000007941 */ /* 0x000fea0003800000 */
.L_x_2071:
        /* <DEDUP_REMOVED lines=26> */
.L_x_2074:
[----:B------:R-:W-:Y:S05]  /*98c0*/  BSYNC B0 ;  /* 0x0000000000007941 */ /* 0x000fea0003800000 */
.L_x_2073:
        /* <DEDUP_REMOVED lines=8> */
.L_x_2028:
[----:B------:R-:W-:Y:S05]  /*9950*/  BSYNC B6 ;  /* 0x0000000000067941 */ /* 0x000fea0003800000 */
.L_x_2027:
[----:B------:R-:W-:-:S13]  /*9960*/  ISETP.NE.AND P0, PT, RZ, c[0x0][0x18c], PT ;  /* 0x00006300ff007a0c */ /* 0x000fda0003f05270 */
[----:B------:R-:W-:Y:S05]  /*9970*/  @!P0 BRA `(.L_x_2075) ;  /* 0x0000020000008947 */ /* 0x000fea0003800000 */
[----:B------:R-:W-:Y:S01]  /*9980*/  IMAD R3, R2, c[0x0][0x0], R17 ;  /* 0x0000000002037a24 */ /* 0x000fe200078e0211 */
[----:B0-----:R-:W-:Y:S01]  /*9990*/  MOV R28, R34 ;  /* 0x00000022001c7202 */ /* 0x001fe20000000f00 */
[----:B------:R-:W-:Y:S01]  /*99a0*/  IMAD.MOV.U32 R29, RZ, RZ, R35 ;  /* 0x000000ffff1d7224 */ /* 0x000fe200078e0023 */
[----:B------:R-:W-:Y:S01]  /*99b0*/  MOV R30, R16 ;  /* 0x00000010001e7202 */ /* 0x000fe20000000f00 */
[----:B------:R-:W-:Y:S02]  /*99c0*/  ULDC UR4, c[0x0][0x4] ;  /* 0x0000010000047ab9 */ /* 0x000fe40000000800 */
[----:B------:R-:W-:Y:S02]  /*99d0*/  USHF.R.U32.HI UR4, URZ, 0x1, UR4 ;  /* 0x000000013f047899 */ /* 0x000fe40008011604 */
[----:B------:R0:W-:Y:S04]  /*99e0*/  STS.128 [R3.X16+0x10], R28 ;  /* 0x0000101c03007388 */ /* 0x0001e8000000cc00 */
[----:B------:R-:W-:-:S13]  /*99f0*/  ISETP.NE.AND P0, PT, RZ, UR4, PT ;  /* 0x00000004ff007c0c */ /* 0x000fda000bf05270 */
[----:B------:R-:W-:Y:S05]  /*9a00*/  @!P0 BRA `(.L_x_2075) ;  /* 0x0000017000008947 */ /* 0x000fea0003800000 */
[----:B0----5:R-:W-:-:S05]  /*9a10*/  IMAD.U32 R5, RZ, RZ, UR4 ;  /* 0x00000004ff057e24 */ /* 0x021fca000f8e00ff */
.L_x_2078:
        /* <DEDUP_REMOVED lines=19> */
.L_x_2077:
[----:B------:R-:W-:Y:S05]  /*9b50*/  BSYNC B0 ;  /* 0x0000000000007941 */ /* 0x000fea0003800000 */
.L_x_2076:
[----:B------:R-:W-:Y:S01]  /*9b60*/  MOV R5, R0 ;  /* 0x0000000000057202 */ /* 0x000fe20000000f00 */
[----:B------:R-:W-:Y:S05]  /*9b70*/  @P1 BRA `(.L_x_2078) ;  /* 0xfffffea000001947 */ /* 0x000fea000383ffff */
.L_x_2075:
[----:B0-----:R-:W-:-:S13]  /*9b80*/  ISETP.NE.AND P0, PT, RZ, c[0x0][0x188], PT ;  /* 0x00006200ff007a0c */ /* 0x001fda0003f05270 */
[----:B------:R-:W-:Y:S05]  /*9b90*/  @!P0 BRA `(.L_x_2079) ;  /* 0x0000035000008947 */ /* 0x000fea0003800000 */
[----:B------:R-:W-:Y:S01]  /*9ba0*/  IMAD.MOV.U32 R3, RZ, RZ, c[0x0][0x0] ;  /* 0x00000000ff037624 */ /* 0x000fe200078e00ff */
[----:B------:R-:W-:-:S04]  /*9bb0*/  MOV R0, c[0x0][0x0] ;  /* 0x0000000000007a02 */ /* 0x000fc80000000f00 */
[----:B------:R-:W-:-:S13]  /*9bc0*/  ISETP.GT.AND P0, PT, R3, 0x20, PT ;  /* 0x000000200300780c */ /* 0x000fda0003f04270 */
[----:B------:R-:W-:Y:S05]  /*9bd0*/  @!P0 BRA `(.L_x_2080) ;  /* 0x0000021000008947 */ /* 0x000fea0003800000 */
[----:B-----5:R-:W-:Y:S01]  /*9be0*/  IMAD R9, R2, c[0x0][0x0], R17 ;  /* 0x0000000002097a24 */ /* 0x020fe200078e0211 */
[----:B------:R-:W-:Y:S01]  /*9bf0*/  MOV R29, R35 ;  /* 0x00000023001d7202 */ /* 0x000fe20000000f00 */
[----:B------:R-:W-:Y:S01]  /*9c00*/  IMAD.MOV.U32 R28, RZ, RZ, R34 ;  /* 0x000000ffff1c7224 */ /* 0x000fe200078e0022 */
[----:B------:R-:W-:Y:S01]  /*9c10*/  LEA.HI R0, R3, c[0x0][0x0], RZ, 0x1 ;  /* 0x0000000003007a11 */ /* 0x000fe200078f08ff */
[----:B------:R-:W-:-:S03]  /*9c20*/  IMAD.MOV.U32 R30, RZ, RZ, R16 ;  /* 0x000000ffff1e7224 */ /* 0x000fc600078e0010 */
[----:B------:R-:W-:Y:S01]  /*9c30*/  SHF.R.S32.HI R3, RZ, 0x1, R0 ;  /* 0x00000001ff037819 */ /* 0x000fe20000011400 */
[----:B------:R-:W-:Y:S01]  /*9c40*/  HFMA2.MMA R0, -RZ, RZ, 0, 1.9073486328125e-06 ;  /* 0x00000020ff007435 */ /* 0x000fe200000001ff */
[----:B------:R0:W-:Y:S02]  /*9c50*/  STS.128 [R9.X16+0x10], R28 ;  /* 0x0000101c09007388 */ /* 0x0001e4000000cc00 */
[----:B------:R-:W-:-:S13]  /*9c60*/  ISETP.GE.AND P0, PT, R3, 0x20, PT ;  /* 0x000000200300780c */ /* 0x000fda0003f06270 */
[----:B------:R-:W-:Y:S05]  /*9c70*/  @!P0 BRA `(.L_x_2080) ;  /* 0x0000017000008947 */ /* 0x000fea0003800000 */
[----:B------:R-:W-:Y:S02]  /*9c80*/  LEA R0, R9, 0x10, 0x4 ;  /* 0x0000001009007811 */ /* 0x000fe400078e20ff */
.L_x_2083:
        /* <DEDUP_REMOVED lines=8> */
[----:B------:R-:W1:Y:S02]  /*9d10*/  LDS.128 R4, [R4] ;  /* 0x0000000004047984 */ /* 0x000e640000000c00 */
[----:B-1----:R-:W-:Y:S02]  /*9d20*/  LOP3.LUT R34, R4, R34, RZ, 0x3c, !PT ;  /* 0x0000002204227212 */ /* 0x002fe400078e3cff */
[----:B------:R-:W-:Y:S02]  /*9d30*/  LOP3.LUT R16, R6, R16, RZ, 0x3c, !PT ;  /* 0x0000001006107212 */ /* 0x000fe400078e3cff */
[----:B------:R-:W-:Y:S01]  /*9d40*/  LOP3.LUT R35, R5, R35, RZ, 0x3c, !PT ;  /* 0x0000002305237212 */ /* 0x000fe200078e3cff */
[----:B0-----:R-:W-:Y:S01]  /*9d50*/  IMAD.MOV.U32 R28, RZ, RZ, R34 ;  /* 0x000000ffff1c7224 */ /* 0x001fe200078e0022 */
[----:B------:R-:W-:Y:S01]  /*9d60*/  LOP3.LUT R31, R7, R31, RZ, 0x3c, !PT ;  /* 0x0000001f071f7212 */ /* 0x000fe200078e3cff */
[----:B------:R-:W-:Y:S01]  /*9d70*/  IMAD.MOV.U32 R30, RZ, RZ, R16 ;  /* 0x000000ffff1e7224 */ /* 0x000fe200078e0010 */
[----:B------:R-:W-:-:S05]  /*9d80*/  MOV R29, R35 ;  /* 0x00000023001d7202 */ /* 0x000fca0000000f00 */
[----:B------:R0:W-:Y:S02]  /*9d90*/  STS.128 [R9.X16+0x10], R28 ;  /* 0x0000101c09007388 */ /* 0x0001e4000000cc00 */
.L_x_2082:
[----:B------:R-:W-:Y:S05]  /*9da0*/  BSYNC B0 ;  /* 0x0000000000007941 */ /* 0x000fea0003800000 */
.L_x_2081:
[----:B------:R-:W-:-:S04]  /*9db0*/  SHF.R.S32.HI R3, RZ, 0x1, R3 ;  /* 0x00000001ff037819 */ /* 0x000fc80000011403 */
[----:B------:R-:W-:-:S13]  /*9dc0*/  ISETP.GE.AND P0, PT, R3, 0x20, PT ;  /* 0x000000200300780c */ /* 0x000fda0003f06270 */
[----:B------:R-:W-:Y:S05]  /*9dd0*/  @P0 BRA `(.L_x_2083) ;  /* 0xfffffeb000000947 */ /* 0x000fea000383ffff */
[----:B------:R-:W-:-:S10]  /*9de0*/  HFMA2.MMA R0, -RZ, RZ, 0, 1.9073486328125e-06 ;  /* 0x00000020ff007435 */ /* 0x000fd400000001ff */
.L_x_2080:
[----:B------:R-:W-:Y:S01]  /*9df0*/  ISETP.GE.AND P0, PT, R0, 0x2, PT ;  /* 0x000000020000780c */ /* 0x000fe20003f06270 */
[----:B------:R-:W-:Y:S01]  /*9e00*/  WARPSYNC 0xffffffff ;  /* 0xffffffff00007948 */ /* 0x000fe20003800000 */
[----:B------:R-:W-:Y:S11]  /*9e10*/  BAR.SYNC.DEFER_BLOCKING 0x0 ;  /* 0x0000000000007b1d */ /* 0x000ff60000010000 */
[----:B------:R-:W-:Y:S05]  /*9e20*/  @!P0 BRA `(.L_x_2079) ;  /* 0x000000c000008947 */ /* 0x000fea0003800000 */
[----:B------:R-:W-:-:S05]  /*9e30*/  IMAD.MOV.U32 R3, RZ, RZ, 0x1 ;  /* 0x00000001ff037424 */ /* 0x000fca00078e00ff */
.L_x_2084:
[----:B-----5:R-:W1:Y:S04]  /*9e40*/  SHFL.DOWN PT, R4, R35, R3, 0x1f ;  /* 0x08001f0323047589 */ /* 0x020e6800000e0000 */
[----:B------:R-:W2:Y:S04]  /*9e50*/  SHFL.DOWN PT, R5, R34, R3, 0x1f ;  /* 0x08001f0322057589 */ /* 0x000ea800000e0000 */
[----:B------:R-:W3:Y:S04]  /*9e60*/  SHFL.DOWN PT, R6, R31, R3, 0x1f ;  /* 0x08001f031f067589 */ /* 0x000ee800000e0000 */
[----:B------:R4:W0:Y:S02]  /*9e70*/  SHFL.DOWN PT, R7, R16, R3, 0x1f ;  /* 0x08001f0310077589 */ /* 0x00082400000e0000 */
[----:B----4-:R-:W-:-:S02]  /*9e80*/  SHF.L.U32 R3, R3, 0x1, RZ ;  /* 0x0000000103037819 */ /* 0x010fc400000006ff */
[----:B-1----:R-:W-:Y:S02]  /*9e90*/  LOP3.LUT R35, R35, R4, RZ, 0x3c, !PT ;  /* 0x0000000423237212 */ /* 0x002fe400078e3cff */
[----:B------:R-:W-:Y:S02]  /*9ea0*/  ISETP.GE.AND P0, PT, R3, R0, PT ;  /* 0x000000000300720c */ /* 0x000fe40003f06270 */
[----:B--2---:R-:W-:Y:S02]  /*9eb0*/  LOP3.LUT R34, R34, R5, RZ, 0x3c, !PT ;  /* 0x0000000522227212 */ /* 0x004fe400078e3cff */
[----:B0--3--:R-:W-:Y:S02]  /*9ec0*/  LOP3.LUT R31, R31, R6, RZ, 0x3c, !PT ;  /* 0x000000061f1f7212 */ /* 0x009fe400078e3cff */
[----:B------:R-:W-:-:S07]  /*9ed0*/  LOP3.LUT R16, R16, R7, RZ, 0x3c, !PT ;  /* 0x0000000710107212 */ /* 0x000fce00078e3cff */
[----:B------:R-:W-:Y:S05]  /*9ee0*/  @!P0 BRA `(.L_x_2084) ;  /* 0xffffff5000008947 */ /* 0x000fea000383ffff */
.L_x_2079:
[----:B------:R-:W-:Y:S01]  /*9ef0*/  ISETP.NE.AND P1, PT, RZ, c[0x0][0x344], PT ;  /* 0x0000d100ff007a0c */ /* 0x000fe20003f25270 */
[----:B-----5:R-:W-:-:S12]  /*9f00*/  CS2R R22, SRZ ;  /* 0x0000000000167805 */ /* 0x020fd8000001ff00 */
        /* <DEDUP_REMOVED lines=200> */
.L_x_2085:
        /* <DEDUP_REMOVED lines=202> */
.L_x_2086:
[----:B------:R-:W-:Y:S01]  /*b830*/  ISETP.NE.U32.AND P0, PT, RZ, c[0x0][0x558], PT ;  /* 0x00015600ff007a0c */ /* 0x000fe20003f05070 */
[----:B------:R-:W-:Y:S01]  /*b840*/  CS2R R4, SRZ ;  /* 0x0000000000047805 */ /* 0x000fe2000001ff00 */
[----:B------:R-:W-:Y:S01]  /*b850*/  ISETP.NE.AND P4, PT, RZ, c[0x0][0x190], PT ;  /* 0x00006400ff007a0c */ /* 0x000fe20003f85270 */
[----:B------:R-:W-:Y:S01]  /*b860*/  IMAD.MOV.U32 R0, RZ, RZ, RZ ;  /* 0x000000ffff007224 */ /* 0x000fe200078e00ff */
[----:B------:R-:W-:Y:S02]  /*b870*/  ISETP.NE.AND.EX P0, PT, RZ, c[0x0][0x55c], PT, P0 ;  /* 0x00015700ff007a0c */ /* 0x000fe40003f05300 */
[----:B------:R-:W-:-:S04]  /*b880*/  IADD3 R8, P2, R22, c[0x0][0x548], RZ ;  /* 0x0001520016087a10 */ /* 0x000fc80007f5e0ff */
[----:B0-----:R-:W-:-:S07]  /*b890*/  IADD3.X R9, RZ, c[0x0][0x54c], RZ, P2, !PT ;  /* 0x00015300ff097a10 */ /* 0x001fce00017fe4ff */
        /* <DEDUP_REMOVED lines=209> */
.L_x_2088:
        /* <DEDUP_REMOVED lines=202> */
.L_x_2089:
        /* <DEDUP_REMOVED lines=11> */
.L_x_2091:
[----:B------:R-:W-:Y:S05]  /*d300*/  BSYNC B0 ;  /* 0x0000000000007941 */ /* 0x000fea0003800000 */
.L_x_2090:
        /* <DEDUP_REMOVED lines=8> */
[----:B------:R-:W-:Y:S02]  /*d390*/  IMAD.MOV.U32 R30, RZ, RZ, R16 ;  /* 0x000000ffff1e7224 */ /* 0x000fe400078e0010 */
[----:B0-----:R-:W-:-:S09]  /*d3a0*/  IMAD R6, R10, c[0x0][0x10], R3 ;  /* 0x000004000a067a24 */ /* 0x001fd200078e0203 */
[----:B------:R-:W-:-:S04]  /*d3b0*/  @!P2 IMAD R6, R6, c[0x0][0x0], R17 ;  /* 0x000000000606aa24 */ /* 0x000fc800078e0211 */
[----:B------:R-:W-:-:S05]  /*d3c0*/  IMAD.WIDE.U32 R6, R6, R7, c[0x0][0x560] ;  /* 0x0001580006067625 */ /* 0x000fca00078e0007 */
[----:B------:R0:W-:Y:S04]  /*d3d0*/  STG.E.64 [R6.64], R34 ;  /* 0x0000002206007986 */ /* 0x0001e8000c101b24 */
[----:B------:R0:W-:Y:S02]  /*d3e0*/  STG.E.64 [R6.64+0x8], R30 ;  /* 0x0000081e06007986 */ /* 0x0001e4000c101b24 */
.L_x_2093:
[----:B------:R-:W-:Y:S05]  /*d3f0*/  BSYNC B0 ;  /* 0x0000000000007941 */ /* 0x000fea0003800000 */
.L_x_2092:
        /* <DEDUP_REMOVED lines=14> */
[----:B0-----:R-:W-:Y:S01]  /*d4e0*/  MOV R7, 0x4 ;  /* 0x0000000400077802 */ /* 0x001fe20000000f00 */
[----:B------:R-:W1:Y:S04]  /*d4f0*/  FLO.U32 R12, UR4 ;  /* 0x00000004000c7d00 */ /* 0x000e6800080e0000 */
[----:B------:R-:W-:-:S04]  /*d500*/  IMAD.WIDE.U32 R6, R10, R7, c[0x0][0x568] ;  /* 0x00015a000a067625 */ /* 0x000fc800078e0007 */
[----:B------:R-:W0:Y:S01]  /*d510*/  POPC R11, UR4 ;  /* 0x00000004000b7d09 */ /* 0x000e220008000000 */
        /* <DEDUP_REMOVED lines=13> */
.L_x_2095:
[----:B------:R-:W-:Y:S05]  /*d5f0*/  BSYNC B0 ;  /* 0x0000000000007941 */ /* 0x000fea0003800000 */
.L_x_2094:
        /* <DEDUP_REMOVED lines=26> */
.L_x_2100:
        /* <DEDUP_REMOVED lines=13> */
.L_x_2099:
[----:B------:R-:W-:Y:S05]  /*d870*/  BSYNC B1 ;  /* 0x0000000000017941 */ /* 0x000fea0003800000 */
.L_x_2098:
[----:B------:R-:W-:Y:S05]  /*d880*/  BRA `(.L_x_2101) ;  /* 0x0000014000007947 */ /* 0x000fea0003800000 */
.L_x_2097:
[----:B------:R-:W-:Y:S01]  /*d890*/  ISETP.GE.U32.AND P0, PT, R2, c[0x0][0x184], PT ;  /* 0x0000610002007a0c */ /* 0x000fe20003f06070 */
[----:B------:R-:W-:Y:S01]  /*d8a0*/  IMAD.MOV.U32 R16, RZ, RZ, c[0x0][0x168] ;  /* 0x00005a00ff107624 */ /* 0x000fe200078e00ff */
[----:B------:R-:W-:-:S11]  /*d8b0*/  MOV R3, c[0x0][0x16c] ;  /* 0x00005b0000037a02 */ /* 0x000fd60000000f00 */
[----:B------:R-:W-:Y:S05]  /*d8c0*/  @P0 BRA `(.L_x_2101) ;  /* 0x0000010000000947 */ /* 0x000fea0003800000 */
[----:B------:R-:W-:Y:S01]  /*d8d0*/  IMAD.MOV.U32 R16, RZ, RZ, c[0x0][0x168] ;  /* 0x00005a00ff107624 */ /* 0x000fe200078e00ff */
[----:B------:R-:W-:Y:S01]  /*d8e0*/  MOV R3, c[0x0][0x16c] ;  /* 0x00005b0000037a02 */ /* 0x000fe20000000f00 */
[----:B------:R-:W-:-:S03]  /*d8f0*/  IMAD.MOV.U32 R11, RZ, RZ, R2 ;  /* 0x000000ffff0b7224 */ /* 0x000fc600078e0002 */
.L_x_2102:
        /* <DEDUP_REMOVED lines=13> */
.L_x_2101:
[----:B------:R-:W-:Y:S05]  /*d9d0*/  BSYNC B0 ;  /* 0x0000000000007941 */ /* 0x000fea0003800000 */
.L_x_2096:
        /* <DEDUP_REMOVED lines=12> */
.L_x_2106:
        /* <DEDUP_REMOVED lines=19> */
.L_x_2105:
[----:B------:R-:W-:Y:S05]  /*dbd0*/  BSYNC B0 ;  /* 0x0000000000007941 */ /* 0x000fea0003800000 */
.L_x_2104:
[----:B0-----:R-:W-:Y:S01]  /*dbe0*/  IMAD.MOV.U32 R13, RZ, RZ, R20 ;  /* 0x000000ffff0d7224 */ /* 0x001fe200078e0014 */
[----:B------:R-:W-:Y:S05]  /*dbf0*/  @P2 BRA `(.L_x_2106) ;  /* 0xfffffea000002947 */ /* 0x000fea000383ffff */
.L_x_2103:
        /* <DEDUP_REMOVED lines=17> */
.L_x_2111:
        /* <DEDUP_REMOVED lines=17> */
.L_x_2110:
[----:B------:R-:W-:Y:S05]  /*de20*/  BSYNC B0 ;  /* 0x0000000000007941 */ /* 0x000fea0003800000 */
.L_x_2109:
[----:B------:R-:W-:-:S04]  /*de30*/  SHF.R.S32.HI R2, RZ, 0x1, R2 ;  /* 0x00000001ff027819 */ /* 0x000fc80000011402 */
[----:B------:R-:W-:-:S13]  /*de40*/  ISETP.GE.AND P0, PT, R2, 0x20, PT ;  /* 0x000000200200780c */ /* 0x000fda0003f06270 */
[----:B------:R-:W-:Y:S05]  /*de50*/  @P0 BRA `(.L_x_2111) ;  /* 0xfffffeb000000947 */ /* 0x000fea000383ffff */
[----:B------:R-:W-:-:S09]  /*de60*/  HFMA2.MMA R2, -RZ, RZ, 0, 1.9073486328125e-06 ;  /* 0x00000020ff027435 */ /* 0x000fd200000001ff */
.L_x_2108:
[----:B0-----:R-:W-:Y:S01]  /*de70*/  BAR.SYNC.DEFER_BLOCKING 0x0 ;  /* 0x0000000000007b1d */ /* 0x001fe20000010000 */
[----:B------:R-:W-:-:S13]  /*de80*/  ISETP.GE.AND P0, PT, R2, 0x2, PT ;  /* 0x000000020200780c */ /* 0x000fda0003f06270 */
[----:B------:R-:W-:Y:S05]  /*de90*/  @!P0 BRA `(.L_x_2107) ;  /* 0x000000c000008947 */ /* 0x000fea0003800000 */
[----:B------:R-:W-:-:S05]  /*dea0*/  IMAD.MOV.U32 R11, RZ, RZ, 0x1 ;  /* 0x00000001ff0b7424 */ /* 0x000fca00078e00ff */
.L_x_2112:
        /* <DEDUP_REMOVED lines=11> */
.L_x_2107:
        /* <DEDUP_REMOVED lines=14> */
[----:B------:R-:W-:-:S05]  /*e040*/  LOP3.LUT R3, R3, R9, RZ, 0x3c, !PT ;  /* 0x0000000903037212 */ /* 0x000fca00078e3cff */
.L_x_2114:
        /* <DEDUP_REMOVED lines=25> */
.L_x_2116:
        /* <DEDUP_REMOVED lines=24> */
.L_x_2117:
[----:B------:R-:W-:-:S04]  /*e360*/  IADD3 R22, P0, R22, c[0x0][0x548], RZ ;  /* 0x0001520016167a10 */ /* 0x000fc80007f1e0ff */
[----:B------:R-:W-:-:S05]  /*e370*/  IADD3.X R23, RZ, c[0x0][0x54c], RZ, P0, !PT ;  /* 0x00015300ff177a10 */ /* 0x000fca00007fe4ff */
[----:B------:R-:W-:Y:S01]  /*e380*/  STG.E.64 [R22.64], R16 ;  /* 0x0000001016007986 */ /* 0x000fe2000c101b24 */
[----:B------:R-:W-:Y:S05]  /*e390*/  EXIT ;  /* 0x000000000000794d */ /* 0x000fea0003800000 */
.L_x_2115:
[----:B------:R-:W-:Y:S04]  /*e3a0*/  STG.E.64 [R4.64], R18 ;  /* 0x0000001204007986 */ /* 0x000fe8000c101b24 */
[----:B------:R-:W-:Y:S01]  /*e3b0*/  STG.E.64 [R4.64+0x8], R16 ;  /* 0x0000081004007986 */ /* 0x000fe2000c101b24 */
[----:B------:R-:W-:Y:S05]  /*e3c0*/  EXIT ;  /* 0x000000000000794d */ /* 0x000fea0003800000 */
.L_x_2113:
        /* <DEDUP_REMOVED lines=9> */
[----:B------:R-:W-:-:S05]  /*e460*/  LOP3.LUT R3, R3, R11, RZ, 0x3c, !PT ;  /* 0x0000000b03037212 */ /* 0x000fca00078e3cff */
.L_x_2118:
        /* <DEDUP_REMOVED lines=25> */
.L_x_2120:
        /* <DEDUP_REMOVED lines=24> */
.L_x_2121:
[----:B------:R-:W-:-:S04]  /*e780*/  IADD3 R22, P0, R22, c[0x0][0x548], RZ ;  /* 0x0001520016167a10 */ /* 0x000fc80007f1e0ff */
[----:B------:R-:W-:-:S05]  /*e790*/  IADD3.X R23, RZ, c[0x0][0x54c], RZ, P0, !PT ;  /* 0x00015300ff177a10 */ /* 0x000fca00007fe4ff */
[----:B------:R-:W-:Y:S01]  /*e7a0*/  STG.E.64 [R22.64], R16 ;  /* 0x0000001016007986 */ /* 0x000fe2000c101b24 */
[----:B------:R-:W-:Y:S05]  /*e7b0*/  EXIT ;  /* 0x000000000000794d */ /* 0x000fea0003800000 */
.L_x_2119:
[----:B------:R-:W-:Y:S04]  /*e7c0*/  STG.E.64 [R8.64], R18 ;  /* 0x0000001208007986 */ /* 0x000fe8000c101b24 */
[----:B------:R-:W-:Y:S01]  /*e7d0*/  STG.E.64 [R6.64], R16 ;  /* 0x0000001006007986 */ /* 0x000fe2000c101b24 */
[----:B------:R-:W-:Y:S05]  /*e7e0*/  EXIT ;  /* 0x000000000000794d */ /* 0x000fea0003800000 */
.L_x_2087:
        /* <DEDUP_REMOVED lines=22> */
.L_x_2123:
        /* <DEDUP_REMOVED lines=27> */
.L_x_2125:
        /* <DEDUP_REMOVED lines=24> */
.L_x_2126:
[----:B------:R-:W-:-:S04]  /*ec80*/  IADD3 R22, P0, R22, c[0x0][0x548], RZ ;  /* 0x0001520016167a10 */ /* 0x000fc80007f1e0ff */
[----:B------:R-:W-:-:S05]  /*ec90*/  IADD3.X R23, RZ, c[0x0][0x54c], RZ, P0, !PT ;  /* 0x00015300ff177a10 */ /* 0x000fca00007fe4ff */
[----:B------:R-:W-:Y:S01]  /*eca0*/  STG.E.64 [R22.64], R16 ;  /* 0x0000001016007986 */ /* 0x000fe2000c101b24 */
[----:B------:R-:W-:Y:S05]  /*ecb0*/  EXIT ;  /* 0x000000000000794d */ /* 0x000fea0003800000 */
.L_x_2124:
[----:B------:R-:W-:Y:S04]  /*ecc0*/  STG.E.64 [R4.64], R18 ;  /* 0x0000001204007986 */ /* 0x000fe8000c101b24 */
[----:B------:R-:W-:Y:S01]  /*ecd0*/  STG.E.64 [R4.64+0x8], R16 ;  /* 0x0000081004007986 */ /* 0x000fe2000c101b24 */
[----:B------:R-:W-:Y:S05]  /*ece0*/  EXIT ;  /* 0x000000000000794d */ /* 0x000fea0003800000 */
.L_x_2122:
        /* <DEDUP_REMOVED lines=10> */
.L_x_2127:
        /* <DEDUP_REMOVED lines=27> */
.L_x_2129:
        /* <DEDUP_REMOVED lines=24> */
.L_x_2130:
[----:B------:R-:W-:-:S04]  /*f0c0*/  IADD3 R22, P0, R22, c[0x0][0x548], RZ ;  /* 0x0001520016167a10 */ /* 0x000fc80007f1e0ff */
[----:B------:R-:W-:-:S05]  /*f0d0*/  IADD3.X R23, RZ, c[0x0][0x54c], RZ, P0, !PT ;  /* 0x00015300ff177a10 */ /* 0x000fca00007fe4ff */
[----:B------:R-:W-:Y:S01]  /*f0e0*/  STG.E.64 [R22.64], R16 ;  /* 0x0000001016007986 */ /* 0x000fe2000c101b24 */
[----:B------:R-:W-:Y:S05]  /*f0f0*/  EXIT ;  /* 0x000000000000794d */ /* 0x000fea0003800000 */
.L_x_2128:
[----:B------:R-:W-:Y:S04]  /*f100*/  STG.E.64 [R6.64], R18 ;  /* 0x0000001206007986 */ /* 0x000fe8000c101b24 */
[----:B------:R-:W-:Y:S01]  /*f110*/  STG.E.64 [R8.64], R16 ;  /* 0x0000001008007986 */ /* 0x000fe2000c101b24 */
[----:B------:R-:W-:Y:S05]  /*f120*/  EXIT ;  /* 0x000000000000794d */ /* 0x000fea0003800000 */
.L_x_2131:
        /* <DEDUP_REMOVED lines=13> */
.L_x_9886:


//--------------------- .text._ZN2at6native13reduce_kernelILi128ELi4ENS0_8ReduceOpIlNS0_14func_wrapper_tImZNS0_15xor_sum_functorIlvEclERNS_14TensorIteratorEEUlmmE_EEjmLi4ELi4EEEEEvT1_ --------------------------
	.section	.text._ZN2at6native13reduce_kernelILi128ELi4ENS0_8ReduceOpIlNS0_14func_wrapper_tImZNS0_15xor_sum_functorIlvEclERNS_14TensorIteratorEEUlmmE_EEjmLi4ELi4EEEEEvT1_,"ax",@progbits
	.sectioninfo	@"SHI_REGISTERS=77"
	.align	128
        .global         _ZN2at6native13reduce_kernelILi128ELi4ENS0_8ReduceOpIlNS0_14func_wrapper_tImZNS0_15xor_sum_functorIlvEclERNS_14TensorIteratorEEUlmmE_EEjmLi4ELi4EEEEEvT1_
        .type           _ZN2at6native13reduce_kernelILi128ELi4ENS0_8ReduceOpIlNS0_14func_wrapper_tImZNS0_15xor_sum_functorIlvEclERNS_14TensorIteratorEEUlmmE_EEjmLi4ELi4EEEEEvT1_,@function
        .size           _ZN2at6native13reduce_kernelILi128ELi4ENS0_8ReduceOpIlNS0_14func_wrapper_tImZNS0_15xor_sum_functorIlvEclERNS_14TensorIteratorEEUlmmE_EEjmLi4ELi4EEEEEvT1_,(.L_x_9887 - _ZN2at6native13reduce_kernelILi128ELi4ENS0_8ReduceOpIlNS0_14func_wrapper_tImZNS0_15xor_sum_functorIlvEclERNS_14TensorIteratorEEUlmmE_EEjmLi4ELi4EEEEEvT1_)
        .other          _ZN2at6native13reduce_kernelILi128ELi4ENS0_8ReduceOpIlNS0_14func_wrapper_tImZNS0_15xor_sum_functorIlvEclERNS_14TensorIteratorEEUlmmE_EEjmLi4ELi4EEEEEvT1_,@"STO_CUDA_ENTRY STV_DEFAULT"
_ZN2at6native13reduce_kernelILi128ELi4ENS0_8ReduceOpIlNS0_14func_wrapper_tImZNS0_15xor_sum_functorIlvEclERNS_14TensorIteratorEEUlmmE_EEjmLi4ELi4EEEEEvT1_:
.text._ZN2at6native13reduce_kernelILi128ELi4ENS0_8ReduceOpIlNS0_14func_wrapper_tImZNS0_15xor_sum_functorIlvEclERNS_14TensorIteratorEEUlmmE_EEjmLi4ELi4EEEEEvT1_:
        /* <DEDUP_REMOVED lines=213> */
.L_x_2132:
        /* <DEDUP_REMOVED lines=51> */
.L_x_2141:
[----:B------:R-:W-:Y:S05]  /*1080*/  BSYNC B2 ;  /* 0x0000000000027941 */ /* 0x000fea0003800000 */
.L_x_2140:
        /* <DEDUP_REMOVED lines=10> */
.L_x_2139:
[----:B------:R-:W-:Y:S05]  /*1130*/  BSYNC B1 ;  /* 0x0000000000017941 */ /* 0x000fea0003800000 */
.L_x_2138:
[C---:B------:R-:W-:Y:S02]  /*1140*/  IADD3 R3, P0, -R7.reuse, 0x4, RZ ;  /* 0x0000000407037810 */ /* 0x040fe40007f1e1ff */
[----:B------:R-:W-:Y:S02]  /*1150*/  IADD3 R0, R7, c[0x0][0x174], RZ ;  /* 0x00005d0007007a10 */ /* 0x000fe40007ffe0ff */
[----:B------:R-:W-:Y:S01]  /*1160*/  LEA R72, P1, R3, R72, 0x3 ;  /* 0x0000004803487211 */ /* 0x000fe200078218ff */
[----:B------:R-:W-:Y:S01]  /*1170*/  IMAD.X R4, RZ, RZ, -0x1, P0 ;  /* 0xffffffffff047424 */ /* 0x000fe200000e06ff */
[----:B------:R-:W-:-:S04]  /*1180*/  IADD3 R0, R0, -0x4, RZ ;  /* 0xfffffffc00007810 */ /* 0x000fc80007ffe0ff */
[----:B------:R-:W-:Y:S02]  /*1190*/  LEA.HI.X R73, R3, R73, R4, 0x3, P1 ;  /* 0x0000004903497211 */ /* 0x000fe400008f1c04 */
.L_x_2137:
[----:B------:R-:W-:Y:S05]  /*11a0*/  BSYNC B0 ;  /* 0x0000000000007941 */ /* 0x000fea0003800000 */
.L_x_2136:
        /* <DEDUP_REMOVED lines=20> */
.L_x_2144:
        /* <DEDUP_REMOVED lines=15> */
.L_x_2143:
[----:B------:R-:W-:Y:S05]  /*13e0*/  BSYNC B0 ;  /* 0x0000000000007941 */ /* 0x000fea0003800000 */
.L_x_2142:
        /* <DEDUP_REMOVED lines=8> */
.L_x_2146:
[----:B------:R-:W-:Y:S05]  /*1470*/  BSYNC B0 ;  /* 0x0000000000007941 */ /* 0x000fea0003800000 */
.L_x_2145:
        /* <DEDUP_REMOVED lines=12> */
.L_x_2148:
[----:B------:R-:W-:Y:S05]  /*1540*/  BSYNC B0 ;  /* 0x0000000000007941 */ /* 0x000fea0003800000 */
.L_x_2147:
[----:B------:R-:W-:Y:S01]  /*1550*/  LOP3.LUT R28, R28, R19, R23, 0x96, !PT ;  /* 0x000000131c1c7212 */ /* 0x000fe200078e9617 */
[----:B------:R-:W-:Y:S01]  /*1560*/  CS2R R62, SRZ ;  /* 0x00000000003e7805 */ /* 0x000fe2000001ff00 */
[----:B------:R-:W-:Y:S01]  /*1570*/  LOP3.LUT R29, R10, R29, R25, 0x96, !PT ;  /* 0x0000001d0a1d7212 */ /* 0x000fe200078e9619 */
[----:B------:R-:W-:Y:S01]  /*1580*/  CS2R R64, SRZ ;  /* 0x0000000000407805 */ /* 0x000fe2000001ff00 */
[----:B------:R-:W-:Y:S01]  /*1590*/  LOP3.LUT R28, R21, R28, RZ, 0x3c, !PT ;  /* 0x0000001c151c7212 */ /* 0x000fe200078e3cff */
[----:B------:R-:W-:Y:S01]  /*15a0*/  CS2R R12, SRZ ;  /* 0x00000000000c7805 */ /* 0x000fe2000001ff00 */
[----:B------:R-:W-:Y:S01]  /*15b0*/  LOP3.LUT R29, R18, R29, RZ, 0x3c, !PT ;  /* 0x0000001d121d7212 */ /* 0x000fe200078e3cff */
[----:B------:R-:W-:Y:S05]  /*15c0*/  BRA `(.L_x_2134) ;  /* 0x0000923000007947 */ /* 0x000fea0003800000 */
.L_x_2135:
        /* <DEDUP_REMOVED lines=77> */
.L_x_2158:
        /* <DEDUP_REMOVED lines=226> */
.L_x_2153:
        /* <DEDUP_REMOVED lines=229> */
.L_x_2154:
[----:B------:R-:W-:-:S04]  /*3710*/  LOP3.LUT R25, R14, 0xffffffe0, RZ, 0xc0, !PT ;  /* 0xffffffe00e197812 */ /* 0x000fc800078ec0ff */
[----:B------:R-:W-:-:S04]  /*3720*/  IADD3 R24, P1, R72, R25, RZ ;  /* 0x0000001948187210 */ /* 0x000fc80007f3e0ff */
[----:B------:R-:W-:-:S05]  /*3730*/  IADD3.X R25, RZ, R73, RZ, P1, !PT ;  /* 0x00000049ff197210 */ /* 0x000fca0000ffe4ff */
[----:B------:R0:W5:Y:S04]  /*3740*/  LDG.E.128 R28, [R24.64] ;  /* 0x00000024181c7981 */ /* 0x000168000c1e1d00 */
[----:B0-----:R-:W5:Y:S01]  /*3750*/  LDG.E.128 R24, [R24.64+0x10] ;  /* 0x0000102418187981 */ /* 0x001f62000c1e1d00 */
[----:B------:R-:W-:Y:S01]  /*3760*/  IADD3 R67, R67, c[0x0][0x17c], RZ ;  /* 0x00005f0043437a10 */ /* 0x000fe20007ffe0ff */
[----:B------:R-:W-:Y:S02]  /*3770*/  IMAD.MOV.U32 R43, RZ, RZ, RZ ;  /* 0x000000ffff2b7224 */ /* 0x000fe400078e00ff */
[----:B------:R-:W-:Y:S01]  /*3780*/  IMAD.MOV.U32 R15, RZ, RZ, RZ ;  /* 0x000000ffff0f7224 */ /* 0x000fe200078e00ff */
        /* <DEDUP_REMOVED lines=212> */
.L_x_2155:
[----:B------:R-:W-:-:S04]  /*44d0*/  LOP3.LUT R13, R15, 0xffffffe0, RZ, 0xc0, !PT ;  /* 0xffffffe00f0d7812 */ /* 0x000fc800078ec0ff */
[----:B------:R-:W-:-:S05]  /*44e0*/  IADD3 R12, P1, R72, R13, RZ ;  /* 0x0000000d480c7210 */ /* 0x000fca0007f3e0ff */
[----:B------:R-:W-:-:S05]  /*44f0*/  IMAD.X R13, RZ, RZ, R73, P1 ;  /* 0x000000ffff0d7224 */ /* 0x000fca00008e0649 */
[----:B------:R0:W5:Y:S04]  /*4500*/  LDG.E.128 R20, [R12.64] ;  /* 0x000000240c147981 */ /* 0x000168000c1e1d00 */
[----:B0-----:R-:W5:Y:S01]  /*4510*/  LDG.E.128 R12, [R12.64+0x10] ;  /* 0x000010240c0c7981 */ /* 0x001f62000c1e1d00 */
        /* <DEDUP_REMOVED lines=213> */
.L_x_2156:
[----:B------:R-:W-:-:S04]  /*5270*/  LOP3.LUT R41, R43, 0xffffffe0, RZ, 0xc0, !PT ;  /* 0xffffffe02b297812 */ /* 0x000fc800078ec0ff */
[----:B------:R-:W-:-:S04]  /*5280*/  IADD3 R40, P1, R72, R41, RZ ;  /* 0x0000002948287210 */ /* 0x000fc80007f3e0ff */
[----:B------:R-:W-:-:S05]  /*5290*/  IADD3.X R41, RZ, R73, RZ, P1, !PT ;  /* 0x00000049ff297210 */ /* 0x000fca0000ffe4ff */
        /* <DEDUP_REMOVED lines=40> */
.L_x_2157:
[----:B------:R-:W-:Y:S05]  /*5520*/  BSYNC B1 ;  /* 0x0000000000017941 */ /* 0x000fea0003800000 */
.L_x_2152:
[----:B------:R-:W-:Y:S05]  /*5530*/  BSYNC B0 ;  /* 0x0000000000007941 */ /* 0x000fea0003800000 */
.L_x_2151:
        /* <DEDUP_REMOVED lines=205> */
.L_x_2161:
        /* <DEDUP_REMOVED lines=208> */
.L_x_2162:
        /* <DEDUP_REMOVED lines=208> */
.L_x_2163:
        /* <DEDUP_REMOVED lines=208> */
.L_x_2164:
[----:B------:R-:W-:-:S04]  /*8910*/  LOP3.LUT R41, R45, 0xffffffe0, RZ, 0xc0, !PT ;  /* 0xffffffe02d297812 */ /* 0x000fc800078ec0ff */
[----:B------:R-:W-:-:S05]  /*8920*/  IADD3 R40, P1, R72, R41, RZ ;  /* 0x0000002948287210 */ /* 0x000fca0007f3e0ff */
[----:B------:R-:W-:-:S05]  /*8930*/  IMAD.X R41, RZ, RZ, R73, P1 ;  /* 0x000000ffff297224 */ /* 0x000fca00008e0649 */
[----:B------:R0:W5:Y:S04]  /*8940*/  LDG.E.128 R44, [R40.64] ;  /* 0x00000024282c7981 */ /* 0x000168000c1e1d00 */
[----:B0-----:R-:W5:Y:S02]  /*8950*/  LDG.E.128 R40, [R40.64+0x10] ;  /* 0x0000102428287981 */ /* 0x001f64000c1e1d00 */
.L_x_2160:
[----:B------:R-:W-:Y:S05]  /*8960*/  BSYNC B0 ;  /* 0x0000000000007941 */ /* 0x000fea0003800000 */
.L_x_2159:
        /* <DEDUP_REMOVED lines=42> */
.L_x_2166:
[----:B------:R-:W-:Y:S05]  /*8c10*/  BSYNC B0 ;  /* 0x0000000000007941 */ /* 0x000fea0003800000 */
.L_x_2165:
[----:B------:R-:W-:Y:S02]  /*8c20*/  LOP3.LUT R4, R55, R19, R4, 0x96, !PT ;  /* 0x0000001337047212 */ /* 0x000fe400078e9604 */
[----:B------:R-:W-:Y:S02]  /*8c30*/  LOP3.LUT R9, R52, R9, R66, 0x96, !PT ;  /* 0x0000000934097212 */ /* 0x000fe400078e9642 */
[----:B------:R-:W-:Y:S02]  /*8c40*/  LOP3.LUT R8, R51, R8, R65, 0x96, !PT ;  /* 0x0000000833087212 */ /* 0x000fe400078e9641 */
[----:B------:R-:W-:Y:S02]  /*8c50*/  LOP3.LUT R3, R54, R18, R3, 0x96, !PT ;  /* 0x0000001236037212 */ /* 0x000fe400078e9603 */
[----:B------:R-:W-:Y:S02]  /*8c60*/  LOP3.LUT R0, R53, R17, R0, 0x96, !PT ;  /* 0x0000001135007212 */ /* 0x000fe400078e9600 */
[----:B-----5:R-:W-:-:S02]  /*8c70*/  LOP3.LUT R12, R58, R50, R7, 0x96, !PT ;  /* 0x000000323a0c7212 */ /* 0x020fc400078e9607 */
        /* <DEDUP_REMOVED lines=11> */
.L_x_2150:
        /* <DEDUP_REMOVED lines=64> */
.L_x_2169:
        /* <DEDUP_REMOVED lines=60> */
.L_x_2168:
[----:B------:R-:W-:Y:S05]  /*94f0*/  BSYNC B0 ;  /* 0x0000000000007941 */ /* 0x000fea0003800000 */
.L_x_2167:
        /* <DEDUP_REMOVED lines=31> */
.L_x_2171:
[----:B------:R-:W-:Y:S05]  /*96f0*/  BSYNC B0 ;  /* 0x0000000000007941 */ /* 0x000fea0003800000 */
.L_x_2170:
        /* <DEDUP_REMOVED lines=42> */
.L_x_2173:
[----:B------:R-:W-:Y:S05]  /*99a0*/  BSYNC B0 ;  /* 0x0000000000007941 */ /* 0x000fea0003800000 */
.L_x_2172:
        /* <DEDUP_REMOVED lines=17> */
.L_x_2149:
        /* <DEDUP_REMOVED lines=68> */
.L_x_2176:
        /* <DEDUP_REMOVED lines=56> */
.L_x_2175:
[----:B------:R-:W-:Y:S05]  /*a280*/  BSYNC B0 ;  /* 0x0000000000007941 */ /* 0x000fea0003800000 */
.L_x_2174:
        /* <DEDUP_REMOVED lines=27> */
.L_x_2178:
[----:B------:R-:W-:Y:S05]  /*a440*/  BSYNC B0 ;  /* 0x0000000000007941 */ /* 0x000fea0003800000 */
.L_x_2177:
        /* <DEDUP_REMOVED lines=42> */
.L_x_2180:
[----:B------:R-:W-:Y:S05]  /*a6f0*/  BSYNC B0 ;  /* 0x0000000000007941 */ /* 0x000fea0003800000 */
.L_x_2179:
        /* <DEDUP_REMOVED lines=16> */
.L_x_2134:
[----:B------:R-:W-:Y:S05]  /*a800*/  BSYNC B6 ;  /* 0x0000000000067941 */ /* 0x000fea0003800000 */
.L_x_2133:
[----:B------:R-:W-:-:S13]  /*a810*/  ISETP.NE.AND P0, PT, RZ, c[0x0][0x18c], PT ;  /* 0x00006300ff007a0c */ /* 0x000fda0003f05270 */
[----:B------:R-:W-:Y:S05]  /*a820*/  @!P0 BRA `(.L_x_2181) ;  /* 0x000002c000008947 */ /* 0x000fea0003800000 */
[----:B------:R-:W-:Y:S01]  /*a830*/  IMAD R0, R2, c[0x0][0x0], R16 ;  /* 0x0000000002007a24 */ /* 0x000fe200078e0210 */
[----:B------:R-:W-:Y:S01]  /*a840*/  MOV R30, R62 ;  /* 0x0000003e001e7202 */ /* 0x000fe20000000f00 */
[----:B------:R-:W-:Y:S01]  /*a850*/  IMAD.MOV.U32 R31, RZ, RZ, R63 ;  /* 0x000000ffff1f7224 */ /* 0x000fe200078e003f */
[----:B------:R-:W-:Y:S01]  /*a860*/  MOV R66, R12 ;  /* 0x0000000c00427202 */ /* 0x000fe20000000f00 */
[C---:B------:R-:W-:Y:S01]  /*a870*/  IMAD.SHL.U32 R5, R0.reuse, 0x20, RZ ;  /* 0x0000002000057824 */ /* 0x040fe200078e00ff */
[----:B------:R-:W-:Y:S01]  /*a880*/  ULDC UR4, c[0x0][0x4] ;  /* 0x0000010000047ab9 */ /* 0x000fe20000000800 */
[----:B------:R-:W-:Y:S01]  /*a890*/  IMAD.MOV.U32 R67, RZ, RZ, R13 ;  /* 0x000000ffff437224 */ /* 0x000fe200078e000d */
[----:B------:R-:W-:Y:S01]  /*a8a0*/  USHF.R.U32.HI UR4, URZ, 0x1, UR4 ;  /* 0x000000013f047899 */ /* 0x000fe20008011604 */
[----:B------:R-:W-:Y:S01]  /*a8b0*/  LEA R3, R0, 0x10, 0x5 ;  /* 0x0000001000037811 */ /* 0x000fe200078e28ff */
[----:B------:R0:W-:Y:S04]  /*a8c0*/  STS.128 [R5+0x10], R28 ;  /* 0x0000101c05007388 */ /* 0x0001e80000000c00 */
[----:B------:R0:W-:Y:S01]  /*a8d0*/  STS.128 [R5+0x20], R64 ;  /* 0x0000204005007388 */ /* 0x0001e20000000c00 */
[----:B------:R-:W-:-:S13]  /*a8e0*/  ISETP.NE.AND P0, PT, RZ, UR4, PT ;  /* 0x00000004ff007c0c */ /* 0x000fda000bf05270 */
[----:B------:R-:W-:Y:S05]  /*a8f0*/  @!P0 BRA `(.L_x_2181) ;  /* 0x000001f000008947 */ /* 0x000fea0003800000 */
[----:B0-----:R-:W-:-:S05]  /*a900*/  MOV R5, UR4 ;  /* 0x0000000400057c02 */ /* 0x001fca0008000f00 */
.L_x_2184:
        /* <DEDUP_REMOVED lines=17> */
[----:B------:R-:W-:-:S02]  /*aa20*/  LOP3.LUT R13, R11, R13, RZ, 0x3c, !PT ;  /* 0x0000000d0b0d7212 */ /* 0x000fc400078e3cff */
[----:B------:R-:W-:Y:S01]  /*aa30*/  LOP3.LUT R28, R4, R28, RZ, 0x3c, !PT ;  /* 0x0000001c041c7212 */ /* 0x000fe200078e3cff */
[----:B------:R-:W-:Y:S01]  /*aa40*/  IMAD.MOV.U32 R66, RZ, RZ, R12 ;  /* 0x000000ffff427224 */ /* 0x000fe200078e000c */
[----:B------:R-:W-:Y:S02]  /*aa50*/  LOP3.LUT R29, R5, R29, RZ, 0x3c, !PT ;  /* 0x0000001d051d7212 */ /* 0x000fe400078e3cff */
[----:B------:R-:W-:Y:S02]  /*aa60*/  LOP3.LUT R64, R8, R64, RZ, 0x3c, !PT ;  /* 0x0000004008407212 */ /* 0x000fe400078e3cff */
[----:B------:R-:W-:Y:S02]  /*aa70*/  LOP3.LUT R65, R9, R65, RZ, 0x3c, !PT ;  /* 0x0000004109417212 */ /* 0x000fe400078e3cff */
[----:B------:R-:W-:Y:S02]  /*aa80*/  MOV R31, R63 ;  /* 0x0000003f001f7202 */ /* 0x000fe40000000f00 */
[----:B------:R-:W-:-:S03]  /*aa90*/  MOV R67, R13 ;  /* 0x0000000d00437202 */ /* 0x000fc60000000f00 */
[----:B------:R0:W-:Y:S04]  /*aaa0*/  STS.128 [R3], R28 ;  /* 0x0000001c03007388 */ /* 0x0001e80000000c00 */
[----:B------:R0:W-:Y:S02]  /*aab0*/  STS.128 [R3+0x10], R64 ;  /* 0x0000104003007388 */ /* 0x0001e40000000c00 */
.L_x_2183:
[----:B------:R-:W-:Y:S05]  /*aac0*/  BSYNC B0 ;  /* 0x0000000000007941 */ /* 0x000fea0003800000 */
.L_x_2182:
[----:B------:R-:W-:Y:S01]  /*aad0*/  IMAD.MOV.U32 R5, RZ, RZ, R14 ;  /* 0x000000ffff057224 */ /* 0x000fe200078e000e */
[----:B------:R-:W-:Y:S05]  /*aae0*/  @P1 BRA `(.L_x_2184) ;  /* 0xfffffe2000001947 */ /* 0x000fea000383ffff */
.L_x_2181:
[----:B------:R-:W-:-:S13]  /*aaf0*/  ISETP.NE.AND P0, PT, RZ, c[0x0][0x188], PT ;  /* 0x00006200ff007a0c */ /* 0x000fda0003f05270 */
[----:B------:R-:W-:Y:S05]  /*ab00*/  @!P0 BRA `(.L_x_2185) ;  /* 0x0000047000008947 */ /* 0x000fea0003800000 */
[----:B0-----:R-:W-:Y:S01]  /*ab10*/  MOV R3, c[0x0][0x0] ;  /* 0x0000000000037a02 */ /* 0x001fe20000000f00 */
        /* <DEDUP_REMOVED lines=8> */
[C---:B------:R-:W-:Y:S02]  /*aba0*/  SHF.L.U32 R5, R4.reuse, 0x5, RZ ;  /* 0x0000000504057819 */ /* 0x040fe400000006ff */
[----:B------:R-:W-:Y:S02]  /*abb0*/  LEA.HI R0, R3, c[0x0][0x0], RZ, 0x1 ;  /* 0x0000000003007a11 */ /* 0x000fe400078f08ff */
[----:B------:R-:W-:Y:S01]  /*abc0*/  LEA R15, R4, 0x10, 0x5 ;  /* 0x00000010040f7811 */ /* 0x000fe200078e28ff */
[----:B------:R0:W-:Y:S01]  /*abd0*/  STS.128 [R5+0x10], R28 ;  /* 0x0000101c05007388 */ /* 0x0001e20000000c00 */
[----:B------:R-:W-:Y:S01]  /*abe0*/  SHF.R.S32.HI R3, RZ, 0x1, R0 ;  /* 0x00000001ff037819 */ /* 0x000fe20000011400 */
[----:B------:R-:W-:-:S02]  /*abf0*/  IMAD.MOV.U32 R0, RZ, RZ, 0x20 ;  /* 0x00000020ff007424 */ /* 0x000fc400078e00ff */
[----:B------:R0:W-:Y:S01]  /*ac00*/  STS.128 [R5+0x20], R64 ;  /* 0x0000204005007388 */ /* 0x0001e20000000c00 */
[----:B------:R-:W-:-:S13]  /*ac10*/  ISETP.GE.AND P0, PT, R3, 0x20, PT ;  /* 0x000000200300780c */ /* 0x000fda0003f06270 */
[----:B------:R-:W-:Y:S05]  /*ac20*/  @!P0 BRA `(.L_x_2186) ;  /* 0x000001d000008947 */ /* 0x000fea0003800000 */
.L_x_2189:
        /* <DEDUP_REMOVED lines=24> */
.L_x_2188:
[----:B------:R-:W-:Y:S05]  /*adb0*/  BSYNC B0 ;  /* 0x0000000000007941 */ /* 0x000fea0003800000 */
.L_x_2187:
[----:B------:R-:W-:-:S04]  /*adc0*/  SHF.R.S32.HI R3, RZ, 0x1, R3 ;  /* 0x00000001ff037819 */ /* 0x000fc80000011403 */
[----:B------:R-:W-:-:S13]  /*add0*/  ISETP.GE.AND P0, PT, R3, 0x20, PT ;  /* 0x000000200300780c */ /* 0x000fda0003f06270 */
[----:B------:R-:W-:Y:S05]  /*ade0*/  @P0 BRA `(.L_x_2189) ;  /* 0xfffffe4000000947 */ /* 0x000fea000383ffff */
[----:B------:R-:W-:-:S10]  /*adf0*/  HFMA2.MMA R0, -RZ, RZ, 0, 1.9073486328125e-06 ;  /* 0x00000020ff007435 */ /* 0x000fd400000001ff */
.L_x_2186:
[----:B------:R-:W-:Y:S01]  /*ae00*/  ISETP.GE.AND P0, PT, R0, 0x2, PT ;  /* 0x000000020000780c */ /* 0x000fe20003f06270 */
[----:B------:R-:W-:Y:S01]  /*ae10*/  WARPSYNC 0xffffffff ;  /* 0xffffffff00007948 */ /* 0x000fe20003800000 */
[----:B------:R-:W-:Y:S11]  /*ae20*/  BAR.SYNC.DEFER_BLOCKING 0x0 ;  /* 0x0000000000007b1d */ /* 0x000ff60000010000 */
[----:B------:R-:W-:Y:S05]  /*ae30*/  @!P0 BRA `(.L_x_2185) ;  /* 0x0000014000008947 */ /* 0x000fea0003800000 */
[----:B------:R-:W-:-:S05]  /*ae40*/  IMAD.MOV.U32 R3, RZ, RZ, 0x1 ;  /* 0x00000001ff037424 */ /* 0x000fca00078e00ff */
.L_x_2190:
[----:B------:R-:W2:Y:S04]  /*ae50*/  SHFL.DOWN PT, R4, R29, R3, 0x1f ;  /* 0x08001f031d047589 */ /* 0x000ea800000e0000 */
[----:B0-----:R-:W0:Y:S04]  /*ae60*/  SHFL.DOWN PT, R5, R28, R3, 0x1f ;  /* 0x08001f031c057589 */ /* 0x001e2800000e0000 */
[----:B------:R-:W3:Y:S04]  /*ae70*/  SHFL.DOWN PT, R6, R63, R3, 0x1f ;  /* 0x08001f033f067589 */ /* 0x000ee800000e0000 */
[----:B------:R-:W4:Y:S04]  /*ae80*/  SHFL.DOWN PT, R7, R62, R3, 0x1f ;  /* 0x08001f033e077589 */ /* 0x000f2800000e0000 */
[----:B------:R-:W5:Y:S04]  /*ae90*/  SHFL.DOWN PT, R8, R65, R3, 0x1f ;  /* 0x08001f0341087589 */ /* 0x000f6800000e0000 */
[----:B------:R-:W1:Y:S04]  /*aea0*/  SHFL.DOWN PT, R9, R64, R3, 0x1f ;  /* 0x08001f0340097589 */ /* 0x000e6800000e0000 */
[----:B------:R-:W1:Y:S01]  /*aeb0*/  SHFL.DOWN PT, R10, R13, R3, 0x1f ;  /* 0x08001f030d0a7589 */ /* 0x000e6200000e0000 */
[----:B--2---:R-:W-:-:S03]  /*aec0*/  LOP3.LUT R29, R29, R4, RZ, 0x3c, !PT ;  /* 0x000000041d1d7212 */ /* 0x004fc600078e3cff */
[----:B------:R2:W1:Y:S01]  /*aed0*/  SHFL.DOWN PT, R11, R12, R3, 0x1f ;  /* 0x08001f030c0b7589 */ /* 0x00046200000e0000 */
[----:B0-----:R-:W-:Y:S02]  /*aee0*/  LOP3.LUT R28, R28, R5, RZ, 0x3c, !PT ;  /* 0x000000051c1c7212 */ /* 0x001fe400078e3cff */
[----:B---3--:R-:W-:Y:S02]  /*aef0*/  LOP3.LUT R63, R63, R6, RZ, 0x3c, !PT ;  /* 0x000000063f3f7212 */ /* 0x008fe400078e3cff */
[----:B----4-:R-:W-:Y:S02]  /*af00*/  LOP3.LUT R62, R62, R7, RZ, 0x3c, !PT ;  /* 0x000000073e3e7212 */ /* 0x010fe400078e3cff */
[----:B--2---:R-:W-:Y:S02]  /*af10*/  SHF.L.U32 R3, R3, 0x1, RZ ;  /* 0x0000000103037819 */ /* 0x004fe400000006ff */
[----:B-----5:R-:W-:Y:S02]  /*af20*/  LOP3.LUT R65, R65, R8, RZ, 0x3c, !PT ;  /* 0x0000000841417212 */ /* 0x020fe400078e3cff */
[----:B------:R-:W-:-:S02]  /*af30*/  ISETP.GE.AND P0, PT, R3, R0, PT ;  /* 0x000000000300720c */ /* 0x000fc40003f06270 */
[----:B-1----:R-:W-:Y:S02]  /*af40*/  LOP3.LUT R64, R64, R9, RZ, 0x3c, !PT ;  /* 0x0000000940407212 */ /* 0x002fe400078e3cff */
[----:B------:R-:W-:Y:S02]  /*af50*/  LOP3.LUT R13, R13, R10, RZ, 0x3c, !PT ;  /* 0x0000000a0d0d7212 */ /* 0x000fe400078e3cff */
[----:B------:R-:W-:-:S07]  /*af60*/  LOP3.LUT R12, R12, R11, RZ, 0x3c, !PT ;  /* 0x0000000b0c0c7212 */ /* 0x000fce00078e3cff */
[----:B------:R-:W-:Y:S05]  /*af70*/  @!P0 BRA `(.L_x_2190) ;  /* 0xfffffed000008947 */ /* 0x000fea000383ffff */
.L_x_2185:
        /* <DEDUP_REMOVED lines=203> */
.L_x_2191:
[----:B------:R-:W-:-:S04]  /*bc30*/  IADD3 R6, P0, R25, c[0x0][0x548], RZ ;  /* 0x0001520019067a10 */ /* 0x000fc80007f1e0ff */
[----:B------:R-:W-:Y:S01]  /*bc40*/  IADD3.X R7, RZ, c[0x0][0x54c], RZ, P0, !PT ;  /* 0x00015300ff077a10 */ /* 0x000fe200007fe4ff */
[----:B------:R-:W-:Y:S05]  /*bc50*/  @!P1 BRA `(.L_x_2192) ;  /* 0x00000c7000009947 */ /* 0x000fea0003800000 */
[----:B0-----:R-:W-:Y:S01]  /*bc60*/  IADD3 R5, R71, 0x1, RZ ;  /* 0x0000000147057810 */ /* 0x001fe20007ffe0ff */
        /* <DEDUP_REMOVED lines=198> */
.L_x_2192:
[----:B------:R-:W-:Y:S01]  /*c8d0*/  IADD3 R8, P0, R24, c[0x0][0x548], RZ ;  /* 0x0001520018087a10 */ /* 0x000fe20007f1e0ff */
[----:B------:R-:W-:-:S03]  /*c8e0*/  CS2R R22, SRZ ;  /* 0x0000000000167805 */ /* 0x000fc6000001ff00 */
        /* <DEDUP_REMOVED lines=201> */
.L_x_2193:
        /* <DEDUP_REMOVED lines=202> */
.L_x_2194:
[----:B------:R-:W-:Y:S01]  /*e220*/  ISETP.NE.U32.AND P0, PT, RZ, c[0x0][0x558], PT ;  /* 0x00015600ff007a0c */ /* 0x000fe20003f05070 */
[----:B0-----:R-:W-:Y:S01]  /*e230*/  CS2R R4, SRZ ;  /* 0x0000000000047805 */ /* 0x001fe2000001ff00 */
        /* <DEDUP_REMOVED lines=214> */
.L_x_2196:
        /* <DEDUP_REMOVED lines=202> */
.L_x_2197:
        /* <DEDUP_REMOVED lines=203> */
.L_x_2198:
        /* <DEDUP_REMOVED lines=202> */
.L_x_2199:
        /* <DEDUP_REMOVED lines=11> */
.L_x_2201:
[----:B------:R-:W-:Y:S05]  /*11640*/  BSYNC B0 ;  /* 0x0000000000007941 */ /* 0x000fea0003800000 */
.L_x_2200:
        /* <DEDUP_REMOVED lines=12> */
[----:B------:R0:W-:Y:S04]  /*11710*/  STG.E.64 [R14.64+0x8], R62 ;  /* 0x0000083e0e007986 */ /* 0x0001e8000c101b24 */
[----:B------:R0:W-:Y:S04]  /*11720*/  STG.E.64 [R14.64+0x10], R64 ;  /* 0x000010400e007986 */ /* 0x0001e8000c101b24 */
[----:B------:R0:W-:Y:S02]  /*11730*/  STG.E.64 [R14.64+0x18], R12 ;  /* 0x0000180c0e007986 */ /* 0x0001e4000c101b24 */
.L_x_2203:
[----:B------:R-:W-:Y:S05]  /*11740*/  BSYNC B0 ;  /* 0x0000000000007941 */ /* 0x000fea0003800000 */
.L_x_2202:
        /* <DEDUP_REMOVED lines=31> */
.L_x_2205:
[----:B------:R-:W-:Y:S05]  /*11940*/  BSYNC B0 ;  /* 0x0000000000007941 */ /* 0x000fea0003800000 */
.L_x_2204:
        /* <DEDUP_REMOVED lines=34> */
.L_x_2210:
        /* <DEDUP_REMOVED lines=19> */
.L_x_2209:
[----:B------:R-:W-:Y:S05]  /*11ca0*/  BSYNC B1 ;  /* 0x0000000000017941 */ /* 0x000fea0003800000 */
.L_x_2208:
[----:B------:R-:W-:Y:S05]  /*11cb0*/  BRA `(.L_x_2211) ;  /* 0x0000022000007947 */ /* 0x000fea0003800000 */
.L_x_2207:
        /* <DEDUP_REMOVED lines=15> */
.L_x_2212:
        /* <DEDUP_REMOVED lines=19> */
.L_x_2211:
[----:B------:R-:W-:Y:S05]  /*11ee0*/  BSYNC B0 ;  /* 0x0000000000007941 */ /* 0x000fea0003800000 */
.L_x_2206:
        /* <DEDUP_REMOVED lines=18> */
.L_x_2216:
        /* <DEDUP_REMOVED lines=30> */
.L_x_2215:
[----:B------:R-:W-:Y:S05]  /*121f0*/  BSYNC B0 ;  /* 0x0000000000007941 */ /* 0x000fea0003800000 */
.L_x_2214:
[----:B0-----:R-:W-:Y:S01]  /*12200*/  IMAD.MOV.U32 R29, RZ, RZ, R36 ;  /* 0x000000ffff1d7224 */ /* 0x001fe200078e0024 */
[----:B------:R-:W-:Y:S05]  /*12210*/  @P2 BRA `(.L_x_2216) ;  /* 0xfffffdf000002947 */ /* 0x000fea000383ffff */
.L_x_2213:
        /* <DEDUP_REMOVED lines=22> */
.L_x_2221:
        /* <DEDUP_REMOVED lines=27> */
.L_x_2220:
[----:B------:R-:W-:Y:S05]  /*12530*/  BSYNC B0 ;  /* 0x0000000000007941 */ /* 0x000fea0003800000 */
.L_x_2219:
[----:B------:R-:W-:-:S04]  /*12540*/  SHF.R.S32.HI R37, RZ, 0x1, R37 ;  /* 0x00000001ff257819 */ /* 0x000fc80000011425 */
[----:B------:R-:W-:-:S13]  /*12550*/  ISETP.GE.AND P0, PT, R37, 0x20, PT ;  /* 0x000000202500780c */ /* 0x000fda0003f06270 */
[----:B------:R-:W-:Y:S05]  /*12560*/  @P0 BRA `(.L_x_2221) ;  /* 0xfffffe1000000947 */ /* 0x000fea000383ffff */
[----:B------:R-:W-:-:S09]  /*12570*/  HFMA2.MMA R2, -RZ, RZ, 0, 1.9073486328125e-06 ;  /* 0x00000020ff027435 */ /* 0x000fd200000001ff */
.L_x_2218:
[----:B------:R-:W-:Y:S01]  /*12580*/  BAR.SYNC.DEFER_BLOCKING 0x0 ;  /* 0x0000000000007b1d */ /* 0x000fe20000010000 */
[----:B------:R-:W-:-:S13]  /*12590*/  ISETP.GE.AND P0, PT, R2, 0x2, PT ;  /* 0x000000020200780c */ /* 0x000fda0003f06270 */
[----:B------:R-:W-:Y:S05]  /*125a0*/  @!P0 BRA `(.L_x_2217) ;  /* 0x0000014000008947 */ /* 0x000fea0003800000 */
[----:B0-----:R-:W-:-:S05]  /*125b0*/  IMAD.MOV.U32 R21, RZ, RZ, 0x1 ;  /* 0x00000001ff157424 */ /* 0x001fca00078e00ff */
.L_x_2222:
        /* <DEDUP_REMOVED lines=19> */
.L_x_2217:
        /* <DEDUP_REMOVED lines=21> */
.L_x_2224:
        /* <DEDUP_REMOVED lines=27> */
.L_x_2226:
        /* <DEDUP_REMOVED lines=24> */
.L_x_2227:
        /* <DEDUP_REMOVED lines=24> */
.L_x_2228:
        /* <DEDUP_REMOVED lines=24> */
.L_x_2229:
[----:B------:R-:W-:-:S04]  /*12e70*/  IADD3 R22, P0, R22, c[0x0][0x548], RZ ;  /* 0x0001520016167a10 */ /* 0x000fc80007f1e0ff */
[----:B------:R-:W-:-:S05]  /*12e80*/  IADD3.X R23, RZ, c[0x0][0x54c], RZ, P0, !PT ;  /* 0x00015300ff177a10 */ /* 0x000fca00007fe4ff */
[----:B------:R-:W-:Y:S01]  /*12e90*/  STG.E.64 [R22.64], R16 ;  /* 0x0000001016007986 */ /* 0x000fe2000c101b24 */
[----:B------:R-:W-:Y:S05]  /*12ea0*/  EXIT ;  /* 0x000000000000794d */ /* 0x000fea0003800000 */
.L_x_2225:
[----:B------:R-:W-:Y:S04]  /*12eb0*/  STG.E.64 [R4.64], R28 ;  /* 0x0000001c04007986 */ /* 0x000fe8000c101b24 */
[----:B------:R-:W-:Y:S04]  /*12ec0*/  STG.E.64 [R4.64+0x8], R24 ;  /* 0x0000081804007986 */ /* 0x000fe8000c101b24 */
[----:B------:R-:W-:Y:S04]  /*12ed0*/  STG.E.64 [R4.64+0x10], R18 ;  /* 0x0000101204007986 */ /* 0x000fe8000c101b24 */
[----:B------:R-:W-:Y:S01]  /*12ee0*/  STG.E.64 [R4.64+0x18], R16 ;  /* 0x0000181004007986 */ /* 0x000fe2000c101b24 */
[----:B------:R-:W-:Y:S05]  /*12ef0*/  EXIT ;  /* 0x000000000000794d */ /* 0x000fea0003800000 */
.L_x_2223:
        /* <DEDUP_REMOVED lines=16> */
.L_x_2230:
        /* <DEDUP_REMOVED lines=27> */
.L_x_2232:
        /* <DEDUP_REMOVED lines=24> */
.L_x_2233:
        /* <DEDUP_REMOVED lines=24> */
.L_x_2234:
        /* <DEDUP_REMOVED lines=24> */
.L_x_2235:
[----:B------:R-:W-:-:S04]  /*13630*/  IADD3 R22, P0, R22, c[0x0][0x548], RZ ;  /* 0x0001520016167a10 */ /* 0x000fc80007f1e0ff */
[----:B------:R-:W-:-:S05]  /*13640*/  IADD3.X R23, RZ, c[0x0][0x54c], RZ, P0, !PT ;  /* 0x00015300ff177a10 */ /* 0x000fca00007fe4ff */
[----:B------:R-:W-:Y:S01]  /*13650*/  STG.E.64 [R22.64], R16 ;  /* 0x0000001016007986 */ /* 0x000fe2000c101b24 */
[----:B------:R-:W-:Y:S05]  /*13660*/  EXIT ;  /* 0x000000000000794d */ /* 0x000fea0003800000 */
.L_x_2231:
[----:B------:R-:W-:Y:S04]  /*13670*/  STG.E.64 [R6.64], R28 ;  /* 0x0000001c06007986 */ /* 0x000fe8000c101b24 */
[----:B------:R-:W-:Y:S04]  /*13680*/  STG.E.64 [R8.64], R24 ;  /* 0x0000001808007986 */ /* 0x000fe8000c101b24 */
[----:B------:R-:W-:Y:S04]  /*13690*/  STG.E.64 [R10.64], R18 ;  /* 0x000000120a007986 */ /* 0x000fe8000c101b24 */
[----:B------:R-:W-:Y:S01]  /*136a0*/  STG.E.64 [R12.64], R16 ;  /* 0x000000100c007986 */ /* 0x000fe2000c101b24 */
[----:B------:R-:W-:Y:S05]  /*136b0*/  EXIT ;  /* 0x000000000000794d */ /* 0x000fea0003800000 */
.L_x_2195:
        /* <DEDUP_REMOVED lines=28> */
.L_x_2237:
[----:B------:R-:W-:Y:S01]  /*13880*/  IMAD.MOV.U32 R26, RZ, RZ, R62 ;  /* 0x000000ffff1a7224 */ /* 0x000fe200078e003e */
[----:B------:R-:W-:Y:S01]  /*13890*/  MOV R27, R63 ;  /* 0x0000003f001b7202 */ /* 0x000fe20000000f00 */
        /* <DEDUP_REMOVED lines=13> */
[----:B------:R0:W2:Y:S01]  /*13970*/  LDC.64 R2, c[0x4][R0] ;  /* 0x0100000000027b82 */ /* 0x0000a20000000a00 */
[----:B------:R-:W-:Y:S01]  /*13980*/  IMAD.MOV.U32 R5, RZ, RZ, c[0x4][0x7cc] ;  /* 0x0101f300ff057624 */ /* 0x000fe200078e00ff */
[----:B------:R-:W-:Y:S01]  /*13990*/  MOV R6, c[0x4][0x7b8] ;  /* 0x0101ee0000067a02 */ /* 0x000fe20000000f00 */
[----:B------:R-:W-:Y:S01]  /*139a0*/  IMAD.MOV.U32 R7, RZ, RZ, c[0x4][0x7bc] ;  /* 0x0101ef00ff077624 */ /* 0x000fe200078e00ff */
[----:B------:R-:W-:Y:S01]  /*139b0*/  MOV R11, c[0x4][0x55c] ;  /* 0x01015700000b7a02 */ /* 0x000fe20000000f00 */
        /* <DEDUP_REMOVED lines=10> */
.L_x_2239:
        /* <DEDUP_REMOVED lines=9> */
[----:B0-----:R0:W2:Y:S01]  /*13af0*/  LDC.64 R2, c[0x4][R0] ;  /* 0x0100000000027b82 */ /* 0x0010a20000000a00 */
[----:B------:R-:W-:Y:S01]  /*13b00*/  IMAD.MOV.U32 R5, RZ, RZ, c[0x4][0x7cc] ;  /* 0x0101f300ff057624 */ /* 0x000fe200078e00ff */
[----:B------:R-:W-:Y:S01]  /*13b10*/  MOV R6, c[0x4][0x7b8] ;  /* 0x0101ee0000067a02 */ /* 0x000fe20000000f00 */
[----:B------:R-:W-:Y:S01]  /*13b20*/  IMAD.MOV.U32 R7, RZ, RZ, c[0x4][0x7bc] ;  /* 0x0101ef00ff077624 */ /* 0x000fe200078e00ff */
[----:B------:R-:W-:Y:S01]  /*13b30*/  MOV R11, c[0x4][0x55c] ;  /* 0x01015700000b7a02 */ /* 0x000fe20000000f00 */
[----:B------:R-:W-:-:S02]  /*13b40*/  IMAD.MOV.U32 R10, RZ, RZ, c[0x4][0x558] ;  /* 0x01015600ff0a7624 */ /* 0x000fc400078e00ff */
[----:B------:R-:W-:Y:S02]  /*13b50*/  IMAD.MOV.U32 R12, RZ, RZ, 0x1 ;  /* 0x00000001ff0c7424 */ /* 0x000fe400078e00ff */
        /* <DEDUP_REMOVED lines=8> */
.L_x_2240:
        /* <DEDUP_REMOVED lines=9> */
[----:B0-----:R0:W3:Y:S01]  /*13c70*/  LDC.64 R2, c[0x4][R0] ;  /* 0x0100000000027b82 */ /* 0x0010e20000000a00 */
        /* <DEDUP_REMOVED lines=14> */
.L_x_2241:
[----:B0-----:R-:W-:Y:S02]  /*13d60*/  IADD3 R2, P0, R23, c[0x0][0x548], RZ ;  /* 0x0001520017027a10 */ /* 0x001fe40007f1e0ff */
        /* <DEDUP_REMOVED lines=23> */
.L_x_2242:
[----:B------:R-:W-:-:S05]  /*13ee0*/  IADD3 R22, P0, R22, c[0x0][0x548], RZ ;  /* 0x0001520016167a10 */ /* 0x000fca0007f1e0ff */
[----:B------:R-:W-:-:S05]  /*13ef0*/  IMAD.X R23, RZ, RZ, c[0x0][0x54c], P0 ;  /* 0x00015300ff177624 */ /* 0x000fca00000e06ff */
[----:B------:R-:W-:Y:S01]  /*13f00*/  STG.E.64 [R22.64], R16 ;  /* 0x0000001016007986 */ /* 0x000fe2000c101b24 */
[----:B------:R-:W-:Y:S05]  /*13f10*/  EXIT ;  /* 0x000000000000794d */ /* 0x000fea0003800000 */
.L_x_2238:
[----:B------:R-:W-:Y:S04]  /*13f20*/  STG.E.64 [R4.64], R28 ;  /* 0x0000001c04007986 */ /* 0x000fe8000c101b24 */
[----:B------:R-:W-:Y:S04]  /*13f30*/  STG.E.64 [R4.64+0x8], R26 ;  /* 0x0000081a04007986 */ /* 0x000fe8000c101b24 */
[----:B------:R-:W-:Y:S04]  /*13f40*/  STG.E.64 [R4.64+0x10], R18 ;  /* 0x0000101204007986 */ /* 0x000fe8000c101b24 */
[----:B------:R-:W-:Y:S01]  /*13f50*/  STG.E.64 [R4.64+0x18], R16 ;  /* 0x0000181004007986 */ /* 0x000fe2000c101b24 */
[----:B------:R-:W-:Y:S05]  /*13f60*/  EXIT ;  /* 0x000000000000794d */ /* 0x000fea0003800000 */
.L_x_2236:
        /* <DEDUP_REMOVED lines=16> */
.L_x_2243:
[----:B------:R-:W-:Y:S01]  /*14070*/  MOV R26, R62 ;  /* 0x0000003e001a7202 */ /* 0x000fe20000000f00 */
        /* <DEDUP_REMOVED lines=29> */
.L_x_2245:
        /* <DEDUP_REMOVED lines=24> */
.L_x_2246:
        /* <DEDUP_REMOVED lines=24> */
.L_x_2247:
        /* <DEDUP_REMOVED lines=24> */
.L_x_2248:
[----:B------:R-:W-:-:S04]  /*146d0*/  IADD3 R22, P0, R22, c[0x0][0x548], RZ ;  /* 0x0001520016167a10 */ /* 0x000fc80007f1e0ff */
[----:B------:R-:W-:-:S05]  /*146e0*/  IADD3.X R23, RZ, c[0x0][0x54c], RZ, P0, !PT ;  /* 0x00015300ff177a10 */ /* 0x000fca00007fe4ff */
[----:B------:R-:W-:Y:S01]  /*146f0*/  STG.E.64 [R22.64], R16 ;  /* 0x0000001016007986 */ /* 0x000fe2000c101b24 */
[----:B------:R-:W-:Y:S05]  /*14700*/  EXIT ;  /* 0x000000000000794d */ /* 0x000fea0003800000 */
.L_x_2244:
[----:B------:R-:W-:Y:S04]  /*14710*/  STG.E.64 [R6.64], R28 ;  /* 0x0000001c06007986 */ /* 0x000fe8000c101b24 */
[----:B------:R-:W-:Y:S04]  /*14720*/  STG.E.64 [R8.64], R26 ;  /* 0x0000001a08007986 */ /* 0x000fe8000c101b24 */
[----:B------:R-:W-:Y:S04]  /*14730*/  STG.E.64 [R10.64], R18 ;  /* 0x000000120a007986 */ /* 0x000fe8000c101b24 */
[----:B------:R-:W-:Y:S01]  /*14740*/  STG.E.64 [R20.64], R16 ;  /* 0x0000001014007986 */ /* 0x000fe2000c101b24 */
[----:B------:R-:W-:Y:S05]  /*14750*/  EXIT ;  /* 0x000000000000794d */ /* 0x000fea0003800000 */
.L_x_2249:
        /* <DEDUP_REMOVED lines=10> */
.L_x_9887:


//--------------------- .text._ZN2at6native13reduce_kernelILi512ELi1ENS0_8ReduceOpIiNS0_14func_wrapper_tImZNS0_15xor_sum_functorIivEclERNS_14TensorIteratorEEUlmmE_EEjmLi4ELi4EEEEEvT1_ --------------------------
	.section	.text._ZN2at6native13reduce_kernelILi512ELi1ENS0_8ReduceOpIiNS0_14func_wrapper_tImZNS0_15xor_sum_functorIivEclERNS_14TensorIteratorEEUlmmE_EEjmLi4ELi4EEEEEvT1_,"ax",@progbits
	.sectioninfo	@"SHI_REGISTERS=32"
	.align	128
        .global         _ZN2at6native13reduce_kernelILi512ELi1ENS0_8ReduceOpIiNS0_14func_wrapper_tImZNS0_15xor_sum_functorIivEclERNS_14TensorIteratorEEUlmmE_EEjmLi4ELi4EEEEEvT1_
        .type           _ZN2at6native13reduce_kernelILi512ELi1ENS0_8ReduceOpIiNS0_14func_wrapper_tImZNS0_15xor_sum_functorIivEclERNS_14TensorIteratorEEUlmmE_EEjmLi4ELi4EEEEEvT1_,@function
        .size           _ZN2at6native13reduce_kernelILi512ELi1ENS0_8ReduceOpIiNS0_14func_wrapper_tImZNS0_15xor_sum_functorIivEclERNS_14TensorIteratorEEUlmmE_EEjmLi4ELi4EEEEEvT1_,(.L_x_9888 - _ZN2at6native13reduce_kernelILi512ELi1ENS0_8ReduceOpIiNS0_14func_wrapper_tImZNS0_15xor_sum_functorIivEclERNS_14TensorIteratorEEUlmmE_EEjmLi4ELi4EEEEEvT1_)
        .other          _ZN2at6native13reduce_kernelILi512ELi1ENS0_8ReduceOpIiNS0_14func_wrapper_tImZNS0_15xor_sum_functorIivEclERNS_14TensorIteratorEEUlmmE_EEjmLi4ELi4EEEEEvT1_,@"STO_CUDA_ENTRY STV_DEFAULT"
_ZN2at6native13reduce_kernelILi512ELi1ENS0_8ReduceOpIiNS0_14func_wrapper_tImZNS0_15xor_sum_functorIivEclERNS_14TensorIteratorEEUlmmE_EEjmLi4ELi4EEEEEvT1_:
.text._ZN2at6native13reduce_kernelILi512ELi1ENS0_8ReduceOpIiNS0_14func_wrapper_tImZNS0_15xor_sum_functorIivEclERNS_14TensorIteratorEEUlmmE_EEjmLi4ELi4EEEEEvT1_:
        /* <DEDUP_REMOVED lines=208> */
.L_x_2250:
        /* <DEDUP_REMOVED lines=41> */
.L_x_2259:
[----:B------:R-:W-:Y:S05]  /*0f90*/  BSYNC B3 ;  /* 0x0000000000037941 */ /* 0x000fea0003800000 */
.L_x_2258:
        /* <DEDUP_REMOVED lines=8> */
[----:B--2---:R-:W-:Y:S02]  /*1020*/  SHF.R.S32.HI R0, RZ, 0x1f, R4 ;  /* 0x0000001fff007819 */ /* 0x004fe40000011404 */
[----:B------:R-:W-:Y:S02]  /*1030*/  LOP3.LUT R3, R4, c[0x0][0x168], RZ, 0x3c, !PT ;  /* 0x00005a0004037a12 */ /* 0x000fe400078e3cff */
[----:B------:R-:W-:Y:S02]  /*1040*/  LOP3.LUT R0, R0, c[0x0][0x16c], RZ, 0x3c, !PT ;  /* 0x00005b0000007a12 */ /* 0x000fe400078e3cff */
.L_x_2257:
[----:B------:R-:W-:Y:S05]  /*1050*/  BSYNC B2 ;  /* 0x0000000000027941 */ /* 0x000fea0003800000 */
.L_x_2256:
[C---:B------:R-:W-:Y:S02]  /*1060*/  IADD3 R5, P0, -R7.reuse, 0x4, RZ ;  /* 0x0000000407057810 */ /* 0x040fe40007f1e1ff */
[----:B------:R-:W-:Y:S02]  /*1070*/  IADD3 R13, R7, c[0x0][0x174], RZ ;  /* 0x00005d00070d7a10 */ /* 0x000fe40007ffe0ff */
[----:B------:R-:W-:-:S02]  /*1080*/  LEA R14, P1, R5, R14, 0x2 ;  /* 0x0000000e050e7211 */ /* 0x000fc400078210ff */
[----:B------:R-:W-:Y:S02]  /*1090*/  IADD3.X R4, RZ, -0x1, RZ, P0, !PT ;  /* 0xffffffffff047810 */ /* 0x000fe400007fe4ff */
[----:B------:R-:W-:Y:S02]  /*10a0*/  IADD3 R13, R13, -0x4, RZ ;  /* 0xfffffffc0d0d7810 */ /* 0x000fe40007ffe0ff */
[----:B------:R-:W-:Y:S02]  /*10b0*/  LEA.HI.X R15, R5, R15, R4, 0x2, P1 ;  /* 0x0000000f050f7211 */ /* 0x000fe400008f1404 */
.L_x_2255:
[----:B------:R-:W-:Y:S05]  /*10c0*/  BSYNC B1 ;  /* 0x0000000000017941 */ /* 0x000fea0003800000 */
.L_x_2254:
        /* <DEDUP_REMOVED lines=15> */
[----:B------:R-:W-:Y:S02]  /*11c0*/  MOV R9, c[0x0][0x16c] ;  /* 0x00005b0000097a02 */ /* 0x000fe40000000f00 */
.L_x_2262:
[----:B------:R-:W-:-:S06]  /*11d0*/  IMAD.WIDE.U32 R4, R21, 0x10, R14 ;  /* 0x0000001015047825 */ /* 0x000fcc00078e000e */
[----:B------:R-:W2:Y:S01]  /*11e0*/  LDG.E.128 R4, [R4.64] ;  /* 0x0000002404047981 */ /* 0x000ea2000c1e1d00 */
[----:B------:R-:W-:-:S04]  /*11f0*/  IADD3 R21, R21, c[0x0][0x17c], RZ ;  /* 0x00005f0015157a10 */ /* 0x000fc80007ffe0ff */
[----:B------:R-:W-:-:S04]  /*1200*/  LEA R18, R21, 0x3, 0x2 ;  /* 0x0000000315127811 */ /* 0x000fc800078e10ff */
[----:B------:R-:W-:Y:S02]  /*1210*/  ISETP.GE.U32.AND P0, PT, R18, R13, PT ;  /* 0x0000000d1200720c */ /* 0x000fe40003f06070 */
[----:B--2---:R-:W-:Y:S02]  /*1220*/  LOP3.LUT R10, R10, R6, RZ, 0x3c, !PT ;  /* 0x000000060a0a7212 */ /* 0x004fe400078e3cff */
        /* <DEDUP_REMOVED lines=10> */
[----:B------:R-:W-:Y:S01]  /*12d0*/  LOP3.LUT R8, R8, R7, RZ, 0x3c, !PT ;  /* 0x0000000708087212 */ /* 0x000fe200078e3cff */
[----:B------:R-:W-:Y:S05]  /*12e0*/  @!P0 BRA `(.L_x_2262) ;  /* 0xfffffee000008947 */ /* 0x000fea000383ffff */
.L_x_2261:
[----:B------:R-:W-:Y:S05]  /*12f0*/  BSYNC B1 ;  /* 0x0000000000017941 */ /* 0x000fea0003800000 */
.L_x_2260:
        /* <DEDUP_REMOVED lines=8> */
.L_x_2264:
[----:B------:R-:W-:Y:S05]  /*1380*/  BSYNC B1 ;  /* 0x0000000000017941 */ /* 0x000fea0003800000 */
.L_x_2263:
        /* <DEDUP_REMOVED lines=10> */
[----:B--2---:R-:W-:Y:S02]  /*1430*/  SHF.R.S32.HI R5, RZ, 0x1f, R14 ;  /* 0x0000001fff057819 */ /* 0x004fe4000001140e */
[----:B------:R-:W-:Y:S02]  /*1440*/  LOP3.LUT R3, R3, R14, RZ, 0x3c, !PT ;  /* 0x0000000e03037212 */ /* 0x000fe400078e3cff */
[----:B------:R-:W-:Y:S02]  /*1450*/  LOP3.LUT R0, R0, R5, RZ, 0x3c, !PT ;  /* 0x0000000500007212 */ /* 0x000fe400078e3cff */
.L_x_2266:
[----:B------:R-:W-:Y:S05]  /*1460*/  BSYNC B1 ;  /* 0x0000000000017941 */ /* 0x000fea0003800000 */
.L_x_2265:
[----:B------:R-:W-:Y:S02]  /*1470*/  LOP3.LUT R3, R10, R12, R3, 0x96, !PT ;  /* 0x0000000c0a037212 */ /* 0x000fe400078e9603 */
[----:B------:R-:W-:Y:S02]  /*1480*/  LOP3.LUT R7, R11, R9, R0, 0x96, !PT ;  /* 0x000000090b077212 */ /* 0x000fe400078e9600 */
[----:B------:R-:W-:-:S02]  /*1490*/  LOP3.LUT R24, R24, R3, RZ, 0x3c, !PT ;  /* 0x0000000318187212 */ /* 0x000fc400078e3cff */
[----:B------:R-:W-:Y:S01]  /*14a0*/  LOP3.LUT R7, R8, R7, RZ, 0x3c, !PT ;  /* 0x0000000708077212 */ /* 0x000fe200078e3cff */
[----:B------:R-:W-:Y:S05]  /*14b0*/  BRA `(.L_x_2252) ;  /* 0x00007d5000007947 */ /* 0x000fea0003800000 */
.L_x_2253:
        /* <DEDUP_REMOVED lines=30> */
.L_x_2276:
        /* <DEDUP_REMOVED lines=215> */
.L_x_2271:
        /* <DEDUP_REMOVED lines=228> */
.L_x_2272:
        /* <DEDUP_REMOVED lines=229> */
.L_x_2273:
        /* <DEDUP_REMOVED lines=217> */
.L_x_2274:
[----:B0-----:R-:W-:-:S04]  /*4e30*/  LOP3.LUT R3, R11, 0xfffffffc, RZ, 0xc0, !PT ;  /* 0xfffffffc0b037812 */ /* 0x001fc800078ec0ff */
[----:B------:R-:W-:-:S05]  /*4e40*/  IADD3 R2, P1, R14, R3, RZ ;  /* 0x000000030e027210 */ /* 0x000fca0007f3e0ff */
[----:B------:R-:W-:-:S06]  /*4e50*/  IMAD.X R3, RZ, RZ, R15, P1 ;  /* 0x000000ffff037224 */ /* 0x000fcc00008e060f */
[----:B------:R-:W2:Y:S01]  /*4e60*/  LDG.E R3, [R2.64] ;  /* 0x0000002402037981 */ /* 0x000ea2000c1e1900 */
[----:B------:R-:W-:Y:S02]  /*4e70*/  IADD3 R23, R23, c[0x0][0x17c], RZ ;  /* 0x00005f0017177a10 */ /* 0x000fe40007ffe0ff */
[----:B------:R-:W-:Y:S02]  /*4e80*/  MOV R10, c[0x0][0x17c] ;  /* 0x00005f00000a7a02 */ /* 0x000fe40000000f00 */
[----:B-----5:R-:W-:Y:S02]  /*4e90*/  SHF.R.S32.HI R11, RZ, 0x1f, R5 ;  /* 0x0000001fff0b7819 */ /* 0x020fe40000011405 */
[----:B------:R-:W-:Y:S01]  /*4ea0*/  SHF.R.S32.HI R12, RZ, 0x1f, R4 ;  /* 0x0000001fff0c7819 */ /* 0x000fe20000011404 */
[----:B------:R-:W-:Y:S01]  /*4eb0*/  IMAD R10, R10, 0x3, R23 ;  /* 0x000000030a0a7824 */ /* 0x000fe200078e0217 */
[----:B------:R-:W-:Y:S02]  /*4ec0*/  LOP3.LUT R6, R6, R11, RZ, 0x3c, !PT ;  /* 0x0000000b06067212 */ /* 0x000fe400078e3cff */
[----:B------:R-:W-:-:S02]  /*4ed0*/  SHF.R.S32.HI R11, RZ, 0x1f, R0 ;  /* 0x0000001fff0b7819 */ /* 0x000fc40000011400 */
[----:B------:R-:W-:Y:S02]  /*4ee0*/  ISETP.GE.U32.AND P1, PT, R10, c[0x0][0x174], PT ;  /* 0x00005d000a007a0c */ /* 0x000fe40003f26070 */
[----:B------:R-:W-:Y:S02]  /*4ef0*/  LOP3.LUT R7, R7, R12, RZ, 0x3c, !PT ;  /* 0x0000000c07077212 */ /* 0x000fe400078e3cff */
[----:B------:R-:W-:Y:S02]  /*4f00*/  LOP3.LUT R20, R20, R11, RZ, 0x3c, !PT ;  /* 0x0000000b14147212 */ /* 0x000fe400078e3cff */
[----:B------:R-:W-:Y:S02]  /*4f10*/  LOP3.LUT R8, R8, R5, RZ, 0x3c, !PT ;  /* 0x0000000508087212 */ /* 0x000fe400078e3cff */
[----:B------:R-:W-:Y:S02]  /*4f20*/  LOP3.LUT R9, R9, R4, RZ, 0x3c, !PT ;  /* 0x0000000409097212 */ /* 0x000fe400078e3cff */
[----:B------:R-:W-:-:S02]  /*4f30*/  LOP3.LUT R21, R21, R0, RZ, 0x3c, !PT ;  /* 0x0000000015157212 */ /* 0x000fc400078e3cff */
[----:B--2---:R-:W-:Y:S02]  /*4f40*/  SHF.R.S32.HI R13, RZ, 0x1f, R3 ;  /* 0x0000001fff0d7819 */ /* 0x004fe40000011403 */
[----:B------:R-:W-:Y:S02]  /*4f50*/  LOP3.LUT R24, R24, R3, RZ, 0x3c, !PT ;  /* 0x0000000318187212 */ /* 0x000fe400078e3cff */
[----:B------:R-:W-:Y:S01]  /*4f60*/  LOP3.LUT R22, R22, R13, RZ, 0x3c, !PT ;  /* 0x0000000d16167212 */ /* 0x000fe200078e3cff */
[----:B------:R-:W-:Y:S01]  /*4f70*/  @P1 CALL.REL.NOINC `(.L_x_2275) ;  /* 0x0000001000001944 */ /* 0x000fe20003c00000 */
[----:B------:R-:W-:Y:S05]  /*4f80*/  BRA `(.L_x_2276) ;  /* 0xffffc71000007947 */ /* 0x000fea000383ffff */
.L_x_2275:
[----:B------:R-:W-:Y:S05]  /*4f90*/  BSYNC B2 ;  /* 0x0000000000027941 */ /* 0x000fea0003800000 */
.L_x_2270:
[----:B------:R-:W-:Y:S05]  /*4fa0*/  BSYNC B1 ;  /* 0x0000000000017941 */ /* 0x000fea0003800000 */
.L_x_2269:
        /* <DEDUP_REMOVED lines=205> */
.L_x_2279:
        /* <DEDUP_REMOVED lines=207> */
.L_x_2280:
        /* <DEDUP_REMOVED lines=207> */
.L_x_2281:
        /* <DEDUP_REMOVED lines=207> */
.L_x_2282:
[----:B------:R-:W-:-:S04]  /*8350*/  LOP3.LUT R3, R18, 0xfffffffc, RZ, 0xc0, !PT ;  /* 0xfffffffc12037812 */ /* 0x000fc800078ec0ff */
[----:B------:R-:W-:-:S05]  /*8360*/  IADD3 R2, P1, R14, R3, RZ ;  /* 0x000000030e027210 */ /* 0x000fca0007f3e0ff */
[----:B------:R-:W-:-:S06]  /*8370*/  IMAD.X R3, RZ, RZ, R15, P1 ;  /* 0x000000ffff037224 */ /* 0x000fcc00008e060f */
[----:B------:R0:W5:Y:S02]  /*8380*/  LDG.E R3, [R2.64] ;  /* 0x0000002402037981 */ /* 0x000164000c1e1900 */
.L_x_2278:
[----:B0-----:R-:W-:Y:S05]  /*8390*/  BSYNC B1 ;  /* 0x0000000000017941 */ /* 0x001fea0003800000 */
.L_x_2277:
[----:B------:R-:W-:Y:S01]  /*83a0*/  BSSY B1, `(.L_x_2283) ;  /* 0x0000016000017945 */ /* 0x000fe20003800000 */
[----:B------:R-:W-:Y:S05]  /*83b0*/  @P0 BRA `(.L_x_2284) ;  /* 0x0000014000000947 */ /* 0x000fea0003800000 */
[----:B------:R-:W-:Y:S02]  /*83c0*/  IADD3 R23, R23, c[0x0][0x17c], RZ ;  /* 0x00005f0017177a10 */ /* 0x000fe40007ffe0ff */
[----:B-----5:R-:W-:Y:S02]  /*83d0*/  SHF.R.S32.HI R11, RZ, 0x1f, R5 ;  /* 0x0000001fff0b7819 */ /* 0x020fe40000011405 */
[----:B------:R-:W-:Y:S02]  /*83e0*/  ISETP.GE.U32.AND P0, PT, R23, c[0x0][0x174], PT ;  /* 0x00005d0017007a0c */ /* 0x000fe40003f06070 */
[----:B------:R-:W-:Y:S02]  /*83f0*/  LOP3.LUT R8, R8, R5, RZ, 0x3c, !PT ;  /* 0x0000000508087212 */ /* 0x000fe400078e3cff */
[----:B------:R-:W-:-:S09]  /*8400*/  LOP3.LUT R6, R6, R11, RZ, 0x3c, !PT ;  /* 0x0000000b06067212 */ /* 0x000fd200078e3cff */
[----:B------:R-:W-:Y:S05]  /*8410*/  @P0 BRA `(.L_x_2284) ;  /* 0x000000e000000947 */ /* 0x000fea0003800000 */
[----:B------:R-:W-:Y:S02]  /*8420*/  IADD3 R5, R23, c[0x0][0x17c], RZ ;  /* 0x00005f0017057a10 */ /* 0x000fe40007ffe0ff */
[----:B------:R-:W-:Y:S02]  /*8430*/  SHF.R.S32.HI R2, RZ, 0x1f, R4 ;  /* 0x0000001fff027819 */ /* 0x000fe40000011404 */
        /* <DEDUP_REMOVED lines=9> */
[----:B------:R-:W-:Y:S02]  /*84d0*/  @!P0 SHF.R.S32.HI R11, RZ, 0x1f, R3 ;  /* 0x0000001fff0b8819 */ /* 0x000fe40000011403 */
[----:B------:R-:W-:Y:S02]  /*84e0*/  @!P0 LOP3.LUT R24, R24, R3, RZ, 0x3c, !PT ;  /* 0x0000000318188212 */ /* 0x000fe400078e3cff */
[----:B------:R-:W-:Y:S02]  /*84f0*/  @!P0 LOP3.LUT R22, R22, R11, RZ, 0x3c, !PT ;  /* 0x0000000b16168212 */ /* 0x000fe400078e3cff */
.L_x_2284:
[----:B------:R-:W-:Y:S05]  /*8500*/  BSYNC B1 ;  /* 0x0000000000017941 */ /* 0x000fea0003800000 */
.L_x_2283:
[----:B------:R-:W-:Y:S02]  /*8510*/  LOP3.LUT R9, R21, R9, R8, 0x96, !PT ;  /* 0x0000000915097212 */ /* 0x000fe400078e9608 */
[----:B------:R-:W-:Y:S02]  /*8520*/  LOP3.LUT R7, R20, R7, R6, 0x96, !PT ;  /* 0x0000000714077212 */ /* 0x000fe400078e9606 */
[----:B------:R-:W-:Y:S02]  /*8530*/  LOP3.LUT R24, R24, R9, RZ, 0x3c, !PT ;  /* 0x0000000918187212 */ /* 0x000fe400078e3cff */
[----:B------:R-:W-:Y:S01]  /*8540*/  LOP3.LUT R7, R22, R7, RZ, 0x3c, !PT ;  /* 0x0000000716077212 */ /* 0x000fe200078e3cff */
[----:B------:R-:W-:Y:S05]  /*8550*/  BRA `(.L_x_2252) ;  /* 0x00000cb000007947 */ /* 0x000fea0003800000 */
.L_x_2268:
        /* <DEDUP_REMOVED lines=16> */
.L_x_2288:
        /* <DEDUP_REMOVED lines=8> */
[----:B------:R-:W2:Y:S01]  /*86e0*/  LDG.E R3, [R2.64] ;  /* 0x0000002402037981 */ /* 0x000ea2000c1e1900 */
[----:B------:R-:W-:-:S04]  /*86f0*/  IMAD.WIDE.U32 R4, R5, 0x4, R14 ;  /* 0x0000000405047825 */ /* 0x000fc800078e000e */
[--C-:B------:R-:W-:Y:S02]  /*8700*/  IMAD.WIDE.U32 R6, R7, 0x4, R14.reuse ;  /* 0x0000000407067825 */ /* 0x100fe400078e000e */
[----:B------:R-:W3:Y:S02]  /*8710*/  LDG.E R4, [R4.64] ;  /* 0x0000002404047981 */ /* 0x000ee4000c1e1900 */
[----:B------:R-:W-:Y:S02]  /*8720*/  IMAD.WIDE.U32 R8, R9, 0x4, R14 ;  /* 0x0000000409087825 */ /* 0x000fe400078e000e */
[----:B------:R-:W4:Y:S04]  /*8730*/  LDG.E R7, [R6.64] ;  /* 0x0000002406077981 */ /* 0x000f28000c1e1900 */
[----:B------:R-:W5:Y:S01]  /*8740*/  LDG.E R21, [R8.64] ;  /* 0x0000002408157981 */ /* 0x000f62000c1e1900 */
[----:B------:R-:W-:-:S05]  /*8750*/  IADD3 R23, R19, c[0x0][0x17c], RZ ;  /* 0x00005f0013177a10 */ /* 0x000fca0007ffe0ff */
[----:B------:R-:W-:-:S05]  /*8760*/  IMAD R19, R28, 0x3, R23 ;  /* 0x000000031c137824 */ /* 0x000fca00078e0217 */
[----:B------:R-:W-:Y:S02]  /*8770*/  ISETP.GE.U32.AND P0, PT, R19, c[0x0][0x174], PT ;  /* 0x00005d0013007a0c */ /* 0x000fe40003f06070 */
[----:B--2---:R-:W-:Y:S02]  /*8780*/  SHF.R.S32.HI R19, RZ, 0x1f, R3 ;  /* 0x0000001fff137819 */ /* 0x004fe40000011403 */
[----:B------:R-:W-:Y:S02]  /*8790*/  LOP3.LUT R12, R12, R3, RZ, 0x3c, !PT ;  /* 0x000000030c0c7212 */ /* 0x000fe400078e3cff */
[----:B---3--:R-:W-:Y:S02]  /*87a0*/  SHF.R.S32.HI R27, RZ, 0x1f, R4 ;  /* 0x0000001fff1b7819 */ /* 0x008fe40000011404 */
[----:B----4-:R-:W-:Y:S02]  /*87b0*/  SHF.R.S32.HI R29, RZ, 0x1f, R7 ;  /* 0x0000001fff1d7819 */ /* 0x010fe40000011407 */
[----:B-----5:R-:W-:-:S02]  /*87c0*/  SHF.R.S32.HI R5, RZ, 0x1f, R21 ;  /* 0x0000001fff057819 */ /* 0x020fc40000011415 */
[----:B------:R-:W-:Y:S02]  /*87d0*/  LOP3.LUT R18, R18, R19, RZ, 0x3c, !PT ;  /* 0x0000001312127212 */ /* 0x000fe400078e3cff */
[----:B------:R-:W-:Y:S02]  /*87e0*/  LOP3.LUT R13, R13, R27, RZ, 0x3c, !PT ;  /* 0x0000001b0d0d7212 */ /* 0x000fe400078e3cff */
[----:B------:R-:W-:Y:S02]  /*87f0*/  LOP3.LUT R10, R10, R29, RZ, 0x3c, !PT ;  /* 0x0000001d0a0a7212 */ /* 0x000fe400078e3cff */
[----:B------:R-:W-:Y:S02]  /*8800*/  LOP3.LUT R22, R22, R5, RZ, 0x3c, !PT ;  /* 0x0000000516167212 */ /* 0x000fe400078e3cff */
[----:B------:R-:W-:Y:S02]  /*8810*/  LOP3.LUT R11, R11, R4, RZ, 0x3c, !PT ;  /* 0x000000040b0b7212 */ /* 0x000fe400078e3cff */
[----:B------:R-:W-:-:S02]  /*8820*/  LOP3.LUT R0, R0, R7, RZ, 0x3c, !PT ;  /* 0x0000000700007212 */ /* 0x000fc400078e3cff */
[----:B------:R-:W-:Y:S01]  /*8830*/  LOP3.LUT R24, R24, R21, RZ, 0x3c, !PT ;  /* 0x0000001518187212 */ /* 0x000fe200078e3cff */
[----:B------:R-:W-:Y:S05]  /*8840*/  @!P0 BRA `(.L_x_2288) ;  /* 0xfffffe1000008947 */ /* 0x000fea000383ffff */
[----:B------:R-:W-:Y:S05]  /*8850*/  BSYNC B2 ;  /* 0x0000000000027941 */ /* 0x000fea0003800000 */
.L_x_2287:
[----:B------:R-:W-:Y:S01]  /*8860*/  IMAD.MOV.U32 R9, RZ, RZ, R7 ;  /* 0x000000ffff097224 */ /* 0x000fe200078e0007 */
[----:B------:R-:W-:Y:S02]  /*8870*/  MOV R5, R3 ;  /* 0x0000000300057202 */ /* 0x000fe40000000f00 */
[----:B------:R-:W-:Y:S02]  /*8880*/  MOV R7, R21 ;  /* 0x0000001500077202 */ /* 0x000fe40000000f00 */
.L_x_2286:
[----:B------:R-:W-:Y:S05]  /*8890*/  BSYNC B1 ;  /* 0x0000000000017941 */ /* 0x000fea0003800000 */
.L_x_2285:
        /* <DEDUP_REMOVED lines=21> */
[----:B------:R0:W5:Y:S04]  /*89f0*/  LDG.E R9, [R2.64] ;  /* 0x0000002402097981 */ /* 0x000168000c1e1900 */
[----:B------:R0:W5:Y:S02]  /*8a00*/  @!P0 LDG.E R7, [R14.64] ;  /* 0x000000240e078981 */ /* 0x000164000c1e1900 */
.L_x_2290:
[----:B0-----:R-:W-:Y:S05]  /*8a10*/  BSYNC B1 ;  /* 0x0000000000017941 */ /* 0x001fea0003800000 */
.L_x_2289:
[----:B------:R-:W-:Y:S01]  /*8a20*/  BSSY B1, `(.L_x_2291) ;  /* 0x0000016000017945 */ /* 0x000fe20003800000 */
[----:B------:R-:W-:Y:S05]  /*8a30*/  @P1 BRA `(.L_x_2292) ;  /* 0x0000014000001947 */ /* 0x000fea0003800000 */
[----:B------:R-:W-:Y:S02]  /*8a40*/  IADD3 R23, R23, c[0x0][0x17c], RZ ;  /* 0x00005f0017177a10 */ /* 0x000fe40007ffe0ff */
[----:B-----5:R-:W-:Y:S02]  /*8a50*/  SHF.R.S32.HI R3, RZ, 0x1f, R5 ;  /* 0x0000001fff037819 */ /* 0x020fe40000011405 */
[----:B------:R-:W-:-:S02]  /*8a60*/  ISETP.GE.U32.AND P0, PT, R23, c[0x0][0x174], PT ;  /* 0x00005d0017007a0c */ /* 0x000fc40003f06070 */
        /* <DEDUP_REMOVED lines=17> */
.L_x_2292:
[----:B------:R-:W-:Y:S05]  /*8b80*/  BSYNC B1 ;  /* 0x0000000000017941 */ /* 0x000fea0003800000 */
.L_x_2291:
[----:B------:R-:W-:Y:S02]  /*8b90*/  LOP3.LUT R11, R0, R11, R12, 0x96, !PT ;  /* 0x0000000b000b7212 */ /* 0x000fe400078e960c */
[----:B-----5:R-:W-:Y:S02]  /*8ba0*/  LOP3.LUT R7, R10, R13, R18, 0x96, !PT ;  /* 0x0000000d0a077212 */ /* 0x020fe400078e9612 */
[----:B------:R-:W-:Y:S02]  /*8bb0*/  LOP3.LUT R24, R24, R11, RZ, 0x3c, !PT ;  /* 0x0000000b18187212 */ /* 0x000fe400078e3cff */
[----:B------:R-:W-:Y:S01]  /*8bc0*/  LOP3.LUT R7, R22, R7, RZ, 0x3c, !PT ;  /* 0x0000000716077212 */ /* 0x000fe200078e3cff */
[----:B------:R-:W-:Y:S05]  /*8bd0*/  BRA `(.L_x_2252) ;  /* 0x0000063000007947 */ /* 0x000fea0003800000 */
.L_x_2267:
        /* <DEDUP_REMOVED lines=11> */
[----:B------:R-:W-:-:S12]  /*8c90*/  IMAD.MOV.U32 R20, RZ, RZ, c[0x0][0x16c] ;  /* 0x00005b00ff147624 */ /* 0x000fd800078e00ff */
        /* <DEDUP_REMOVED lines=8> */
.L_x_2296:
[C---:B------:R-:W-:Y:S01]  /*8d20*/  IADD3 R5, R21.reuse, c[0x0][0x17c], RZ ;  /* 0x00005f0015057a10 */ /* 0x040fe20007ffe0ff */
[----:B------:R-:W-:-:S03]  /*8d30*/  IMAD.WIDE.U32 R2, R21, 0x4, R14 ;  /* 0x0000000415027825 */ /* 0x000fc600078e000e */
[C---:B------:R-:W-:Y:S01]  /*8d40*/  IADD3 R7, R5.reuse, c[0x0][0x17c], RZ ;  /* 0x00005f0005077a10 */ /* 0x040fe20007ffe0ff */
[--C-:B------:R-:W-:Y:S02]  /*8d50*/  IMAD.WIDE.U32 R4, R5, 0x4, R14.reuse ;  /* 0x0000000405047825 */ /* 0x100fe400078e000e */
[----:B------:R-:W2:Y:S01]  /*8d60*/  LDG.E R2, [R2.64] ;  /* 0x0000002402027981 */ /* 0x000ea2000c1e1900 */
[C---:B------:R-:W-:Y:S01]  /*8d70*/  IADD3 R23, R7.reuse, c[0x0][0x17c], RZ ;  /* 0x00005f0007177a10 */ /* 0x040fe20007ffe0ff */
[--C-:B------:R-:W-:Y:S02]  /*8d80*/  IMAD.WIDE.U32 R6, R7, 0x4, R14.reuse ;  /* 0x0000000407067825 */ /* 0x100fe400078e000e */
[----:B------:R-:W3:Y:S02]  /*8d90*/  LDG.E R5, [R4.64] ;  /* 0x0000002404057981 */ /* 0x000ee4000c1e1900 */
[C---:B------:R-:W-:Y:S02]  /*8da0*/  IMAD.WIDE.U32 R8, R23.reuse, 0x4, R14 ;  /* 0x0000000417087825 */ /* 0x040fe400078e000e */
[----:B------:R-:W4:Y:S04]  /*8db0*/  LDG.E R6, [R6.64] ;  /* 0x0000002406067981 */ /* 0x000f28000c1e1900 */
[----:B------:R-:W5:Y:S01]  /*8dc0*/  LDG.E R9, [R8.64] ;  /* 0x0000002408097981 */ /* 0x000f62000c1e1900 */
[----:B------:R-:W-:-:S05]  /*8dd0*/  IADD3 R21, R23, c[0x0][0x17c], RZ ;  /* 0x00005f0017157a10 */ /* 0x000fca0007ffe0ff */
[----:B------:R-:W-:-:S05]  /*8de0*/  IMAD R23, R22, 0x3, R21 ;  /* 0x0000000316177824 */ /* 0x000fca00078e0215 */
[----:B------:R-:W-:Y:S02]  /*8df0*/  ISETP.GE.U32.AND P0, PT, R23, c[0x0][0x174], PT ;  /* 0x00005d0017007a0c */ /* 0x000fe40003f06070 */
[----:B--2---:R-:W-:Y:S02]  /*8e00*/  SHF.R.S32.HI R23, RZ, 0x1f, R2 ;  /* 0x0000001fff177819 */ /* 0x004fe40000011402 */
[----:B---3--:R-:W-:Y:S02]  /*8e10*/  SHF.R.S32.HI R24, RZ, 0x1f, R5 ;  /* 0x0000001fff187819 */ /* 0x008fe40000011405 */
[----:B----4-:R-:W-:Y:S02]  /*8e20*/  SHF.R.S32.HI R27, RZ, 0x1f, R6 ;  /* 0x0000001fff1b7819 */ /* 0x010fe40000011406 */
[----:B-----5:R-:W-:Y:S02]  /*8e30*/  SHF.R.S32.HI R29, RZ, 0x1f, R9 ;  /* 0x0000001fff1d7819 */ /* 0x020fe40000011409 */
        /* <DEDUP_REMOVED lines=10> */
.L_x_2295:
[----:B------:R-:W-:Y:S01]  /*8ee0*/  IMAD.MOV.U32 R7, RZ, RZ, R5 ;  /* 0x000000ffff077224 */ /* 0x000fe200078e0005 */
[----:B------:R-:W-:Y:S02]  /*8ef0*/  MOV R4, R2 ;  /* 0x0000000200047202 */ /* 0x000fe40000000f00 */
[----:B------:R-:W-:Y:S02]  /*8f00*/  MOV R5, R9 ;  /* 0x0000000900057202 */ /* 0x000fe40000000f00 */
.L_x_2294:
[----:B------:R-:W-:Y:S05]  /*8f10*/  BSYNC B1 ;  /* 0x0000000000017941 */ /* 0x000fea0003800000 */
.L_x_2293:
        /* <DEDUP_REMOVED lines=19> */
.L_x_2298:
[----:B0-----:R-:W-:Y:S05]  /*9050*/  BSYNC B1 ;  /* 0x0000000000017941 */ /* 0x001fea0003800000 */
.L_x_2297:
        /* <DEDUP_REMOVED lines=22> */
.L_x_2300:
[----:B------:R-:W-:Y:S05]  /*91c0*/  BSYNC B1 ;  /* 0x0000000000017941 */ /* 0x000fea0003800000 */
.L_x_2299:
[----:B------:R-:W-:Y:S02]  /*91d0*/  LOP3.LUT R11, R11, R18, R19, 0x96, !PT ;  /* 0x000000120b0b7212 */ /* 0x000fe400078e9613 */
[----:B-----5:R-:W-:Y:S02]  /*91e0*/  LOP3.LUT R7, R12, R13, R20, 0x96, !PT ;  /* 0x0000000d0c077212 */ /* 0x020fe400078e9614 */
[----:B------:R-:W-:Y:S02]  /*91f0*/  LOP3.LUT R24, R0, R11, RZ, 0x3c, !PT ;  /* 0x0000000b00187212 */ /* 0x000fe400078e3cff */
[----:B------:R-:W-:-:S02]  /*9200*/  LOP3.LUT R7, R10, R7, RZ, 0x3c, !PT ;  /* 0x000000070a077212 */ /* 0x000fc400078e3cff */
.L_x_2252:
[----:B------:R-:W-:Y:S05]  /*9210*/  BSYNC B0 ;  /* 0x0000000000007941 */ /* 0x000fea0003800000 */
.L_x_2251:
[----:B------:R-:W-:-:S13]  /*9220*/  ISETP.NE.AND P0, PT, RZ, c[0x0][0x18c], PT ;  /* 0x00006300ff007a0c */ /* 0x000fda0003f05270 */
[----:B------:R-:W-:Y:S05]  /*9230*/  @!P0 BRA `(.L_x_2301) ;  /* 0x0000015000008947 */ /* 0x000fea0003800000 */
[----:B-----5:R-:W-:Y:S01]  /*9240*/  IMAD R5, R25, c[0x0][0x0], R26 ;  /* 0x0000000019057a24 */ /* 0x020fe200078e021a */
[----:B------:R-:W-:Y:S01]  /*9250*/  ULDC UR4, c[0x0][0x4] ;  /* 0x0000010000047ab9 */ /* 0x000fe20000000800 */
[----:B------:R-:W-:Y:S01]  /*9260*/  IMAD.MOV.U32 R6, RZ, RZ, R24 ;  /* 0x000000ffff067224 */ /* 0x000fe200078e0018 */
[----:B------:R-:W-:-:S04]  /*9270*/  USHF.R.U32.HI UR4, URZ, 0x1, UR4 ;  /* 0x000000013f047899 */ /* 0x000fc80008011604 */
[----:B------:R0:W-:Y:S02]  /*9280*/  STS.64 [R5.X8+0x10], R6 ;  /* 0x0000100605007388 */ /* 0x0001e40000008a00 */
[----:B------:R-:W-:-:S13]  /*9290*/  ISETP.NE.AND P0, PT, RZ, UR4, PT ;  /* 0x00000004ff007c0c */ /* 0x000fda000bf05270 */
[----:B------:R-:W-:Y:S05]  /*92a0*/  @!P0 BRA `(.L_x_2301) ;  /* 0x000000e000008947 */ /* 0x000fea0003800000 */
[----:B0-----:R-:W-:-:S05]  /*92b0*/  MOV R0, UR4 ;  /* 0x0000000400007c02 */ /* 0x001fca0008000f00 */
.L_x_2302:
        /* <DEDUP_REMOVED lines=13> */
.L_x_2301:
[----:B0-----:R-:W-:-:S13]  /*9390*/  ISETP.NE.AND P0, PT, RZ, c[0x0][0x188], PT ;  /* 0x00006200ff007a0c */ /* 0x001fda0003f05270 */
[----:B------:R-:W-:Y:S05]  /*93a0*/  @!P0 BRA `(.L_x_2303) ;  /* 0x0000027000008947 */ /* 0x000fea0003800000 */
[----:B------:R-:W-:Y:S01]  /*93b0*/  IMAD.MOV.U32 R2, RZ, RZ, c[0x0][0x0] ;  /* 0x00000000ff027624 */ /* 0x000fe200078e00ff */
[----:B-----5:R-:W-:-:S04]  /*93c0*/  MOV R0, c[0x0][0x0] ;  /* 0x0000000000007a02 */ /* 0x020fc80000000f00 */
[----:B------:R-:W-:-:S13]  /*93d0*/  ISETP.GT.AND P0, PT, R2, 0x20, PT ;  /* 0x000000200200780c */ /* 0x000fda0003f04270 */
[----:B------:R-:W-:Y:S05]  /*93e0*/  @!P0 BRA `(.L_x_2304) ;  /* 0x0000018000008947 */ /* 0x000fea0003800000 */
[----:B------:R-:W-:Y:S01]  /*93f0*/  IMAD R9, R25, c[0x0][0x0], R26 ;  /* 0x0000000019097a24 */ /* 0x000fe200078e021a */
[----:B------:R-:W-:Y:S01]  /*9400*/  LEA.HI R0, R2, c[0x0][0x0], RZ, 0x1 ;  /* 0x0000000002007a11 */ /* 0x000fe200078f08ff */
[----:B------:R-:W-:-:S03]  /*9410*/  IMAD.MOV.U32 R6, RZ, RZ, R24 ;  /* 0x000000ffff067224 */ /* 0x000fc600078e0018 */
[----:B------:R-:W-:Y:S01]  /*9420*/  SHF.R.S32.HI R2, RZ, 0x1, R0 ;  /* 0x00000001ff027819 */ /* 0x000fe20000011400 */
[----:B------:R-:W-:Y:S01]  /*9430*/  HFMA2.MMA R0, -RZ, RZ, 0, 1.9073486328125e-06 ;  /* 0x00000020ff007435 */ /* 0x000fe200000001ff */
[----:B------:R0:W-:Y:S02]  /*9440*/  STS.64 [R9.X8+0x10], R6 ;  /* 0x0000100609007388 */ /* 0x0001e40000008a00 */
[----:B------:R-:W-:-:S13]  /*9450*/  ISETP.GE.AND P0, PT, R2, 0x20, PT ;  /* 0x000000200200780c */ /* 0x000fda0003f06270 */
[----:B------:R-:W-:Y:S05]  /*9460*/  @!P0 BRA `(.L_x_2304) ;  /* 0x0000010000008947 */ /* 0x000fea0003800000 */
[----:B0-----:R-:W-:Y:S01]  /*9470*/  IMAD.MOV.U32 R5, RZ, RZ, R2 ;  /* 0x000000ffff057224 */ /* 0x001fe200078e0002 */
[----:B------:R-:W-:-:S04]  /*9480*/  LEA R0, R9, 0x10, 0x3 ;  /* 0x0000001009007811 */ /* 0x000fc800078e18ff */
.L_x_2305:
        /* <DEDUP_REMOVED lines=14> */
.L_x_2304:
[----:B0-----:R-:W-:Y:S01]  /*9570*/  BAR.SYNC.DEFER_BLOCKING 0x0 ;  /* 0x0000000000007b1d */ /* 0x001fe20000010000 */
[----:B------:R-:W-:-:S13]  /*9580*/  ISETP.GE.AND P0, PT, R0, 0x2, PT ;  /* 0x000000020000780c */ /* 0x000fda0003f06270 */
[----:B------:R-:W-:Y:S05]  /*9590*/  @!P0 BRA `(.L_x_2303) ;  /* 0x0000008000008947 */ /* 0x000fea0003800000 */
[----:B------:R-:W-:-:S07]  /*95a0*/  HFMA2.MMA R3, -RZ, RZ, 0, 5.9604644775390625e-08 ;  /* 0x00000001ff037435 */ /* 0x000fce00000001ff */
.L_x_2306:
[----:B------:R-:W0:Y:S04]  /*95b0*/  SHFL.DOWN PT, R2, R7, R3, 0x1f ;  /* 0x08001f0307027589 */ /* 0x000e2800000e0000 */
[----:B------:R1:W2:Y:S02]  /*95c0*/  SHFL.DOWN PT, R5, R24, R3, 0x1f ;  /* 0x08001f0318057589 */ /* 0x0002a400000e0000 */
[----:B-1----:R-:W-:-:S05]  /*95d0*/  IMAD.SHL.U32 R3, R3, 0x2, RZ ;  /* 0x0000000203037824 */ /* 0x002fca00078e00ff */
[----:B------:R-:W-:Y:S02]  /*95e0*/  ISETP.GE.AND P0, PT, R3, R0, PT ;  /* 0x000000000300720c */ /* 0x000fe40003f06270 */
[----:B0-----:R-:W-:Y:S02]  /*95f0*/  LOP3.LUT R7, R2, R7, RZ, 0x3c, !PT ;  /* 0x0000000702077212 */ /* 0x001fe400078e3cff */
[----:B--2---:R-:W-:-:S09]  /*9600*/  LOP3.LUT R24, R5, R24, RZ, 0x3c, !PT ;  /* 0x0000001805187212 */ /* 0x004fd200078e3cff */
[----:B------:R-:W-:Y:S05]  /*9610*/  @!P0 BRA `(.L_x_2306) ;  /* 0xffffff9000008947 */ /* 0x000fea000383ffff */
.L_x_2303:
[----:B------:R-:W-:Y:S02]  /*9620*/  ISETP.NE.AND P1, PT, RZ, c[0x0][0x344], PT ;  /* 0x0000d100ff007a0c */ /* 0x000fe40003f25270 */
[----:B------:R-:W-:-:S11]  /*9630*/  MOV R18, RZ ;  /* 0x000000ff00127202 */ /* 0x000fd60000000f00 */
[----:B------:R-:W-:Y:S05]  /*9640*/  @!P1 BRA `(.L_x_2307) ;  /* 0x00000c7000009947 */ /* 0x000fea0003800000 */
[----:B-----5:R-:W-:Y:S01]  /*9650*/  HFMA2.MMA R0, -RZ, RZ, 0, 5.9604644775390625e-08 ;  /* 0x00000001ff007435 */ /* 0x020fe200000001ff */
        /* <DEDUP_REMOVED lines=198> */
.L_x_2307:
[----:B------:R-:W-:Y:S01]  /*a2c0*/  ISETP.NE.U32.AND P0, PT, RZ, c[0x0][0x558], PT ;  /* 0x00015600ff007a0c */ /* 0x000fe20003f05070 */
[----:B-----5:R-:W-:Y:S01]  /*a2d0*/  CS2R R2, SRZ ;  /* 0x0000000000027805 */ /* 0x020fe2000001ff00 */
        /* <DEDUP_REMOVED lines=213> */
.L_x_2309:
        /* <DEDUP_REMOVED lines=11> */
.L_x_2311:
[----:B------:R-:W-:Y:S05]  /*b0e0*/  BSYNC B0 ;  /* 0x0000000000007941 */ /* 0x000fea0003800000 */
.L_x_2310:
[----:B------:R-:W-:Y:S01]  /*b0f0*/  PRMT R4, R4, 0x9910, RZ ;  /* 0x0000991004047816 */ /* 0x000fe200000000ff */
[----:B------:R-:W-:Y:S01]  /*b100*/  BSSY B0, `(.L_x_2312) ;  /* 0x000000d000007945 */ /* 0x000fe20003800000 */
[----:B------:R-:W-:Y:S02]  /*b110*/  LOP3.LUT P0, RZ, R26, R25, RZ, 0xfc, !PT ;  /* 0x000000191aff7212 */ /* 0x000fe4000780fcff */
[----:B------:R-:W-:-:S13]  /*b120*/  ISETP.NE.AND P1, PT, R4, RZ, PT ;  /* 0x000000ff0400720c */ /* 0x000fda0003f25270 */
[----:B------:R-:W-:Y:S05]  /*b130*/  @!P1 BRA `(.L_x_2313) ;  /* 0x0000009000009947 */ /* 0x000fea0003800000 */
[----:B------:R-:W0:Y:S01]  /*b140*/  S2R R5, SR_CTAID.Y ;  /* 0x0000000000057919 */ /* 0x000e220000002600 */
[----:B------:R-:W-:Y:S01]  /*b150*/  ISETP.NE.AND P2, PT, RZ, c[0x0][0x188], PT ;  /* 0x00006200ff007a0c */ /* 0x000fe20003f45270 */
[----:B------:R-:W-:Y:S01]  /*b160*/  HFMA2.MMA R4, -RZ, RZ, 0, 4.76837158203125e-07 ;  /* 0x00000008ff047435 */ /* 0x000fe200000001ff */
[----:B------:R-:W-:Y:S01]  /*b170*/  IMAD.MOV.U32 R8, RZ, RZ, R24 ;  /* 0x000000ffff087224 */ /* 0x000fe200078e0018 */
[----:B------:R-:W-:Y:S01]  /*b180*/  MOV R9, R7 ;  /* 0x0000000700097202 */ /* 0x000fe20000000f00 */
[----:B0-----:R-:W-:-:S09]  /*b190*/  IMAD R5, R0, c[0x0][0x10], R5 ;  /* 0x0000040000057a24 */ /* 0x001fd200078e0205 */
[----:B------:R-:W-:-:S04]  /*b1a0*/  @!P2 IMAD R5, R5, c[0x0][0x0], R26 ;  /* 0x000000000505aa24 */ /* 0x000fc800078e021a */
[----:B------:R-:W-:-:S05]  /*b1b0*/  IMAD.WIDE.U32 R4, R5, R4, c[0x0][0x560] ;  /* 0x0001580005047625 */ /* 0x000fca00078e0004 */
[----:B------:R0:W-:Y:S02]  /*b1c0*/  STG.E.64 [R4.64], R8 ;  /* 0x0000000804007986 */ /* 0x0001e4000c101b24 */
.L_x_2313:
[----:B------:R-:W-:Y:S05]  /*b1d0*/  BSYNC B0 ;  /* 0x0000000000007941 */ /* 0x000fea0003800000 */
.L_x_2312:
        /* <DEDUP_REMOVED lines=30> */
.L_x_2315:
[----:B------:R-:W-:Y:S05]  /*b3c0*/  BSYNC B0 ;  /* 0x0000000000007941 */ /* 0x000fea0003800000 */
.L_x_2314:
[----:B------:R-:W-:Y:S06]  /*b3d0*/  BAR.SYNC.DEFER_BLOCKING 0x0 ;  /* 0x0000000000007b1d */ /* 0x000fec0000010000 */
[----:B0-----:R-:W0:Y:S02]  /*b3e0*/  LDS.U8 R4, [RZ] ;  /* 0x00000000ff047984 */ /* 0x001e240000000000 */
[----:B0-----:R-:W-:Y:S02]  /*b3f0*/  ISETP.NE.AND P0, PT, R4, RZ, PT ;  /* 0x000000ff0400720c */ /* 0x001fe40003f05270 */
        /* <DEDUP_REMOVED lines=19> */
.L_x_2320:
        /* <DEDUP_REMOVED lines=10> */
.L_x_2319:
[----:B------:R-:W-:Y:S05]  /*b5d0*/  BSYNC B1 ;  /* 0x0000000000017941 */ /* 0x000fea0003800000 */
.L_x_2318:
[----:B------:R-:W-:Y:S05]  /*b5e0*/  BRA `(.L_x_2321) ;  /* 0x000000d000007947 */ /* 0x000fea0003800000 */
.L_x_2317:
[----:B------:R-:W-:-:S13]  /*b5f0*/  ISETP.GE.U32.AND P0, PT, R25, c[0x0][0x184], PT ;  /* 0x0000610019007a0c */ /* 0x000fda0003f06070 */
[----:B------:R-:W-:Y:S05]  /*b600*/  @P0 BRA `(.L_x_2321) ;  /* 0x000000b000000947 */ /* 0x000fea0003800000 */
[----:B------:R-:W-:-:S05]  /*b610*/  MOV R7, R25 ;  /* 0x0000001900077202 */ /* 0x000fca0000000f00 */
.L_x_2322:
        /* <DEDUP_REMOVED lines=10> */
.L_x_2321:
[----:B------:R-:W-:Y:S05]  /*b6c0*/  BSYNC B0 ;  /* 0x0000000000007941 */ /* 0x000fea0003800000 */
.L_x_2316:
        /* <DEDUP_REMOVED lines=8> */
.L_x_2324:
        /* <DEDUP_REMOVED lines=12> */
.L_x_2323:
[----:B0-----:R-:W-:Y:S01]  /*b810*/  LEA R10, R0, 0x10, 0x3 ;  /* 0x00000010000a7811 */ /* 0x001fe200078e18ff */
        /* <DEDUP_REMOVED lines=12> */
.L_x_2327:
        /* <DEDUP_REMOVED lines=13> */
.L_x_2326:
[----:B0-----:R-:W-:Y:S01]  /*b9b0*/  BAR.SYNC.DEFER_BLOCKING 0x0 ;  /* 0x0000000000007b1d */ /* 0x001fe20000010000 */
[----:B------:R-:W-:-:S13]  /*b9c0*/  ISETP.GE.AND P0, PT, R7, 0x2, PT ;  /* 0x000000020700780c */ /* 0x000fda0003f06270 */
[----:B------:R-:W-:Y:S05]  /*b9d0*/  @!P0 BRA `(.L_x_2325) ;  /* 0x0000008000008947 */ /* 0x000fea0003800000 */
[----:B------:R-:W-:-:S05]  /*b9e0*/  IMAD.MOV.U32 R0, RZ, RZ, 0x1 ;  /* 0x00000001ff007424 */ /* 0x000fca00078e00ff */
.L_x_2328:
[----:B------:R-:W0:Y:S04]  /*b9f0*/  SHFL.DOWN PT, R8, R17, R0, 0x1f ;  /* 0x08001f0011087589 */ /* 0x000e2800000e0000 */
[----:B------:R1:W2:Y:S02]  /*ba00*/  SHFL.DOWN PT, R9, R16, R0, 0x1f ;  /* 0x08001f0010097589 */ /* 0x0002a400000e0000 */
[----:B-1----:R-:W-:-:S04]  /*ba10*/  SHF.L.U32 R0, R0, 0x1, RZ ;  /* 0x0000000100007819 */ /* 0x002fc800000006ff */
[----:B------:R-:W-:Y:S02]  /*ba20*/  ISETP.GE.AND P0, PT, R0, R7, PT ;  /* 0x000000070000720c */ /* 0x000fe40003f06270 */
[----:B0-----:R-:W-:Y:S02]  /*ba30*/  LOP3.LUT R17, R8, R17, RZ, 0x3c, !PT ;  /* 0x0000001108117212 */ /* 0x001fe400078e3cff */
[----:B--2---:R-:W-:-:S09]  /*ba40*/  LOP3.LUT R16, R9, R16, RZ, 0x3c, !PT ;  /* 0x0000001009107212 */ /* 0x004fd200078e3cff */
[----:B------:R-:W-:Y:S05]  /*ba50*/  @!P0 BRA `(.L_x_2328) ;  /* 0xffffff9000008947 */ /* 0x000fea000383ffff */
.L_x_2325:
        /* <DEDUP_REMOVED lines=12> */
.L_x_2330:
        /* <DEDUP_REMOVED lines=23> */
.L_x_2332:
[----:B------:R-:W-:-:S05]  /*bc90*/  IADD3 R18, P0, R18, c[0x0][0x548], RZ ;  /* 0x0001520012127a10 */ /* 0x000fca0007f1e0ff */
[----:B------:R-:W-:-:S05]  /*bca0*/  IMAD.X R19, RZ, RZ, c[0x0][0x54c], P0 ;  /* 0x00015300ff137624 */ /* 0x000fca00000e06ff */
[----:B------:R-:W-:Y:S01]  /*bcb0*/  STG.E.64 [R18.64], R16 ;  /* 0x0000001012007986 */ /* 0x000fe2000c101b24 */
[----:B------:R-:W-:Y:S05]  /*bcc0*/  EXIT ;  /* 0x000000000000794d */ /* 0x000fea0003800000 */
.L_x_2331:
[----:B------:R-:W-:Y:S01]  /*bcd0*/  STG.E.64 [R2.64], R16 ;  /* 0x0000001002007986 */ /* 0x000fe2000c101b24 */
[----:B------:R-:W-:Y:S05]  /*bce0*/  EXIT ;  /* 0x000000000000794d */ /* 0x000fea0003800000 */
.L_x_2329:
[----:B------:R-:W-:Y:S01]  /*bcf0*/  ISETP.NE.AND P0, PT, RZ, UR38, PT ;  /* 0x00000026ff007c0c */ /* 0x000fe2000bf05270 */
[----:B------:R-:W-:Y:S02]  /*bd00*/  ULDC.U8 UR4, c[0x0][0x579] ;  /* 0x00015e4000047ab9 */ /* 0x000fe40000000000 */
[----:B------:R-:W-:-:S10]  /*bd10*/  ISETP.NE.AND P1, PT, RZ, UR4, PT ;  /* 0x00000004ff007c0c */ /* 0x000fd4000bf25270 */
[----:B------:R-:W-:Y:S05]  /*bd20*/  @!P0 BRA `(.L_x_2333) ;  /* 0x0000003000008947 */ /* 0x000fea0003800000 */
[----:B------:R-:W2:Y:S02]  /*bd30*/  LDG.E.64 R2, [R4.64] ;  /* 0x0000002404027981 */ /* 0x000ea4000c1e1b00 */
[----:B--2---:R-:W-:Y:S02]  /*bd40*/  LOP3.LUT R16, R2, R16, RZ, 0x3c, !PT ;  /* 0x0000001002107212 */ /* 0x004fe400078e3cff */
[----:B------:R-:W-:Y:S02]  /*bd50*/  LOP3.LUT R17, R3, R17, RZ, 0x3c, !PT ;  /* 0x0000001103117212 */ /* 0x000fe400078e3cff */
.L_x_2333:
        /* <DEDUP_REMOVED lines=23> */
.L_x_2335:
[----:B------:R-:W-:-:S04]  /*bed0*/  IADD3 R18, P0, R18, c[0x0][0x548], RZ ;  /* 0x0001520012127a10 */ /* 0x000fc80007f1e0ff */
[----:B------:R-:W-:-:S05]  /*bee0*/  IADD3.X R19, RZ, c[0x0][0x54c], RZ, P0, !PT ;  /* 0x00015300ff137a10 */ /* 0x000fca00007fe4ff */
[----:B------:R-:W-:Y:S01]  /*bef0*/  STG.E.64 [R18.64], R16 ;  /* 0x0000001012007986 */ /* 0x000fe2000c101b24 */
[----:B------:R-:W-:Y:S05]  /*bf00*/  EXIT ;  /* 0x000000000000794d */ /* 0x000fea0003800000 */
.L_x_2334:
[----:B------:R-:W-:Y:S01]  /*bf10*/  STG.E.64 [R4.64], R16 ;  /* 0x0000001004007986 */ /* 0x000fe2000c101b24 */
[----:B------:R-:W-:Y:S05]  /*bf20*/  EXIT ;  /* 0x000000000000794d */ /* 0x000fea0003800000 */
.L_x_2308:
        /* <DEDUP_REMOVED lines=19> */
.L_x_2337:
        /* <DEDUP_REMOVED lines=25> */
.L_x_2339:
[----:B------:R-:W-:-:S05]  /*c1f0*/  IADD3 R18, P0, R18, c[0x0][0x548], RZ ;  /* 0x0001520012127a10 */ /* 0x000fca0007f1e0ff */
[----:B------:R-:W-:-:S05]  /*c200*/  IMAD.X R19, RZ, RZ, c[0x0][0x54c], P0 ;  /* 0x00015300ff137624 */ /* 0x000fca00000e06ff */
[----:B------:R-:W-:Y:S01]  /*c210*/  STG.E.64 [R18.64], R16 ;  /* 0x0000001012007986 */ /* 0x000fe2000c101b24 */
[----:B------:R-:W-:Y:S05]  /*c220*/  EXIT ;  /* 0x000000000000794d */ /* 0x000fea0003800000 */
.L_x_2338:
[----:B------:R-:W-:Y:S01]  /*c230*/  STG.E.64 [R2.64], R16 ;  /* 0x0000001002007986 */ /* 0x000fe2000c101b24 */
[----:B------:R-:W-:Y:S05]  /*c240*/  EXIT ;  /* 0x000000000000794d */ /* 0x000fea0003800000 */
.L_x_2336:
[----:B------:R-:W-:Y:S01]  /*c250*/  ISETP.NE.AND P0, PT, RZ, UR38, PT ;  /* 0x00000026ff007c0c */ /* 0x000fe2000bf05270 */
[----:B------:R-:W-:Y:S02]  /*c260*/  ULDC.U8 UR4, c[0x0][0x579] ;  /* 0x00015e4000047ab9 */ /* 0x000fe40000000000 */
[----:B------:R-:W-:-:S10]  /*c270*/  ISETP.NE.AND P1, PT, RZ, UR4, PT ;  /* 0x00000004ff007c0c */ /* 0x000fd4000bf25270 */
[----:B------:R-:W-:Y:S05]  /*c280*/  @!P0 BRA `(.L_x_2340) ;  /* 0x0000003000008947 */ /* 0x000fea0003800000 */
[----:B------:R-:W2:Y:S02]  /*c290*/  LDG.E.64 R2, [R4.64] ;  /* 0x0000002404027981 */ /* 0x000ea4000c1e1b00 */
[----:B--2---:R-:W-:Y:S02]  /*c2a0*/  LOP3.LUT R24, R2, R24, RZ, 0x3c, !PT ;  /* 0x0000001802187212 */ /* 0x004fe400078e3cff */
[----:B------:R-:W-:-:S04]  /*c2b0*/  LOP3.LUT R7, R3, R7, RZ, 0x3c, !PT ;  /* 0x0000000703077212 */ /* 0x000fc800078e3cff */
.L_x_2340:
        /* <DEDUP_REMOVED lines=25> */
.L_x_2342:
[----:B------:R-:W-:-:S04]  /*c450*/  IADD3 R18, P0, R18, c[0x0][0x548], RZ ;  /* 0x0001520012127a10 */ /* 0x000fc80007f1e0ff */
[----:B------:R-:W-:-:S05]  /*c460*/  IADD3.X R19, RZ, c[0x0][0x54c], RZ, P0, !PT ;  /* 0x00015300ff137a10 */ /* 0x000fca00007fe4ff */
[----:B------:R-:W-:Y:S01]  /*c470*/  STG.E.64 [R18.64], R16 ;  /* 0x0000001012007986 */ /* 0x000fe2000c101b24 */
[----:B------:R-:W-:Y:S05]  /*c480*/  EXIT ;  /* 0x000000000000794d */ /* 0x000fea0003800000 */
.L_x_2341:
[----:B------:R-:W-:Y:S01]  /*c490*/  STG.E.64 [R4.64], R16 ;  /* 0x0000001004007986 */ /* 0x000fe2000c101b24 */
[----:B------:R-:W-:Y:S05]  /*c4a0*/  EXIT ;  /* 0x000000000000794d */ /* 0x000fea0003800000 */
.L_x_2343:
        /* <DEDUP_REMOVED lines=13> */
.L_x_9888:


//--------------------- .text._ZN2at6native13reduce_kernelILi256ELi2ENS0_8ReduceOpIiNS0_14func_wrapper_tImZNS0_15xor_sum_functorIivEclERNS_14TensorIteratorEEUlmmE_EEjmLi4ELi4EEEEEvT1_ --------------------------
	.section	.text._ZN2at6native13reduce_kernelILi256ELi2ENS0_8ReduceOpIiNS0_14func_wrapper_tImZNS0_15xor_sum_functorIivEclERNS_14TensorIteratorEEUlmmE_EEjmLi4ELi4EEEEEvT1_,"ax",@progbits
	.sectioninfo	@"SHI_REGISTERS=42"
	.align	128
        .global         _ZN2at6native13reduce_kernelILi256ELi2ENS0_8ReduceOpIiNS0_14func_wrapper_tImZNS0_15xor_sum_functorIivEclERNS_14TensorIteratorEEUlmmE_EEjmLi4ELi4EEEEEvT1_
        .type           _ZN2at6native13reduce_kernelILi256ELi2ENS0_8ReduceOpIiNS0_14func_wrapper_tImZNS0_15xor_sum_functorIivEclERNS_14TensorIteratorEEUlmmE_EEjmLi4ELi4EEEEEvT1_,@function
        .size           _ZN2at6native13reduce_kernelILi256ELi2ENS0_8ReduceOpIiNS0_14func_wrapper_tImZNS0_15xor_sum_functorIivEclERNS_14TensorIteratorEEUlmmE_EEjmLi4ELi4EEEEEvT1_,(.L_x_9889 - _ZN2at6native13reduce_kernelILi256ELi2ENS0_8ReduceOpIiNS0_14func_wrapper_tImZNS0_15xor_sum_functorIivEclERNS_14TensorIteratorEEUlmmE_EEjmLi4ELi4EEEEEvT1_)
        .other          _ZN2at6native13reduce_kernelILi256ELi2ENS0_8ReduceOpIiNS0_14func_wrapper_tImZNS0_15xor_sum_functorIivEclERNS_14TensorIteratorEEUlmmE_EEjmLi4ELi4EEEEEvT1_,@"STO_CUDA_ENTRY STV_DEFAULT"
_ZN2at6native13reduce_kernelILi256ELi2ENS0_8ReduceOpIiNS0_14func_wrapper_tImZNS0_15xor_sum_functorIivEclERNS_14TensorIteratorEEUlmmE_EEjmLi4ELi4EEEEEvT1_:
.text._ZN2at6native13reduce_kernelILi256ELi2ENS0_8ReduceOpIiNS0_14func_wrapper_tImZNS0_15xor_sum_functorIivEclERNS_14TensorIteratorEEUlmmE_EEjmLi4ELi4EEEEEvT1_:
        /* <DEDUP_REMOVED lines=209> */
.L_x_2344:
        /* <DEDUP_REMOVED lines=61> */
.L_x_2353:
[----:B------:R-:W-:Y:S05]  /*10e0*/  BSYNC B2 ;  /* 0x0000000000027941 */ /* 0x000fea0003800000 */
.L_x_2352:
        /* <DEDUP_REMOVED lines=11> */
.L_x_2351:
[----:B------:R-:W-:Y:S05]  /*11a0*/  BSYNC B1 ;  /* 0x0000000000017941 */ /* 0x000fea0003800000 */
.L_x_2350:
[C---:B------:R-:W-:Y:S02]  /*11b0*/  IADD3 R5, P0, -R7.reuse, 0x4, RZ ;  /* 0x0000000407057810 */ /* 0x040fe40007f1e1ff */
[----:B------:R-:W-:Y:S02]  /*11c0*/  IADD3 R9, R7, c[0x0][0x174], RZ ;  /* 0x00005d0007097a10 */ /* 0x000fe40007ffe0ff */
[----:B------:R-:W-:Y:S01]  /*11d0*/  LEA R18, P1, R5, R18, 0x2 ;  /* 0x0000001205127211 */ /* 0x000fe200078210ff */
[----:B------:R-:W-:Y:S01]  /*11e0*/  IMAD.X R4, RZ, RZ, -0x1, P0 ;  /* 0xffffffffff047424 */ /* 0x000fe200000e06ff */
[----:B------:R-:W-:-:S04]  /*11f0*/  IADD3 R9, R9, -0x4, RZ ;  /* 0xfffffffc09097810 */ /* 0x000fc80007ffe0ff */
[----:B------:R-:W-:Y:S02]  /*1200*/  LEA.HI.X R19, R5, R19, R4, 0x2, P1 ;  /* 0x0000001305137211 */ /* 0x000fe400008f1404 */
.L_x_2349:
[----:B------:R-:W-:Y:S05]  /*1210*/  BSYNC B0 ;  /* 0x0000000000007941 */ /* 0x000fea0003800000 */
.L_x_2348:
        /* <DEDUP_REMOVED lines=19> */
.L_x_2356:
        /* <DEDUP_REMOVED lines=18> */
.L_x_2355:
[----:B------:R-:W-:Y:S05]  /*1470*/  BSYNC B0 ;  /* 0x0000000000007941 */ /* 0x000fea0003800000 */
.L_x_2354:
        /* <DEDUP_REMOVED lines=8> */
.L_x_2358:
[----:B------:R-:W-:Y:S05]  /*1500*/  BSYNC B0 ;  /* 0x0000000000007941 */ /* 0x000fea0003800000 */
.L_x_2357:
        /* <DEDUP_REMOVED lines=10> */
[----:B--2---:R-:W-:Y:S02]  /*15b0*/  SHF.R.S32.HI R5, RZ, 0x1f, R18 ;  /* 0x0000001fff057819 */ /* 0x004fe40000011412 */
[----:B------:R-:W-:Y:S02]  /*15c0*/  LOP3.LUT R3, R3, R18, RZ, 0x3c, !PT ;  /* 0x0000001203037212 */ /* 0x000fe400078e3cff */
[----:B------:R-:W-:Y:S02]  /*15d0*/  LOP3.LUT R0, R0, R5, RZ, 0x3c, !PT ;  /* 0x0000000500007212 */ /* 0x000fe400078e3cff */
.L_x_2360:
[----:B------:R-:W-:Y:S05]  /*15e0*/  BSYNC B0 ;  /* 0x0000000000007941 */ /* 0x000fea0003800000 */
.L_x_2359:
[----:B------:R-:W-:Y:S01]  /*15f0*/  LOP3.LUT R3, R13, R14, R3, 0x96, !PT ;  /* 0x0000000e0d037212 */ /* 0x000fe200078e9603 */
[----:B------:R-:W-:Y:S01]  /*1600*/  CS2R R28, SRZ ;  /* 0x00000000001c7805 */ /* 0x000fe2000001ff00 */
[----:B------:R-:W-:Y:S02]  /*1610*/  LOP3.LUT R11, R11, R12, R0, 0x96, !PT ;  /* 0x0000000c0b0b7212 */ /* 0x000fe400078e9600 */
[----:B------:R-:W-:-:S02]  /*1620*/  LOP3.LUT R18, R10, R3, RZ, 0x3c, !PT ;  /* 0x000000030a127212 */ /* 0x000fc400078e3cff */
[----:B------:R-:W-:Y:S01]  /*1630*/  LOP3.LUT R19, R8, R11, RZ, 0x3c, !PT ;  /* 0x0000000b08137212 */ /* 0x000fe200078e3cff */
[----:B------:R-:W-:Y:S05]  /*1640*/  BRA `(.L_x_2346) ;  /* 0x0000858000007947 */ /* 0x000fea0003800000 */
.L_x_2347:
        /* <DEDUP_REMOVED lines=45> */
.L_x_2370:
[----:B------:R-:W-:Y:S01]  /*1920*/  HFMA2.MMA R12, -RZ, RZ, 0, 0 ;  /* 0x00000000ff0c7435 */ /* 0x000fe200000001ff */
[----:B------:R-:W-:Y:S01]  /*1930*/  IMAD.MOV.U32 R11, RZ, RZ, RZ ;  /* 0x000000ffff0b7224 */ /* 0x000fe200078e00ff */
[----:B------:R-:W-:Y:S05]  /*1940*/  @!P0 BRA `(.L_x_2365) ;  /* 0x00000d4000008947 */ /* 0x000fea0003800000 */
[----:B------:R-:W-:Y:S01]  /*1950*/  MOV R9, R31 ;  /* 0x0000001f00097202 */ /* 0x000fe20000000f00 */
[----:B------:R-:W-:-:S02]  /*1960*/  IMAD.MOV.U32 R8, RZ, RZ, RZ ;  /* 0x000000ffff087224 */ /* 0x000fc400078e00ff */
        /* <DEDUP_REMOVED lines=210> */
.L_x_2365:
[----:B------:R-:W-:-:S04]  /*2690*/  LOP3.LUT R9, R11, 0xfffffff8, RZ, 0xc0, !PT ;  /* 0xfffffff80b097812 */ /* 0x000fc800078ec0ff */
[----:B------:R-:W-:-:S05]  /*26a0*/  IADD3 R8, P1, R18, R9, RZ ;  /* 0x0000000912087210 */ /* 0x000fca0007f3e0ff */
[----:B------:R-:W-:-:S06]  /*26b0*/  IMAD.X R9, RZ, RZ, R19, P1 ;  /* 0x000000ffff097224 */ /* 0x000fcc00008e0613 */
        /* <DEDUP_REMOVED lines=225> */
.L_x_2366:
[----:B------:R-:W-:-:S04]  /*34d0*/  LOP3.LUT R11, R12, 0xfffffff8, RZ, 0xc0, !PT ;  /* 0xfffffff80c0b7812 */ /* 0x000fc800078ec0ff */
[----:B------:R-:W-:-:S05]  /*34e0*/  IADD3 R10, P1, R18, R11, RZ ;  /* 0x0000000b120a7210 */ /* 0x000fca0007f3e0ff */
[----:B------:R-:W-:-:S06]  /*34f0*/  IMAD.X R11, RZ, RZ, R19, P1 ;  /* 0x000000ffff0b7224 */ /* 0x000fcc00008e0613 */
        /* <DEDUP_REMOVED lines=216> */
.L_x_2367:
[----:B------:R-:W-:-:S04]  /*4280*/  LOP3.LUT R21, R20, 0xfffffff8, RZ, 0xc0, !PT ;  /* 0xfffffff814157812 */ /* 0x000fc800078ec0ff */
[----:B------:R-:W-:-:S04]  /*4290*/  IADD3 R20, P1, R18, R21, RZ ;  /* 0x0000001512147210 */ /* 0x000fc80007f3e0ff */
[----:B------:R-:W-:-:S06]  /*42a0*/  IADD3.X R21, RZ, R19, RZ, P1, !PT ;  /* 0x00000013ff157210 */ /* 0x000fcc0000ffe4ff */
[----:B------:R-:W5:Y:S01]  /*42b0*/  LDG.E.64 R20, [R20.64] ;  /* 0x0000002414147981 */ /* 0x000f62000c1e1b00 */
        /* <DEDUP_REMOVED lines=213> */
.L_x_2368:
[----:B------:R-:W-:-:S04]  /*5010*/  LOP3.LUT R13, R15, 0xfffffff8, RZ, 0xc0, !PT ;  /* 0xfffffff80f0d7812 */ /* 0x000fc800078ec0ff */
[----:B------:R-:W-:-:S05]  /*5020*/  IADD3 R12, P1, R18, R13, RZ ;  /* 0x0000000d120c7210 */ /* 0x000fca0007f3e0ff */
[----:B------:R-:W-:-:S06]  /*5030*/  IMAD.X R13, RZ, RZ, R19, P1 ;  /* 0x000000ffff0d7224 */ /* 0x000fcc00008e0613 */
[----:B------:R-:W2:Y:S01]  /*5040*/  LDG.E.64 R12, [R12.64] ;  /* 0x000000240c0c7981 */ /* 0x000ea2000c1e1b00 */
[----:B------:R-:W-:Y:S02]  /*5050*/  IADD3 R31, R31, c[0x0][0x17c], RZ ;  /* 0x00005f001f1f7a10 */ /* 0x000fe40007ffe0ff */
[----:B-----5:R-:W-:Y:S02]  /*5060*/  SHF.R.S32.HI R14, RZ, 0x1f, R11 ;  /* 0x0000001fff0e7819 */ /* 0x020fe4000001140b */
[----:B------:R-:W-:Y:S02]  /*5070*/  MOV R38, c[0x0][0x17c] ;  /* 0x00005f0000267a02 */ /* 0x000fe40000000f00 */
[----:B------:R-:W-:Y:S02]  /*5080*/  LOP3.LUT R23, R23, R14, RZ, 0x3c, !PT ;  /* 0x0000000e17177212 */ /* 0x000fe400078e3cff */
[----:B------:R-:W-:Y:S01]  /*5090*/  SHF.R.S32.HI R15, RZ, 0x1f, R8 ;  /* 0x0000001fff0f7819 */ /* 0x000fe20000011408 */
[----:B------:R-:W-:Y:S01]  /*50a0*/  IMAD R14, R38, 0x3, R31 ;  /* 0x00000003260e7824 */ /* 0x000fe200078e021f */
[----:B------:R-:W-:-:S02]  /*50b0*/  SHF.R.S32.HI R34, RZ, 0x1f, R20 ;  /* 0x0000001fff227819 */ /* 0x000fc40000011414 */
[----:B------:R-:W-:Y:S02]  /*50c0*/  LOP3.LUT R0, R0, R15, RZ, 0x3c, !PT ;  /* 0x0000000f00007212 */ /* 0x000fe400078e3cff */
[----:B------:R-:W-:Y:S02]  /*50d0*/  ISETP.GE.U32.AND P1, PT, R14, c[0x0][0x174], PT ;  /* 0x00005d000e007a0c */ /* 0x000fe40003f26070 */
[----:B------:R-:W-:Y:S02]  /*50e0*/  SHF.R.S32.HI R15, RZ, 0x1f, R10 ;  /* 0x0000001fff0f7819 */ /* 0x000fe4000001140a */
[----:B------:R-:W-:Y:S02]  /*50f0*/  LOP3.LUT R25, R25, R34, RZ, 0x3c, !PT ;  /* 0x0000002219197212 */ /* 0x000fe400078e3cff */
[----:B------:R-:W-:Y:S02]  /*5100*/  LOP3.LUT R6, R6, R15, RZ, 0x3c, !PT ;  /* 0x0000000f06067212 */ /* 0x000fe400078e3cff */
        /* <DEDUP_REMOVED lines=10> */
[----:B--2---:R-:W-:Y:S02]  /*51b0*/  SHF.R.S32.HI R15, RZ, 0x1f, R12 ;  /* 0x0000001fff0f7819 */ /* 0x004fe4000001140c */
[----:B------:R-:W-:Y:S02]  /*51c0*/  SHF.R.S32.HI R34, RZ, 0x1f, R13 ;  /* 0x0000001fff227819 */ /* 0x000fe4000001140d */
[----:B------:R-:W-:-:S02]  /*51d0*/  LOP3.LUT R32, R32, R15, RZ, 0x3c, !PT ;  /* 0x0000000f20207212 */ /* 0x000fc400078e3cff */
[----:B------:R-:W-:Y:S02]  /*51e0*/  LOP3.LUT R27, R27, R34, RZ, 0x3c, !PT ;  /* 0x000000221b1b7212 */ /* 0x000fe400078e3cff */
[----:B------:R-:W-:Y:S02]  /*51f0*/  LOP3.LUT R33, R33, R12, RZ, 0x3c, !PT ;  /* 0x0000000c21217212 */ /* 0x000fe400078e3cff */
[----:B------:R-:W-:Y:S01]  /*5200*/  LOP3.LUT R28, R28, R13, RZ, 0x3c, !PT ;  /* 0x0000000d1c1c7212 */ /* 0x000fe200078e3cff */
[----:B------:R-:W-:Y:S01]  /*5210*/  @P1 CALL.REL.NOINC `(.L_x_2369) ;  /* 0x0000001000001944 */ /* 0x000fe20003c00000 */
[----:B------:R-:W-:Y:S05]  /*5220*/  BRA `(.L_x_2370) ;  /* 0xffffc6f000007947 */ /* 0x000fea000383ffff */
.L_x_2369:
[----:B------:R-:W-:Y:S05]  /*5230*/  BSYNC B1 ;  /* 0x0000000000017941 */ /* 0x000fea0003800000 */
.L_x_2364:
[----:B------:R-:W-:Y:S05]  /*5240*/  BSYNC B0 ;  /* 0x0000000000007941 */ /* 0x000fea0003800000 */
.L_x_2363:
[----:B------:R-:W-:Y:S01]  /*5250*/  ISETP.GE.U32.AND P0, PT, R31, c[0x0][0x174], PT ;  /* 0x00005d001f007a0c */ /* 0x000fe20003f06070 */
[----:B------:R-:W-:-:S12]  /*5260*/  BSSY B0, `(.L_x_2371) ;  /* 0x000033d000007945 */ /* 0x000fd80003800000 */
[----:B------:R-:W-:Y:S05]  /*5270*/  @P0 BRA `(.L_x_2372) ;  /* 0x000033b000000947 */ /* 0x000fea0003800000 */
[----:B------:R-:W-:Y:S01]  /*5280*/  ISETP.NE.AND P1, PT, RZ, c[0x0][0x1b0], PT ;  /* 0x00006c00ff007a0c */ /* 0x000fe20003f25270 */
[----:B------:R-:W-:-:S12]  /*5290*/  IMAD.MOV.U32 R35, RZ, RZ, RZ ;  /* 0x000000ffff237224 */ /* 0x000fd800078e00ff */
        /* <DEDUP_REMOVED lines=200> */
.L_x_2373:
        /* <DEDUP_REMOVED lines=207> */
.L_x_2374:
        /* <DEDUP_REMOVED lines=207> */
.L_x_2375:
        /* <DEDUP_REMOVED lines=207> */
.L_x_2376:
[----:B------:R-:W-:-:S04]  /*85f0*/  LOP3.LUT R13, R35, 0xfffffff8, RZ, 0xc0, !PT ;  /* 0xfffffff8230d7812 */ /* 0x000fc800078ec0ff */
[----:B------:R-:W-:-:S05]  /*8600*/  IADD3 R12, P1, R18, R13, RZ ;  /* 0x0000000d120c7210 */ /* 0x000fca0007f3e0ff */
[----:B------:R-:W-:-:S06]  /*8610*/  IMAD.X R13, RZ, RZ, R19, P1 ;  /* 0x000000ffff0d7224 */ /* 0x000fcc00008e0613 */
[----:B------:R-:W5:Y:S02]  /*8620*/  LDG.E.64 R12, [R12.64] ;  /* 0x000000240c0c7981 */ /* 0x000f64000c1e1b00 */
.L_x_2372:
[----:B------:R-:W-:Y:S05]  /*8630*/  BSYNC B0 ;  /* 0x0000000000007941 */ /* 0x000fea0003800000 */
.L_x_2371:
[----:B------:R-:W-:Y:S01]  /*8640*/  BSSY B0, `(.L_x_2377) ;  /* 0x0000022000007945 */ /* 0x000fe20003800000 */
[----:B------:R-:W-:Y:S05]  /*8650*/  @P0 BRA `(.L_x_2378) ;  /* 0x0000020000000947 */ /* 0x000fea0003800000 */
[----:B------:R-:W-:Y:S02]  /*8660*/  IADD3 R14, R31, c[0x0][0x17c], RZ ;  /* 0x00005f001f0e7a10 */ /* 0x000fe40007ffe0ff */
[----:B-----5:R-:W-:Y:S02]  /*8670*/  SHF.R.S32.HI R15, RZ, 0x1f, R8 ;  /* 0x0000001fff0f7819 */ /* 0x020fe40000011408 */
[----:B------:R-:W-:Y:S02]  /*8680*/  ISETP.GE.U32.AND P0, PT, R14, c[0x0][0x174], PT ;  /* 0x00005d000e007a0c */ /* 0x000fe40003f06070 */
[----:B------:R-:W-:Y:S02]  /*8690*/  SHF.R.S32.HI R19, RZ, 0x1f, R9 ;  /* 0x0000001fff137819 */ /* 0x000fe40000011409 */
[----:B------:R-:W-:Y:S02]  /*86a0*/  LOP3.LUT R3, R3, R8, RZ, 0x3c, !PT ;  /* 0x0000000803037212 */ /* 0x000fe400078e3cff */
[----:B------:R-:W-:-:S02]  /*86b0*/  LOP3.LUT R5, R5, R9, RZ, 0x3c, !PT ;  /* 0x0000000905057212 */ /* 0x000fc400078e3cff */
[----:B------:R-:W-:Y:S02]  /*86c0*/  LOP3.LUT R0, R0, R15, RZ, 0x3c, !PT ;  /* 0x0000000f00007212 */ /* 0x000fe400078e3cff */
[----:B------:R-:W-:-:S03]  /*86d0*/  LOP3.LUT R4, R4, R19, RZ, 0x3c, !PT ;  /* 0x0000001304047212 */ /* 0x000fc600078e3cff */
[----:B------:R-:W-:Y:S05]  /*86e0*/  @P0 BRA `(.L_x_2378) ;  /* 0x0000017000000947 */ /* 0x000fea0003800000 */
[----:B------:R-:W-:Y:S02]  /*86f0*/  IADD3 R14, R14, c[0x0][0x17c], RZ ;  /* 0x00005f000e0e7a10 */ /* 0x000fe40007ffe0ff */
[----:B------:R-:W-:Y:S02]  /*8700*/  SHF.R.S32.HI R9, RZ, 0x1f, R10 ;  /* 0x0000001fff097819 */ /* 0x000fe4000001140a */
        /* <DEDUP_REMOVED lines=15> */
[----:B------:R-:W-:Y:S02]  /*8800*/  @!P0 SHF.R.S32.HI R9, RZ, 0x1f, R12 ;  /* 0x0000001fff098819 */ /* 0x000fe4000001140c */
[----:B------:R-:W-:Y:S02]  /*8810*/  @!P0 SHF.R.S32.HI R8, RZ, 0x1f, R13 ;  /* 0x0000001fff088819 */ /* 0x000fe4000001140d */
[----:B------:R-:W-:Y:S02]  /*8820*/  @!P0 LOP3.LUT R33, R33, R12, RZ, 0x3c, !PT ;  /* 0x0000000c21218212 */ /* 0x000fe400078e3cff */
[----:B------:R-:W-:Y:S02]  /*8830*/  @!P0 LOP3.LUT R28, R28, R13, RZ, 0x3c, !PT ;  /* 0x0000000d1c1c8212 */ /* 0x000fe400078e3cff */
[----:B------:R-:W-:Y:S02]  /*8840*/  @!P0 LOP3.LUT R32, R32, R9, RZ, 0x3c, !PT ;  /* 0x0000000920208212 */ /* 0x000fe400078e3cff */
[----:B------:R-:W-:-:S02]  /*8850*/  @!P0 LOP3.LUT R27, R27, R8, RZ, 0x3c, !PT ;  /* 0x000000081b1b8212 */ /* 0x000fc400078e3cff */
.L_x_2378:
[----:B------:R-:W-:Y:S05]  /*8860*/  BSYNC B0 ;  /* 0x0000000000007941 */ /* 0x000fea0003800000 */
.L_x_2377:
        /* <DEDUP_REMOVED lines=9> */
.L_x_2362:
        /* <DEDUP_REMOVED lines=32> */
.L_x_2381:
        /* <DEDUP_REMOVED lines=8> */
[----:B------:R-:W-:-:S04]  /*8b80*/  IMAD.WIDE.U32 R20, R21, 0x8, R18 ;  /* 0x0000000815147825 */ /* 0x000fc800078e0012 */
[----:B------:R-:W-:Y:S02]  /*8b90*/  IMAD R12, R32, R31, RZ ;  /* 0x0000001f200c7224 */ /* 0x000fe400078e02ff */
[----:B------:R-:W-:Y:S01]  /*8ba0*/  IMAD.WIDE.U32 R24, R13, 0x8, R18 ;  /* 0x000000080d187825 */ /* 0x000fe200078e0012 */
[----:B------:R-:W-:Y:S01]  /*8bb0*/  SHF.R.U32.HI R13, RZ, 0x1, R15 ;  /* 0x00000001ff0d7819 */ /* 0x000fe2000001160f */
[----:B------:R-:W2:Y:S01]  /*8bc0*/  LDG.E.64 R20, [R20.64] ;  /* 0x0000002414147981 */ /* 0x000ea2000c1e1b00 */
[----:B------:R-:W-:-:S03]  /*8bd0*/  SHF.R.U32.HI R15, RZ, 0x1, R12 ;  /* 0x00000001ff0f7819 */ /* 0x000fc6000001160c */
[--C-:B------:R-:W-:Y:S01]  /*8be0*/  IMAD.WIDE.U32 R12, R13, 0x8, R18.reuse ;  /* 0x000000080d0c7825 */ /* 0x100fe200078e0012 */
[----:B------:R-:W3:Y:S03]  /*8bf0*/  LDG.E.64 R24, [R24.64] ;  /* 0x0000002418187981 */ /* 0x000ee6000c1e1b00 */
[----:B------:R-:W-:Y:S02]  /*8c00*/  IMAD.WIDE.U32 R14, R15, 0x8, R18 ;  /* 0x000000080f0e7825 */ /* 0x000fe400078e0012 */
[----:B------:R-:W4:Y:S04]  /*8c10*/  LDG.E.64 R12, [R12.64] ;  /* 0x000000240c0c7981 */ /* 0x000f28000c1e1b00 */
[----:B------:R-:W5:Y:S01]  /*8c20*/  LDG.E.64 R14, [R14.64] ;  /* 0x000000240e0e7981 */ /* 0x000f62000c1e1b00 */
[----:B------:R-:W-:-:S05]  /*8c30*/  IADD3 R31, R31, c[0x0][0x17c], RZ ;  /* 0x00005f001f1f7a10 */ /* 0x000fca0007ffe0ff */
[----:B------:R-:W-:-:S05]  /*8c40*/  IMAD R34, R33, 0x3, R31 ;  /* 0x0000000321227824 */ /* 0x000fca00078e021f */
[----:B------:R-:W-:Y:S02]  /*8c50*/  ISETP.GE.U32.AND P0, PT, R34, c[0x0][0x174], PT ;  /* 0x00005d0022007a0c */ /* 0x000fe40003f06070 */
[----:B--2---:R-:W-:Y:S02]  /*8c60*/  SHF.R.S32.HI R34, RZ, 0x1f, R20 ;  /* 0x0000001fff227819 */ /* 0x004fe40000011414 */
[----:B------:R-:W-:Y:S02]  /*8c70*/  SHF.R.S32.HI R35, RZ, 0x1f, R21 ;  /* 0x0000001fff237819 */ /* 0x000fe40000011415 */
[----:B------:R-:W-:Y:S02]  /*8c80*/  LOP3.LUT R29, R29, R34, RZ, 0x3c, !PT ;  /* 0x000000221d1d7212 */ /* 0x000fe400078e3cff */
[----:B---3--:R-:W-:Y:S02]  /*8c90*/  SHF.R.S32.HI R37, RZ, 0x1f, R24 ;  /* 0x0000001fff257819 */ /* 0x008fe40000011418 */
[----:B------:R-:W-:-:S02]  /*8ca0*/  LOP3.LUT R0, R0, R35, RZ, 0x3c, !PT ;  /* 0x0000002300007212 */ /* 0x000fc400078e3cff */
[----:B------:R-:W-:Y:S02]  /*8cb0*/  LOP3.LUT R4, R4, R37, RZ, 0x3c, !PT ;  /* 0x0000002504047212 */ /* 0x000fe400078e3cff */
[----:B------:R-:W-:Y:S02]  /*8cc0*/  SHF.R.S32.HI R39, RZ, 0x1f, R25 ;  /* 0x0000001fff277819 */ /* 0x000fe40000011419 */
[----:B----4-:R-:W-:Y:S02]  /*8cd0*/  SHF.R.S32.HI R35, RZ, 0x1f, R12 ;  /* 0x0000001fff237819 */ /* 0x010fe4000001140c */
[----:B------:R-:W-:Y:S02]  /*8ce0*/  SHF.R.S32.HI R37, RZ, 0x1f, R13 ;  /* 0x0000001fff257819 */ /* 0x000fe4000001140d */
[----:B-----5:R-:W-:Y:S02]  /*8cf0*/  SHF.R.S32.HI R34, RZ, 0x1f, R14 ;  /* 0x0000001fff227819 */ /* 0x020fe4000001140e */
        /* <DEDUP_REMOVED lines=16> */
.L_x_2380:
[----:B------:R-:W-:Y:S05]  /*8e00*/  BSYNC B0 ;  /* 0x0000000000007941 */ /* 0x000fea0003800000 */
.L_x_2379:
        /* <DEDUP_REMOVED lines=27> */
.L_x_2383:
[----:B------:R-:W-:Y:S05]  /*8fc0*/  BSYNC B0 ;  /* 0x0000000000007941 */ /* 0x000fea0003800000 */
.L_x_2382:
[----:B------:R-:W-:Y:S01]  /*8fd0*/  BSSY B0, `(.L_x_2384) ;  /* 0x0000022000007945 */ /* 0x000fe20003800000 */
[----:B------:R-:W-:Y:S05]  /*8fe0*/  @P1 BRA `(.L_x_2385) ;  /* 0x0000020000001947 */ /* 0x000fea0003800000 */
[----:B------:R-:W-:Y:S02]  /*8ff0*/  IADD3 R31, R31, c[0x0][0x17c], RZ ;  /* 0x00005f001f1f7a10 */ /* 0x000fe40007ffe0ff */
[----:B0----5:R-:W-:Y:S02]  /*9000*/  SHF.R.S32.HI R18, RZ, 0x1f, R20 ;  /* 0x0000001fff127819 */ /* 0x021fe40000011414 */
[----:B------:R-:W-:-:S02]  /*9010*/  ISETP.GE.U32.AND P0, PT, R31, c[0x0][0x174], PT ;  /* 0x00005d001f007a0c */ /* 0x000fc40003f06070 */
[----:B------:R-:W-:Y:S02]  /*9020*/  SHF.R.S32.HI R19, RZ, 0x1f, R21 ;  /* 0x0000001fff137819 */ /* 0x000fe40000011415 */
[----:B------:R-:W-:Y:S02]  /*9030*/  LOP3.LUT R30, R30, R20, RZ, 0x3c, !PT ;  /* 0x000000141e1e7212 */ /* 0x000fe400078e3cff */
[----:B------:R-:W-:Y:S02]  /*9040*/  LOP3.LUT R3, R3, R21, RZ, 0x3c, !PT ;  /* 0x0000001503037212 */ /* 0x000fe400078e3cff */
        /* <DEDUP_REMOVED lines=15> */
[----:B------:R-:W-:Y:S02]  /*9140*/  LOP3.LUT R9, R9, R12, RZ, 0x3c, !PT ;  /* 0x0000000c09097212 */ /* 0x000fe400078e3cff */
[----:B------:R-:W-:Y:S02]  /*9150*/  SHF.R.S32.HI R21, RZ, 0x1f, R13 ;  /* 0x0000001fff157819 */ /* 0x000fe4000001140d */
        /* <DEDUP_REMOVED lines=9> */
.L_x_2385:
[----:B------:R-:W-:Y:S05]  /*91f0*/  BSYNC B0 ;  /* 0x0000000000007941 */ /* 0x000fea0003800000 */
.L_x_2384:
[----:B------:R-:W-:Y:S02]  /*9200*/  LOP3.LUT R3, R11, R7, R3, 0x96, !PT ;  /* 0x000000070b037212 */ /* 0x000fe400078e9603 */
[----:B------:R-:W-:-:S02]  /*9210*/  LOP3.LUT R0, R10, R6, R0, 0x96, !PT ;  /* 0x000000060a007212 */ /* 0x000fc400078e9600 */
[----:B------:R-:W-:Y:S02]  /*9220*/  LOP3.LUT R5, R9, R5, R30, 0x96, !PT ;  /* 0x0000000509057212 */ /* 0x000fe400078e961e */
[----:B------:R-:W-:Y:S02]  /*9230*/  LOP3.LUT R4, R8, R4, R29, 0x96, !PT ;  /* 0x0000000408047212 */ /* 0x000fe400078e961d */
[----:B------:R-:W-:Y:S02]  /*9240*/  LOP3.LUT R28, R28, R3, RZ, 0x3c, !PT ;  /* 0x000000031c1c7212 */ /* 0x000fe400078e3cff */
[----:B------:R-:W-:Y:S02]  /*9250*/  LOP3.LUT R29, R27, R0, RZ, 0x3c, !PT ;  /* 0x000000001b1d7212 */ /* 0x000fe400078e3cff */
[----:B0-----:R-:W-:Y:S02]  /*9260*/  LOP3.LUT R18, R26, R5, RZ, 0x3c, !PT ;  /* 0x000000051a127212 */ /* 0x001fe400078e3cff */
[----:B------:R-:W-:Y:S01]  /*9270*/  LOP3.LUT R19, R23, R4, RZ, 0x3c, !PT ;  /* 0x0000000417137212 */ /* 0x000fe200078e3cff */
[----:B------:R-:W-:Y:S05]  /*9280*/  BRA `(.L_x_2346) ;  /* 0x0000094000007947 */ /* 0x000fea0003800000 */
.L_x_2361:
        /* <DEDUP_REMOVED lines=36> */
.L_x_2388:
[----:B------:R-:W-:Y:S02]  /*94d0*/  IADD3 R12, R31, c[0x0][0x17c], RZ ;  /* 0x00005f001f0c7a10 */ /* 0x000fe40007ffe0ff */
[----:B------:R-:W-:-:S02]  /*94e0*/  SHF.R.U32.HI R21, RZ, 0x1, R31 ;  /* 0x00000001ff157819 */ /* 0x000fc4000001161f */
[----:B------:R-:W-:Y:S02]  /*94f0*/  SHF.R.U32.HI R25, RZ, 0x1, R12 ;  /* 0x00000001ff197819 */ /* 0x000fe4000001160c */
[----:B------:R-:W-:Y:S01]  /*9500*/  IADD3 R12, R12, c[0x0][0x17c], RZ ;  /* 0x00005f000c0c7a10 */ /* 0x000fe20007ffe0ff */
[----:B------:R-:W-:-:S03]  /*9510*/  IMAD.WIDE.U32 R20, R21, 0x8, R18 ;  /* 0x0000000815147825 */ /* 0x000fc600078e0012 */
[----:B------:R-:W-:Y:S01]  /*9520*/  IADD3 R31, R12, c[0x0][0x17c], RZ ;  /* 0x00005f000c1f7a10 */ /* 0x000fe20007ffe0ff */
        /* <DEDUP_REMOVED lines=38> */
.L_x_2387:
[----:B------:R-:W-:Y:S05]  /*9790*/  BSYNC B0 ;  /* 0x0000000000007941 */ /* 0x000fea0003800000 */
.L_x_2386:
        /* <DEDUP_REMOVED lines=23> */
.L_x_2390:
[----:B------:R-:W-:Y:S05]  /*9910*/  BSYNC B0 ;  /* 0x0000000000007941 */ /* 0x000fea0003800000 */
.L_x_2389:
[----:B------:R-:W-:Y:S01]  /*9920*/  BSSY B0, `(.L_x_2391) ;  /* 0x0000022000007945 */ /* 0x000fe20003800000 */
[----:B------:R-:W-:Y:S05]  /*9930*/  @P1 BRA `(.L_x_2392) ;  /* 0x0000020000001947 */ /* 0x000fea0003800000 */
[----:B------:R-:W-:Y:S02]  /*9940*/  IADD3 R31, R31, c[0x0][0x17c], RZ ;  /* 0x00005f001f1f7a10 */ /* 0x000fe40007ffe0ff */
[----:B0----5:R-:W-:Y:S02]  /*9950*/  SHF.R.S32.HI R18, RZ, 0x1f, R20 ;  /* 0x0000001fff127819 */ /* 0x021fe40000011414 */
        /* <DEDUP_REMOVED lines=30> */
.L_x_2392:
[----:B------:R-:W-:Y:S05]  /*9b40*/  BSYNC B0 ;  /* 0x0000000000007941 */ /* 0x000fea0003800000 */
.L_x_2391:
[----:B------:R-:W-:Y:S02]  /*9b50*/  LOP3.LUT R3, R11, R7, R3, 0x96, !PT ;  /* 0x000000070b037212 */ /* 0x000fe400078e9603 */
[----:B------:R-:W-:-:S02]  /*9b60*/  LOP3.LUT R0, R10, R6, R0, 0x96, !PT ;  /* 0x000000060a007212 */ /* 0x000fc400078e9600 */
[----:B------:R-:W-:Y:S02]  /*9b70*/  LOP3.LUT R5, R9, R5, R30, 0x96, !PT ;  /* 0x0000000509057212 */ /* 0x000fe400078e961e */
[----:B------:R-:W-:Y:S02]  /*9b80*/  LOP3.LUT R4, R8, R4, R29, 0x96, !PT ;  /* 0x0000000408047212 */ /* 0x000fe400078e961d */
[----:B------:R-:W-:Y:S02]  /*9b90*/  LOP3.LUT R28, R28, R3, RZ, 0x3c, !PT ;  /* 0x000000031c1c7212 */ /* 0x000fe400078e3cff */
[----:B------:R-:W-:Y:S02]  /*9ba0*/  LOP3.LUT R29, R27, R0, RZ, 0x3c, !PT ;  /* 0x000000001b1d7212 */ /* 0x000fe400078e3cff */
[----:B0-----:R-:W-:Y:S02]  /*9bb0*/  LOP3.LUT R18, R26, R5, RZ, 0x3c, !PT ;  /* 0x000000051a127212 */ /* 0x001fe400078e3cff */
[----:B------:R-:W-:-:S02]  /*9bc0*/  LOP3.LUT R19, R23, R4, RZ, 0x3c, !PT ;  /* 0x0000000417137212 */ /* 0x000fc400078e3cff */
.L_x_2346:
[----:B------:R-:W-:Y:S05]  /*9bd0*/  BSYNC B6 ;  /* 0x0000000000067941 */ /* 0x000fea0003800000 */
.L_x_2345:
        /* <DEDUP_REMOVED lines=12> */
[----:B0-----:R-:W-:-:S05]  /*9ca0*/  IMAD.U32 R5, RZ, RZ, UR4 ;  /* 0x00000004ff057e24 */ /* 0x001fca000f8e00ff */
.L_x_2396:
        /* <DEDUP_REMOVED lines=20> */
.L_x_2395:
[----:B------:R-:W-:Y:S05]  /*9df0*/  BSYNC B0 ;  /* 0x0000000000007941 */ /* 0x000fea0003800000 */
.L_x_2394:
[----:B0-----:R-:W-:Y:S01]  /*9e00*/  IMAD.MOV.U32 R5, RZ, RZ, R0 ;  /* 0x000000ffff057224 */ /* 0x001fe200078e0000 */
[----:B------:R-:W-:Y:S05]  /*9e10*/  @P1 BRA `(.L_x_2396) ;  /* 0xfffffe9000001947 */ /* 0x000fea000383ffff */
.L_x_2393:
[----:B0-----:R-:W-:-:S13]  /*9e20*/  ISETP.NE.AND P0, PT, RZ, c[0x0][0x188], PT ;  /* 0x00006200ff007a0c */ /* 0x001fda0003f05270 */
[----:B------:R-:W-:Y:S05]  /*9e30*/  @!P0 BRA `(.L_x_2397) ;  /* 0x0000037000008947 */ /* 0x000fea0003800000 */
[----:B------:R-:W-:Y:S01]  /*9e40*/  MOV R3, c[0x0][0x0] ;  /* 0x0000000000037a02 */ /* 0x000fe20000000f00 */
[----:B------:R-:W-:-:S03]  /*9e50*/  IMAD.MOV.U32 R0, RZ, RZ, c[0x0][0x0] ;  /* 0x00000000ff007624 */ /* 0x000fc600078e00ff */
[----:B------:R-:W-:-:S13]  /*9e60*/  ISETP.GT.AND P0, PT, R3, 0x20, PT ;  /* 0x000000200300780c */ /* 0x000fda0003f04270 */
[----:B------:R-:W-:Y:S05]  /*9e70*/  @!P0 BRA `(.L_x_2398) ;  /* 0x0000023000008947 */ /* 0x000fea0003800000 */
[----:B-----5:R-:W-:Y:S01]  /*9e80*/  IMAD R9, R2, c[0x0][0x0], R22 ;  /* 0x0000000002097a24 */ /* 0x020fe200078e0216 */
[----:B------:R-:W-:Y:S01]  /*9e90*/  MOV R4, R18 ;  /* 0x0000001200047202 */ /* 0x000fe20000000f00 */
[----:B------:R-:W-:Y:S01]  /*9ea0*/  IMAD.MOV.U32 R5, RZ, RZ, R19 ;  /* 0x000000ffff057224 */ /* 0x000fe200078e0013 */
[----:B------:R-:W-:Y:S01]  /*9eb0*/  MOV R6, R28 ;  /* 0x0000001c00067202 */ /* 0x000fe20000000f00 */
[----:B------:R-:W-:Y:S01]  /*9ec0*/  IMAD.MOV.U32 R7, RZ, RZ, R29 ;  /* 0x000000ffff077224 */ /* 0x000fe200078e001d */
[----:B------:R-:W-:-:S04]  /*9ed0*/  LEA.HI R0, R3, c[0x0][0x0], RZ, 0x1 ;  /* 0x0000000003007a11 */ /* 0x000fc800078f08ff */
[----:B------:R0:W-:Y:S01]  /*9ee0*/  STS.128 [R9.X16+0x10], R4 ;  /* 0x0000100409007388 */ /* 0x0001e2000000cc00 */
[----:B------:R-:W-:Y:S01]  /*9ef0*/  SHF.R.S32.HI R3, RZ, 0x1, R0 ;  /* 0x00000001ff037819 */ /* 0x000fe20000011400 */
[----:B------:R-:W-:-:S03]  /*9f00*/  HFMA2.MMA R0, -RZ, RZ, 0, 1.9073486328125e-06 ;  /* 0x00000020ff007435 */ /* 0x000fc600000001ff */
[----:B------:R-:W-:-:S13]  /*9f10*/  ISETP.GE.AND P0, PT, R3, 0x20, PT ;  /* 0x000000200300780c */ /* 0x000fda0003f06270 */
[----:B------:R-:W-:Y:S05]  /*9f20*/  @!P0 BRA `(.L_x_2398) ;  /* 0x0000018000008947 */ /* 0x000fea0003800000 */
[----:B0-----:R-:W-:Y:S02]  /*9f30*/  LEA R0, R9, 0x10, 0x4 ;  /* 0x0000001009007811 */ /* 0x001fe400078e20ff */
.L_x_2401:
        /* <DEDUP_REMOVED lines=18> */
.L_x_2400:
[----:B------:R-:W-:Y:S05]  /*a060*/  BSYNC B0 ;  /* 0x0000000000007941 */ /* 0x000fea0003800000 */
.L_x_2399:
[----:B------:R-:W-:-:S04]  /*a070*/  SHF.R.S32.HI R3, RZ, 0x1, R3 ;  /* 0x00000001ff037819 */ /* 0x000fc80000011403 */
[----:B------:R-:W-:-:S13]  /*a080*/  ISETP.GE.AND P0, PT, R3, 0x20, PT ;  /* 0x000000200300780c */ /* 0x000fda0003f06270 */
[----:B------:R-:W-:Y:S05]  /*a090*/  @P0 BRA `(.L_x_2401) ;  /* 0xfffffea000000947 */ /* 0x000fea000383ffff */
[----:B------:R-:W-:-:S05]  /*a0a0*/  IMAD.MOV.U32 R0, RZ, RZ, 0x20 ;  /* 0x00000020ff007424 */ /* 0x000fca00078e00ff */
.L_x_2398:
[----:B0-----:R-:W-:Y:S01]  /*a0b0*/  ISETP.GE.AND P0, PT, R0, 0x2, PT ;  /* 0x000000020000780c */ /* 0x001fe20003f06270 */
[----:B------:R-:W-:Y:S01]  /*a0c0*/  WARPSYNC 0xffffffff ;  /* 0xffffffff00007948 */ /* 0x000fe20003800000 */
[----:B------:R-:W-:Y:S11]  /*a0d0*/  BAR.SYNC.DEFER_BLOCKING 0x0 ;  /* 0x0000000000007b1d */ /* 0x000ff60000010000 */
[----:B------:R-:W-:Y:S05]  /*a0e0*/  @!P0 BRA `(.L_x_2397) ;  /* 0x000000c000008947 */ /* 0x000fea0003800000 */
[----:B------:R-:W-:-:S07]  /*a0f0*/  HFMA2.MMA R3, -RZ, RZ, 0, 5.9604644775390625e-08 ;  /* 0x00000001ff037435 */ /* 0x000fce00000001ff */
.L_x_2402:
        /* <DEDUP_REMOVED lines=11> */
.L_x_2397:
[----:B------:R-:W-:Y:S01]  /*a1b0*/  ISETP.NE.AND P1, PT, RZ, c[0x0][0x344], PT ;  /* 0x0000d100ff007a0c */ /* 0x000fe20003f25270 */
[----:B-----5:R-:W-:Y:S01]  /*a1c0*/  IMAD.MOV.U32 R24, RZ, RZ, RZ ;  /* 0x000000ffff187224 */ /* 0x020fe200078e00ff */
[----:B------:R-:W-:-:S11]  /*a1d0*/  MOV R23, RZ ;  /* 0x000000ff00177202 */ /* 0x000fd60000000f00 */
        /* <DEDUP_REMOVED lines=200> */
.L_x_2403:
        /* <DEDUP_REMOVED lines=202> */
.L_x_2404:
[----:B------:R-:W-:Y:S01]  /*bb00*/  ISETP.NE.U32.AND P0, PT, RZ, c[0x0][0x558], PT ;  /* 0x00015600ff007a0c */ /* 0x000fe20003f05070 */
[----:B------:R-:W-:Y:S01]  /*bb10*/  IMAD.MOV.U32 R13, RZ, RZ, RZ ;  /* 0x000000ffff0d7224 */ /* 0x000fe200078e00ff */
[----:B------:R-:W-:Y:S02]  /*bb20*/  ISETP.NE.AND P4, PT, RZ, c[0x0][0x190], PT ;  /* 0x00006400ff007a0c */ /* 0x000fe40003f85270 */
[----:B------:R-:W-:Y:S02]  /*bb30*/  ISETP.NE.AND.EX P0, PT, RZ, c[0x0][0x55c], PT, P0 ;  /* 0x00015700ff007a0c */ /* 0x000fe40003f05300 */
[----:B------:R-:W-:Y:S02]  /*bb40*/  MOV R3, RZ ;  /* 0x000000ff00037202 */ /* 0x000fe40000000f00 */
[----:B------:R-:W-:Y:S02]  /*bb50*/  IADD3 R6, P2, R23, c[0x0][0x548], RZ ;  /* 0x0001520017067a10 */ /* 0x000fe40007f5e0ff */
[----:B------:R-:W-:-:S03]  /*bb60*/  MOV R0, RZ ;  /* 0x000000ff00007202 */ /* 0x000fc60000000f00 */
[----:B------:R-:W-:-:S04]  /*bb70*/  IMAD.X R7, RZ, RZ, c[0x0][0x54c], P2 ;  /* 0x00015300ff077624 */ /* 0x000fc800010e06ff */
[----:B------:R-:W-:-:S04]  /*bb80*/  @P0 IADD3 R3, P3, R24, c[0x0][0x558], RZ ;  /* 0x0001560018030a10 */ /* 0x000fc80007f7e0ff */
[----:B------:R-:W-:Y:S02]  /*bb90*/  @P0 IADD3.X R13, RZ, c[0x0][0x55c], RZ, P3, !PT ;  /* 0x00015700ff0d0a10 */ /* 0x000fe40001ffe4ff */
[----:B------:R-:W-:-:S03]  /*bba0*/  MOV R12, R3 ;  /* 0x00000003000c7202 */ /* 0x000fc60000000f00 */
[----:B------:R-:W-:Y:S01]  /*bbb0*/  @P0 IMAD.MOV.U32 R0, RZ, RZ, R13 ;  /* 0x000000ffff000224 */ /* 0x000fe200078e000d */
        /* <DEDUP_REMOVED lines=206> */
.L_x_2406:
        /* <DEDUP_REMOVED lines=202> */
.L_x_2407:
        /* <DEDUP_REMOVED lines=11> */
.L_x_2409:
[----:B------:R-:W-:Y:S05]  /*d5f0*/  BSYNC B0 ;  /* 0x0000000000007941 */ /* 0x000fea0003800000 */
.L_x_2408:
        /* <DEDUP_REMOVED lines=8> */
[----:B0-----:R-:W-:-:S11]  /*d680*/  IMAD R5, R8, c[0x0][0x10], R5 ;  /* 0x0000040008057a24 */ /* 0x001fd600078e0205 */
[----:B------:R-:W-:-:S04]  /*d690*/  @!P2 IMAD R5, R5, c[0x0][0x0], R22 ;  /* 0x000000000505aa24 */ /* 0x000fc800078e0216 */
[----:B------:R-:W-:-:S05]  /*d6a0*/  IMAD.WIDE.U32 R4, R5, R4, c[0x0][0x560] ;  /* 0x0001580005047625 */ /* 0x000fca00078e0004 */
[----:B------:R0:W-:Y:S04]  /*d6b0*/  STG.E.64 [R4.64], R18 ;  /* 0x0000001204007986 */ /* 0x0001e8000c101b24 */
[----:B------:R0:W-:Y:S02]  /*d6c0*/  STG.E.64 [R4.64+0x8], R28 ;  /* 0x0000081c04007986 */ /* 0x0001e4000c101b24 */
.L_x_2411:
[----:B------:R-:W-:Y:S05]  /*d6d0*/  BSYNC B0 ;  /* 0x0000000000007941 */ /* 0x000fea0003800000 */
.L_x_2410:
        /* <DEDUP_REMOVED lines=31> */
.L_x_2413:
[----:B------:R-:W-:Y:S05]  /*d8d0*/  BSYNC B0 ;  /* 0x0000000000007941 */ /* 0x000fea0003800000 */
.L_x_2412:
        /* <DEDUP_REMOVED lines=26> */
.L_x_2418:
        /* <DEDUP_REMOVED lines=13> */
.L_x_2417:
[----:B------:R-:W-:Y:S05]  /*db50*/  BSYNC B1 ;  /* 0x0000000000017941 */ /* 0x000fea0003800000 */
.L_x_2416:
[----:B------:R-:W-:Y:S05]  /*db60*/  BRA `(.L_x_2419) ;  /* 0x0000014000007947 */ /* 0x000fea0003800000 */
.L_x_2415:
[----:B------:R-:W-:Y:S01]  /*db70*/  ISETP.GE.U32.AND P0, PT, R2, c[0x0][0x184], PT ;  /* 0x0000610002007a0c */ /* 0x000fe20003f06070 */
[----:B------:R-:W-:Y:S01]  /*db80*/  IMAD.MOV.U32 R7, RZ, RZ, c[0x0][0x16c] ;  /* 0x00005b00ff077624 */ /* 0x000fe200078e00ff */
[----:B------:R-:W-:-:S11]  /*db90*/  MOV R6, c[0x0][0x168] ;  /* 0x00005a0000067a02 */ /* 0x000fd60000000f00 */
[----:B------:R-:W-:Y:S05]  /*dba0*/  @P0 BRA `(.L_x_2419) ;  /* 0x0000010000000947 */ /* 0x000fea0003800000 */
[----:B------:R-:W-:Y:S01]  /*dbb0*/  MOV R6, c[0x0][0x168] ;  /* 0x00005a0000067a02 */ /* 0x000fe20000000f00 */
[----:B------:R-:W-:Y:S01]  /*dbc0*/  IMAD.MOV.U32 R7, RZ, RZ, c[0x0][0x16c] ;  /* 0x00005b00ff077624 */ /* 0x000fe200078e00ff */
[----:B------:R-:W-:-:S05]  /*dbd0*/  MOV R9, R2 ;  /* 0x0000000200097202 */ /* 0x000fca0000000f00 */
.L_x_2420:
        /* <DEDUP_REMOVED lines=13> */
.L_x_2419:
[----:B------:R-:W-:Y:S05]  /*dcb0*/  BSYNC B0 ;  /* 0x0000000000007941 */ /* 0x000fea0003800000 */
.L_x_2414:
[----:B------:R-:W-:Y:S01]  /*dcc0*/  IMAD R14, R2, c[0x0][0x0], R22 ;  /* 0x00000000020e7a24 */ /* 0x000fe200078e0216 */
[----:B------:R-:W-:Y:S02]  /*dcd0*/  ULDC UR4, c[0x0][0x4] ;  /* 0x0000010000047ab9 */ /* 0x000fe40000000800 */
[----:B------:R-:W-:Y:S02]  /*dce0*/  USHF.R.U32.HI UR4, URZ, 0x1, UR4 ;  /* 0x000000013f047899 */ /* 0x000fe40008011604 */
[----:B------:R0:W-:Y:S01]  /*dcf0*/  STS.128 [R14.X16+0x10], R4 ;  /* 0x000010040e007388 */ /* 0x0001e2000000cc00 */
[----:B------:R-:W-:-:S03]  /*dd00*/  LEA R15, R14, 0x10, 0x4 ;  /* 0x000000100e0f7811 */ /* 0x000fc600078e20ff */
[----:B------:R-:W-:-:S13]  /*dd10*/  ISETP.NE.AND P0, PT, RZ, UR4, PT ;  /* 0x00000004ff007c0c */ /* 0x000fda000bf05270 */
[----:B------:R-:W-:Y:S05]  /*dd20*/  @!P0 BRA `(.L_x_2421) ;  /* 0x0000013000008947 */ /* 0x000fea0003800000 */
[----:B0-----:R-:W-:-:S05]  /*dd30*/  MOV R9, UR4 ;  /* 0x0000000400097c02 */ /* 0x001fca0008000f00 */
.L_x_2424:
[C-C-:B------:R-:W-:Y:S01]  /*dd40*/  IMAD.IADD R11, R2.reuse, 0x1, R9.reuse ;  /* 0x00000001020b7824 */ /* 0x140fe200078e0209 */
[----:B------:R-:W-:Y:S01]  /*dd50*/  BAR.SYNC.DEFER_BLOCKING 0x0 ;  /* 0x0000000000007b1d */ /* 0x000fe20000010000 */
[----:B------:R-:W-:Y:S02]  /*dd60*/  ISETP.GT.AND P2, PT, R9, 0x1, PT ;  /* 0x000000010900780c */ /* 0x000fe40003f44270 */
[----:B------:R-:W-:Y:S02]  /*dd70*/  SHF.R.S32.HI R23, RZ, 0x1, R9 ;  /* 0x00000001ff177819 */ /* 0x000fe40000011409 */
[----:B------:R-:W-:Y:S01]  /*dd80*/  ISETP.GE.U32.AND P0, PT, R11, c[0x0][0x4], PT ;  /* 0x000001000b007a0c */ /* 0x000fe20003f06070 */
[----:B------:R-:W-:Y:S03]  /*dd90*/  BSSY B0, `(.L_x_2422) ;  /* 0x000000a000007945 */ /* 0x000fe60003800000 */
[----:B------:R-:W-:-:S13]  /*dda0*/  ISETP.GE.U32.OR P0, PT, R2, R9, P0 ;  /* 0x000000090200720c */ /* 0x000fda0000706470 */
[----:B0-----:R-:W-:Y:S05]  /*ddb0*/  @P0 BRA `(.L_x_2423) ;  /* 0x0000007000000947 */ /* 0x001fea0003800000 */
[----:B------:R-:W-:-:S06]  /*ddc0*/  IMAD R8, R11, c[0x0][0x0], R22 ;  /* 0x000000000b087a24 */ /* 0x000fcc00078e0216 */
[----:B------:R-:W0:Y:S02]  /*ddd0*/  LDS.128 R8, [R8.X16+0x10] ;  /* 0x0000100008087984 */ /* 0x000e24000000cc00 */
[----:B0-----:R-:W-:Y:S02]  /*dde0*/  LOP3.LUT R4, R8, R4, RZ, 0x3c, !PT ;  /* 0x0000000408047212 */ /* 0x001fe400078e3cff */
[----:B------:R-:W-:Y:S02]  /*ddf0*/  LOP3.LUT R5, R9, R5, RZ, 0x3c, !PT ;  /* 0x0000000509057212 */ /* 0x000fe400078e3cff */
[----:B------:R-:W-:Y:S02]  /*de00*/  LOP3.LUT R6, R10, R6, RZ, 0x3c, !PT ;  /* 0x000000060a067212 */ /* 0x000fe400078e3cff */
[----:B------:R-:W-:-:S05]  /*de10*/  LOP3.LUT R7, R11, R7, RZ, 0x3c, !PT ;  /* 0x000000070b077212 */ /* 0x000fca00078e3cff */
[----:B------:R0:W-:Y:S02]  /*de20*/  STS.128 [R14.X16+0x10], R4 ;  /* 0x000010040e007388 */ /* 0x0001e4000000cc00 */
.L_x_2423:
[----:B------:R-:W-:Y:S05]  /*de30*/  BSYNC B0 ;  /* 0x0000000000007941 */ /* 0x000fea0003800000 */
.L_x_2422:
[----:B------:R-:W-:Y:S01]  /*de40*/  MOV R9, R23 ;  /* 0x0000001700097202 */ /* 0x000fe20000000f00 */
[----:B------:R-:W-:Y:S05]  /*de50*/  @P2 BRA `(.L_x_2424) ;  /* 0xfffffee000002947 */ /* 0x000fea000383ffff */
.L_x_2421:
[----:B0-----:R-:W-:-:S13]  /*de60*/  ISETP.NE.AND P0, PT, RZ, c[0x0][0x188], PT ;  /* 0x00006200ff007a0c */ /* 0x001fda0003f05270 */
[----:B------:R-:W-:Y:S05]  /*de70*/  @!P0 BRA `(.L_x_2425) ;  /* 0x000002b000008947 */ /* 0x000fea0003800000 */
[----:B------:R-:W-:Y:S01]  /*de80*/  IMAD.MOV.U32 R8, RZ, RZ, c[0x0][0x0] ;  /* 0x00000000ff087624 */ /* 0x000fe200078e00ff */
[----:B------:R-:W-:-:S04]  /*de90*/  MOV R2, c[0x0][0x0] ;  /* 0x0000000000027a02 */ /* 0x000fc80000000f00 */
[----:B------:R-:W-:-:S13]  /*dea0*/  ISETP.GT.AND P0, PT, R8, 0x20, PT ;  /* 0x000000200800780c */ /* 0x000fda0003f04270 */
[----:B------:R-:W-:Y:S05]  /*deb0*/  @!P0 BRA `(.L_x_2426) ;  /* 0x0000018000008947 */ /* 0x000fea0003800000 */
[----:B------:R-:W-:Y:S01]  /*dec0*/  LEA.HI R8, R8, c[0x0][0x0], RZ, 0x1 ;  /* 0x0000000008087a11 */ /* 0x000fe200078f08ff */
[----:B------:R0:W-:Y:S01]  /*ded0*/  STS.128 [R14.X16+0x10], R4 ;  /* 0x000010040e007388 */ /* 0x0001e2000000cc00 */
[----:B------:R-:W-:Y:S02]  /*dee0*/  IMAD.MOV.U32 R2, RZ, RZ, 0x20 ;  /* 0x00000020ff027424 */ /* 0x000fe400078e00ff */
[----:B------:R-:W-:-:S04]  /*def0*/  SHF.R.S32.HI R23, RZ, 0x1, R8 ;  /* 0x00000001ff177819 */ /* 0x000fc80000011408 */
[----:B------:R-:W-:-:S13]  /*df00*/  ISETP.GE.AND P0, PT, R23, 0x20, PT ;  /* 0x000000201700780c */ /* 0x000fda0003f06270 */
[----:B0-----:R-:W-:Y:S05]  /*df10*/  @!P0 BRA `(.L_x_2426) ;  /* 0x0000012000008947 */ /* 0x001fea0003800000 */
.L_x_2429:
        /* <DEDUP_REMOVED lines=10> */
[----:B------:R-:W-:Y:S02]  /*dfc0*/  LOP3.LUT R6, R10, R6, RZ, 0x3c, !PT ;  /* 0x000000060a067212 */ /* 0x000fe400078e3cff */
[----:B------:R-:W-:-:S05]  /*dfd0*/  LOP3.LUT R7, R11, R7, RZ, 0x3c, !PT ;  /* 0x000000070b077212 */ /* 0x000fca00078e3cff */
[----:B------:R0:W-:Y:S02]  /*dfe0*/  STS.128 [R14.X16+0x10], R4 ;  /* 0x000010040e007388 */ /* 0x0001e4000000cc00 */
.L_x_2428:
[----:B------:R-:W-:Y:S05]  /*dff0*/  BSYNC B0 ;  /* 0x0000000000007941 */ /* 0x000fea0003800000 */
.L_x_2427:
[----:B------:R-:W-:-:S04]  /*e000*/  SHF.R.S32.HI R23, RZ, 0x1, R23 ;  /* 0x00000001ff177819 */ /* 0x000fc80000011417 */
[----:B------:R-:W-:-:S13]  /*e010*/  ISETP.GE.AND P0, PT, R23, 0x20, PT ;  /* 0x000000201700780c */ /* 0x000fda0003f06270 */
[----:B------:R-:W-:Y:S05]  /*e020*/  @P0 BRA `(.L_x_2429) ;  /* 0xfffffef000000947 */ /* 0x000fea000383ffff */
[----:B------:R-:W-:-:S09]  /*e030*/  HFMA2.MMA R2, -RZ, RZ, 0, 1.9073486328125e-06 ;  /* 0x00000020ff027435 */ /* 0x000fd200000001ff */
.L_x_2426:
[----:B------:R-:W-:Y:S01]  /*e040*/  BAR.SYNC.DEFER_BLOCKING 0x0 ;  /* 0x0000000000007b1d */ /* 0x000fe20000010000 */
[----:B------:R-:W-:-:S13]  /*e050*/  ISETP.GE.AND P0, PT, R2, 0x2, PT ;  /* 0x000000020200780c */ /* 0x000fda0003f06270 */
[----:B------:R-:W-:Y:S05]  /*e060*/  @!P0 BRA `(.L_x_2425) ;  /* 0x000000c000008947 */ /* 0x000fea0003800000 */
[----:B------:R-:W-:-:S05]  /*e070*/  IMAD.MOV.U32 R9, RZ, RZ, 0x1 ;  /* 0x00000001ff097424 */ /* 0x000fca00078e00ff */
.L_x_2430:
[----:B------:R-:W1:Y:S04]  /*e080*/  SHFL.DOWN PT, R8, R5, R9, 0x1f ;  /* 0x08001f0905087589 */ /* 0x000e6800000e0000 */
[----:B------:R-:W2:Y:S04]  /*e090*/  SHFL.DOWN PT, R11, R4, R9, 0x1f ;  /* 0x08001f09040b7589 */ /* 0x000ea800000e0000 */
[----:B------:R-:W3:Y:S04]  /*e0a0*/  SHFL.DOWN PT, R10, R7, R9, 0x1f ;  /* 0x08001f09070a7589 */ /* 0x000ee800000e0000 */
[----:B------:R4:W5:Y:S02]  /*e0b0*/  SHFL.DOWN PT, R15, R6, R9, 0x1f ;  /* 0x08001f09060f7589 */ /* 0x00096400000e0000 */
[----:B----4-:R-:W-:-:S02]  /*e0c0*/  SHF.L.U32 R9, R9, 0x1, RZ ;  /* 0x0000000109097819 */ /* 0x010fc400000006ff */
[----:B01----:R-:W-:Y:S02]  /*e0d0*/  LOP3.LUT R5, R5, R8, RZ, 0x3c, !PT ;  /* 0x0000000805057212 */ /* 0x003fe400078e3cff */
[----:B------:R-:W-:Y:S02]  /*e0e0*/  ISETP.GE.AND P0, PT, R9, R2, PT ;  /* 0x000000020900720c */ /* 0x000fe40003f06270 */
[----:B--2---:R-:W-:Y:S02]  /*e0f0*/  LOP3.LUT R4, R4, R11, RZ, 0x3c, !PT ;  /* 0x0000000b04047212 */ /* 0x004fe400078e3cff */
[----:B---3--:R-:W-:Y:S02]  /*e100*/  LOP3.LUT R7, R7, R10, RZ, 0x3c, !PT ;  /* 0x0000000a07077212 */ /* 0x008fe400078e3cff */
[----:B-----5:R-:W-:-:S07]  /*e110*/  LOP3.LUT R6, R6, R15, RZ, 0x3c, !PT ;  /* 0x0000000f06067212 */ /* 0x020fce00078e3cff */
[----:B------:R-:W-:Y:S05]  /*e120*/  @!P0 BRA `(.L_x_2430) ;  /* 0xffffff5000008947 */ /* 0x000fea000383ffff */
.L_x_2425:
        /* <DEDUP_REMOVED lines=11> */
[----:B0-2---:R-:W-:Y:S02]  /*e1e0*/  LOP3.LUT R4, R4, R2, RZ, 0x3c, !PT ;  /* 0x0000000204047212 */ /* 0x005fe400078e3cff */
[----:B------:R-:W-:Y:S02]  /*e1f0*/  LOP3.LUT R5, R5, R3, RZ, 0x3c, !PT ;  /* 0x0000000305057212 */ /* 0x000fe400078e3cff */
[----:B---3--:R-:W-:Y:S02]  /*e200*/  LOP3.LUT R6, R6, R8, RZ, 0x3c, !PT ;  /* 0x0000000806067212 */ /* 0x008fe400078e3cff */
[----:B------:R-:W-:-:S02]  /*e210*/  LOP3.LUT R7, R7, R9, RZ, 0x3c, !PT ;  /* 0x0000000907077212 */ /* 0x000fc400078e3cff */
.L_x_2432:
        /* <DEDUP_REMOVED lines=11> */
[----:B0-----:R-:W-:Y:S01]  /*e2d0*/  MOV R4, c[0x4][0x7c8] ;  /* 0x0101f20000047a02 */ /* 0x001fe20000000f00 */
        /* <DEDUP_REMOVED lines=16> */
.L_x_2434:
[----:B------:R-:W-:Y:S02]  /*e3e0*/  IADD3 R2, P0, R17, c[0x0][0x548], RZ ;  /* 0x0001520011027a10 */ /* 0x000fe40007f1e0ff */
[----:B------:R-:W-:-:S03]  /*e3f0*/  ISETP.NE.AND P6, PT, R24, c[0x0][0x57c], PT ;  /* 0x00015f0018007a0c */ /* 0x000fc60003fc5270 */
[----:B------:R-:W-:-:S05]  /*e400*/  IMAD.X R3, RZ, RZ, c[0x0][0x54c], P0 ;  /* 0x00015300ff037624 */ /* 0x000fca00000e06ff */
[----:B------:R1:W-:Y:S05]  /*e410*/  STG.E.64 [R2.64], R18 ;  /* 0x0000001202007986 */ /* 0x0003ea000c101b24 */
[----:B------:R-:W-:Y:S05]  /*e420*/  @!P6 BRA `(.L_x_2435) ;  /* 0x000001300000e947 */ /* 0x000fea0003800000 */
[----:B-1----:R-:W-:Y:S01]  /*e430*/  MOV R2, 0x0 ;  /* 0x0000000000027802 */ /* 0x002fe20000000f00 */
        /* <DEDUP_REMOVED lines=18> */
.L_x_2435:
[----:B------:R-:W-:-:S05]  /*e560*/  IADD3 R16, P0, R16, c[0x0][0x548], RZ ;  /* 0x0001520010107a10 */ /* 0x000fca0007f1e0ff */
[----:B------:R-:W-:-:S05]  /*e570*/  IMAD.X R17, RZ, RZ, c[0x0][0x54c], P0 ;  /* 0x00015300ff117624 */ /* 0x000fca00000e06ff */
[----:B------:R-:W-:Y:S01]  /*e580*/  STG.E.64 [R16.64], R22 ;  /* 0x0000001610007986 */ /* 0x000fe2000c101b24 */
[----:B------:R-:W-:Y:S05]  /*e590*/  EXIT ;  /* 0x000000000000794d */ /* 0x000fea0003800000 */
.L_x_2433:
[----:B------:R-:W-:Y:S04]  /*e5a0*/  STG.E.64 [R12.64], R18 ;  /* 0x000000120c007986 */ /* 0x000fe8000c101b24 */
[----:B------:R-:W-:Y:S01]  /*e5b0*/  STG.E.64 [R12.64+0x8], R22 ;  /* 0x000008160c007986 */ /* 0x000fe2000c101b24 */
[----:B------:R-:W-:Y:S05]  /*e5c0*/  EXIT ;  /* 0x000000000000794d */ /* 0x000fea0003800000 */
.L_x_2431:
[----:B------:R-:W-:Y:S01]  /*e5d0*/  ISETP.NE.AND P0, PT, RZ, UR38, PT ;  /* 0x00000026ff007c0c */ /* 0x000fe2000bf05270 */
[----:B------:R-:W-:Y:S02]  /*e5e0*/  ULDC.U8 UR4, c[0x0][0x579] ;  /* 0x00015e4000047ab9 */ /* 0x000fe40000000000 */
[----:B------:R-:W-:-:S10]  /*e5f0*/  ISETP.NE.AND P1, PT, RZ, UR4, PT ;  /* 0x00000004ff007c0c */ /* 0x000fd4000bf25270 */
[----:B------:R-:W-:Y:S05]  /*e600*/  @!P0 BRA `(.L_x_2436) ;  /* 0x0000006000008947 */ /* 0x000fea0003800000 */
[----:B------:R-:W2:Y:S04]  /*e610*/  LDG.E.64 R2, [R20.64] ;  /* 0x0000002414027981 */ /* 0x000ea8000c1e1b00 */
[----:B------:R-:W3:Y:S01]  /*e620*/  LDG.E.64 R8, [R18.64] ;  /* 0x0000002412087981 */ /* 0x000ee2000c1e1b00 */
[----:B0-2---:R-:W-:Y:S02]  /*e630*/  LOP3.LUT R4, R4, R2, RZ, 0x3c, !PT ;  /* 0x0000000204047212 */ /* 0x005fe400078e3cff */
[----:B------:R-:W-:Y:S02]  /*e640*/  LOP3.LUT R5, R5, R3, RZ, 0x3c, !PT ;  /* 0x0000000305057212 */ /* 0x000fe400078e3cff */
[----:B---3--:R-:W-:Y:S02]  /*e650*/  LOP3.LUT R6, R6, R8, RZ, 0x3c, !PT ;  /* 0x0000000806067212 */ /* 0x008fe400078e3cff */
[----:B------:R-:W-:-:S02]  /*e660*/  LOP3.LUT R7, R7, R9, RZ, 0x3c, !PT ;  /* 0x0000000907077212 */ /* 0x000fc400078e3cff */
.L_x_2436:
        /* <DEDUP_REMOVED lines=10> */
[----:B0-----:R-:W-:Y:S01]  /*e710*/  IMAD.MOV.U32 R4, RZ, RZ, c[0x4][0x7c8] ;  /* 0x0101f200ff047624 */ /* 0x001fe200078e00ff */
        /* <DEDUP_REMOVED lines=17> */
.L_x_2438:
[----:B------:R-:W-:Y:S02]  /*e830*/  IADD3 R2, P0, R17, c[0x0][0x548], RZ ;  /* 0x0001520011027a10 */ /* 0x000fe40007f1e0ff */
[----:B------:R-:W-:Y:S02]  /*e840*/  ISETP.NE.AND P6, PT, R18, c[0x0][0x57c], PT ;  /* 0x00015f0012007a0c */ /* 0x000fe40003fc5270 */
[----:B------:R-:W-:-:S05]  /*e850*/  IADD3.X R3, RZ, c[0x0][0x54c], RZ, P0, !PT ;  /* 0x00015300ff037a10 */ /* 0x000fca00007fe4ff */
[----:B------:R1:W-:Y:S06]  /*e860*/  STG.E.64 [R2.64], R22 ;  /* 0x0000001602007986 */ /* 0x0003ec000c101b24 */
[----:B------:R-:W-:Y:S05]  /*e870*/  @!P6 BRA `(.L_x_2439) ;  /* 0x000001300000e947 */ /* 0x000fea0003800000 */
[----:B-1----:R-:W-:Y:S01]  /*e880*/  MOV R2, 0x0 ;  /* 0x0000000000027802 */ /* 0x002fe20000000f00 */
[----:B------:R-:W-:Y:S01]  /*e890*/  HFMA2.MMA R12, -RZ, RZ, 0, 5.9604644775390625e-08 ;  /* 0x00000001ff0c7435 */ /* 0x000fe200000001ff */
[----:B0-----:R-:W-:Y:S01]  /*e8a0*/  IMAD.MOV.U32 R4, RZ, RZ, c[0x4][0x7c8] ;  /* 0x0101f200ff047624 */ /* 0x001fe200078e00ff */
        /* <DEDUP_REMOVED lines=16> */
.L_x_2439:
[----:B------:R-:W-:-:S04]  /*e9b0*/  IADD3 R16, P0, R16, c[0x0][0x548], RZ ;  /* 0x0001520010107a10 */ /* 0x000fc80007f1e0ff */
[----:B------:R-:W-:-:S05]  /*e9c0*/  IADD3.X R17, RZ, c[0x0][0x54c], RZ, P0, !PT ;  /* 0x00015300ff117a10 */ /* 0x000fca00007fe4ff */
[----:B------:R-:W-:Y:S01]  /*e9d0*/  STG.E.64 [R16.64], R24 ;  /* 0x0000001810007986 */ /* 0x000fe2000c101b24 */
[----:B------:R-:W-:Y:S05]  /*e9e0*/  EXIT ;  /* 0x000000000000794d */ /* 0x000fea0003800000 */
.L_x_2437:
[----:B------:R-:W-:Y:S04]  /*e9f0*/  STG.E.64 [R20.64], R22 ;  /* 0x0000001614007986 */ /* 0x000fe8000c101b24 */
[----:B------:R-:W-:Y:S01]  /*ea00*/  STG.E.64 [R18.64], R24 ;  /* 0x0000001812007986 */ /* 0x000fe2000c101b24 */
[----:B------:R-:W-:Y:S05]  /*ea10*/  EXIT ;  /* 0x000000000000794d */ /* 0x000fea0003800000 */
.L_x_2405:
        /* <DEDUP_REMOVED lines=22> */
.L_x_2441:
        /* <DEDUP_REMOVED lines=26> */
.L_x_2443:
        /* <DEDUP_REMOVED lines=24> */
.L_x_2444:
[----:B------:R-:W-:-:S05]  /*eea0*/  IADD3 R2, P0, R23, c[0x0][0x548], RZ ;  /* 0x0001520017027a10 */ /* 0x000fca0007f1e0ff */
[----:B------:R-:W-:-:S05]  /*eeb0*/  IMAD.X R3, RZ, RZ, c[0x0][0x54c], P0 ;  /* 0x00015300ff037624 */ /* 0x000fca00000e06ff */
[----:B------:R-:W-:Y:S01]  /*eec0*/  STG.E.64 [R2.64], R16 ;  /* 0x0000001002007986 */ /* 0x000fe2000c101b24 */
[----:B------:R-:W-:Y:S05]  /*eed0*/  EXIT ;  /* 0x000000000000794d */ /* 0x000fea0003800000 */
.L_x_2442:
[----:B------:R-:W-:Y:S04]  /*eee0*/  STG.E.64 [R12.64], R18 ;  /* 0x000000120c007986 */ /* 0x000fe8000c101b24 */
[----:B------:R-:W-:Y:S01]  /*eef0*/  STG.E.64 [R12.64+0x8], R16 ;  /* 0x000008100c007986 */ /* 0x000fe2000c101b24 */
[----:B------:R-:W-:Y:S05]  /*ef00*/  EXIT ;  /* 0x000000000000794d */ /* 0x000fea0003800000 */
.L_x_2440:
        /* <DEDUP_REMOVED lines=10> */
.L_x_2445:
        /* <DEDUP_REMOVED lines=28> */
.L_x_2447:
        /* <DEDUP_REMOVED lines=24> */
.L_x_2448:
[----:B------:R-:W-:-:S04]  /*f2f0*/  IADD3 R2, P0, R23, c[0x0][0x548], RZ ;  /* 0x0001520017027a10 */ /* 0x000fc80007f1e0ff */
[----:B------:R-:W-:-:S05]  /*f300*/  IADD3.X R3, RZ, c[0x0][0x54c], RZ, P0, !PT ;  /* 0x00015300ff037a10 */ /* 0x000fca00007fe4ff */
[----:B------:R-:W-:Y:S01]  /*f310*/  STG.E.64 [R2.64], R18 ;  /* 0x0000001202007986 */ /* 0x000fe2000c101b24 */
[----:B------:R-:W-:Y:S05]  /*f320*/  EXIT ;  /* 0x000000000000794d */ /* 0x000fea0003800000 */
.L_x_2446:
[----:B------:R-:W-:Y:S04]  /*f330*/  STG.E.64 [R4.64], R16 ;  /* 0x0000001004007986 */ /* 0x000fe8000c101b24 */
[----:B------:R-:W-:Y:S01]  /*f340*/  STG.E.64 [R6.64], R18 ;  /* 0x0000001206007986 */ /* 0x000fe2000c101b24 */
[----:B------:R-:W-:Y:S05]  /*f350*/  EXIT ;  /* 0x000000000000794d */ /* 0x000fea0003800000 */
.L_x_2449:
        /* <DEDUP_REMOVED lines=10> */
.L_x_9889:


//--------------------- .text._ZN2at6native13reduce_kernelILi128ELi4ENS0_8ReduceOpIiNS0_14func_wrapper_tImZNS0_15xor_sum_functorIivEclERNS_14TensorIteratorEEUlmmE_EEjmLi4ELi4EEEEEvT1_ --------------------------
	.section	.text._ZN2at6native13reduce_kernelILi128ELi4ENS0_8ReduceOpIiNS0_14func_wrapper_tImZNS0_15xor_sum_functorIivEclERNS_14TensorIteratorEEUlmmE_EEjmLi4ELi4EEEEEvT1_,"ax",@progbits
	.sectioninfo	@"SHI_REGISTERS=64"
	.align	128
        .global         _ZN2at6native13reduce_kernelILi128ELi4ENS0_8ReduceOpIiNS0_14func_wrapper_tImZNS0_15xor_sum_functorIivEclERNS_14TensorIteratorEEUlmmE_EEjmLi4ELi4EEEEEvT1_
        .type           _ZN2at6native13reduce_kernelILi128ELi4ENS0_8ReduceOpIiNS0_14func_wrapper_tImZNS0_15xor_sum_functorIivEclERNS_14TensorIteratorEEUlmmE_EEjmLi4ELi4EEEEEvT1_,@function
        .size           _ZN2at6native13reduce_kernelILi128ELi4ENS0_8ReduceOpIiNS0_14func_wrapper_tImZNS0_15xor_sum_functorIivEclERNS_14TensorIteratorEEUlmmE_EEjmLi4ELi4EEEEEvT1_,(.L_x_9890 - _ZN2at6native13reduce_kernelILi128ELi4ENS0_8ReduceOpIiNS0_14func_wrapper_tImZNS0_15xor_sum_functorIivEclERNS_14TensorIteratorEEUlmmE_EEjmLi4ELi4EEEEEvT1_)
        .other          _ZN2at6native13reduce_kernelILi128ELi4ENS0_8ReduceOpIiNS0_14func_wrapper_tImZNS0_15xor_sum_functorIivEclERNS_14TensorIteratorEEUlmmE_EEjmLi4ELi4EEEEEvT1_,@"STO_CUDA_ENTRY STV_DEFAULT"
_ZN2at6native13reduce_kernelILi128ELi4ENS0_8ReduceOpIiNS0_14func_wrapper_tImZNS0_15xor_sum_functorIivEclERNS_14TensorIteratorEEUlmmE_EEjmLi4ELi4EEEEEvT1_:
.text._ZN2at6native13reduce_kernelILi128ELi4ENS0_8ReduceOpIiNS0_14func_wrapper_tImZNS0_15xor_sum_functorIivEclERNS_14TensorIteratorEEUlmmE_EEjmLi4ELi4EEEEEvT1_:
        /* <DEDUP_REMOVED lines=213> */
.L_x_2450:
        /* <DEDUP_REMOVED lines=51> */
.L_x_2459:
[----:B------:R-:W-:Y:S05]  /*1080*/  BSYNC B2 ;  /* 0x0000000000027941 */ /* 0x000fea0003800000 */
.L_x_2458:
        /* <DEDUP_REMOVED lines=8> */
[----:B--2---:R-:W-:Y:S02]  /*1110*/  SHF.R.S32.HI R0, RZ, 0x1f, R4 ;  /* 0x0000001fff007819 */ /* 0x004fe40000011404 */
[----:B------:R-:W-:Y:S02]  /*1120*/  LOP3.LUT R13, R4, c[0x0][0x168], RZ, 0x3c, !PT ;  /* 0x00005a00040d7a12 */ /* 0x000fe400078e3cff */
[----:B------:R-:W-:Y:S02]  /*1130*/  LOP3.LUT R15, R0, c[0x0][0x16c], RZ, 0x3c, !PT ;  /* 0x00005b00000f7a12 */ /* 0x000fe400078e3cff */
.L_x_2457:
[----:B------:R-:W-:Y:S05]  /*1140*/  BSYNC B1 ;  /* 0x0000000000017941 */ /* 0x000fea0003800000 */
.L_x_2456:
[C---:B------:R-:W-:Y:S02]  /*1150*/  IADD3 R3, P0, -R6.reuse, 0x4, RZ ;  /* 0x0000000406037810 */ /* 0x040fe40007f1e1ff */
[----:B------:R-:W-:Y:S02]  /*1160*/  IADD3 R0, R6, c[0x0][0x174], RZ ;  /* 0x00005d0006007a10 */ /* 0x000fe40007ffe0ff */
[----:B------:R-:W-:Y:S01]  /*1170*/  LEA R56, P1, R3, R56, 0x2 ;  /* 0x0000003803387211 */ /* 0x000fe200078210ff */
[----:B------:R-:W-:Y:S01]  /*1180*/  IMAD.X R4, RZ, RZ, -0x1, P0 ;  /* 0xffffffffff047424 */ /* 0x000fe200000e06ff */
[----:B------:R-:W-:-:S04]  /*1190*/  IADD3 R0, R0, -0x4, RZ ;  /* 0xfffffffc00007810 */ /* 0x000fc80007ffe0ff */
[----:B------:R-:W-:Y:S02]  /*11a0*/  LEA.HI.X R57, R3, R57, R4, 0x2, P1 ;  /* 0x0000003903397211 */ /* 0x000fe400008f1404 */
.L_x_2455:
[----:B------:R-:W-:Y:S05]  /*11b0*/  BSYNC B0 ;  /* 0x0000000000007941 */ /* 0x000fea0003800000 */
.L_x_2454:
        /* <DEDUP_REMOVED lines=20> */
.L_x_2462:
        /* <DEDUP_REMOVED lines=18> */
.L_x_2461:
[----:B------:R-:W-:Y:S05]  /*1420*/  BSYNC B0 ;  /* 0x0000000000007941 */ /* 0x000fea0003800000 */
.L_x_2460:
        /* <DEDUP_REMOVED lines=8> */
.L_x_2464:
[----:B------:R-:W-:Y:S05]  /*14b0*/  BSYNC B0 ;  /* 0x0000000000007941 */ /* 0x000fea0003800000 */
.L_x_2463:
        /* <DEDUP_REMOVED lines=13> */
.L_x_2466:
[----:B------:R-:W-:Y:S05]  /*1590*/  BSYNC B0 ;  /* 0x0000000000007941 */ /* 0x000fea0003800000 */
.L_x_2465:
        /* <DEDUP_REMOVED lines=8> */
.L_x_2453:
        /* <DEDUP_REMOVED lines=77> */
.L_x_2476:
        /* <DEDUP_REMOVED lines=226> */
.L_x_2471:
        /* <DEDUP_REMOVED lines=228> */
.L_x_2472:
[----:B------:R-:W-:-:S04]  /*3750*/  LOP3.LUT R13, R10, 0xfffffff0, RZ, 0xc0, !PT ;  /* 0xfffffff00a0d7812 */ /* 0x000fc800078ec0ff */
[----:B------:R-:W-:-:S04]  /*3760*/  IADD3 R12, P1, R56, R13, RZ ;  /* 0x0000000d380c7210 */ /* 0x000fc80007f3e0ff */
[----:B------:R-:W-:-:S06]  /*3770*/  IADD3.X R13, RZ, R57, RZ, P1, !PT ;  /* 0x00000039ff0d7210 */ /* 0x000fcc0000ffe4ff */
[----:B------:R-:W5:Y:S01]  /*3780*/  LDG.E.128 R12, [R12.64] ;  /* 0x000000240c0c7981 */ /* 0x000f62000c1e1d00 */
[----:B------:R-:W-:Y:S01]  /*3790*/  IADD3 R51, R51, c[0x0][0x17c], RZ ;  /* 0x00005f0033337a10 */ /* 0x000fe20007ffe0ff */
[----:B------:R-:W-:Y:S02]  /*37a0*/  IMAD.MOV.U32 R27, RZ, RZ, RZ ;  /* 0x000000ffff1b7224 */ /* 0x000fe400078e00ff */
[----:B------:R-:W-:Y:S01]  /*37b0*/  IMAD.MOV.U32 R11, RZ, RZ, RZ ;  /* 0x000000ffff0b7224 */ /* 0x000fe200078e00ff */
        /* <DEDUP_REMOVED lines=212> */
.L_x_2473:
        /* <DEDUP_REMOVED lines=217> */
.L_x_2474:
[----:B------:R-:W-:-:S04]  /*5290*/  LOP3.LUT R25, R27, 0xfffffff0, RZ, 0xc0, !PT ;  /* 0xfffffff01b197812 */ /* 0x000fc800078ec0ff */
[----:B------:R-:W-:-:S04]  /*52a0*/  IADD3 R24, P1, R56, R25, RZ ;  /* 0x0000001938187210 */ /* 0x000fc80007f3e0ff */
[----:B------:R-:W-:-:S06]  /*52b0*/  IADD3.X R25, RZ, R57, RZ, P1, !PT ;  /* 0x00000039ff197210 */ /* 0x000fcc0000ffe4ff */
[----:B------:R-:W2:Y:S01]  /*52c0*/  LDG.E.128 R24, [R24.64] ;  /* 0x0000002418187981 */ /* 0x000ea2000c1e1d00 */
[----:B-----5:R-:W-:Y:S02]  /*52d0*/  SHF.R.S32.HI R34, RZ, 0x1f, R22 ;  /* 0x0000001fff227819 */ /* 0x020fe40000011416 */
[----:B------:R-:W-:Y:S02]  /*52e0*/  IADD3 R51, R51, c[0x0][0x17c], RZ ;  /* 0x00005f0033337a10 */ /* 0x000fe40007ffe0ff */
[----:B------:R-:W-:Y:S02]  /*52f0*/  LOP3.LUT R5, R5, R34, RZ, 0x3c, !PT ;  /* 0x0000002205057212 */ /* 0x000fe400078e3cff */
[----:B------:R-:W-:Y:S02]  /*5300*/  SHF.R.S32.HI R34, RZ, 0x1f, R12 ;  /* 0x0000001fff227819 */ /* 0x000fe4000001140c */
[----:B------:R-:W-:Y:S02]  /*5310*/  SHF.R.S32.HI R35, RZ, 0x1f, R20 ;  /* 0x0000001fff237819 */ /* 0x000fe40000011414 */
[----:B------:R-:W-:Y:S01]  /*5320*/  LOP3.LUT R19, R19, R34, RZ, 0x3c, !PT ;  /* 0x0000002213137212 */ /* 0x000fe200078e3cff */
[----:B------:R-:W-:Y:S01]  /*5330*/  IMAD.MOV.U32 R34, RZ, RZ, c[0x0][0x17c] ;  /* 0x00005f00ff227624 */ /* 0x000fe200078e00ff */
[----:B------:R-:W-:-:S02]  /*5340*/  LOP3.LUT R0, R0, R35, RZ, 0x3c, !PT ;  /* 0x0000002300007212 */ /* 0x000fc400078e3cff */
[----:B------:R-:W-:Y:S01]  /*5350*/  SHF.R.S32.HI R59, RZ, 0x1f, R21 ;  /* 0x0000001fff3b7819 */ /* 0x000fe20000011415 */
[----:B------:R-:W-:Y:S01]  /*5360*/  IMAD R34, R34, 0x3, R51 ;  /* 0x0000000322227824 */ /* 0x000fe200078e0233 */
[----:B------:R-:W-:Y:S02]  /*5370*/  SHF.R.S32.HI R35, RZ, 0x1f, R14 ;  /* 0x0000001fff237819 */ /* 0x000fe4000001140e */
[----:B------:R-:W-:Y:S02]  /*5380*/  LOP3.LUT R4, R4, R59, RZ, 0x3c, !PT ;  /* 0x0000003b04047212 */ /* 0x000fe400078e3cff */
[----:B------:R-:W-:Y:S02]  /*5390*/  ISETP.GE.U32.AND P1, PT, R34, c[0x0][0x174], PT ;  /* 0x00005d0022007a0c */ /* 0x000fe40003f26070 */
[----:B------:R-:W-:Y:S02]  /*53a0*/  LOP3.LUT R30, R30, R35, RZ, 0x3c, !PT ;  /* 0x000000231e1e7212 */ /* 0x000fe400078e3cff */
[----:B------:R-:W-:-:S02]  /*53b0*/  SHF.R.S32.HI R61, RZ, 0x1f, R23 ;  /* 0x0000001fff3d7819 */ /* 0x000fc40000011417 */
        /* <DEDUP_REMOVED lines=25> */
[----:B--2---:R-:W-:Y:S02]  /*5550*/  SHF.R.S32.HI R34, RZ, 0x1f, R24 ;  /* 0x0000001fff227819 */ /* 0x004fe40000011418 */
        /* <DEDUP_REMOVED lines=11> */
[----:B------:R-:W-:Y:S01]  /*5610*/  @P1 CALL.REL.NOINC `(.L_x_2475) ;  /* 0x0000001000001944 */ /* 0x000fe20003c00000 */
[----:B------:R-:W-:Y:S05]  /*5620*/  BRA `(.L_x_2476) ;  /* 0xffffc4c000007947 */ /* 0x000fea000383ffff */
.L_x_2475:
[----:B------:R-:W-:Y:S05]  /*5630*/  BSYNC B1 ;  /* 0x0000000000017941 */ /* 0x000fea0003800000 */
.L_x_2470:
[----:B------:R-:W-:Y:S05]  /*5640*/  BSYNC B0 ;  /* 0x0000000000007941 */ /* 0x000fea0003800000 */
.L_x_2469:
        /* <DEDUP_REMOVED lines=205> */
.L_x_2479:
[----:B------:R-:W-:-:S04]  /*6320*/  LOP3.LUT R21, R35, 0xfffffff0, RZ, 0xc0, !PT ;  /* 0xfffffff023157812 */ /* 0x000fc800078ec0ff */
[----:B------:R-:W-:-:S05]  /*6330*/  IADD3 R20, P2, R56, R21, RZ ;  /* 0x0000001538147210 */ /* 0x000fca0007f5e0ff */
[----:B------:R-:W-:-:S06]  /*6340*/  IMAD.X R21, RZ, RZ, R57, P2 ;  /* 0x000000ffff157224 */ /* 0x000fcc00010e0639 */
        /* <DEDUP_REMOVED lines=204> */
.L_x_2480:
        /* <DEDUP_REMOVED lines=207> */
.L_x_2481:
[----:B------:R-:W-:-:S04]  /*7d00*/  LOP3.LUT R9, R59, 0xfffffff0, RZ, 0xc0, !PT ;  /* 0xfffffff03b097812 */ /* 0x000fc800078ec0ff */
[----:B------:R-:W-:-:S05]  /*7d10*/  IADD3 R8, P2, R56, R9, RZ ;  /* 0x0000000938087210 */ /* 0x000fca0007f5e0ff */
[----:B------:R-:W-:-:S06]  /*7d20*/  IMAD.X R9, RZ, RZ, R57, P2 ;  /* 0x000000ffff097224 */ /* 0x000fcc00010e0639 */
[----:B------:R-:W5:Y:S01]  /*7d30*/  LDG.E.128 R8, [R8.64] ;  /* 0x0000002408087981 */ /* 0x000f62000c1e1d00 */
[----:B------:R-:W-:-:S04]  /*7d40*/  IADD3 R35, R35, c[0x0][0x17c], RZ ;  /* 0x00005f0023237a10 */ /* 0x000fc80007ffe0ff */
[----:B------:R-:W-:-:S13]  /*7d50*/  ISETP.GE.U32.AND P2, PT, R35, c[0x0][0x174], PT ;  /* 0x00005d0023007a0c */ /* 0x000fda0003f46070 */
[----:B------:R-:W-:Y:S05]  /*7d60*/  @P2 BRA `(.L_x_2478) ;  /* 0x00000cc000002947 */ /* 0x000fea0003800000 */
[----:B------:R-:W-:Y:S01]  /*7d70*/  MOV R58, RZ ;  /* 0x000000ff003a7202 */ /* 0x000fe20000000f00 */
[----:B------:R-:W-:Y:S05]  /*7d80*/  @!P1 BRA `(.L_x_2482) ;  /* 0x00000c6000009947 */ /* 0x000fea0003800000 */
        /* <DEDUP_REMOVED lines=198> */
.L_x_2482:
[----:B------:R-:W-:-:S04]  /*89f0*/  LOP3.LUT R25, R58, 0xfffffff0, RZ, 0xc0, !PT ;  /* 0xfffffff03a197812 */ /* 0x000fc800078ec0ff */
[----:B------:R-:W-:-:S05]  /*8a00*/  IADD3 R24, P1, R56, R25, RZ ;  /* 0x0000001938187210 */ /* 0x000fca0007f3e0ff */
[----:B------:R-:W-:-:S06]  /*8a10*/  IMAD.X R25, RZ, RZ, R57, P1 ;  /* 0x000000ffff197224 */ /* 0x000fcc00008e0639 */
[----:B------:R-:W5:Y:S02]  /*8a20*/  LDG.E.128 R24, [R24.64] ;  /* 0x0000002418187981 */ /* 0x000f64000c1e1d00 */
.L_x_2478:
[----:B------:R-:W-:Y:S05]  /*8a30*/  BSYNC B0 ;  /* 0x0000000000007941 */ /* 0x000fea0003800000 */
.L_x_2477:
[----:B------:R-:W-:Y:S01]  /*8a40*/  BSSY B0, `(.L_x_2483) ;  /* 0x000003b000007945 */ /* 0x000fe20003800000 */
[----:B------:R-:W-:Y:S05]  /*8a50*/  @P0 BRA `(.L_x_2484) ;  /* 0x0000039000000947 */ /* 0x000fea0003800000 */
[----:B------:R-:W-:Y:S02]  /*8a60*/  IADD3 R51, R51, c[0x0][0x17c], RZ ;  /* 0x00005f0033337a10 */ /* 0x000fe40007ffe0ff */
[----:B-----5:R-:W-:Y:S02]  /*8a70*/  LOP3.LUT R6, R6, R21, RZ, 0x3c, !PT ;  /* 0x0000001506067212 */ /* 0x020fe400078e3cff */
[----:B------:R-:W-:Y:S02]  /*8a80*/  ISETP.GE.U32.AND P0, PT, R51, c[0x0][0x174], PT ;  /* 0x00005d0033007a0c */ /* 0x000fe40003f06070 */
        /* <DEDUP_REMOVED lines=15> */
[----:B------:R-:W-:Y:S02]  /*8b80*/  SHF.R.S32.HI R20, RZ, 0x1f, R13 ;  /* 0x0000001fff147819 */ /* 0x000fe4000001140d */
[----:B------:R-:W-:-:S02]  /*8b90*/  LOP3.LUT R29, R29, R12, RZ, 0x3c, !PT ;  /* 0x0000000c1d1d7212 */ /* 0x000fc400078e3cff */
[----:B------:R-:W-:Y:S02]  /*8ba0*/  LOP3.LUT R33, R33, R14, RZ, 0x3c, !PT ;  /* 0x0000000e21217212 */ /* 0x000fe400078e3cff */
[----:B------:R-:W-:Y:S02]  /*8bb0*/  SHF.R.S32.HI R13, RZ, 0x1f, R14 ;  /* 0x0000001fff0d7819 */ /* 0x000fe4000001140e */
[----:B------:R-:W-:Y:S02]  /*8bc0*/  SHF.R.S32.HI R12, RZ, 0x1f, R12 ;  /* 0x0000001fff0c7819 */ /* 0x000fe4000001140c */
[----:B------:R-:W-:Y:S02]  /*8bd0*/  SHF.R.S32.HI R14, RZ, 0x1f, R15 ;  /* 0x0000001fff0e7819 */ /* 0x000fe4000001140f */
[----:B------:R-:W-:Y:S02]  /*8be0*/  LOP3.LUT R32, R32, R15, RZ, 0x3c, !PT ;  /* 0x0000000f20207212 */ /* 0x000fe400078e3cff */
[----:B------:R-:W-:-:S02]  /*8bf0*/  LOP3.LUT R19, R19, R12, RZ, 0x3c, !PT ;  /* 0x0000000c13137212 */ /* 0x000fc400078e3cff */
[----:B------:R-:W-:Y:S02]  /*8c00*/  LOP3.LUT R31, R31, R20, RZ, 0x3c, !PT ;  /* 0x000000141f1f7212 */ /* 0x000fe400078e3cff */
[----:B------:R-:W-:Y:S02]  /*8c10*/  LOP3.LUT R30, R30, R13, RZ, 0x3c, !PT ;  /* 0x0000000d1e1e7212 */ /* 0x000fe400078e3cff */
[----:B------:R-:W-:Y:S01]  /*8c20*/  LOP3.LUT R37, R37, R14, RZ, 0x3c, !PT ;  /* 0x0000000e25257212 */ /* 0x000fe200078e3cff */
[----:B------:R-:W-:Y:S05]  /*8c30*/  @P0 BRA `(.L_x_2484) ;  /* 0x000001b000000947 */ /* 0x000fea0003800000 */
[----:B------:R-:W-:Y:S02]  /*8c40*/  IADD3 R12, R21, c[0x0][0x17c], RZ ;  /* 0x00005f00150c7a10 */ /* 0x000fe40007ffe0ff */
[----:B------:R-:W-:Y:S02]  /*8c50*/  LOP3.LUT R38, R38, R8, RZ, 0x3c, !PT ;  /* 0x0000000826267212 */ /* 0x000fe400078e3cff */
[----:B------:R-:W-:Y:S02]  /*8c60*/  ISETP.GE.U32.AND P0, PT, R12, c[0x0][0x174], PT ;  /* 0x00005d000c007a0c */ /* 0x000fe40003f06070 */
[----:B------:R-:W-:-:S02]  /*8c70*/  SHF.R.S32.HI R13, RZ, 0x1f, R8 ;  /* 0x0000001fff0d7819 */ /* 0x000fc40000011408 */
        /* <DEDUP_REMOVED lines=9> */
[----:B------:R-:W-:Y:S01]  /*8d10*/  LOP3.LUT R45, R45, R12, RZ, 0x3c, !PT ;  /* 0x0000000c2d2d7212 */ /* 0x000fe200078e3cff */
[----:B------:R-:W-:Y:S05]  /*8d20*/  @P0 BRA `(.L_x_2484) ;  /* 0x000000c000000947 */ /* 0x000fea0003800000 */
[----:B------:R-:W-:Y:S02]  /*8d30*/  LOP3.LUT R49, R49, R24, RZ, 0x3c, !PT ;  /* 0x0000001831317212 */ /* 0x000fe400078e3cff */
[----:B------:R-:W-:Y:S02]  /*8d40*/  LOP3.LUT R50, R50, R25, RZ, 0x3c, !PT ;  /* 0x0000001932327212 */ /* 0x000fe400078e3cff */
        /* <DEDUP_REMOVED lines=10> */
.L_x_2484:
[----:B------:R-:W-:Y:S05]  /*8df0*/  BSYNC B0 ;  /* 0x0000000000007941 */ /* 0x000fea0003800000 */
.L_x_2483:
[----:B------:R-:W-:Y:S02]  /*8e00*/  LOP3.LUT R38, R38, R29, R3, 0x96, !PT ;  /* 0x0000001d26267212 */ /* 0x000fe400078e9603 */
[----:B-----5:R-:W-:Y:S02]  /*8e10*/  LOP3.LUT R25, R39, R31, R4, 0x96, !PT ;  /* 0x0000001f27197212 */ /* 0x020fe400078e9604 */
[----:B------:R-:W-:Y:S02]  /*8e20*/  LOP3.LUT R0, R36, R19, R0, 0x96, !PT ;  /* 0x0000001324007212 */ /* 0x000fe400078e9600 */
[----:B------:R-:W-:-:S02]  /*8e30*/  LOP3.LUT R9, R40, R28, R6, 0x96, !PT ;  /* 0x0000001c28097212 */ /* 0x000fc400078e9606 */
[----:B------:R-:W-:Y:S02]  /*8e40*/  LOP3.LUT R3, R46, R32, R18, 0x96, !PT ;  /* 0x000000202e037212 */ /* 0x000fe400078e9612 */
[----:B------:R-:W-:Y:S02]  /*8e50*/  LOP3.LUT R45, R45, R37, R16, 0x96, !PT ;  /* 0x000000252d2d7212 */ /* 0x000fe400078e9610 */
[----:B------:R-:W-:Y:S02]  /*8e60*/  LOP3.LUT R4, R43, R33, R7, 0x96, !PT ;  /* 0x000000212b047212 */ /* 0x000fe400078e9607 */
[----:B------:R-:W-:Y:S02]  /*8e70*/  LOP3.LUT R5, R41, R30, R5, 0x96, !PT ;  /* 0x0000001e29057212 */ /* 0x000fe400078e9605 */
[----:B------:R-:W-:Y:S02]  /*8e80*/  LOP3.LUT R44, R44, R3, RZ, 0x3c, !PT ;  /* 0x000000032c2c7212 */ /* 0x000fe400078e3cff */
[----:B------:R-:W-:-:S02]  /*8e90*/  LOP3.LUT R45, R42, R45, RZ, 0x3c, !PT ;  /* 0x0000002d2a2d7212 */ /* 0x000fc400078e3cff */
[----:B------:R-:W-:Y:S02]  /*8ea0*/  LOP3.LUT R4, R53, R4, RZ, 0x3c, !PT ;  /* 0x0000000435047212 */ /* 0x000fe400078e3cff */
[----:B------:R-:W-:Y:S02]  /*8eb0*/  LOP3.LUT R5, R52, R5, RZ, 0x3c, !PT ;  /* 0x0000000534057212 */ /* 0x000fe400078e3cff */
[----:B------:R-:W-:Y:S02]  /*8ec0*/  LOP3.LUT R24, R50, R9, RZ, 0x3c, !PT ;  /* 0x0000000932187212 */ /* 0x000fe400078e3cff */
[----:B------:R-:W-:Y:S02]  /*8ed0*/  LOP3.LUT R25, R48, R25, RZ, 0x3c, !PT ;  /* 0x0000001930197212 */ /* 0x000fe400078e3cff */
[----:B------:R-:W-:Y:S02]  /*8ee0*/  LOP3.LUT R28, R49, R38, RZ, 0x3c, !PT ;  /* 0x00000026311c7212 */ /* 0x000fe400078e3cff */
[----:B------:R-:W-:Y:S01]  /*8ef0*/  LOP3.LUT R29, R47, R0, RZ, 0x3c, !PT ;  /* 0x000000002f1d7212 */ /* 0x000fe200078e3cff */
[----:B------:R-:W-:Y:S05]  /*8f00*/  BRA `(.L_x_2452) ;  /* 0x00001df000007947 */ /* 0x000fea0003800000 */
.L_x_2468:
        /* <DEDUP_REMOVED lines=64> */
.L_x_2487:
        /* <DEDUP_REMOVED lines=9> */
[----:B------:R-:W-:Y:S01]  /*93a0*/  IMAD.WIDE.U32 R28, R29, 0x10, R56 ;  /* 0x000000101d1c7825 */ /* 0x000fe200078e0038 */
[----:B------:R-:W2:Y:S02]  /*93b0*/  LDG.E.128 R24, [R24.64] ;  /* 0x0000002418187981 */ /* 0x000ea4000c1e1d00 */
[----:B------:R-:W-:Y:S01]  /*93c0*/  SHF.R.U32.HI R13, RZ, 0x2, R12 ;  /* 0x00000002ff0d7819 */ /* 0x000fe2000001160c */
[----:B------:R-:W-:Y:S02]  /*93d0*/  IMAD R14, R52, R51, RZ ;  /* 0x00000033340e7224 */ /* 0x000fe400078e02ff */
[----:B------:R-:W3:Y:S02]  /*93e0*/  LDG.E.128 R28, [R28.64] ;  /* 0x000000241c1c7981 */ /* 0x000ee4000c1e1d00 */
[----:B------:R-:W-:Y:S01]  /*93f0*/  IMAD.WIDE.U32 R12, R13, 0x10, R56 ;  /* 0x000000100d0c7825 */ /* 0x000fe200078e0038 */
[----:B------:R-:W-:-:S05]  /*9400*/  SHF.R.U32.HI R21, RZ, 0x2, R14 ;  /* 0x00000002ff157819 */ /* 0x000fca000001160e */
[----:B------:R-:W-:Y:S01]  /*9410*/  IMAD.WIDE.U32 R20, R21, 0x10, R56 ;  /* 0x0000001015147825 */ /* 0x000fe200078e0038 */
[----:B------:R-:W4:Y:S05]  /*9420*/  LDG.E.128 R12, [R12.64] ;  /* 0x000000240c0c7981 */ /* 0x000f2a000c1e1d00 */
[----:B------:R-:W5:Y:S01]  /*9430*/  LDG.E.128 R20, [R20.64] ;  /* 0x0000002414147981 */ /* 0x000f62000c1e1d00 */
[----:B------:R-:W-:-:S05]  /*9440*/  IADD3 R51, R51, c[0x0][0x17c], RZ ;  /* 0x00005f0033337a10 */ /* 0x000fca0007ffe0ff */
[----:B------:R-:W-:-:S05]  /*9450*/  IMAD R53, R58, 0x3, R51 ;  /* 0x000000033a357824 */ /* 0x000fca00078e0233 */
[----:B------:R-:W-:Y:S02]  /*9460*/  ISETP.GE.U32.AND P0, PT, R53, c[0x0][0x174], PT ;  /* 0x00005d0035007a0c */ /* 0x000fe40003f06070 */
        /* <DEDUP_REMOVED lines=8> */
[----:B---3--:R-:W-:Y:S02]  /*94f0*/  SHF.R.S32.HI R53, RZ, 0x1f, R28 ;  /* 0x0000001fff357819 */ /* 0x008fe4000001141c */
[----:B------:R-:W-:Y:S02]  /*9500*/  SHF.R.S32.HI R59, RZ, 0x1f, R29 ;  /* 0x0000001fff3b7819 */ /* 0x000fe4000001141d */
[----:B------:R-:W-:-:S02]  /*9510*/  SHF.R.S32.HI R61, RZ, 0x1f, R30 ;  /* 0x0000001fff3d7819 */ /* 0x000fc4000001141e */
[----:B------:R-:W-:Y:S02]  /*9520*/  SHF.R.S32.HI R60, RZ, 0x1f, R31 ;  /* 0x0000001fff3c7819 */ /* 0x000fe4000001141f */
[----:B------:R-:W-:Y:S02]  /*9530*/  LOP3.LUT R4, R4, R53, RZ, 0x3c, !PT ;  /* 0x0000003504047212 */ /* 0x000fe400078e3cff */
[----:B------:R-:W-:Y:S02]  /*9540*/  LOP3.LUT R6, R6, R59, RZ, 0x3c, !PT ;  /* 0x0000003b06067212 */ /* 0x000fe400078e3cff */
[----:B------:R-:W-:Y:S02]  /*9550*/  LOP3.LUT R8, R8, R61, RZ, 0x3c, !PT ;  /* 0x0000003d08087212 */ /* 0x000fe400078e3cff */
[----:B------:R-:W-:Y:S02]  /*9560*/  LOP3.LUT R11, R11, R60, RZ, 0x3c, !PT ;  /* 0x0000003c0b0b7212 */ /* 0x000fe400078e3cff */
[----:B----4-:R-:W-:-:S02]  /*9570*/  SHF.R.S32.HI R60, RZ, 0x1f, R12 ;  /* 0x0000001fff3c7819 */ /* 0x010fc4000001140c */
[----:B------:R-:W-:Y:S02]  /*9580*/  SHF.R.S32.HI R53, RZ, 0x1f, R13 ;  /* 0x0000001fff357819 */ /* 0x000fe4000001140d */
[----:B------:R-:W-:Y:S02]  /*9590*/  SHF.R.S32.HI R59, RZ, 0x1f, R14 ;  /* 0x0000001fff3b7819 */ /* 0x000fe4000001140e */
[----:B------:R-:W-:Y:S02]  /*95a0*/  SHF.R.S32.HI R61, RZ, 0x1f, R15 ;  /* 0x0000001fff3d7819 */ /* 0x000fe4000001140f */
[----:B------:R-:W-:Y:S02]  /*95b0*/  LOP3.LUT R19, R19, R60, RZ, 0x3c, !PT ;  /* 0x0000003c13137212 */ /* 0x000fe400078e3cff */
[----:B------:R-:W-:Y:S02]  /*95c0*/  LOP3.LUT R35, R35, R53, RZ, 0x3c, !PT ;  /* 0x0000003523237212 */ /* 0x000fe400078e3cff */
[----:B------:R-:W-:-:S02]  /*95d0*/  LOP3.LUT R37, R37, R59, RZ, 0x3c, !PT ;  /* 0x0000003b25257212 */ /* 0x000fc400078e3cff */
[----:B------:R-:W-:Y:S02]  /*95e0*/  LOP3.LUT R18, R18, R61, RZ, 0x3c, !PT ;  /* 0x0000003d12127212 */ /* 0x000fe400078e3cff */
[----:B-----5:R-:W-:Y:S02]  /*95f0*/  SHF.R.S32.HI R53, RZ, 0x1f, R20 ;  /* 0x0000001fff357819 */ /* 0x020fe40000011414 */
        /* <DEDUP_REMOVED lines=25> */
.L_x_2486:
[----:B------:R-:W-:Y:S05]  /*9790*/  BSYNC B0 ;  /* 0x0000000000007941 */ /* 0x000fea0003800000 */
.L_x_2485:
        /* <DEDUP_REMOVED lines=27> */
.L_x_2489:
[----:B------:R-:W-:Y:S05]  /*9950*/  BSYNC B0 ;  /* 0x0000000000007941 */ /* 0x000fea0003800000 */
.L_x_2488:
[----:B------:R-:W-:Y:S01]  /*9960*/  BSSY B0, `(.L_x_2490) ;  /* 0x000003b000007945 */ /* 0x000fe20003800000 */
[----:B------:R-:W-:Y:S05]  /*9970*/  @P1 BRA `(.L_x_2491) ;  /* 0x0000039000001947 */ /* 0x000fea0003800000 */
[----:B------:R-:W-:Y:S02]  /*9980*/  IADD3 R51, R51, c[0x0][0x17c], RZ ;  /* 0x00005f0033337a10 */ /* 0x000fe40007ffe0ff */
[----:B-----5:R-:W-:Y:S02]  /*9990*/  LOP3.LUT R50, R50, R24, RZ, 0x3c, !PT ;  /* 0x0000001832327212 */ /* 0x020fe400078e3cff */
[----:B------:R-:W-:-:S02]  /*99a0*/  ISETP.GE.U32.AND P0, PT, R51, c[0x0][0x174], PT ;  /* 0x00005d0033007a0c */ /* 0x000fc40003f06070 */
        /* <DEDUP_REMOVED lines=40> */
[----:B------:R-:W-:Y:S01]  /*9c30*/  LOP3.LUT R18, R18, R15, RZ, 0x3c, !PT ;  /* 0x0000000f12127212 */ /* 0x000fe200078e3cff */
[----:B------:R-:W-:Y:S05]  /*9c40*/  @P0 BRA `(.L_x_2491) ;  /* 0x000000c000000947 */ /* 0x000fea0003800000 */
        /* <DEDUP_REMOVED lines=12> */
.L_x_2491:
[----:B------:R-:W-:Y:S05]  /*9d10*/  BSYNC B0 ;  /* 0x0000000000007941 */ /* 0x000fea0003800000 */
.L_x_2490:
        /* <DEDUP_REMOVED lines=17> */
.L_x_2467:
        /* <DEDUP_REMOVED lines=68> */
.L_x_2494:
[----:B------:R-:W-:Y:S02]  /*a270*/  SHF.R.U32.HI R21, RZ, 0x2, R51 ;  /* 0x00000002ff157819 */ /* 0x000fe40000011633 */
[----:B------:R-:W-:-:S03]  /*a280*/  IADD3 R51, R51, c[0x0][0x17c], RZ ;  /* 0x00005f0033337a10 */ /* 0x000fc60007ffe0ff */
[----:B------:R-:W-:Y:S01]  /*a290*/  IMAD.WIDE.U32 R20, R21, 0x10, R56 ;  /* 0x0000001015147825 */ /* 0x000fe200078e0038 */
[----:B------:R-:W-:Y:S02]  /*a2a0*/  SHF.R.U32.HI R25, RZ, 0x2, R51 ;  /* 0x00000002ff197819 */ /* 0x000fe40000011633 */
[----:B------:R-:W-:-:S03]  /*a2b0*/  IADD3 R51, R51, c[0x0][0x17c], RZ ;  /* 0x00005f0033337a10 */ /* 0x000fc60007ffe0ff */
[----:B------:R-:W-:Y:S01]  /*a2c0*/  IMAD.WIDE.U32 R24, R25, 0x10, R56 ;  /* 0x0000001019187825 */ /* 0x000fe200078e0038 */
[----:B------:R-:W-:Y:S01]  /*a2d0*/  SHF.R.U32.HI R9, RZ, 0x2, R51 ;  /* 0x00000002ff097819 */ /* 0x000fe20000011633 */
[----:B------:R-:W2:Y:S01]  /*a2e0*/  LDG.E.128 R20, [R20.64] ;  /* 0x0000002414147981 */ /* 0x000ea2000c1e1d00 */
[----:B------:R-:W-:-:S03]  /*a2f0*/  IADD3 R51, R51, c[0x0][0x17c], RZ ;  /* 0x00005f0033337a10 */ /* 0x000fc60007ffe0ff */
[----:B------:R-:W-:Y:S01]  /*a300*/  IMAD.WIDE.U32 R8, R9, 0x10, R56 ;  /* 0x0000001009087825 */ /* 0x000fe200078e0038 */
[----:B------:R-:W-:Y:S01]  /*a310*/  SHF.R.U32.HI R13, RZ, 0x2, R51 ;  /* 0x00000002ff0d7819 */ /* 0x000fe20000011633 */
[----:B------:R-:W3:Y:S04]  /*a320*/  LDG.E.128 R24, [R24.64] ;  /* 0x0000002418187981 */ /* 0x000ee8000c1e1d00 */
        /* <DEDUP_REMOVED lines=9> */
[----:B------:R-:W-:Y:S02]  /*a3c0*/  LOP3.LUT R49, R49, R58, RZ, 0x3c, !PT ;  /* 0x0000003a31317212 */ /* 0x000fe400078e3cff */
[----:B------:R-:W-:-:S02]  /*a3d0*/  LOP3.LUT R45, R45, R53, RZ, 0x3c, !PT ;  /* 0x000000352d2d7212 */ /* 0x000fc400078e3cff */
[----:B------:R-:W-:Y:S02]  /*a3e0*/  LOP3.LUT R42, R42, R59, RZ, 0x3c, !PT ;  /* 0x0000003b2a2a7212 */ /* 0x000fe400078e3cff */
[----:B---3--:R-:W-:Y:S02]  /*a3f0*/  SHF.R.S32.HI R58, RZ, 0x1f, R24 ;  /* 0x0000001fff3a7819 */ /* 0x008fe40000011418 */
[----:B------:R-:W-:Y:S02]  /*a400*/  SHF.R.S32.HI R53, RZ, 0x1f, R25 ;  /* 0x0000001fff357819 */ /* 0x000fe40000011419 */
[----:B------:R-:W-:Y:S02]  /*a410*/  SHF.R.S32.HI R59, RZ, 0x1f, R26 ;  /* 0x0000001fff3b7819 */ /* 0x000fe4000001141a */
[----:B------:R-:W-:Y:S02]  /*a420*/  LOP3.LUT R41, R41, R58, RZ, 0x3c, !PT ;  /* 0x0000003a29297212 */ /* 0x000fe400078e3cff */
[----:B------:R-:W-:-:S02]  /*a430*/  LOP3.LUT R0, R0, R53, RZ, 0x3c, !PT ;  /* 0x0000003500007212 */ /* 0x000fc400078e3cff */
[----:B------:R-:W-:Y:S02]  /*a440*/  LOP3.LUT R4, R4, R59, RZ, 0x3c, !PT ;  /* 0x0000003b04047212 */ /* 0x000fe400078e3cff */
[----:B------:R-:W-:Y:S02]  /*a450*/  SHF.R.S32.HI R60, RZ, 0x1f, R21 ;  /* 0x0000001fff3c7819 */ /* 0x000fe40000011415 */
[----:B------:R-:W-:Y:S02]  /*a460*/  SHF.R.S32.HI R61, RZ, 0x1f, R27 ;  /* 0x0000001fff3d7819 */ /* 0x000fe4000001141b */
[----:B----4-:R-:W-:Y:S02]  /*a470*/  SHF.R.S32.HI R53, RZ, 0x1f, R8 ;  /* 0x0000001fff357819 */ /* 0x010fe40000011408 */
[----:B------:R-:W-:Y:S02]  /*a480*/  SHF.R.S32.HI R58, RZ, 0x1f, R9 ;  /* 0x0000001fff3a7819 */ /* 0x000fe40000011409 */
[----:B------:R-:W-:-:S02]  /*a490*/  SHF.R.S32.HI R59, RZ, 0x1f, R11 ;  /* 0x0000001fff3b7819 */ /* 0x000fc4000001140b */
[----:B------:R-:W-:Y:S02]  /*a4a0*/  LOP3.LUT R47, R47, R60, RZ, 0x3c, !PT ;  /* 0x0000003c2f2f7212 */ /* 0x000fe400078e3cff */
[----:B------:R-:W-:Y:S02]  /*a4b0*/  LOP3.LUT R6, R6, R61, RZ, 0x3c, !PT ;  /* 0x0000003d06067212 */ /* 0x000fe400078e3cff */
[----:B------:R-:W-:Y:S02]  /*a4c0*/  LOP3.LUT R16, R16, R53, RZ, 0x3c, !PT ;  /* 0x0000003510107212 */ /* 0x000fe400078e3cff */
[----:B------:R-:W-:Y:S02]  /*a4d0*/  LOP3.LUT R29, R29, R58, RZ, 0x3c, !PT ;  /* 0x0000003a1d1d7212 */ /* 0x000fe400078e3cff */
[----:B------:R-:W-:Y:S02]  /*a4e0*/  LOP3.LUT R35, R35, R59, RZ, 0x3c, !PT ;  /* 0x0000003b23237212 */ /* 0x000fe400078e3cff */
[----:B------:R-:W-:-:S02]  /*a4f0*/  SHF.R.S32.HI R60, RZ, 0x1f, R10 ;  /* 0x0000001fff3c7819 */ /* 0x000fc4000001140a */
[----:B-----5:R-:W-:Y:S02]  /*a500*/  SHF.R.S32.HI R53, RZ, 0x1f, R12 ;  /* 0x0000001fff357819 */ /* 0x020fe4000001140c */
        /* <DEDUP_REMOVED lines=26> */
.L_x_2493:
[----:B------:R-:W-:Y:S05]  /*a6b0*/  BSYNC B0 ;  /* 0x0000000000007941 */ /* 0x000fea0003800000 */
.L_x_2492:
        /* <DEDUP_REMOVED lines=23> */
.L_x_2496:
[----:B------:R-:W-:Y:S05]  /*a830*/  BSYNC B0 ;  /* 0x0000000000007941 */ /* 0x000fea0003800000 */
.L_x_2495:
        /* <DEDUP_REMOVED lines=36> */
[----:B------:R-:W-:Y:S02]  /*aa80*/  LOP3.LUT R33, R33, R10, RZ, 0x3c, !PT ;  /* 0x0000000a21217212 */ /* 0x000fe400078e3cff */
        /* <DEDUP_REMOVED lines=22> */
.L_x_2498:
[----:B------:R-:W-:Y:S05]  /*abf0*/  BSYNC B0 ;  /* 0x0000000000007941 */ /* 0x000fea0003800000 */
.L_x_2497:
[----:B------:R-:W-:Y:S02]  /*ac00*/  LOP3.LUT R46, R33, R5, R46, 0x96, !PT ;  /* 0x00000005212e7212 */ /* 0x000fe400078e962e */
[----:B------:R-:W-:Y:S02]  /*ac10*/  LOP3.LUT R50, R19, R43, R50, 0x96, !PT ;  /* 0x0000002b13327212 */ /* 0x000fe400078e9632 */
[----:B------:R-:W-:-:S02]  /*ac20*/  LOP3.LUT R41, R16, R41, R49, 0x96, !PT ;  /* 0x0000002910297212 */ /* 0x000fc400078e9631 */
[----:B------:R-:W-:Y:S02]  /*ac30*/  LOP3.LUT R3, R18, R3, R48, 0x96, !PT ;  /* 0x0000000312037212 */ /* 0x000fe400078e9630 */
[----:B-----5:R-:W-:Y:S02]  /*ac40*/  LOP3.LUT R25, R29, R0, R47, 0x96, !PT ;  /* 0x000000001d197212 */ /* 0x020fe400078e962f */
        /* <DEDUP_REMOVED lines=11> */
.L_x_2452:
[----:B------:R-:W-:Y:S05]  /*ad00*/  BSYNC B6 ;  /* 0x0000000000067941 */ /* 0x000fea0003800000 */
.L_x_2451:
        /* <DEDUP_REMOVED lines=15> */
[----:B-1----:R-:W-:-:S04]  /*ae00*/  IMAD.U32 R7, RZ, RZ, UR4 ;  /* 0x00000004ff077e24 */ /* 0x002fc8000f8e00ff */
.L_x_2502:
        /* <DEDUP_REMOVED lines=11> */
[----:B------:R-:W1:Y:S04]  /*aec0*/  LDS.128 R8, [R0+0x10] ;  /* 0x0000100000087984 */ /* 0x000e680000000c00 */
[----:B------:R-:W2:Y:S01]  /*aed0*/  LDS.128 R12, [R0+0x20] ;  /* 0x00002000000c7984 */ /* 0x000ea20000000c00 */
[----:B-1----:R-:W-:Y:S02]  /*aee0*/  LOP3.LUT R24, R10, R24, RZ, 0x3c, !PT ;  /* 0x000000180a187212 */ /* 0x002fe400078e3cff */
[----:B------:R-:W-:Y:S02]  /*aef0*/  LOP3.LUT R25, R11, R25, RZ, 0x3c, !PT ;  /* 0x000000190b197212 */ /* 0x000fe400078e3cff */
[----:B--2---:R-:W-:Y:S01]  /*af00*/  LOP3.LUT R45, R15, R45, RZ, 0x3c, !PT ;  /* 0x0000002d0f2d7212 */ /* 0x004fe200078e3cff */
[----:B------:R-:W-:Y:S01]  /*af10*/  IMAD.MOV.U32 R30, RZ, RZ, R24 ;  /* 0x000000ffff1e7224 */ /* 0x000fe200078e0018 */
[----:B------:R-:W-:Y:S01]  /*af20*/  LOP3.LUT R44, R14, R44, RZ, 0x3c, !PT ;  /* 0x0000002c0e2c7212 */ /* 0x000fe200078e3cff */
[----:B------:R-:W-:Y:S01]  /*af30*/  IMAD.MOV.U32 R31, RZ, RZ, R25 ;  /* 0x000000ffff1f7224 */ /* 0x000fe200078e0019 */
[----:B------:R-:W-:Y:S01]  /*af40*/  LOP3.LUT R28, R8, R28, RZ, 0x3c, !PT ;  /* 0x0000001c081c7212 */ /* 0x000fe200078e3cff */
[----:B------:R-:W-:Y:S01]  /*af50*/  IMAD.MOV.U32 R7, RZ, RZ, R45 ;  /* 0x000000ffff077224 */ /* 0x000fe200078e002d */
[----:B------:R-:W-:-:S02]  /*af60*/  LOP3.LUT R29, R9, R29, RZ, 0x3c, !PT ;  /* 0x0000001d091d7212 */ /* 0x000fc400078e3cff */
[----:B------:R-:W-:Y:S02]  /*af70*/  LOP3.LUT R4, R12, R4, RZ, 0x3c, !PT ;  /* 0x000000040c047212 */ /* 0x000fe400078e3cff */
[----:B------:R-:W-:Y:S01]  /*af80*/  LOP3.LUT R5, R13, R5, RZ, 0x3c, !PT ;  /* 0x000000050d057212 */ /* 0x000fe200078e3cff */
[----:B------:R1:W-:Y:S01]  /*af90*/  STS.128 [R3], R28 ;  /* 0x0000001c03007388 */ /* 0x0003e20000000c00 */
[----:B------:R-:W-:-:S05]  /*afa0*/  MOV R6, R44 ;  /* 0x0000002c00067202 */ /* 0x000fca0000000f00 */
[----:B------:R1:W-:Y:S02]  /*afb0*/  STS.128 [R3+0x10], R4 ;  /* 0x0000100403007388 */ /* 0x0003e40000000c00 */
.L_x_2501:
[----:B------:R-:W-:Y:S05]  /*afc0*/  BSYNC B0 ;  /* 0x0000000000007941 */ /* 0x000fea0003800000 */
.L_x_2500:
[----:B-1----:R-:W-:Y:S01]  /*afd0*/  IMAD.MOV.U32 R7, RZ, RZ, R16 ;  /* 0x000000ffff077224 */ /* 0x002fe200078e0010 */
[----:B------:R-:W-:Y:S05]  /*afe0*/  @P1 BRA `(.L_x_2502) ;  /* 0xfffffe2000001947 */ /* 0x000fea000383ffff */
.L_x_2499:
[----:B------:R-:W-:-:S13]  /*aff0*/  ISETP.NE.AND P0, PT, RZ, c[0x0][0x188], PT ;  /* 0x00006200ff007a0c */ /* 0x000fda0003f05270 */
[----:B------:R-:W-:Y:S05]  /*b000*/  @!P0 BRA `(.L_x_2503) ;  /* 0x0000047000008947 */ /* 0x000fea0003800000 */
[----:B------:R-:W-:Y:S01]  /*b010*/  MOV R3, c[0x0][0x0] ;  /* 0x0000000000037a02 */ /* 0x000fe20000000f00 */
[----:B------:R-:W-:-:S03]  /*b020*/  IMAD.MOV.U32 R0, RZ, RZ, c[0x0][0x0] ;  /* 0x00000000ff007624 */ /* 0x000fc600078e00ff */
[----:B------:R-:W-:-:S13]  /*b030*/  ISETP.GT.AND P0, PT, R3, 0x20, PT ;  /* 0x000000200300780c */ /* 0x000fda0003f04270 */
[----:B------:R-:W-:Y:S05]  /*b040*/  @!P0 BRA `(.L_x_2504) ;  /* 0x000002b000008947 */ /* 0x000fea0003800000 */
[----:B------:R-:W-:Y:S01]  /*b050*/  IMAD R8, R2, c[0x0][0x0], R17 ;  /* 0x0000000002087a24 */ /* 0x000fe200078e0211 */
[----:B-1----:R-:W-:Y:S01]  /*b060*/  MOV R30, R24 ;  /* 0x00000018001e7202 */ /* 0x002fe20000000f00 */
[----:B------:R-:W-:Y:S01]  /*b070*/  IMAD.MOV.U32 R31, RZ, RZ, R25 ;  /* 0x000000ffff1f7224 */ /* 0x000fe200078e0019 */
[----:B------:R-:W-:Y:S01]  /*b080*/  MOV R7, R45 ;  /* 0x0000002d00077202 */ /* 0x000fe20000000f00 */
[C---:B------:R-:W-:Y:S01]  /*b090*/  IMAD.SHL.U32 R9, R8.reuse, 0x20, RZ ;  /* 0x0000002008097824 */ /* 0x040fe200078e00ff */
[----:B------:R-:W-:Y:S01]  /*b0a0*/  LEA.HI R0, R3, c[0x0][0x0], RZ, 0x1 ;  /* 0x0000000003007a11 */ /* 0x000fe200078f08ff */
[----:B------:R-:W-:Y:S01]  /*b0b0*/  IMAD.MOV.U32 R6, RZ, RZ, R44 ;  /* 0x000000ffff067224 */ /* 0x000fe200078e002c */
[----:B------:R-:W-:Y:S02]  /*b0c0*/  LEA R19, R8, 0x10, 0x5 ;  /* 0x0000001008137811 */ /* 0x000fe400078e28ff */
[----:B------:R1:W-:Y:S01]  /*b0d0*/  STS.128 [R9+0x10], R28 ;  /* 0x0000101c09007388 */ /* 0x0003e20000000c00 */
[----:B------:R-:W-:Y:S01]  /*b0e0*/  SHF.R.S32.HI R3, RZ, 0x1, R0 ;  /* 0x00000001ff037819 */ /* 0x000fe20000011400 */
[----:B------:R-:W-:-:S02]  /*b0f0*/  IMAD.MOV.U32 R0, RZ, RZ, 0x20 ;  /* 0x00000020ff007424 */ /* 0x000fc400078e00ff */
[----:B------:R1:W-:Y:S01]  /*b100*/  STS.128 [R9+0x20], R4 ;  /* 0x0000200409007388 */ /* 0x0003e20000000c00 */
[----:B------:R-:W-:-:S13]  /*b110*/  ISETP.GE.AND P0, PT, R3, 0x20, PT ;  /* 0x000000200300780c */ /* 0x000fda0003f06270 */
[----:B------:R-:W-:Y:S05]  /*b120*/  @!P0 BRA `(.L_x_2504) ;  /* 0x000001d000008947 */ /* 0x000fea0003800000 */
.L_x_2507:
[----:B------:R-:W-:Y:S01]  /*b130*/  IMAD.IADD R0, R17, 0x1, R3 ;  /* 0x0000000111007824 */ /* 0x000fe200078e0203 */
[----:B------:R-:W-:Y:S01]  /*b140*/  WARPSYNC 0xffffffff ;  /* 0xffffffff00007948 */ /* 0x000fe20003800000 */
[----:B------:R-:W-:Y:S03]  /*b150*/  BAR.SYNC.DEFER_BLOCKING 0x0 ;  /* 0x0000000000007b1d */ /* 0x000fe60000010000 */
[----:B------:R-:W-:-:S03]  /*b160*/  ISETP.GE.U32.AND P0, PT, R0, c[0x0][0x0], PT ;  /* 0x0000000000007a0c */ /* 0x000fc60003f06070 */
[----:B------:R-:W-:Y:S01]  /*b170*/  BSSY B0, `(.L_x_2505) ;  /* 0x0000014000007945 */ /* 0x000fe20003800000 */
[----:B------:R-:W-:-:S13]  /*b180*/  ISETP.GE.U32.OR P0, PT, R17, R3, P0 ;  /* 0x000000031100720c */ /* 0x000fda0000706470 */
[----:B-1----:R-:W-:Y:S05]  /*b190*/  @P0 BRA `(.L_x_2506) ;  /* 0x0000011000000947 */ /* 0x002fea0003800000 */
[----:B------:R-:W-:-:S05]  /*b1a0*/  LEA R0, R3, R19, 0x5 ;  /* 0x0000001303007211 */ /* 0x000fca00078e28ff */
[----:B-1----:R-:W1:Y:S04]  /*b1b0*/  LDS.128 R8, [R0] ;  /* 0x0000000000087984 */ /* 0x002e680000000c00 */
        /* <DEDUP_REMOVED lines=15> */
.L_x_2506:
[----:B------:R-:W-:Y:S05]  /*b2b0*/  BSYNC B0 ;  /* 0x0000000000007941 */ /* 0x000fea0003800000 */
.L_x_2505:
[----:B------:R-:W-:-:S04]  /*b2c0*/  SHF.R.S32.HI R3, RZ, 0x1, R3 ;  /* 0x00000001ff037819 */ /* 0x000fc80000011403 */
[----:B------:R-:W-:-:S13]  /*b2d0*/  ISETP.GE.AND P0, PT, R3, 0x20, PT ;  /* 0x000000200300780c */ /* 0x000fda0003f06270 */
[----:B------:R-:W-:Y:S05]  /*b2e0*/  @P0 BRA `(.L_x_2507) ;  /* 0xfffffe4000000947 */ /* 0x000fea000383ffff */
[----:B------:R-:W-:-:S05]  /*b2f0*/  IMAD.MOV.U32 R0, RZ, RZ, 0x20 ;  /* 0x00000020ff007424 */ /* 0x000fca00078e00ff */
.L_x_2504:
[----:B------:R-:W-:Y:S01]  /*b300*/  ISETP.GE.AND P0, PT, R0, 0x2, PT ;  /* 0x000000020000780c */ /* 0x000fe20003f06270 */
[----:B------:R-:W-:Y:S01]  /*b310*/  WARPSYNC 0xffffffff ;  /* 0xffffffff00007948 */ /* 0x000fe20003800000 */
[----:B------:R-:W-:Y:S11]  /*b320*/  BAR.SYNC.DEFER_BLOCKING 0x0 ;  /* 0x0000000000007b1d */ /* 0x000ff60000010000 */
[----:B------:R-:W-:Y:S05]  /*b330*/  @!P0 BRA `(.L_x_2503) ;  /* 0x0000014000008947 */ /* 0x000fea0003800000 */
[----:B------:R-:W-:-:S07]  /*b340*/  HFMA2.MMA R3, -RZ, RZ, 0, 5.9604644775390625e-08 ;  /* 0x00000001ff037435 */ /* 0x000fce00000001ff */
.L_x_2508:
[----:B-1----:R-:W1:Y:S04]  /*b350*/  SHFL.DOWN PT, R6, R29, R3, 0x1f ;  /* 0x08001f031d067589 */ /* 0x002e6800000e0000 */
[----:B------:R-:W2:Y:S04]  /*b360*/  SHFL.DOWN PT, R7, R28, R3, 0x1f ;  /* 0x08001f031c077589 */ /* 0x000ea800000e0000 */
[----:B------:R-:W3:Y:S04]  /*b370*/  SHFL.DOWN PT, R8, R25, R3, 0x1f ;  /* 0x08001f0319087589 */ /* 0x000ee800000e0000 */
[----:B------:R-:W4:Y:S04]  /*b380*/  SHFL.DOWN PT, R9, R24, R3, 0x1f ;  /* 0x08001f0318097589 */ /* 0x000f2800000e0000 */
[----:B------:R-:W5:Y:S04]  /*b390*/  SHFL.DOWN PT, R10, R5, R3, 0x1f ;  /* 0x08001f03050a7589 */ /* 0x000f6800000e0000 */
[----:B------:R-:W0:Y:S04]  /*b3a0*/  SHFL.DOWN PT, R11, R4, R3, 0x1f ;  /* 0x08001f03040b7589 */ /* 0x000e2800000e0000 */
[----:B------:R-:W0:Y:S01]  /*b3b0*/  SHFL.DOWN PT, R12, R45, R3, 0x1f ;  /* 0x08001f032d0c7589 */ /* 0x000e2200000e0000 */
[----:B-1----:R-:W-:-:S03]  /*b3c0*/  LOP3.LUT R29, R29, R6, RZ, 0x3c, !PT ;  /* 0x000000061d1d7212 */ /* 0x002fc600078e3cff */
[----:B------:R1:W0:Y:S01]  /*b3d0*/  SHFL.DOWN PT, R13, R44, R3, 0x1f ;  /* 0x08001f032c0d7589 */ /* 0x00022200000e0000 */
[----:B--2---:R-:W-:Y:S02]  /*b3e0*/  LOP3.LUT R28, R28, R7, RZ, 0x3c, !PT ;  /* 0x000000071c1c7212 */ /* 0x004fe400078e3cff */
[----:B---3--:R-:W-:Y:S02]  /*b3f0*/  LOP3.LUT R25, R25, R8, RZ, 0x3c, !PT ;  /* 0x0000000819197212 */ /* 0x008fe400078e3cff */
[----:B----4-:R-:W-:Y:S01]  /*b400*/  LOP3.LUT R24, R24, R9, RZ, 0x3c, !PT ;  /* 0x0000000918187212 */ /* 0x010fe200078e3cff */
[----:B-1----:R-:W-:Y:S01]  /*b410*/  IMAD.SHL.U32 R3, R3, 0x2, RZ ;  /* 0x0000000203037824 */ /* 0x002fe200078e00ff */
[----:B-----5:R-:W-:-:S04]  /*b420*/  LOP3.LUT R5, R5, R10, RZ, 0x3c, !PT ;  /* 0x0000000a05057212 */ /* 0x020fc800078e3cff */
[----:B------:R-:W-:Y:S02]  /*b430*/  ISETP.GE.AND P0, PT, R3, R0, PT ;  /* 0x000000000300720c */ /* 0x000fe40003f06270 */
[----:B0-----:R-:W-:Y:S02]  /*b440*/  LOP3.LUT R4, R4, R11, RZ, 0x3c, !PT ;  /* 0x0000000b04047212 */ /* 0x001fe400078e3cff */
[----:B------:R-:W-:Y:S02]  /*b450*/  LOP3.LUT R45, R45, R12, RZ, 0x3c, !PT ;  /* 0x0000000c2d2d7212 */ /* 0x000fe400078e3cff */
[----:B------:R-:W-:-:S07]  /*b460*/  LOP3.LUT R44, R44, R13, RZ, 0x3c, !PT ;  /* 0x0000000d2c2c7212 */ /* 0x000fce00078e3cff */
[----:B------:R-:W-:Y:S05]  /*b470*/  @!P0 BRA `(.L_x_2508) ;  /* 0xfffffed000008947 */ /* 0x000fea000383ffff */
.L_x_2503:
[----:B------:R-:W-:Y:S01]  /*b480*/  ISETP.NE.AND P1, PT, RZ, c[0x0][0x344], PT ;  /* 0x0000d100ff007a0c */ /* 0x000fe20003f25270 */
[----:B-1----:R-:W-:-:S12]  /*b490*/  CS2R R30, SRZ ;  /* 0x00000000001e7805 */ /* 0x002fd8000001ff00 */
        /* <DEDUP_REMOVED lines=201> */
.L_x_2509:
        /* <DEDUP_REMOVED lines=202> */
.L_x_2510:
[----:B------:R-:W-:Y:S01]  /*cdd0*/  IADD3 R8, P0, R30, c[0x0][0x548], RZ ;  /* 0x000152001e087a10 */ /* 0x000fe20007f1e0ff */
[----:B------:R-:W-:-:S04]  /*cde0*/  CS2R R22, SRZ ;  /* 0x0000000000167805 */ /* 0x000fc8000001ff00 */
        /* <DEDUP_REMOVED lines=201> */
.L_x_2511:
[----:B------:R-:W-:-:S04]  /*da80*/  IADD3 R10, P0, R23, c[0x0][0x548], RZ ;  /* 0x00015200170a7a10 */ /* 0x000fc80007f1e0ff */
        /* <DEDUP_REMOVED lines=201> */
.L_x_2512:
[----:B------:R-:W-:Y:S01]  /*e720*/  ISETP.NE.U32.AND P0, PT, RZ, c[0x0][0x558], PT ;  /* 0x00015600ff007a0c */ /* 0x000fe20003f05070 */
[----:B------:R-:W-:Y:S01]  /*e730*/  IMAD.MOV.U32 R0, RZ, RZ, RZ ;  /* 0x000000ffff007224 */ /* 0x000fe200078e00ff */
[----:B------:R-:W-:Y:S01]  /*e740*/  ISETP.NE.AND P4, PT, RZ, c[0x0][0x190], PT ;  /* 0x00006400ff007a0c */ /* 0x000fe20003f85270 */
[----:B------:R-:W-:Y:S01]  /*e750*/  IMAD.MOV.U32 R27, RZ, RZ, RZ ;  /* 0x000000ffff1b7224 */ /* 0x000fe200078e00ff */
[----:B------:R-:W-:Y:S02]  /*e760*/  ISETP.NE.AND.EX P0, PT, RZ, c[0x0][0x55c], PT, P0 ;  /* 0x00015700ff007a0c */ /* 0x000fe40003f05300 */
[----:B------:R-:W-:Y:S02]  /*e770*/  IADD3 R12, P2, R22, c[0x0][0x548], RZ ;  /* 0x00015200160c7a10 */ /* 0x000fe40007f5e0ff */
[----:B------:R-:W-:-:S03]  /*e780*/  MOV R3, RZ ;  /* 0x000000ff00037202 */ /* 0x000fc60000000f00 */
[----:B------:R-:W-:-:S06]  /*e790*/  IMAD.X R13, RZ, RZ, c[0x0][0x54c], P2 ;  /* 0x00015300ff0d7624 */ /* 0x000fcc00010e06ff */
[----:B------:R-:W-:-:S04]  /*e7a0*/  @P0 IADD3 R0, P3, R31, c[0x0][0x558], RZ ;  /* 0x000156001f000a10 */ /* 0x000fc80007f7e0ff */
[----:B------:R-:W-:Y:S02]  /*e7b0*/  @P0 IADD3.X R27, RZ, c[0x0][0x55c], RZ, P3, !PT ;  /* 0x00015700ff1b0a10 */ /* 0x000fe40001ffe4ff */
[----:B------:R-:W-:-:S03]  /*e7c0*/  MOV R26, R0 ;  /* 0x00000000001a7202 */ /* 0x000fc60000000f00 */
[----:B------:R-:W-:Y:S01]  /*e7d0*/  @P0 IMAD.MOV.U32 R3, RZ, RZ, R27 ;  /* 0x000000ffff030224 */ /* 0x000fe200078e001b */
[----:B------:R-:W-:Y:S05]  /*e7e0*/  @!P4 BRA `(.L_x_2513) ;  /* 0x000054a00000c947 */ /* 0x000fea0003800000 */
[----:B------:R-:W1:Y:S01]  /*e7f0*/  S2R R8, SR_CTAID.X ;  /* 0x0000000000087919 */ /* 0x000e620000002500 */
[----:B------:R-:W-:Y:S01]  /*e800*/  IMAD R7, R17, c[0x0][0x194], RZ ;  /* 0x0000650011077a24 */ /* 0x000fe200078e02ff */
[----:B------:R-:W-:Y:S01]  /*e810*/  HFMA2.MMA R18, -RZ, RZ, 0, 0 ;  /* 0x00000000ff127435 */ /* 0x000fe200000001ff */
[----:B------:R-:W-:Y:S02]  /*e820*/  IMAD.MOV.U32 R16, RZ, RZ, RZ ;  /* 0x000000ffff107224 */ /* 0x000fe400078e00ff */
[----:B------:R-:W-:-:S04]  /*e830*/  IMAD R7, R2, c[0x0][0x198], R7 ;  /* 0x0000660002077a24 */ /* 0x000fc800078e0207 */
[----:B-1----:R-:W-:-:S04]  /*e840*/  IMAD R7, R8, c[0x0][0x180], R7 ;  /* 0x0000600008077a24 */ /* 0x002fc800078e0207 */
        /* <DEDUP_REMOVED lines=200> */
.L_x_2514:
        /* <DEDUP_REMOVED lines=202> */
.L_x_2515:
[----:B------:R-:W-:Y:S01]  /*10170*/  IADD3 R32, P0, R16, c[0x0][0x548], RZ ;  /* 0x0001520010207a10 */ /* 0x000fe20007f1e0ff */
[----:B------:R-:W-:Y:S01]  /*10180*/  IMAD.MOV.U32 R22, RZ, RZ, RZ ;  /* 0x000000ffff167224 */ /* 0x000fe200078e00ff */
[----:B------:R-:W-:-:S03]  /*10190*/  MOV R19, RZ ;  /* 0x000000ff00137202 */ /* 0x000fc60000000f00 */
        /* <DEDUP_REMOVED lines=201> */
.L_x_2516:
        /* <DEDUP_REMOVED lines=201> */
[----:B------:R-:W-:Y:S02]  /*11ac0*/  @P0 IMAD R19, R12, c[0x0][0x534], R19 ;  /* 0x00014d000c130a24 */ /* 0x000fe400078e0213 */
.L_x_2517:
        /* <DEDUP_REMOVED lines=11> */
.L_x_2519:
[----:B------:R-:W-:Y:S05]  /*11b80*/  BSYNC B0 ;  /* 0x0000000000007941 */ /* 0x000fea0003800000 */
.L_x_2518:
        /* <DEDUP_REMOVED lines=8> */
[----:B------:R-:W-:-:S11]  /*11c10*/  HFMA2.MMA R7, -RZ, RZ, 0, 1.9073486328125e-06 ;  /* 0x00000020ff077435 */ /* 0x000fd600000001ff */
[----:B------:R-:W-:-:S04]  /*11c20*/  @!P2 IMAD R6, R6, c[0x0][0x0], R17 ;  /* 0x000000000606aa24 */ /* 0x000fc800078e0211 */
[----:B------:R-:W-:-:S05]  /*11c30*/  IMAD.WIDE.U32 R6, R6, R7, c[0x0][0x560] ;  /* 0x0001580006067625 */ /* 0x000fca00078e0007 */
[----:B------:R1:W-:Y:S04]  /*11c40*/  STG.E.64 [R6.64], R28 ;  /* 0x0000001c06007986 */ /* 0x0003e8000c101b24 */
[----:B------:R1:W-:Y:S04]  /*11c50*/  STG.E.64 [R6.64+0x8], R24 ;  /* 0x0000081806007986 */ /* 0x0003e8000c101b24 */
[----:B------:R1:W-:Y:S04]  /*11c60*/  STG.E.64 [R6.64+0x10], R4 ;  /* 0x0000100406007986 */ /* 0x0003e8000c101b24 */
[----:B------:R1:W-:Y:S02]  /*11c70*/  STG.E.64 [R6.64+0x18], R44 ;  /* 0x0000182c06007986 */ /* 0x0003e4000c101b24 */
.L_x_2521:
[----:B------:R-:W-:Y:S05]  /*11c80*/  BSYNC B0 ;  /* 0x0000000000007941 */ /* 0x000fea0003800000 */
.L_x_2520:
        /* <DEDUP_REMOVED lines=24> */
[----:B------:R-:W-:Y:S01]  /*11e10*/  UIADD3 UR4, -UR4, UR5, URZ ;  /* 0x0000000504047290 */ /* 0x000fe2000fffe13f */
[----:B------:R-:W1:Y:S01]  /*11e20*/  POPC R11, R10 ;  /* 0x0000000a000b7309 */ /* 0x000e620000000000 */
[----:B--2---:R-:W1:Y:S02]  /*11e30*/  SHFL.IDX PT, R6, R4, R9, 0x1f ;  /* 0x00001f0904067589 */ /* 0x004e6400000e0000 */
[----:B-1----:R-:W-:-:S04]  /*11e40*/  IADD3 R6, R6, R11, RZ ;  /* 0x0000000b06067210 */ /* 0x002fc80007ffe0ff */
[----:B------:R-:W-:-:S04]  /*11e50*/  ISETP.NE.AND P0, PT, R6, UR4, PT ;  /* 0x0000000406007c0c */ /* 0x000fc8000bf05270 */
[----:B------:R-:W-:-:S05]  /*11e60*/  SEL R6, RZ, 0x1, P0 ;  /* 0x00000001ff067807 */ /* 0x000fca0000000000 */
[----:B------:R1:W-:Y:S04]  /*11e70*/  STS.U8 [RZ], R6 ;  /* 0x00000006ff007388 */ /* 0x0003e80000000000 */
.L_x_2523:
[----:B------:R-:W-:Y:S05]  /*11e80*/  BSYNC B0 ;  /* 0x0000000000007941 */ /* 0x000fea0003800000 */
.L_x_2522:
        /* <DEDUP_REMOVED lines=34> */
.L_x_2528:
        /* <DEDUP_REMOVED lines=19> */
.L_x_2527:
[----:B------:R-:W-:Y:S05]  /*121e0*/  BSYNC B1 ;  /* 0x0000000000017941 */ /* 0x000fea0003800000 */
.L_x_2526:
[----:B------:R-:W-:Y:S05]  /*121f0*/  BRA `(.L_x_2529) ;  /* 0x0000022000007947 */ /* 0x000fea0003800000 */
.L_x_2525:
        /* <DEDUP_REMOVED lines=15> */
.L_x_2530:
        /* <DEDUP_REMOVED lines=19> */
.L_x_2529:
[----:B------:R-:W-:Y:S05]  /*12420*/  BSYNC B0 ;  /* 0x0000000000007941 */ /* 0x000fea0003800000 */
.L_x_2524:
        /* <DEDUP_REMOVED lines=17> */
[----:B-1----:R-:W-:-:S05]  /*12540*/  IMAD.U32 R9, RZ, RZ, UR4 ;  /* 0x00000004ff097e24 */ /* 0x002fca000f8e00ff */
.L_x_2534:
        /* <DEDUP_REMOVED lines=30> */
.L_x_2533:
[----:B------:R-:W-:Y:S05]  /*12730*/  BSYNC B0 ;  /* 0x0000000000007941 */ /* 0x000fea0003800000 */
.L_x_2532:
[----:B-1----:R-:W-:Y:S01]  /*12740*/  MOV R9, R36 ;  /* 0x0000002400097202 */ /* 0x002fe20000000f00 */
[----:B------:R-:W-:Y:S05]  /*12750*/  @P2 BRA `(.L_x_2534) ;  /* 0xfffffdf000002947 */ /* 0x000fea000383ffff */
.L_x_2531:
[----:B-1----:R-:W-:-:S13]  /*12760*/  ISETP.NE.AND P0, PT, RZ, c[0x0][0x188], PT ;  /* 0x00006200ff007a0c */ /* 0x002fda0003f05270 */
        /* <DEDUP_REMOVED lines=21> */
[----:B-1----:R-:W-:-:S05]  /*128c0*/  IMAD.MOV.U32 R2, RZ, RZ, R36 ;  /* 0x000000ffff027224 */ /* 0x002fca00078e0024 */
.L_x_2539:
[----:B-1----:R-:W-:Y:S01]  /*128d0*/  IADD3 R8, R17, R2, RZ ;  /* 0x0000000211087210 */ /* 0x002fe20007ffe0ff */
[----:B------:R-:W-:Y:S03]  /*128e0*/  BAR.SYNC.DEFER_BLOCKING 0x0 ;  /* 0x0000000000007b1d */ /* 0x000fe60000010000 */
[----:B------:R-:W-:-:S03]  /*128f0*/  ISETP.GE.U32.AND P0, PT, R8, c[0x0][0x0], PT ;  /* 0x0000000008007a0c */ /* 0x000fc60003f06070 */
[----:B------:R-:W-:Y:S01]  /*12900*/  BSSY B0, `(.L_x_2537) ;  /* 0x0000018000007945 */ /* 0x000fe20003800000 */
[----:B------:R-:W-:-:S13]  /*12910*/  ISETP.GE.U32.OR P0, PT, R17, R2, P0 ;  /* 0x000000021100720c */ /* 0x000fda0000706470 */
[----:B------:R-:W-:Y:S05]  /*12920*/  @P0 BRA `(.L_x_2538) ;  /* 0x0000015000000947 */ /* 0x000fea0003800000 */
[----:B------:R-:W-:-:S05]  /*12930*/  IMAD R36, R2, 0x20, R25 ;  /* 0x0000002002247824 */ /* 0x000fca00078e0219 */
[----:B------:R-:W1:Y:S04]  /*12940*/  LDS.128 R8, [R36] ;  /* 0x0000000024087984 */ /* 0x000e680000000c00 */
        /* <DEDUP_REMOVED lines=19> */
.L_x_2538:
[----:B------:R-:W-:Y:S05]  /*12a80*/  BSYNC B0 ;  /* 0x0000000000007941 */ /* 0x000fea0003800000 */
.L_x_2537:
[----:B------:R-:W-:-:S04]  /*12a90*/  SHF.R.S32.HI R2, RZ, 0x1, R2 ;  /* 0x00000001ff027819 */ /* 0x000fc80000011402 */
[----:B------:R-:W-:-:S13]  /*12aa0*/  ISETP.GE.AND P0, PT, R2, 0x20, PT ;  /* 0x000000200200780c */ /* 0x000fda0003f06270 */
[----:B------:R-:W-:Y:S05]  /*12ab0*/  @P0 BRA `(.L_x_2539) ;  /* 0xfffffe1000000947 */ /* 0x000fea000383ffff */
[----:B------:R-:W-:-:S09]  /*12ac0*/  HFMA2.MMA R2, -RZ, RZ, 0, 1.9073486328125e-06 ;  /* 0x00000020ff027435 */ /* 0x000fd200000001ff */
.L_x_2536:
[----:B-1----:R-:W-:Y:S01]  /*12ad0*/  BAR.SYNC.DEFER_BLOCKING 0x0 ;  /* 0x0000000000007b1d */ /* 0x002fe20000010000 */
[----:B------:R-:W-:-:S13]  /*12ae0*/  ISETP.GE.AND P0, PT, R2, 0x2, PT ;  /* 0x000000020200780c */ /* 0x000fda0003f06270 */
[----:B------:R-:W-:Y:S05]  /*12af0*/  @!P0 BRA `(.L_x_2535) ;  /* 0x0000014000008947 */ /* 0x000fea0003800000 */
[----:B------:R-:W-:-:S05]  /*12b00*/  IMAD.MOV.U32 R9, RZ, RZ, 0x1 ;  /* 0x00000001ff097424 */ /* 0x000fca00078e00ff */
.L_x_2540:
[----:B------:R-:W1:Y:S04]  /*12b10*/  SHFL.DOWN PT, R8, R7, R9, 0x1f ;  /* 0x08001f0907087589 */ /* 0x000e6800000e0000 */
        /* <DEDUP_REMOVED lines=10> */
[----:B----4-:R-:W-:Y:S02]  /*12bc0*/  LOP3.LUT R4, R4, R13, RZ, 0x3c, !PT ;  /* 0x0000000d04047212 */ /* 0x010fe400078e3cff */
[----:B-1----:R-:W-:Y:S02]  /*12bd0*/  SHF.L.U32 R9, R9, 0x1, RZ ;  /* 0x0000000109097819 */ /* 0x002fe400000006ff */
[----:B-----5:R-:W-:Y:S02]  /*12be0*/  LOP3.LUT R21, R21, R12, RZ, 0x3c, !PT ;  /* 0x0000000c15157212 */ /* 0x020fe400078e3cff */
[----:B------:R-:W-:-:S02]  /*12bf0*/  ISETP.GE.AND P0, PT, R9, R2, PT ;  /* 0x000000020900720c */ /* 0x000fc40003f06270 */
[----:B0-----:R-:W-:Y:S02]  /*12c00*/  LOP3.LUT R20, R20, R15, RZ, 0x3c, !PT ;  /* 0x0000000f14147212 */ /* 0x001fe400078e3cff */
[----:B------:R-:W-:Y:S02]  /*12c10*/  LOP3.LUT R23, R23, R14, RZ, 0x3c, !PT ;  /* 0x0000000e17177212 */ /* 0x000fe400078e3cff */
[----:B------:R-:W-:-:S07]  /*12c20*/  LOP3.LUT R24, R24, R17, RZ, 0x3c, !PT ;  /* 0x0000001118187212 */ /* 0x000fce00078e3cff */
[----:B------:R-:W-:Y:S05]  /*12c30*/  @!P0 BRA `(.L_x_2540) ;  /* 0xfffffed000008947 */ /* 0x000fea000383ffff */
.L_x_2535:
        /* <DEDUP_REMOVED lines=21> */
.L_x_2542:
[----:B------:R-:W-:Y:S01]  /*12d90*/  IMAD.MOV.U32 R28, RZ, RZ, R6 ;  /* 0x000000ffff1c7224 */ /* 0x000fe200078e0006 */
        /* <DEDUP_REMOVED lines=30> */
.L_x_2544:
        /* <DEDUP_REMOVED lines=24> */
.L_x_2545:
        /* <DEDUP_REMOVED lines=24> */
.L_x_2546:
        /* <DEDUP_REMOVED lines=9> */
[----:B-1----:R1:W4:Y:S01]  /*13310*/  LDC.64 R2, c[0x4][R0] ;  /* 0x0100000000027b82 */ /* 0x0023220000000a00 */
        /* <DEDUP_REMOVED lines=13> */
[----:B0-234-:R-:W-:Y:S05]  /*133f0*/  CALL.ABS.NOINC R2 ;  /* 0x0000000002007343 */ /* 0x01dfea0003c00000 */
.L_x_2547:
[----:B-1----:R-:W-:-:S04]  /*13400*/  IADD3 R2, P0, R19, c[0x0][0x548], RZ ;  /* 0x0001520013027a10 */ /* 0x002fc80007f1e0ff */
[----:B------:R-:W-:-:S05]  /*13410*/  IADD3.X R3, RZ, c[0x0][0x54c], RZ, P0, !PT ;  /* 0x00015300ff037a10 */ /* 0x000fca00007fe4ff */
[----:B------:R-:W-:Y:S01]  /*13420*/  STG.E.64 [R2.64], R24 ;  /* 0x0000001802007986 */ /* 0x000fe2000c101b24 */
[----:B------:R-:W-:Y:S05]  /*13430*/  EXIT ;  /* 0x000000000000794d */ /* 0x000fea0003800000 */
.L_x_2543:
[----:B------:R-:W-:Y:S04]  /*13440*/  STG.E.64 [R26.64], R28 ;  /* 0x0000001c1a007986 */ /* 0x000fe8000c101b24 */
[----:B------:R-:W-:Y:S04]  /*13450*/  STG.E.64 [R26.64+0x8], R30 ;  /* 0x0000081e1a007986 */ /* 0x000fe8000c101b24 */
[----:B------:R-:W-:Y:S04]  /*13460*/  STG.E.64 [R26.64+0x10], R32 ;  /* 0x000010201a007986 */ /* 0x000fe8000c101b24 */
[----:B------:R-:W-:Y:S01]  /*13470*/  STG.E.64 [R26.64+0x18], R24 ;  /* 0x000018181a007986 */ /* 0x000fe2000c101b24 */
[----:B------:R-:W-:Y:S05]  /*13480*/  EXIT ;  /* 0x000000000000794d */ /* 0x000fea0003800000 */
.L_x_2541:
        /* <DEDUP_REMOVED lines=16> */
.L_x_2548:
        /* <DEDUP_REMOVED lines=31> */
.L_x_2550:
        /* <DEDUP_REMOVED lines=24> */
.L_x_2551:
        /* <DEDUP_REMOVED lines=24> */
.L_x_2552:
        /* <DEDUP_REMOVED lines=24> */
.L_x_2553:
[----:B-1----:R-:W-:-:S04]  /*13c00*/  IADD3 R2, P0, R19, c[0x0][0x548], RZ ;  /* 0x0001520013027a10 */ /* 0x002fc80007f1e0ff */
[----:B------:R-:W-:-:S05]  /*13c10*/  IADD3.X R3, RZ, c[0x0][0x54c], RZ, P0, !PT ;  /* 0x00015300ff037a10 */ /* 0x000fca00007fe4ff */
[----:B------:R-:W-:Y:S01]  /*13c20*/  STG.E.64 [R2.64], R24 ;  /* 0x0000001802007986 */ /* 0x000fe2000c101b24 */
[----:B------:R-:W-:Y:S05]  /*13c30*/  EXIT ;  /* 0x000000000000794d */ /* 0x000fea0003800000 */
.L_x_2549:
[----:B------:R-:W-:Y:S04]  /*13c40*/  STG.E.64 [R34.64], R26 ;  /* 0x0000001a22007986 */ /* 0x000fe8000c101b24 */
[----:B------:R-:W-:Y:S04]  /*13c50*/  STG.E.64 [R32.64], R36 ;  /* 0x0000002420007986 */ /* 0x000fe8000c101b24 */
[----:B------:R-:W-:Y:S04]  /*13c60*/  STG.E.64 [R30.64], R38 ;  /* 0x000000261e007986 */ /* 0x000fe8000c101b24 */
[----:B------:R-:W-:Y:S01]  /*13c70*/  STG.E.64 [R28.64], R24 ;  /* 0x000000181c007986 */ /* 0x000fe2000c101b24 */
[----:B------:R-:W-:Y:S05]  /*13c80*/  EXIT ;  /* 0x000000000000794d */ /* 0x000fea0003800000 */
.L_x_2513:
        /* <DEDUP_REMOVED lines=28> */
.L_x_2555:
        /* <DEDUP_REMOVED lines=28> */
.L_x_2557:
        /* <DEDUP_REMOVED lines=9> */
[----:B-1----:R1:W2:Y:S01]  /*140a0*/  LDC.64 R2, c[0x4][R0] ;  /* 0x0100000000027b82 */ /* 0x0022a20000000a00 */
        /* <DEDUP_REMOVED lines=14> */
.L_x_2558:
        /* <DEDUP_REMOVED lines=9> */
[----:B-1----:R1:W3:Y:S01]  /*14220*/  LDC.64 R2, c[0x4][R0] ;  /* 0x0100000000027b82 */ /* 0x0022e20000000a00 */
        /* <DEDUP_REMOVED lines=14> */
.L_x_2559:
[----:B-1----:R-:W-:Y:S02]  /*14310*/  IADD3 R2, P0, R23, c[0x0][0x548], RZ ;  /* 0x0001520017027a10 */ /* 0x002fe40007f1e0ff */
        /* <DEDUP_REMOVED lines=23> */
.L_x_2560:
[----:B------:R-:W-:-:S05]  /*14490*/  IADD3 R22, P0, R22, c[0x0][0x548], RZ ;  /* 0x0001520016167a10 */ /* 0x000fca0007f1e0ff */
[----:B------:R-:W-:-:S05]  /*144a0*/  IMAD.X R23, RZ, RZ, c[0x0][0x54c], P0 ;  /* 0x00015300ff177624 */ /* 0x000fca00000e06ff */
[----:B------:R-:W-:Y:S01]  /*144b0*/  STG.E.64 [R22.64], R16 ;  /* 0x0000001016007986 */ /* 0x000fe2000c101b24 */
[----:B------:R-:W-:Y:S05]  /*144c0*/  EXIT ;  /* 0x000000000000794d */ /* 0x000fea0003800000 */
.L_x_2556:
[----:B------:R-:W-:Y:S04]  /*144d0*/  STG.E.64 [R26.64], R28 ;  /* 0x0000001c1a007986 */ /* 0x000fe8000c101b24 */
[----:B------:R-:W-:Y:S04]  /*144e0*/  STG.E.64 [R26.64+0x8], R24 ;  /* 0x000008181a007986 */ /* 0x000fe8000c101b24 */
[----:B------:R-:W-:Y:S04]  /*144f0*/  STG.E.64 [R26.64+0x10], R18 ;  /* 0x000010121a007986 */ /* 0x000fe8000c101b24 */
[----:B------:R-:W-:Y:S01]  /*14500*/  STG.E.64 [R26.64+0x18], R16 ;  /* 0x000018101a007986 */ /* 0x000fe2000c101b24 */
[----:B------:R-:W-:Y:S05]  /*14510*/  EXIT ;  /* 0x000000000000794d */ /* 0x000fea0003800000 */
.L_x_2554:
[----:B-1----:R-:W-:Y:S01]  /*14520*/  ISETP.NE.AND P0, PT, R2, RZ, PT ;  /* 0x000000ff0200720c */ /* 0x002fe20003f05270 */
        /* <DEDUP_REMOVED lines=15> */
.L_x_2561:
        /* <DEDUP_REMOVED lines=30> */
.L_x_2563:
        /* <DEDUP_REMOVED lines=24> */
.L_x_2564:
        /* <DEDUP_REMOVED lines=24> */
.L_x_2565:
[----:B-1----:R-:W-:Y:S02]  /*14b00*/  IADD3 R2, P0, R23, c[0x0][0x548], RZ ;  /* 0x0001520017027a10 */ /* 0x002fe40007f1e0ff */
        /* <DEDUP_REMOVED lines=23> */
.L_x_2566:
[----:B------:R-:W-:-:S04]  /*14c80*/  IADD3 R22, P0, R22, c[0x0][0x548], RZ ;  /* 0x0001520016167a10 */ /* 0x000fc80007f1e0ff */
[----:B------:R-:W-:-:S05]  /*14c90*/  IADD3.X R23, RZ, c[0x0][0x54c], RZ, P0, !PT ;  /* 0x00015300ff177a10 */ /* 0x000fca00007fe4ff */
[----:B------:R-:W-:Y:S01]  /*14ca0*/  STG.E.64 [R22.64], R16 ;  /* 0x0000001016007986 */ /* 0x000fe2000c101b24 */
[----:B------:R-:W-:Y:S05]  /*14cb0*/  EXIT ;  /* 0x000000000000794d */ /* 0x000fea0003800000 */
.L_x_2562:
[----:B------:R-:W-:Y:S04]  /*14cc0*/  STG.E.64 [R6.64], R26 ;  /* 0x0000001a06007986 */ /* 0x000fe8000c101b24 */
[----:B------:R-:W-:Y:S04]  /*14cd0*/  STG.E.64 [R8.64], R24 ;  /* 0x0000001808007986 */ /* 0x000fe8000c101b24 */
[----:B------:R-:W-:Y:S04]  /*14ce0*/  STG.E.64 [R10.64], R18 ;  /* 0x000000120a007986 */ /* 0x000fe8000c101b24 */
[----:B------:R-:W-:Y:S01]  /*14cf0*/  STG.E.64 [R12.64], R16 ;  /* 0x000000100c007986 */ /* 0x000fe2000c101b24 */
[----:B------:R-:W-:Y:S05]  /*14d00*/  EXIT ;  /* 0x000000000000794d */ /* 0x000fea0003800000 */
.L_x_2567:
        /* <DEDUP_REMOVED lines=15> */
.L_x_9890:


//--------------------- .text._ZN2at6native13reduce_kernelILi512ELi1ENS0_8ReduceOpIaNS0_14func_wrapper_tImZNS0_15xor_sum_functorIavEclERNS_14TensorIteratorEEUlmmE_EEjmLi4ELi4EEEEEvT1_ --------------------------
	.section	.text._ZN2at6native13reduce_kernelILi512ELi1ENS0_8ReduceOpIaNS0_14func_wrapper_tImZNS0_15xor_sum_functorIavEclERNS_14TensorIteratorEEUlmmE_EEjmLi4ELi4EEEEEvT1_,"ax",@progbits
	.sectioninfo	@"SHI_REGISTERS=31"
	.align	128
        .global         _ZN2at6native13reduce_kernelILi512ELi1ENS0_8ReduceOpIaNS0_14func_wrapper_tImZNS0_15xor_sum_functorIavEclERNS_14TensorIteratorEEUlmmE_EEjmLi4ELi4EEEEEvT1_
        .type           _ZN2at6native13reduce_kernelILi512ELi1ENS0_8ReduceOpIaNS0_14func_wrapper_tImZNS0_15xor_sum_functorIavEclERNS_14TensorIteratorEEUlmmE_EEjmLi4ELi4EEEEEvT1_,@function
        .size           _ZN2at6native13reduce_kernelILi512ELi1ENS0_8ReduceOpIaNS0_14func_wrapper_tImZNS0_15xor_sum_functorIavEclERNS_14TensorIteratorEEUlmmE_EEjmLi4ELi4EEEEEvT1_,(.L_x_9891 - _ZN2at6native13reduce_kernelILi512ELi1ENS0_8ReduceOpIaNS0_14func_wrapper_tImZNS0_15xor_sum_functorIavEclERNS_14TensorIteratorEEUlmmE_EEjmLi4ELi4EEEEEvT1_)
        .other          _ZN2at6native13reduce_kernelILi512ELi1ENS0_8ReduceOpIaNS0_14func_wrapper_tImZNS0_15xor_sum_functorIavEclERNS_14TensorIteratorEEUlmmE_EEjmLi4ELi4EEEEEvT1_,@"STO_CUDA_ENTRY STV_DEFAULT"
_ZN2at6native13reduce_kernelILi512ELi1ENS0_8ReduceOpIaNS0_14func_wrapper_tImZNS0_15xor_sum_functorIavEclERNS_14TensorIteratorEEUlmmE_EEjmLi4ELi4EEEEEvT1_:
.text._ZN2at6native13reduce_kernelILi512ELi1ENS0_8ReduceOpIaNS0_14func_wrapper_tImZNS0_15xor_sum_functorIavEclERNS_14TensorIteratorEEUlmmE_EEjmLi4ELi4EEEEEvT1_:
        /* <DEDUP_REMOVED lines=208> */
.L_x_2568:
        /* <DEDUP_REMOVED lines=18> */
[----:B------:R-:W-:Y:S01]  /*0e20*/  IADD3 R2, R25, c[0x0][0x540], RZ ;  /* 0x0001500019027a10 */ /* 0x000fe20007ffe0ff */
[----:B------:R-:W-:Y:S01]  /*0e30*/  BSSY B1, `(.L_x_2572) ;  /* 0x0000027000017945 */ /* 0x000fe20003800000 */
[----:B------:R-:W-:Y:S01]  /*0e40*/  IMAD.MOV.U32 R14, RZ, RZ, c[0x0][0x174] ;  /* 0x00005d00ff0e7624 */ /* 0x000fe200078e00ff */
[----:B------:R-:W-:Y:S01]  /*0e50*/  MOV R7, c[0x0][0x16c] ;  /* 0x00005b0000077a02 */ /* 0x000fe20000000f00 */
[----:B------:R-:W-:Y:S01]  /*0e60*/  IMAD.MOV.U32 R6, RZ, RZ, c[0x0][0x168] ;  /* 0x00005a00ff067624 */ /* 0x000fe200078e00ff */
[----:B------:R-:W-:-:S13]  /*0e70*/  LOP3.LUT P0, R8, R2, 0x3, RZ, 0xc0, !PT ;  /* 0x0000000302087812 */ /* 0x000fda000780c0ff */
        /* <DEDUP_REMOVED lines=17> */
.L_x_2577:
[----:B------:R-:W-:Y:S05]  /*0f90*/  BSYNC B3 ;  /* 0x0000000000037941 */ /* 0x000fea0003800000 */
.L_x_2576:
[----:B------:R-:W-:-:S04]  /*0fa0*/  PRMT R2, R2, 0x9910, RZ ;  /* 0x0000991002027816 */ /* 0x000fc800000000ff */
[----:B------:R-:W-:-:S13]  /*0fb0*/  ISETP.NE.AND P0, PT, R2, RZ, PT ;  /* 0x000000ff0200720c */ /* 0x000fda0003f05270 */
[----:B------:R-:W-:Y:S05]  /*0fc0*/  @!P0 BRA `(.L_x_2575) ;  /* 0x0000008000008947 */ /* 0x000fea0003800000 */
[----:B------:R-:W-:-:S04]  /*0fd0*/  IADD3 R2, P0, P1, R4, R25, R27 ;  /* 0x0000001904027210 */ /* 0x000fc8000791e01b */
[----:B------:R-:W-:Y:S02]  /*0fe0*/  IADD3 R2, P2, R2, c[0x0][0x540], RZ ;  /* 0x0001500002027a10 */ /* 0x000fe40007f5e0ff */
[----:B------:R-:W-:-:S04]  /*0ff0*/  IADD3.X R3, R5, R22, RZ, P0, P1 ;  /* 0x0000001605037210 */ /* 0x000fc800007e24ff */
[----:B------:R-:W-:-:S05]  /*1000*/  IADD3.X R3, R3, c[0x0][0x544], RZ, P2, !PT ;  /* 0x0001510003037a10 */ /* 0x000fca00017fe4ff */
[----:B------:R-:W2:Y:S02]  /*1010*/  LDG.E.S8 R2, [R2.64] ;  /* 0x0000002402027981 */ /* 0x000ea4000c1e1300 */
[----:B--2---:R-:W-:Y:S02]  /*1020*/  SHF.R.S32.HI R7, RZ, 0x1f, R2 ;  /* 0x0000001fff077819 */ /* 0x004fe40000011402 */
[----:B------:R-:W-:Y:S02]  /*1030*/  LOP3.LUT R6, R2, c[0x0][0x168], RZ, 0x3c, !PT ;  /* 0x00005a0002067a12 */ /* 0x000fe400078e3cff */
[----:B------:R-:W-:Y:S02]  /*1040*/  LOP3.LUT R7, R7, c[0x0][0x16c], RZ, 0x3c, !PT ;  /* 0x00005b0007077a12 */ /* 0x000fe400078e3cff */
.L_x_2575:
[----:B------:R-:W-:Y:S05]  /*1050*/  BSYNC B2 ;  /* 0x0000000000027941 */ /* 0x000fea0003800000 */
.L_x_2574:
[----:B------:R-:W-:Y:S02]  /*1060*/  IADD3 R25, P0, P1, R25, 0x4, R4 ;  /* 0x0000000419197810 */ /* 0x000fe4000791e004 */
[----:B------:R-:W-:Y:S02]  /*1070*/  IADD3 R14, R8, c[0x0][0x174], RZ ;  /* 0x00005d00080e7a10 */ /* 0x000fe40007ffe0ff */
[----:B------:R-:W-:-:S02]  /*1080*/  IADD3.X R22, R22, RZ, R5, P0, P1 ;  /* 0x000000ff16167210 */ /* 0x000fc400007e2405 */
[----:B------:R-:W-:Y:S02]  /*1090*/  IADD3 R14, R14, -0x4, RZ ;  /* 0xfffffffc0e0e7810 */ /* 0x000fe40007ffe0ff */
.L_x_2573:
[----:B------:R-:W-:Y:S05]  /*10a0*/  BSYNC B1 ;  /* 0x0000000000017941 */ /* 0x000fea0003800000 */
.L_x_2572:
[----:B------:R-:W-:Y:S01]  /*10b0*/  LEA R3, R23, 0x3, 0x2 ;  /* 0x0000000317037811 */ /* 0x000fe200078e10ff */
[----:B------:R-:W-:Y:S01]  /*10c0*/  BSSY B1, `(.L_x_2578) ;  /* 0x000002c000017945 */ /* 0x000fe20003800000 */
[----:B------:R-:W-:Y:S01]  /*10d0*/  IADD3 R2, P1, R25, c[0x0][0x540], RZ ;  /* 0x0001500019027a10 */ /* 0x000fe20007f3e0ff */
[----:B------:R-:W-:Y:S01]  /*10e0*/  IMAD.MOV.U32 R8, RZ, RZ, c[0x0][0x16c] ;  /* 0x00005b00ff087624 */ /* 0x000fe200078e00ff */
[----:B------:R-:W-:Y:S01]  /*10f0*/  ISETP.GE.U32.AND P0, PT, R3, R14, PT ;  /* 0x0000000e0300720c */ /* 0x000fe20003f06070 */
[----:B------:R-:W-:Y:S01]  /*1100*/  IMAD.MOV.U32 R11, RZ, RZ, c[0x0][0x168] ;  /* 0x00005a00ff0b7624 */ /* 0x000fe200078e00ff */
[----:B------:R-:W-:Y:S01]  /*1110*/  ISETP.NE.AND P2, PT, RZ, c[0x0][0x18c], PT ;  /* 0x00006300ff007a0c */ /* 0x000fe20003f45270 */
[----:B------:R-:W-:Y:S01]  /*1120*/  IMAD.MOV.U32 R12, RZ, RZ, c[0x0][0x168] ;  /* 0x00005a00ff0c7624 */ /* 0x000fe200078e00ff */
[----:B------:R-:W-:Y:S01]  /*1130*/  ISETP.NE.AND P3, PT, R24, RZ, PT ;  /* 0x000000ff1800720c */ /* 0x000fe20003f65270 */
[----:B------:R-:W-:Y:S01]  /*1140*/  IMAD.MOV.U32 R13, RZ, RZ, c[0x0][0x16c] ;  /* 0x00005b00ff0d7624 */ /* 0x000fe200078e00ff */
[----:B------:R-:W-:-:S02]  /*1150*/  MOV R9, c[0x0][0x168] ;  /* 0x00005a0000097a02 */ /* 0x000fc40000000f00 */
[----:B------:R-:W-:Y:S02]  /*1160*/  MOV R10, c[0x0][0x16c] ;  /* 0x00005b00000a7a02 */ /* 0x000fe40000000f00 */
[----:B------:R-:W-:-:S03]  /*1170*/  IADD3.X R3, R22, c[0x0][0x544], RZ, P1, !PT ;  /* 0x0001510016037a10 */ /* 0x000fc60000ffe4ff */
[----:B------:R-:W-:Y:S05]  /*1180*/  @P0 BRA `(.L_x_2579) ;  /* 0x000001f000000947 */ /* 0x000fea0003800000 */
[----:B------:R-:W-:Y:S01]  /*1190*/  MOV R11, c[0x0][0x168] ;  /* 0x00005a00000b7a02 */ /* 0x000fe20000000f00 */
[----:B------:R-:W-:Y:S01]  /*11a0*/  IMAD.MOV.U32 R10, RZ, RZ, c[0x0][0x16c] ;  /* 0x00005b00ff0a7624 */ /* 0x000fe200078e00ff */
[----:B------:R-:W-:Y:S01]  /*11b0*/  MOV R13, c[0x0][0x16c] ;  /* 0x00005b00000d7a02 */ /* 0x000fe20000000f00 */
[----:B------:R-:W-:Y:S02]  /*11c0*/  IMAD.MOV.U32 R12, RZ, RZ, c[0x0][0x168] ;  /* 0x00005a00ff0c7624 */ /* 0x000fe400078e00ff */
.L_x_2580:
[----:B------:R-:W-:-:S06]  /*11d0*/  IMAD.WIDE.U32 R4, R23, 0x4, R2 ;  /* 0x0000000417047825 */ /* 0x000fcc00078e0002 */
[----:B------:R-:W2:Y:S01]  /*11e0*/  LDG.E R4, [R4.64] ;  /* 0x0000002404047981 */ /* 0x000ea2000c1e1900 */
[----:B------:R-:W-:-:S04]  /*11f0*/  IADD3 R23, R23, c[0x0][0x17c], RZ ;  /* 0x00005f0017177a10 */ /* 0x000fc80007ffe0ff */
[----:B------:R-:W-:-:S04]  /*1200*/  LEA R19, R23, 0x3, 0x2 ;  /* 0x0000000317137811 */ /* 0x000fc800078e10ff */
[----:B------:R-:W-:Y:S02]  /*1210*/  ISETP.GE.U32.AND P0, PT, R19, R14, PT ;  /* 0x0000000e1300720c */ /* 0x000fe40003f06070 */
[C---:B--2---:R-:W-:Y:S02]  /*1220*/  PRMT R19, R4.reuse, 0x7772, RZ ;  /* 0x0000777204137816 */ /* 0x044fe400000000ff */
[C---:B------:R-:W-:Y:S02]  /*1230*/  PRMT R15, R4.reuse, 0x7770, RZ ;  /* 0x00007770040f7816 */ /* 0x040fe400000000ff */
[C---:B------:R-:W-:Y:S02]  /*1240*/  PRMT R20, R4.reuse, 0x7773, RZ ;  /* 0x0000777304147816 */ /* 0x040fe400000000ff */
[----:B------:R-:W-:Y:S02]  /*1250*/  PRMT R19, R19, 0x8880, RZ ;  /* 0x0000888013137816 */ /* 0x000fe400000000ff */
[----:B------:R-:W-:-:S02]  /*1260*/  PRMT R18, R4, 0x7771, RZ ;  /* 0x0000777104127816 */ /* 0x000fc400000000ff */
[----:B------:R-:W-:Y:S02]  /*1270*/  PRMT R5, R15, 0x8880, RZ ;  /* 0x000088800f057816 */ /* 0x000fe400000000ff */
[----:B------:R-:W-:Y:S01]  /*1280*/  PRMT R22, R20, 0x8880, RZ ;  /* 0x0000888014167816 */ /* 0x000fe200000000ff */
[----:B------:R-:W-:Y:S01]  /*1290*/  IMAD.MOV.U32 R20, RZ, RZ, R19 ;  /* 0x000000ffff147224 */ /* 0x000fe200078e0013 */
[----:B------:R-:W-:Y:S02]  /*12a0*/  PRMT R15, R18, 0x8880, RZ ;  /* 0x00008880120f7816 */ /* 0x000fe400000000ff */
[----:B------:R-:W-:Y:S02]  /*12b0*/  LOP3.LUT R6, R6, R5, RZ, 0x3c, !PT ;  /* 0x0000000506067212 */ /* 0x000fe400078e3cff */
[----:B------:R-:W-:Y:S02]  /*12c0*/  SHF.R.S32.HI R4, RZ, 0x1f, R5 ;  /* 0x0000001fff047819 */ /* 0x000fe40000011405 */
[----:B------:R-:W-:-:S02]  /*12d0*/  LOP3.LUT R12, R12, R15, RZ, 0x3c, !PT ;  /* 0x0000000f0c0c7212 */ /* 0x000fc400078e3cff */
        /* <DEDUP_REMOVED lines=8> */
[----:B------:R-:W-:Y:S01]  /*1360*/  LOP3.LUT R8, R8, R15, RZ, 0x3c, !PT ;  /* 0x0000000f08087212 */ /* 0x000fe200078e3cff */
[----:B------:R-:W-:Y:S05]  /*1370*/  @!P0 BRA `(.L_x_2580) ;  /* 0xfffffe5000008947 */ /* 0x000fea000383ffff */
.L_x_2579:
[----:B------:R-:W-:Y:S05]  /*1380*/  BSYNC B1 ;  /* 0x0000000000017941 */ /* 0x000fea0003800000 */
.L_x_2578:
        /* <DEDUP_REMOVED lines=8> */
.L_x_2582:
[----:B------:R-:W-:Y:S05]  /*1410*/  BSYNC B1 ;  /* 0x0000000000017941 */ /* 0x000fea0003800000 */
.L_x_2581:
        /* <DEDUP_REMOVED lines=9> */
[----:B------:R-:W-:-:S06]  /*14b0*/  LEA.HI.X.SX32 R3, R5, R3, 0x1, P0 ;  /* 0x0000000305037211 */ /* 0x000fcc00000f0eff */
[----:B------:R-:W2:Y:S02]  /*14c0*/  LDG.E.S8 R3, [R2.64] ;  /* 0x0000002402037981 */ /* 0x000ea4000c1e1300 */
[----:B--2---:R-:W-:Y:S02]  /*14d0*/  SHF.R.S32.HI R0, RZ, 0x1f, R3 ;  /* 0x0000001fff007819 */ /* 0x004fe40000011403 */
[----:B------:R-:W-:Y:S02]  /*14e0*/  LOP3.LUT R6, R6, R3, RZ, 0x3c, !PT ;  /* 0x0000000306067212 */ /* 0x000fe400078e3cff */
[----:B------:R-:W-:Y:S02]  /*14f0*/  LOP3.LUT R7, R7, R0, RZ, 0x3c, !PT ;  /* 0x0000000007077212 */ /* 0x000fe400078e3cff */
.L_x_2584:
[----:B------:R-:W-:Y:S05]  /*1500*/  BSYNC B1 ;  /* 0x0000000000017941 */ /* 0x000fea0003800000 */
.L_x_2583:
[----:B------:R-:W-:Y:S02]  /*1510*/  LOP3.LUT R0, R11, R12, R6, 0x96, !PT ;  /* 0x0000000c0b007212 */ /* 0x000fe400078e9606 */
[----:B------:R-:W-:Y:S02]  /*1520*/  LOP3.LUT R7, R10, R13, R7, 0x96, !PT ;  /* 0x0000000d0a077212 */ /* 0x000fe400078e9607 */
[----:B------:R-:W-:-:S02]  /*1530*/  LOP3.LUT R0, R9, R0, RZ, 0x3c, !PT ;  /* 0x0000000009007212 */ /* 0x000fc400078e3cff */
[----:B------:R-:W-:Y:S01]  /*1540*/  LOP3.LUT R7, R8, R7, RZ, 0x3c, !PT ;  /* 0x0000000708077212 */ /* 0x000fe200078e3cff */
[----:B------:R-:W-:Y:S05]  /*1550*/  BRA `(.L_x_2570) ;  /* 0x000081c000007947 */ /* 0x000fea0003800000 */
.L_x_2571:
[----:B------:R-:W-:-:S05]  /*1560*/  IMAD.MOV.U32 R0, RZ, RZ, 0x1 ;  /* 0x00000001ff007424 */ /* 0x000fca00078e00ff */
[C---:B------:R-:W-:Y:S02]  /*1570*/  ISETP.NE.AND P0, PT, R0.reuse, c[0x0][0x1b0], PT ;  /* 0x00006c0000007a0c */ /* 0x040fe40003f05270 */
[----:B------:R-:W-:-:S13]  /*1580*/  ISETP.EQ.AND P1, PT, R0, c[0x0][0x2e0], PT ;  /* 0x0000b80000007a0c */ /* 0x000fda0003f22270 */
        /* <DEDUP_REMOVED lines=22> */
[----:B------:R-:W-:-:S04]  /*16f0*/  IMAD.MOV.U32 R6, RZ, RZ, c[0x0][0x16c] ;  /* 0x00005b00ff067624 */ /* 0x000fc800078e00ff */
.L_x_2595:
        /* <DEDUP_REMOVED lines=226> */
.L_x_2590:
[----:B------:R-:W-:-:S04]  /*2520*/  IADD3 R12, P1, P2, R12, c[0x0][0x540], R25 ;  /* 0x000150000c0c7a10 */ /* 0x000fc80007a3e019 */
[----:B------:R-:W-:-:S05]  /*2530*/  IADD3.X R13, RZ, c[0x0][0x544], R22, P1, P2 ;  /* 0x00015100ff0d7a10 */ /* 0x000fca0000fe4416 */
[----:B------:R0:W5:Y:S01]  /*2540*/  LDG.E.U8 R5, [R12.64] ;  /* 0x000000240c057981 */ /* 0x000162000c1e1100 */
[----:B------:R-:W-:Y:S01]  /*2550*/  IADD3 R23, R23, c[0x0][0x17c], RZ ;  /* 0x00005f0017177a10 */ /* 0x000fe20007ffe0ff */
[----:B------:R-:W-:Y:S05]  /*2560*/  @!P0 BRA `(.L_x_2591) ;  /* 0x00000de000008947 */ /* 0x000fea0003800000 */
[----:B------:R-:W-:Y:S01]  /*2570*/  MOV R3, R23 ;  /* 0x0000001700037202 */ /* 0x000fe20000000f00 */
[----:B------:R-:W-:Y:S02]  /*2580*/  IMAD.MOV.U32 R2, RZ, RZ, RZ ;  /* 0x000000ffff027224 */ /* 0x000fe400078e00ff */
[----:B------:R-:W-:Y:S02]  /*2590*/  IMAD.MOV.U32 R4, RZ, RZ, c[0x0][0x1b0] ;  /* 0x00006c00ff047624 */ /* 0x000fe400078e00ff */
[----:B------:R-:W-:-:S03]  /*25a0*/  IMAD.HI.U32 R0, R23, c[0x0][0x1b8], R2 ;  /* 0x00006e0017007a27 */ /* 0x000fc600078e0002 */
[----:B------:R-:W-:Y:S02]  /*25b0*/  ISETP.NE.AND P1, PT, R4, 0x1, PT ;  /* 0x000000010400780c */ /* 0x000fe40003f25270 */
[----:B0-----:R-:W-:-:S05]  /*25c0*/  SHF.R.U32.HI R12, RZ, c[0x0][0x1bc], R0 ;  /* 0x00006f00ff0c7a19 */ /* 0x001fca0000011600 */
        /* <DEDUP_REMOVED lines=216> */
.L_x_2591:
[----:B------:R-:W-:-:S04]  /*3350*/  IADD3 R2, P1, P2, R0, c[0x0][0x540], R25 ;  /* 0x0001500000027a10 */ /* 0x000fc80007a3e019 */
[----:B------:R-:W-:-:S05]  /*3360*/  IADD3.X R3, RZ, c[0x0][0x544], R22, P1, P2 ;  /* 0x00015100ff037a10 */ /* 0x000fca0000fe4416 */
[----:B------:R1:W5:Y:S01]  /*3370*/  LDG.E.U8 R4, [R2.64] ;  /* 0x0000002402047981 */ /* 0x000362000c1e1100 */
[----:B------:R-:W-:Y:S01]  /*3380*/  IADD3 R23, R23, c[0x0][0x17c], RZ ;  /* 0x00005f0017177a10 */ /* 0x000fe20007ffe0ff */
[----:B------:R-:W-:Y:S01]  /*3390*/  IMAD.MOV.U32 R14, RZ, RZ, RZ ;  /* 0x000000ffff0e7224 */ /* 0x000fe200078e00ff */
[----:B0-----:R-:W-:Y:S01]  /*33a0*/  MOV R12, RZ ;  /* 0x000000ff000c7202 */ /* 0x001fe20000000f00 */
[----:B------:R-:W-:Y:S05]  /*33b0*/  @!P0 BRA `(.L_x_2592) ;  /* 0x00000de000008947 */ /* 0x000fea0003800000 */
[----:B-1----:R-:W-:Y:S02]  /*33c0*/  IMAD.MOV.U32 R2, RZ, RZ, RZ ;  /* 0x000000ffff027224 */ /* 0x002fe400078e00ff */
[----:B------:R-:W-:-:S04]  /*33d0*/  IMAD.MOV.U32 R3, RZ, RZ, R23 ;  /* 0x000000ffff037224 */ /* 0x000fc800078e0017 */
        /* <DEDUP_REMOVED lines=220> */
.L_x_2592:
[----:B------:R-:W-:-:S04]  /*41a0*/  IADD3 R12, P1, P2, R12, c[0x0][0x540], R25 ;  /* 0x000150000c0c7a10 */ /* 0x000fc80007a3e019 */
[----:B------:R-:W-:-:S05]  /*41b0*/  IADD3.X R13, RZ, c[0x0][0x544], R22, P1, P2 ;  /* 0x00015100ff0d7a10 */ /* 0x000fca0000fe4416 */
[----:B------:R0:W5:Y:S01]  /*41c0*/  LDG.E.U8 R0, [R12.64] ;  /* 0x000000240c007981 */ /* 0x000162000c1e1100 */
[----:B------:R-:W-:Y:S01]  /*41d0*/  IADD3 R23, R23, c[0x0][0x17c], RZ ;  /* 0x00005f0017177a10 */ /* 0x000fe20007ffe0ff */
[----:B------:R-:W-:Y:S05]  /*41e0*/  @!P0 BRA `(.L_x_2593) ;  /* 0x00000de000008947 */ /* 0x000fea0003800000 */
[----:B-1----:R-:W-:Y:S01]  /*41f0*/  IMAD.MOV.U32 R2, RZ, RZ, RZ ;  /* 0x000000ffff027224 */ /* 0x002fe200078e00ff */
[----:B0-----:R-:W-:Y:S01]  /*4200*/  MOV R12, c[0x0][0x1b0] ;  /* 0x00006c00000c7a02 */ /* 0x001fe20000000f00 */
        /* <DEDUP_REMOVED lines=220> */
.L_x_2593:
[----:B------:R-:W-:-:S04]  /*4fd0*/  IADD3 R14, P1, P2, R14, c[0x0][0x540], R25 ;  /* 0x000150000e0e7a10 */ /* 0x000fc80007a3e019 */
[----:B------:R-:W-:-:S05]  /*4fe0*/  IADD3.X R15, RZ, c[0x0][0x544], R22, P1, P2 ;  /* 0x00015100ff0f7a10 */ /* 0x000fca0000fe4416 */
[----:B------:R-:W2:Y:S01]  /*4ff0*/  LDG.E.U8 R14, [R14.64] ;  /* 0x000000240e0e7981 */ /* 0x000ea2000c1e1100 */
[----:B------:R-:W-:Y:S02]  /*5000*/  IADD3 R23, R23, c[0x0][0x17c], RZ ;  /* 0x00005f0017177a10 */ /* 0x000fe40007ffe0ff */
[----:B-1---5:R-:W-:Y:S02]  /*5010*/  LOP3.LUT R2, R5, 0xffff, RZ, 0xc0, !PT ;  /* 0x0000ffff05027812 */ /* 0x022fe400078ec0ff */
[----:B------:R-:W-:Y:S02]  /*5020*/  MOV R18, c[0x0][0x17c] ;  /* 0x00005f0000127a02 */ /* 0x000fe40000000f00 */
[----:B0-----:R-:W-:Y:S02]  /*5030*/  PRMT R13, R2, 0x8880, RZ ;  /* 0x00008880020d7816 */ /* 0x001fe400000000ff */
[----:B------:R-:W-:Y:S01]  /*5040*/  LOP3.LUT R12, R0, 0xffff, RZ, 0xc0, !PT ;  /* 0x0000ffff000c7812 */ /* 0x000fe200078ec0ff */
[----:B------:R-:W-:Y:S01]  /*5050*/  IMAD R2, R18, 0x3, R23 ;  /* 0x0000000312027824 */ /* 0x000fe200078e0217 */
[----:B------:R-:W-:-:S02]  /*5060*/  LOP3.LUT R3, R4, 0xffff, RZ, 0xc0, !PT ;  /* 0x0000ffff04037812 */ /* 0x000fc400078ec0ff */
[----:B------:R-:W-:Y:S01]  /*5070*/  PRMT R18, R12, 0x8880, RZ ;  /* 0x000088800c127816 */ /* 0x000fe200000000ff */
[----:B------:R-:W-:Y:S01]  /*5080*/  IMAD.MOV.U32 R12, RZ, RZ, R13 ;  /* 0x000000ffff0c7224 */ /* 0x000fe200078e000d */
[----:B------:R-:W-:Y:S02]  /*5090*/  PRMT R3, R3, 0x8880, RZ ;  /* 0x0000888003037816 */ /* 0x000fe400000000ff */
[----:B------:R-:W-:Y:S02]  /*50a0*/  ISETP.GE.U32.AND P1, PT, R2, c[0x0][0x174], PT ;  /* 0x00005d0002007a0c */ /* 0x000fe40003f26070 */
[----:B------:R-:W-:Y:S02]  /*50b0*/  MOV R13, R3 ;  /* 0x00000003000d7202 */ /* 0x000fe40000000f00 */
        /* <DEDUP_REMOVED lines=9> */
[----:B--2---:R-:W-:-:S05]  /*5150*/  PRMT R15, R14, 0x8880, RZ ;  /* 0x000088800e0f7816 */ /* 0x004fca00000000ff */
[----:B------:R-:W-:-:S05]  /*5160*/  IMAD.MOV.U32 R12, RZ, RZ, R15 ;  /* 0x000000ffff0c7224 */ /* 0x000fca00078e000f */
[----:B------:R-:W-:Y:S02]  /*5170*/  SHF.R.S32.HI R3, RZ, 0x1f, R12 ;  /* 0x0000001fff037819 */ /* 0x000fe4000001140c */
[----:B------:R-:W-:Y:S02]  /*5180*/  LOP3.LUT R21, R21, R12, RZ, 0x3c, !PT ;  /* 0x0000000c15157212 */ /* 0x000fe400078e3cff */
[----:B------:R-:W-:Y:S01]  /*5190*/  LOP3.LUT R20, R20, R3, RZ, 0x3c, !PT ;  /* 0x0000000314147212 */ /* 0x000fe200078e3cff */
[----:B------:R-:W-:Y:S01]  /*51a0*/  @P1 CALL.REL.NOINC `(.L_x_2594) ;  /* 0x0000001000001944 */ /* 0x000fe20003c00000 */
[----:B------:R-:W-:Y:S05]  /*51b0*/  BRA `(.L_x_2595) ;  /* 0xffffc54000007947 */ /* 0x000fea000383ffff */
.L_x_2594:
[----:B------:R-:W-:Y:S05]  /*51c0*/  BSYNC B2 ;  /* 0x0000000000027941 */ /* 0x000fea0003800000 */
.L_x_2589:
[----:B------:R-:W-:Y:S02]  /*51d0*/  PRMT R3, R14, 0x7610, R3 ;  /* 0x000076100e037816 */ /* 0x000fe40000000003 */
.L_x_2588:
[----:B------:R-:W-:Y:S05]  /*51e0*/  BSYNC B1 ;  /* 0x0000000000017941 */ /* 0x000fea0003800000 */
.L_x_2587:
        /* <DEDUP_REMOVED lines=205> */
.L_x_2598:
[----:B------:R-:W-:-:S04]  /*5ec0*/  IADD3 R18, P2, P3, R18, c[0x0][0x540], R25 ;  /* 0x0001500012127a10 */ /* 0x000fc80007b5e019 */
[----:B------:R-:W-:-:S05]  /*5ed0*/  IADD3.X R19, RZ, c[0x0][0x544], R22, P2, P3 ;  /* 0x00015100ff137a10 */ /* 0x000fca00017e6416 */
[----:B------:R0:W5:Y:S01]  /*5ee0*/  LDG.E.U8 R5, [R18.64] ;  /* 0x0000002412057981 */ /* 0x000162000c1e1100 */
[----:B------:R-:W-:-:S04]  /*5ef0*/  IADD3 R15, R23, c[0x0][0x17c], RZ ;  /* 0x00005f00170f7a10 */ /* 0x000fc80007ffe0ff */
[----:B------:R-:W-:-:S13]  /*5f00*/  ISETP.GE.U32.AND P2, PT, R15, c[0x0][0x174], PT ;  /* 0x00005d000f007a0c */ /* 0x000fda0003f46070 */
[----:B------:R-:W-:Y:S05]  /*5f10*/  @P2 BRA `(.L_x_2597) ;  /* 0x0000267000002947 */ /* 0x000fea0003800000 */
[----:B0-----:R-:W-:Y:S01]  /*5f20*/  IMAD.MOV.U32 R4, RZ, RZ, RZ ;  /* 0x000000ffff047224 */ /* 0x001fe200078e00ff */
        /* <DEDUP_REMOVED lines=199> */
.L_x_2599:
        /* <DEDUP_REMOVED lines=206> */
.L_x_2600:
        /* <DEDUP_REMOVED lines=8> */
[----:B------:R-:W-:-:S10]  /*7900*/  HFMA2.MMA R14, -RZ, RZ, 0, 0 ;  /* 0x00000000ff0e7435 */ /* 0x000fd400000001ff */
        /* <DEDUP_REMOVED lines=197> */
.L_x_2601:
[----:B------:R-:W-:-:S04]  /*8560*/  IADD3 R18, P1, P2, R18, c[0x0][0x540], R25 ;  /* 0x0001500012127a10 */ /* 0x000fc80007a3e019 */
[----:B------:R-:W-:-:S05]  /*8570*/  IADD3.X R19, RZ, c[0x0][0x544], R22, P1, P2 ;  /* 0x00015100ff137a10 */ /* 0x000fca0000fe4416 */
[----:B------:R0:W5:Y:S04]  /*8580*/  LDG.E.U8 R3, [R18.64] ;  /* 0x0000002412037981 */ /* 0x000168000c1e1100 */
.L_x_2597:
[----:B0-----:R-:W-:Y:S05]  /*8590*/  BSYNC B1 ;  /* 0x0000000000017941 */ /* 0x001fea0003800000 */
.L_x_2596:
[----:B------:R-:W-:Y:S01]  /*85a0*/  BSSY B1, `(.L_x_2602) ;  /* 0x000001e000017945 */ /* 0x000fe20003800000 */
[----:B------:R-:W-:Y:S05]  /*85b0*/  @P0 BRA `(.L_x_2603) ;  /* 0x000001c000000947 */ /* 0x000fea0003800000 */
[----:B------:R-:W-:Y:S02]  /*85c0*/  IADD3 R23, R23, c[0x0][0x17c], RZ ;  /* 0x00005f0017177a10 */ /* 0x000fe40007ffe0ff */
[----:B-----5:R-:W-:Y:S02]  /*85d0*/  LOP3.LUT R5, R5, 0xffff, RZ, 0xc0, !PT ;  /* 0x0000ffff05057812 */ /* 0x020fe400078ec0ff */
[----:B------:R-:W-:Y:S02]  /*85e0*/  ISETP.GE.U32.AND P0, PT, R23, c[0x0][0x174], PT ;  /* 0x00005d0017007a0c */ /* 0x000fe40003f06070 */
[----:B------:R-:W-:-:S04]  /*85f0*/  PRMT R2, R5, 0x8880, RZ ;  /* 0x0000888005027816 */ /* 0x000fc800000000ff */
[----:B------:R-:W-:Y:S02]  /*8600*/  SHF.R.S32.HI R5, RZ, 0x1f, R2 ;  /* 0x0000001fff057819 */ /* 0x000fe40000011402 */
[----:B------:R-:W-:Y:S02]  /*8610*/  LOP3.LUT R7, R7, R2, RZ, 0x3c, !PT ;  /* 0x0000000207077212 */ /* 0x000fe400078e3cff */
[----:B------:R-:W-:-:S03]  /*8620*/  LOP3.LUT R6, R6, R5, RZ, 0x3c, !PT ;  /* 0x0000000506067212 */ /* 0x000fc600078e3cff */
[----:B------:R-:W-:Y:S05]  /*8630*/  @P0 BRA `(.L_x_2603) ;  /* 0x0000014000000947 */ /* 0x000fea0003800000 */
[----:B------:R-:W-:-:S04]  /*8640*/  LOP3.LUT R4, R4, 0xffff, RZ, 0xc0, !PT ;  /* 0x0000ffff04047812 */ /* 0x000fc800078ec0ff */
        /* <DEDUP_REMOVED lines=8> */
[----:B------:R-:W-:Y:S02]  /*86d0*/  LOP3.LUT R0, R0, 0xffff, RZ, 0xc0, !PT ;  /* 0x0000ffff00007812 */ /* 0x000fe400078ec0ff */
[----:B------:R-:W-:Y:S02]  /*86e0*/  ISETP.GE.U32.AND P0, PT, R2, c[0x0][0x174], PT ;  /* 0x00005d0002007a0c */ /* 0x000fe40003f06070 */
[----:B------:R-:W-:-:S04]  /*86f0*/  PRMT R0, R0, 0x8880, RZ ;  /* 0x0000888000007816 */ /* 0x000fc800000000ff */
[----:B------:R-:W-:-:S07]  /*8700*/  LOP3.LUT R11, R11, R0, RZ, 0x3c, !PT ;  /* 0x000000000b0b7212 */ /* 0x000fce00078e3cff */
[----:B------:R-:W-:-:S04]  /*8710*/  @!P0 LOP3.LUT R3, R3, 0xffff, RZ, 0xc0, !PT ;  /* 0x0000ffff03038812 */ /* 0x000fc800078ec0ff */
[----:B------:R-:W-:Y:S02]  /*8720*/  @!P0 PRMT R2, R3, 0x8880, RZ ;  /* 0x0000888003028816 */ /* 0x000fe400000000ff */
[----:B------:R-:W-:Y:S02]  /*8730*/  SHF.R.S32.HI R3, RZ, 0x1f, R0 ;  /* 0x0000001fff037819 */ /* 0x000fe40000011400 */
[----:B------:R-:W-:Y:S02]  /*8740*/  @!P0 SHF.R.S32.HI R5, RZ, 0x1f, R2 ;  /* 0x0000001fff058819 */ /* 0x000fe40000011402 */
[----:B------:R-:W-:Y:S02]  /*8750*/  LOP3.LUT R10, R10, R3, RZ, 0x3c, !PT ;  /* 0x000000030a0a7212 */ /* 0x000fe400078e3cff */
[----:B------:R-:W-:Y:S02]  /*8760*/  @!P0 LOP3.LUT R21, R21, R2, RZ, 0x3c, !PT ;  /* 0x0000000215158212 */ /* 0x000fe400078e3cff */
[----:B------:R-:W-:-:S02]  /*8770*/  @!P0 LOP3.LUT R20, R20, R5, RZ, 0x3c, !PT ;  /* 0x0000000514148212 */ /* 0x000fc400078e3cff */
.L_x_2603:
[----:B------:R-:W-:Y:S05]  /*8780*/  BSYNC B1 ;  /* 0x0000000000017941 */ /* 0x000fea0003800000 */
.L_x_2602:
[----:B-----5:R-:W-:Y:S02]  /*8790*/  LOP3.LUT R0, R11, R8, R7, 0x96, !PT ;  /* 0x000000080b007212 */ /* 0x020fe400078e9607 */
[----:B------:R-:W-:-:S02]  /*87a0*/  LOP3.LUT R7, R10, R9, R6, 0x96, !PT ;  /* 0x000000090a077212 */ /* 0x000fc400078e9606 */
[----:B------:R-:W-:Y:S02]  /*87b0*/  LOP3.LUT R0, R21, R0, RZ, 0x3c, !PT ;  /* 0x0000000015007212 */ /* 0x000fe400078e3cff */
[----:B------:R-:W-:Y:S01]  /*87c0*/  LOP3.LUT R7, R20, R7, RZ, 0x3c, !PT ;  /* 0x0000000714077212 */ /* 0x000fe200078e3cff */
[----:B------:R-:W-:Y:S05]  /*87d0*/  BRA `(.L_x_2570) ;  /* 0x00000f4000007947 */ /* 0x000fea0003800000 */
.L_x_2586:
        /* <DEDUP_REMOVED lines=16> */
.L_x_2607:
[C---:B------:R-:W-:Y:S01]  /*88e0*/  IMAD R14, R23.reuse, c[0x0][0x2e0], RZ ;  /* 0x0000b800170e7a24 */ /* 0x040fe200078e02ff */
[----:B------:R-:W-:-:S04]  /*88f0*/  IADD3 R23, R23, c[0x0][0x17c], RZ ;  /* 0x00005f0017177a10 */ /* 0x000fc80007ffe0ff */
[C---:B------:R-:W-:Y:S01]  /*8900*/  IADD3 R7, R23.reuse, c[0x0][0x17c], RZ ;  /* 0x00005f0017077a10 */ /* 0x040fe20007ffe0ff */
[----:B------:R-:W-:Y:S01]  /*8910*/  IMAD R6, R23, c[0x0][0x2e0], RZ ;  /* 0x0000b80017067a24 */ /* 0x000fe200078e02ff */
[--C-:B------:R-:W-:Y:S02]  /*8920*/  IADD3 R14, P0, P1, R14, c[0x0][0x540], R25.reuse ;  /* 0x000150000e0e7a10 */ /* 0x100fe4000791e019 */
[C---:B------:R-:W-:Y:S01]  /*8930*/  IADD3 R23, R7.reuse, c[0x0][0x17c], RZ ;  /* 0x00005f0007177a10 */ /* 0x040fe20007ffe0ff */
[----:B------:R-:W-:Y:S01]  /*8940*/  IMAD R8, R7, c[0x0][0x2e0], RZ ;  /* 0x0000b80007087a24 */ /* 0x000fe200078e02ff */
[--C-:B------:R-:W-:Y:S02]  /*8950*/  IADD3.X R15, RZ, c[0x0][0x544], R22.reuse, P0, P1 ;  /* 0x00015100ff0f7a10 */ /* 0x100fe400007e2416 */
[--C-:B------:R-:W-:Y:S01]  /*8960*/  IADD3 R6, P0, P1, R6, c[0x0][0x540], R25.reuse ;  /* 0x0001500006067a10 */ /* 0x100fe2000791e019 */
[----:B------:R-:W-:Y:S01]  /*8970*/  IMAD R10, R23, c[0x0][0x2e0], RZ ;  /* 0x0000b800170a7a24 */ /* 0x000fe200078e02ff */
[----:B------:R-:W-:Y:S01]  /*8980*/  IADD3 R8, P2, P3, R8, c[0x0][0x540], R25 ;  /* 0x0001500008087a10 */ /* 0x000fe20007b5e019 */
[----:B------:R-:W2:Y:S01]  /*8990*/  LDG.E.U8 R14, [R14.64] ;  /* 0x000000240e0e7981 */ /* 0x000ea2000c1e1100 */
[----:B------:R-:W-:-:S02]  /*89a0*/  IADD3.X R7, RZ, c[0x0][0x544], R22, P0, P1 ;  /* 0x00015100ff077a10 */ /* 0x000fc400007e2416 */
[--C-:B------:R-:W-:Y:S02]  /*89b0*/  IADD3.X R9, RZ, c[0x0][0x544], R22.reuse, P2, P3 ;  /* 0x00015100ff097a10 */ /* 0x100fe400017e6416 */
[----:B------:R-:W-:Y:S01]  /*89c0*/  IADD3 R10, P0, P1, R10, c[0x0][0x540], R25 ;  /* 0x000150000a0a7a10 */ /* 0x000fe2000791e019 */
[----:B------:R-:W3:Y:S03]  /*89d0*/  LDG.E.U8 R6, [R6.64] ;  /* 0x0000002406067981 */ /* 0x000ee6000c1e1100 */
[----:B------:R-:W-:Y:S01]  /*89e0*/  IADD3.X R11, RZ, c[0x0][0x544], R22, P0, P1 ;  /* 0x00015100ff0b7a10 */ /* 0x000fe200007e2416 */
[----:B------:R-:W4:Y:S04]  /*89f0*/  LDG.E.U8 R8, [R8.64] ;  /* 0x0000002408087981 */ /* 0x000f28000c1e1100 */
[----:B------:R-:W5:Y:S01]  /*8a00*/  LDG.E.U8 R10, [R10.64] ;  /* 0x000000240a0a7981 */ /* 0x000f62000c1e1100 */
[----:B------:R-:W-:-:S05]  /*8a10*/  IADD3 R23, R23, c[0x0][0x17c], RZ ;  /* 0x00005f0017177a10 */ /* 0x000fca0007ffe0ff */
[----:B------:R-:W-:-:S05]  /*8a20*/  IMAD R13, R18, 0x3, R23 ;  /* 0x00000003120d7824 */ /* 0x000fca00078e0217 */
[----:B------:R-:W-:Y:S02]  /*8a30*/  ISETP.GE.U32.AND P0, PT, R13, c[0x0][0x174], PT ;  /* 0x00005d000d007a0c */ /* 0x000fe40003f06070 */
[----:B--2---:R-:W-:-:S04]  /*8a40*/  PRMT R15, R14, 0x8880, RZ ;  /* 0x000088800e0f7816 */ /* 0x004fc800000000ff */
[----:B------:R-:W-:Y:S02]  /*8a50*/  SHF.R.S32.HI R26, RZ, 0x1f, R15 ;  /* 0x0000001fff1a7819 */ /* 0x000fe4000001140f */
[----:B---3--:R-:W-:Y:S02]  /*8a60*/  PRMT R7, R6, 0x8880, RZ ;  /* 0x0000888006077816 */ /* 0x008fe400000000ff */
[----:B----4-:R-:W-:Y:S02]  /*8a70*/  PRMT R13, R8, 0x8880, RZ ;  /* 0x00008880080d7816 */ /* 0x010fe400000000ff */
[----:B------:R-:W-:Y:S02]  /*8a80*/  LOP3.LUT R3, R3, R26, RZ, 0x3c, !PT ;  /* 0x0000001a03037212 */ /* 0x000fe400078e3cff */
[----:B------:R-:W-:Y:S01]  /*8a90*/  SHF.R.S32.HI R9, RZ, 0x1f, R7 ;  /* 0x0000001fff097819 */ /* 0x000fe20000011407 */
[----:B------:R-:W-:Y:S01]  /*8aa0*/  IMAD.MOV.U32 R26, RZ, RZ, R13 ;  /* 0x000000ffff1a7224 */ /* 0x000fe200078e000d */
[----:B-----5:R-:W-:-:S02]  /*8ab0*/  PRMT R28, R10, 0x8880, RZ ;  /* 0x000088800a1c7816 */ /* 0x020fc400000000ff */
[----:B------:R-:W-:Y:S02]  /*8ac0*/  LOP3.LUT R0, R0, R7, RZ, 0x3c, !PT ;  /* 0x0000000700007212 */ /* 0x000fe400078e3cff */
[----:B------:R-:W-:Y:S02]  /*8ad0*/  LOP3.LUT R4, R4, R9, RZ, 0x3c, !PT ;  /* 0x0000000904047212 */ /* 0x000fe400078e3cff */
        /* <DEDUP_REMOVED lines=9> */
.L_x_2606:
[----:B------:R-:W-:Y:S02]  /*8b70*/  PRMT R11, R6, 0x7610, R11 ;  /* 0x00007610060b7816 */ /* 0x000fe4000000000b */
[----:B------:R-:W-:Y:S02]  /*8b80*/  PRMT R13, R8, 0x7610, R13 ;  /* 0x00007610080d7816 */ /* 0x000fe4000000000d */
.L_x_2605:
[----:B------:R-:W-:Y:S05]  /*8b90*/  BSYNC B1 ;  /* 0x0000000000017941 */ /* 0x000fea0003800000 */
.L_x_2604:
[----:B------:R-:W-:Y:S01]  /*8ba0*/  ISETP.GE.U32.AND P0, PT, R23, c[0x0][0x174], PT ;  /* 0x00005d0017007a0c */ /* 0x000fe20003f06070 */
[----:B------:R-:W-:-:S12]  /*8bb0*/  BSSY B1, `(.L_x_2608) ;  /* 0x000001a000017945 */ /* 0x000fd80003800000 */
[----:B------:R-:W-:Y:S05]  /*8bc0*/  @P0 BRA `(.L_x_2609) ;  /* 0x0000018000000947 */ /* 0x000fea0003800000 */
[----:B------:R-:W-:-:S05]  /*8bd0*/  IMAD R6, R23, c[0x0][0x2e0], RZ ;  /* 0x0000b80017067a24 */ /* 0x000fca00078e02ff */
[----:B------:R-:W-:-:S04]  /*8be0*/  IADD3 R6, P1, P2, R6, c[0x0][0x540], R25 ;  /* 0x0001500006067a10 */ /* 0x000fc80007a3e019 */
[----:B------:R-:W-:-:S05]  /*8bf0*/  IADD3.X R7, RZ, c[0x0][0x544], R22, P1, P2 ;  /* 0x00015100ff077a10 */ /* 0x000fca0000fe4416 */
[----:B------:R0:W5:Y:S01]  /*8c00*/  LDG.E.U8 R14, [R6.64] ;  /* 0x00000024060e7981 */ /* 0x000162000c1e1100 */
[----:B------:R-:W-:-:S04]  /*8c10*/  IADD3 R8, R23, c[0x0][0x17c], RZ ;  /* 0x00005f0017087a10 */ /* 0x000fc80007ffe0ff */
[----:B------:R-:W-:-:S13]  /*8c20*/  ISETP.GE.U32.AND P1, PT, R8, c[0x0][0x174], PT ;  /* 0x00005d0008007a0c */ /* 0x000fda0003f26070 */
[----:B------:R-:W-:Y:S05]  /*8c30*/  @P1 BRA `(.L_x_2609) ;  /* 0x0000011000001947 */ /* 0x000fea0003800000 */
[----:B0-----:R-:W-:-:S05]  /*8c40*/  IMAD R6, R8, c[0x0][0x2e0], RZ ;  /* 0x0000b80008067a24 */ /* 0x001fca00078e02ff */
[----:B------:R-:W-:-:S04]  /*8c50*/  IADD3 R6, P1, P2, R6, c[0x0][0x540], R25 ;  /* 0x0001500006067a10 */ /* 0x000fc80007a3e019 */
[----:B------:R-:W-:-:S05]  /*8c60*/  IADD3.X R7, RZ, c[0x0][0x544], R22, P1, P2 ;  /* 0x00015100ff077a10 */ /* 0x000fca0000fe4416 */
[----:B------:R0:W5:Y:S01]  /*8c70*/  LDG.E.U8 R11, [R6.64] ;  /* 0x00000024060b7981 */ /* 0x000162000c1e1100 */
[----:B------:R-:W-:-:S04]  /*8c80*/  IADD3 R8, R8, c[0x0][0x17c], RZ ;  /* 0x00005f0008087a10 */ /* 0x000fc80007ffe0ff */
[----:B------:R-:W-:-:S13]  /*8c90*/  ISETP.GE.U32.AND P1, PT, R8, c[0x0][0x174], PT ;  /* 0x00005d0008007a0c */ /* 0x000fda0003f26070 */
[----:B------:R-:W-:Y:S05]  /*8ca0*/  @P1 BRA `(.L_x_2609) ;  /* 0x000000a000001947 */ /* 0x000fea0003800000 */
[C---:B0-----:R-:W-:Y:S01]  /*8cb0*/  IADD3 R7, R8.reuse, c[0x0][0x17c], RZ ;  /* 0x00005f0008077a10 */ /* 0x041fe20007ffe0ff */
[----:B------:R-:W-:-:S03]  /*8cc0*/  IMAD R6, R8, c[0x0][0x2e0], RZ ;  /* 0x0000b80008067a24 */ /* 0x000fc600078e02ff */
[----:B------:R-:W-:Y:S02]  /*8cd0*/  ISETP.GE.U32.AND P1, PT, R7, c[0x0][0x174], PT ;  /* 0x00005d0007007a0c */ /* 0x000fe40003f26070 */
[----:B------:R-:W-:-:S11]  /*8ce0*/  IADD3 R6, P2, P3, R6, c[0x0][0x540], R25 ;  /* 0x0001500006067a10 */ /* 0x000fd60007b5e019 */
[----:B------:R-:W-:Y:S01]  /*8cf0*/  @!P1 IMAD R8, R7, c[0x0][0x2e0], RZ ;  /* 0x0000b80007089a24 */ /* 0x000fe200078e02ff */
[----:B------:R-:W-:-:S04]  /*8d00*/  IADD3.X R7, RZ, c[0x0][0x544], R22, P2, P3 ;  /* 0x00015100ff077a10 */ /* 0x000fc800017e6416 */
[----:B------:R-:W-:Y:S01]  /*8d10*/  @!P1 IADD3 R8, P4, P5, R8, c[0x0][0x540], R25 ;  /* 0x0001500008089a10 */ /* 0x000fe20007d9e019 */
[----:B------:R0:W5:Y:S03]  /*8d20*/  LDG.E.U8 R13, [R6.64] ;  /* 0x00000024060d7981 */ /* 0x000166000c1e1100 */
[----:B------:R-:W-:-:S05]  /*8d30*/  @!P1 IADD3.X R9, RZ, c[0x0][0x544], R22, P4, P5 ;  /* 0x00015100ff099a10 */ /* 0x000fca00027ea416 */
[----:B------:R0:W5:Y:S04]  /*8d40*/  @!P1 LDG.E.U8 R10, [R8.64] ;  /* 0x00000024080a9981 */ /* 0x000168000c1e1100 */
.L_x_2609:
[----:B0-----:R-:W-:Y:S05]  /*8d50*/  BSYNC B1 ;  /* 0x0000000000017941 */ /* 0x001fea0003800000 */
.L_x_2608:
        /* <DEDUP_REMOVED lines=10> */
[----:B------:R-:W-:Y:S02]  /*8e00*/  IADD3 R6, R23, c[0x0][0x17c], RZ ;  /* 0x00005f0017067a10 */ /* 0x000fe40007ffe0ff */
[----:B------:R-:W-:Y:S02]  /*8e10*/  LOP3.LUT R11, R11, 0xffff, RZ, 0xc0, !PT ;  /* 0x0000ffff0b0b7812 */ /* 0x000fe400078ec0ff */
        /* <DEDUP_REMOVED lines=13> */
[----:B------:R-:W-:-:S04]  /*8ef0*/  @!P0 LOP3.LUT R10, R10, 0xffff, RZ, 0xc0, !PT ;  /* 0x0000ffff0a0a8812 */ /* 0x000fc800078ec0ff */
[----:B------:R-:W-:-:S04]  /*8f00*/  @!P0 PRMT R8, R10, 0x8880, RZ ;  /* 0x000088800a088816 */ /* 0x000fc800000000ff */
[----:B------:R-:W-:Y:S02]  /*8f10*/  @!P0 SHF.R.S32.HI R9, RZ, 0x1f, R8 ;  /* 0x0000001fff098819 */ /* 0x000fe40000011408 */
[----:B------:R-:W-:Y:S02]  /*8f20*/  @!P0 LOP3.LUT R21, R21, R8, RZ, 0x3c, !PT ;  /* 0x0000000815158212 */ /* 0x000fe400078e3cff */
[----:B------:R-:W-:Y:S02]  /*8f30*/  @!P0 LOP3.LUT R20, R20, R9, RZ, 0x3c, !PT ;  /* 0x0000000914148212 */ /* 0x000fe400078e3cff */
.L_x_2611:
[----:B------:R-:W-:Y:S05]  /*8f40*/  BSYNC B1 ;  /* 0x0000000000017941 */ /* 0x000fea0003800000 */
.L_x_2610:
[----:B------:R-:W-:Y:S02]  /*8f50*/  LOP3.LUT R0, R5, R0, R12, 0x96, !PT ;  /* 0x0000000005007212 */ /* 0x000fe400078e960c */
[----:B------:R-:W-:Y:S02]  /*8f60*/  LOP3.LUT R3, R2, R4, R3, 0x96, !PT ;  /* 0x0000000402037212 */ /* 0x000fe400078e9603 */
[----:B------:R-:W-:Y:S02]  /*8f70*/  LOP3.LUT R0, R21, R0, RZ, 0x3c, !PT ;  /* 0x0000000015007212 */ /* 0x000fe400078e3cff */
[----:B------:R-:W-:Y:S01]  /*8f80*/  LOP3.LUT R7, R20, R3, RZ, 0x3c, !PT ;  /* 0x0000000314077212 */ /* 0x000fe200078e3cff */
[----:B------:R-:W-:Y:S05]  /*8f90*/  BRA `(.L_x_2570) ;  /* 0x0000078000007947 */ /* 0x000fea0003800000 */
.L_x_2585:
        /* <DEDUP_REMOVED lines=21> */
.L_x_2615:
[C---:B------:R-:W-:Y:S02]  /*90f0*/  IADD3 R2, R20.reuse, c[0x0][0x17c], RZ ;  /* 0x00005f0014027a10 */ /* 0x040fe40007ffe0ff */
[----:B------:R-:W-:Y:S02]  /*9100*/  IADD3 R8, P0, P1, R20, c[0x0][0x540], R25 ;  /* 0x0001500014087a10 */ /* 0x000fe4000791e019 */
[----:B------:R-:W-:-:S02]  /*9110*/  IADD3 R4, R2, c[0x0][0x17c], RZ ;  /* 0x00005f0002047a10 */ /* 0x000fc40007ffe0ff */
[--C-:B------:R-:W-:Y:S02]  /*9120*/  IADD3.X R9, RZ, c[0x0][0x544], R22.reuse, P0, P1 ;  /* 0x00015100ff097a10 */ /* 0x100fe400007e2416 */
[--C-:B------:R-:W-:Y:S02]  /*9130*/  IADD3 R2, P0, P1, R2, c[0x0][0x540], R25.reuse ;  /* 0x0001500002027a10 */ /* 0x100fe4000791e019 */
[C---:B------:R-:W-:Y:S01]  /*9140*/  IADD3 R20, R4.reuse, c[0x0][0x17c], RZ ;  /* 0x00005f0004147a10 */ /* 0x040fe20007ffe0ff */
[----:B------:R0:W2:Y:S01]  /*9150*/  LDG.E.U8 R8, [R8.64] ;  /* 0x0000002408087981 */ /* 0x0000a2000c1e1100 */
[--C-:B------:R-:W-:Y:S02]  /*9160*/  IADD3.X R3, RZ, c[0x0][0x544], R22.reuse, P0, P1 ;  /* 0x00015100ff037a10 */ /* 0x100fe400007e2416 */
[--C-:B------:R-:W-:Y:S02]  /*9170*/  IADD3 R4, P2, P3, R4, c[0x0][0x540], R25.reuse ;  /* 0x0001500004047a10 */ /* 0x100fe40007b5e019 */
[----:B------:R-:W-:Y:S01]  /*9180*/  IADD3 R6, P0, P1, R20, c[0x0][0x540], R25 ;  /* 0x0001500014067a10 */ /* 0x000fe2000791e019 */
[----:B------:R-:W3:Y:S01]  /*9190*/  LDG.E.U8 R2, [R2.64] ;  /* 0x0000002402027981 */ /* 0x000ee2000c1e1100 */
[----:B------:R-:W-:-:S02]  /*91a0*/  IADD3.X R5, RZ, c[0x0][0x544], R22, P2, P3 ;  /* 0x00015100ff057a10 */ /* 0x000fc400017e6416 */
[----:B------:R-:W-:-:S03]  /*91b0*/  IADD3.X R7, RZ, c[0x0][0x544], R22, P0, P1 ;  /* 0x00015100ff077a10 */ /* 0x000fc600007e2416 */
[----:B------:R-:W4:Y:S04]  /*91c0*/  LDG.E.U8 R4, [R4.64] ;  /* 0x0000002404047981 */ /* 0x000f28000c1e1100 */
[----:B------:R-:W5:Y:S01]  /*91d0*/  LDG.E.U8 R6, [R6.64] ;  /* 0x0000002406067981 */ /* 0x000f62000c1e1100 */
[----:B------:R-:W-:-:S05]  /*91e0*/  IADD3 R20, R20, c[0x0][0x17c], RZ ;  /* 0x00005f0014147a10 */ /* 0x000fca0007ffe0ff */
[----:B0-----:R-:W-:-:S05]  /*91f0*/  IMAD R9, R19, 0x3, R20 ;  /* 0x0000000313097824 */ /* 0x001fca00078e0214 */
[----:B------:R-:W-:Y:S02]  /*9200*/  ISETP.GE.U32.AND P0, PT, R9, c[0x0][0x174], PT ;  /* 0x00005d0009007a0c */ /* 0x000fe40003f06070 */
[----:B--2---:R-:W-:Y:S02]  /*9210*/  PRMT R26, R8, 0x8880, RZ ;  /* 0x00008880081a7816 */ /* 0x004fe400000000ff */
[----:B---3--:R-:W-:Y:S02]  /*9220*/  PRMT R3, R2, 0x8880, RZ ;  /* 0x0000888002037816 */ /* 0x008fe400000000ff */
[----:B------:R-:W-:Y:S02]  /*9230*/  LOP3.LUT R15, R15, R26, RZ, 0x3c, !PT ;  /* 0x0000001a0f0f7212 */ /* 0x000fe400078e3cff */
[----:B------:R-:W-:Y:S02]  /*9240*/  SHF.R.S32.HI R9, RZ, 0x1f, R26 ;  /* 0x0000001fff097819 */ /* 0x000fe4000001141a */
[----:B----4-:R-:W-:-:S02]  /*9250*/  PRMT R28, R4, 0x8880, RZ ;  /* 0x00008880041c7816 */ /* 0x010fc400000000ff */
[----:B-----5:R-:W-:Y:S02]  /*9260*/  PRMT R5, R6, 0x8880, RZ ;  /* 0x0000888006057816 */ /* 0x020fe400000000ff */
[----:B------:R-:W-:Y:S02]  /*9270*/  SHF.R.S32.HI R26, RZ, 0x1f, R3 ;  /* 0x0000001fff1a7819 */ /* 0x000fe40000011403 */
        /* <DEDUP_REMOVED lines=11> */
.L_x_2614:
[----:B------:R-:W-:Y:S02]  /*9330*/  PRMT R9, R8, 0x7610, R9 ;  /* 0x0000761008097816 */ /* 0x000fe40000000009 */
[----:B------:R-:W-:-:S02]  /*9340*/  PRMT R7, R2, 0x7610, R7 ;  /* 0x0000761002077816 */ /* 0x000fc40000000007 */
[----:B------:R-:W-:Y:S02]  /*9350*/  PRMT R8, R4, 0x7610, R8 ;  /* 0x0000761004087816 */ /* 0x000fe40000000008 */
.L_x_2613:
[----:B------:R-:W-:Y:S05]  /*9360*/  BSYNC B1 ;  /* 0x0000000000017941 */ /* 0x000fea0003800000 */
.L_x_2612:
[----:B------:R-:W-:Y:S01]  /*9370*/  ISETP.GE.U32.AND P0, PT, R20, c[0x0][0x174], PT ;  /* 0x00005d0014007a0c */ /* 0x000fe20003f06070 */
[----:B------:R-:W-:-:S12]  /*9380*/  BSSY B1, `(.L_x_2616) ;  /* 0x0000016000017945 */ /* 0x000fd80003800000 */
[----:B------:R-:W-:Y:S05]  /*9390*/  @P0 BRA `(.L_x_2617) ;  /* 0x0000014000000947 */ /* 0x000fea0003800000 */
[----:B------:R-:W-:-:S04]  /*93a0*/  IADD3 R2, P1, P2, R20, c[0x0][0x540], R25 ;  /* 0x0001500014027a10 */ /* 0x000fc80007a3e019 */
[----:B------:R-:W-:-:S05]  /*93b0*/  IADD3.X R3, RZ, c[0x0][0x544], R22, P1, P2 ;  /* 0x00015100ff037a10 */ /* 0x000fca0000fe4416 */
[----:B------:R0:W5:Y:S01]  /*93c0*/  LDG.E.U8 R9, [R2.64] ;  /* 0x0000002402097981 */ /* 0x000162000c1e1100 */
[----:B------:R-:W-:-:S04]  /*93d0*/  IADD3 R4, R20, c[0x0][0x17c], RZ ;  /* 0x00005f0014047a10 */ /* 0x000fc80007ffe0ff */
[----:B------:R-:W-:-:S13]  /*93e0*/  ISETP.GE.U32.AND P1, PT, R4, c[0x0][0x174], PT ;  /* 0x00005d0004007a0c */ /* 0x000fda0003f26070 */
[----:B------:R-:W-:Y:S05]  /*93f0*/  @P1 BRA `(.L_x_2617) ;  /* 0x000000e000001947 */ /* 0x000fea0003800000 */
[----:B0-----:R-:W-:-:S04]  /*9400*/  IADD3 R2, P1, P2, R4, c[0x0][0x540], R25 ;  /* 0x0001500004027a10 */ /* 0x001fc80007a3e019 */
[----:B------:R-:W-:-:S05]  /*9410*/  IADD3.X R3, RZ, c[0x0][0x544], R22, P1, P2 ;  /* 0x00015100ff037a10 */ /* 0x000fca0000fe4416 */
[----:B------:R0:W5:Y:S01]  /*9420*/  LDG.E.U8 R7, [R2.64] ;  /* 0x0000002402077981 */ /* 0x000162000c1e1100 */
[----:B------:R-:W-:-:S04]  /*9430*/  IADD3 R4, R4, c[0x0][0x17c], RZ ;  /* 0x00005f0004047a10 */ /* 0x000fc80007ffe0ff */
[----:B------:R-:W-:-:S13]  /*9440*/  ISETP.GE.U32.AND P1, PT, R4, c[0x0][0x174], PT ;  /* 0x00005d0004007a0c */ /* 0x000fda0003f26070 */
[----:B------:R-:W-:Y:S05]  /*9450*/  @P1 BRA `(.L_x_2617) ;  /* 0x0000008000001947 */ /* 0x000fea0003800000 */
[C---:B0-----:R-:W-:Y:S02]  /*9460*/  IADD3 R8, R4.reuse, c[0x0][0x17c], RZ ;  /* 0x00005f0004087a10 */ /* 0x041fe40007ffe0ff */
[----:B------:R-:W-:Y:S02]  /*9470*/  IADD3 R2, P2, P3, R4, c[0x0][0x540], R25 ;  /* 0x0001500004027a10 */ /* 0x000fe40007b5e019 */
[----:B------:R-:W-:Y:S02]  /*9480*/  ISETP.GE.U32.AND P1, PT, R8, c[0x0][0x174], PT ;  /* 0x00005d0008007a0c */ /* 0x000fe40003f26070 */
[----:B------:R-:W-:-:S11]  /*9490*/  IADD3.X R3, RZ, c[0x0][0x544], R22, P2, P3 ;  /* 0x00015100ff037a10 */ /* 0x000fd600017e6416 */
[----:B------:R-:W-:Y:S02]  /*94a0*/  @!P1 IADD3 R4, P4, P5, R8, c[0x0][0x540], R25 ;  /* 0x0001500008049a10 */ /* 0x000fe40007d9e019 */
[----:B------:R0:W5:Y:S02]  /*94b0*/  LDG.E.U8 R8, [R2.64] ;  /* 0x0000002402087981 */ /* 0x000164000c1e1100 */
[----:B------:R-:W-:-:S05]  /*94c0*/  @!P1 IADD3.X R5, RZ, c[0x0][0x544], R22, P4, P5 ;  /* 0x00015100ff059a10 */ /* 0x000fca00027ea416 */
[----:B------:R0:W5:Y:S04]  /*94d0*/  @!P1 LDG.E.U8 R6, [R4.64] ;  /* 0x0000002404069981 */ /* 0x000168000c1e1100 */
.L_x_2617:
[----:B0-----:R-:W-:Y:S05]  /*94e0*/  BSYNC B1 ;  /* 0x0000000000017941 */ /* 0x001fea0003800000 */
.L_x_2616:
        /* <DEDUP_REMOVED lines=30> */
.L_x_2619:
[----:B------:R-:W-:Y:S05]  /*96d0*/  BSYNC B1 ;  /* 0x0000000000017941 */ /* 0x000fea0003800000 */
.L_x_2618:
[----:B------:R-:W-:Y:S02]  /*96e0*/  LOP3.LUT R11, R11, R14, R15, 0x96, !PT ;  /* 0x0000000e0b0b7212 */ /* 0x000fe400078e960f */
[----:B-----5:R-:W-:Y:S02]  /*96f0*/  LOP3.LUT R7, R12, R13, R18, 0x96, !PT ;  /* 0x0000000d0c077212 */ /* 0x020fe400078e9612 */
[----:B------:R-:W-:Y:S02]  /*9700*/  LOP3.LUT R0, R0, R11, RZ, 0x3c, !PT ;  /* 0x0000000b00007212 */ /* 0x000fe400078e3cff */
[----:B------:R-:W-:-:S02]  /*9710*/  LOP3.LUT R7, R10, R7, RZ, 0x3c, !PT ;  /* 0x000000070a077212 */ /* 0x000fc400078e3cff */
.L_x_2570:
[----:B------:R-:W-:Y:S05]  /*9720*/  BSYNC B0 ;  /* 0x0000000000007941 */ /* 0x000fea0003800000 */
.L_x_2569:
        /* <DEDUP_REMOVED lines=10> */
.L_x_2621:
        /* <DEDUP_REMOVED lines=13> */
.L_x_2620:
        /* <DEDUP_REMOVED lines=16> */
.L_x_2624:
        /* <DEDUP_REMOVED lines=14> */
.L_x_2623:
[----:B0-----:R-:W-:Y:S01]  /*9a80*/  BAR.SYNC.DEFER_BLOCKING 0x0 ;  /* 0x0000000000007b1d */ /* 0x001fe20000010000 */
[----:B------:R-:W-:-:S13]  /*9a90*/  ISETP.GE.AND P0, PT, R2, 0x2, PT ;  /* 0x000000020200780c */ /* 0x000fda0003f06270 */
[----:B------:R-:W-:Y:S05]  /*9aa0*/  @!P0 BRA `(.L_x_2622) ;  /* 0x0000008000008947 */ /* 0x000fea0003800000 */
[----:B------:R-:W-:-:S05]  /*9ab0*/  IMAD.MOV.U32 R3, RZ, RZ, 0x1 ;  /* 0x00000001ff037424 */ /* 0x000fca00078e00ff */
.L_x_2625:
[----:B------:R-:W0:Y:S04]  /*9ac0*/  SHFL.DOWN PT, R4, R7, R3, 0x1f ;  /* 0x08001f0307047589 */ /* 0x000e2800000e0000 */
[----:B------:R1:W2:Y:S02]  /*9ad0*/  SHFL.DOWN PT, R5, R0, R3, 0x1f ;  /* 0x08001f0300057589 */ /* 0x0002a400000e0000 */
[----:B-1----:R-:W-:-:S04]  /*9ae0*/  SHF.L.U32 R3, R3, 0x1, RZ ;  /* 0x0000000103037819 */ /* 0x002fc800000006ff */
[----:B------:R-:W-:Y:S02]  /*9af0*/  ISETP.GE.AND P0, PT, R3, R2, PT ;  /* 0x000000020300720c */ /* 0x000fe40003f06270 */
[----:B0-----:R-:W-:Y:S02]  /*9b00*/  LOP3.LUT R7, R4, R7, RZ, 0x3c, !PT ;  /* 0x0000000704077212 */ /* 0x001fe400078e3cff */
[----:B--2---:R-:W-:-:S09]  /*9b10*/  LOP3.LUT R0, R5, R0, RZ, 0x3c, !PT ;  /* 0x0000000005007212 */ /* 0x004fd200078e3cff */
[----:B------:R-:W-:Y:S05]  /*9b20*/  @!P0 BRA `(.L_x_2625) ;  /* 0xffffff9000008947 */ /* 0x000fea000383ffff */
.L_x_2622:
[----:B------:R-:W-:Y:S01]  /*9b30*/  ISETP.NE.AND P1, PT, RZ, c[0x0][0x344], PT ;  /* 0x0000d100ff007a0c */ /* 0x000fe20003f25270 */
[----:B------:R-:W-:-:S12]  /*9b40*/  IMAD.MOV.U32 R18, RZ, RZ, RZ ;  /* 0x000000ffff127224 */ /* 0x000fd800078e00ff */
        /* <DEDUP_REMOVED lines=200> */
.L_x_2626:
        /* <DEDUP_REMOVED lines=18> */
[----:B-----5:R-:W-:-:S03]  /*a8f0*/  MOV R13, c[0x0][0x344] ;  /* 0x0000d100000d7a02 */ /* 0x020fc60000000f00 */
        /* <DEDUP_REMOVED lines=196> */
.L_x_2628:
        /* <DEDUP_REMOVED lines=11> */
.L_x_2630:
[----:B------:R-:W-:Y:S05]  /*b5f0*/  BSYNC B0 ;  /* 0x0000000000007941 */ /* 0x000fea0003800000 */
.L_x_2629:
        /* <DEDUP_REMOVED lines=8> */
[----:B------:R-:W-:Y:S01]  /*b680*/  MOV R8, R0 ;  /* 0x0000000000087202 */ /* 0x000fe20000000f00 */
[----:B0-----:R-:W-:Y:S02]  /*b690*/  IMAD R4, R6, c[0x0][0x10], R5 ;  /* 0x0000040006047a24 */ /* 0x001fe400078e0205 */
[----:B------:R-:W-:-:S08]  /*b6a0*/  IMAD.MOV.U32 R5, RZ, RZ, 0x8 ;  /* 0x00000008ff057424 */ /* 0x000fd000078e00ff */
[----:B------:R-:W-:-:S04]  /*b6b0*/  @!P2 IMAD R4, R4, c[0x0][0x0], R27 ;  /* 0x000000000404aa24 */ /* 0x000fc800078e021b */
[----:B------:R-:W-:-:S05]  /*b6c0*/  IMAD.WIDE.U32 R4, R4, R5, c[0x0][0x560] ;  /* 0x0001580004047625 */ /* 0x000fca00078e0005 */
[----:B------:R0:W-:Y:S02]  /*b6d0*/  STG.E.64 [R4.64], R8 ;  /* 0x0000000804007986 */ /* 0x0001e4000c101b24 */
.L_x_2632:
[----:B------:R-:W-:Y:S05]  /*b6e0*/  BSYNC B0 ;  /* 0x0000000000007941 */ /* 0x000fea0003800000 */
.L_x_2631:
        /* <DEDUP_REMOVED lines=30> */
.L_x_2634:
[----:B------:R-:W-:Y:S05]  /*b8d0*/  BSYNC B0 ;  /* 0x0000000000007941 */ /* 0x000fea0003800000 */
.L_x_2633:
        /* <DEDUP_REMOVED lines=22> */
.L_x_2639:
        /* <DEDUP_REMOVED lines=10> */
.L_x_2638:
[----:B------:R-:W-:Y:S05]  /*bae0*/  BSYNC B1 ;  /* 0x0000000000017941 */ /* 0x000fea0003800000 */
.L_x_2637:
[----:B------:R-:W-:Y:S05]  /*baf0*/  BRA `(.L_x_2640) ;  /* 0x000000d000007947 */ /* 0x000fea0003800000 */
.L_x_2636:
[----:B------:R-:W-:-:S13]  /*bb00*/  ISETP.GE.U32.AND P0, PT, R24, c[0x0][0x184], PT ;  /* 0x0000610018007a0c */ /* 0x000fda0003f06070 */
[----:B------:R-:W-:Y:S05]  /*bb10*/  @P0 BRA `(.L_x_2640) ;  /* 0x000000b000000947 */ /* 0x000fea0003800000 */
[----:B------:R-:W-:-:S03]  /*bb20*/  IMAD.MOV.U32 R7, RZ, RZ, R24 ;  /* 0x000000ffff077224 */ /* 0x000fc600078e0018 */
.L_x_2641:
        /* <DEDUP_REMOVED lines=10> */
.L_x_2640:
[----:B------:R-:W-:Y:S05]  /*bbd0*/  BSYNC B0 ;  /* 0x0000000000007941 */ /* 0x000fea0003800000 */
.L_x_2635:
        /* <DEDUP_REMOVED lines=8> */
.L_x_2643:
        /* <DEDUP_REMOVED lines=12> */
.L_x_2642:
        /* <DEDUP_REMOVED lines=12> */
.L_x_2646:
        /* <DEDUP_REMOVED lines=13> */
.L_x_2645:
[----:B------:R-:W-:Y:S01]  /*beb0*/  BAR.SYNC.DEFER_BLOCKING 0x0 ;  /* 0x0000000000007b1d */ /* 0x000fe20000010000 */
[----:B------:R-:W-:-:S13]  /*bec0*/  ISETP.GE.AND P0, PT, R6, 0x2, PT ;  /* 0x000000020600780c */ /* 0x000fda0003f06270 */
[----:B------:R-:W-:Y:S05]  /*bed0*/  @!P0 BRA `(.L_x_2644) ;  /* 0x0000008000008947 */ /* 0x000fea0003800000 */
[----:B------:R-:W-:-:S05]  /*bee0*/  IMAD.MOV.U32 R7, RZ, RZ, 0x1 ;  /* 0x00000001ff077424 */ /* 0x000fca00078e00ff */
.L_x_2647:
[----:B------:R-:W0:Y:S04]  /*bef0*/  SHFL.DOWN PT, R0, R17, R7, 0x1f ;  /* 0x08001f0711007589 */ /* 0x000e2800000e0000 */
[----:B------:R1:W2:Y:S02]  /*bf00*/  SHFL.DOWN PT, R9, R16, R7, 0x1f ;  /* 0x08001f0710097589 */ /* 0x0002a400000e0000 */
[----:B-1----:R-:W-:-:S04]  /*bf10*/  SHF.L.U32 R7, R7, 0x1, RZ ;  /* 0x0000000107077819 */ /* 0x002fc800000006ff */
[----:B------:R-:W-:Y:S02]  /*bf20*/  ISETP.GE.AND P0, PT, R7, R6, PT ;  /* 0x000000060700720c */ /* 0x000fe40003f06270 */
[----:B0-----:R-:W-:Y:S02]  /*bf30*/  LOP3.LUT R17, R0, R17, RZ, 0x3c, !PT ;  /* 0x0000001100117212 */ /* 0x001fe400078e3cff */
[----:B--2---:R-:W-:-:S09]  /*bf40*/  LOP3.LUT R16, R9, R16, RZ, 0x3c, !PT ;  /* 0x0000001009107212 */ /* 0x004fd200078e3cff */
[----:B------:R-:W-:Y:S05]  /*bf50*/  @!P0 BRA `(.L_x_2647) ;  /* 0xffffff9000008947 */ /* 0x000fea000383ffff */
.L_x_2644:
        /* <DEDUP_REMOVED lines=12> */
.L_x_2649:
[----:B------:R-:W-:Y:S05]  /*c020*/  @!P1 BRA `(.L_x_2650) ;  /* 0x000001a000009947 */ /* 0x000fea0003800000 */
[----:B------:R-:W-:-:S05]  /*c030*/  IMAD.MOV.U32 R0, RZ, RZ, 0x1 ;  /* 0x00000001ff007424 */ /* 0x000fca00078e00ff */
[----:B------:R-:W-:-:S13]  /*c040*/  ISETP.NE.AND P0, PT, R0, c[0x0][0x57c], PT ;  /* 0x00015f0000007a0c */ /* 0x000fda0003f05270 */
[----:B------:R-:W-:Y:S05]  /*c050*/  @!P0 BRA `(.L_x_2651) ;  /* 0x0000013000008947 */ /* 0x000fea0003800000 */
[----:B------:R-:W-:Y:S01]  /*c060*/  MOV R2, 0x0 ;  /* 0x0000000000027802 */ /* 0x000fe20000000f00 */
[----:B------:R-:W-:Y:S01]  /*c070*/  HFMA2.MMA R8, -RZ, RZ, 0, 4.4763088226318359375e-05 ;  /* 0x000002efff087435 */ /* 0x000fe200000001ff */
[----:B------:R-:W-:Y:S01]  /*c080*/  MOV R4, c[0x4][0x7c8] ;  /* 0x0101f20000047a02 */ /* 0x000fe20000000f00 */
[----:B-----5:R-:W-:Y:S01]  /*c090*/  HFMA2.MMA R13, -RZ, RZ, 0, 0 ;  /* 0x00000000ff0d7435 */ /* 0x020fe200000001ff */
        /* <DEDUP_REMOVED lines=15> */
.L_x_2651:
[----:B------:R-:W-:-:S05]  /*c190*/  IADD3 R18, P0, R18, c[0x0][0x548], RZ ;  /* 0x0001520012127a10 */ /* 0x000fca0007f1e0ff */
[----:B------:R-:W-:-:S05]  /*c1a0*/  IMAD.X R19, RZ, RZ, c[0x0][0x54c], P0 ;  /* 0x00015300ff137624 */ /* 0x000fca00000e06ff */
[----:B------:R-:W-:Y:S01]  /*c1b0*/  STG.E.64 [R18.64], R16 ;  /* 0x0000001012007986 */ /* 0x000fe2000c101b24 */
[----:B------:R-:W-:Y:S05]  /*c1c0*/  EXIT ;  /* 0x000000000000794d */ /* 0x000fea0003800000 */
.L_x_2650:
[----:B------:R-:W-:Y:S01]  /*c1d0*/  STG.E.64 [R2.64], R16 ;  /* 0x0000001002007986 */ /* 0x000fe2000c101b24 */
[----:B------:R-:W-:Y:S05]  /*c1e0*/  EXIT ;  /* 0x000000000000794d */ /* 0x000fea0003800000 */
.L_x_2648:
[----:B------:R-:W-:Y:S01]  /*c1f0*/  ISETP.NE.AND P0, PT, RZ, UR38, PT ;  /* 0x00000026ff007c0c */ /* 0x000fe2000bf05270 */
[----:B------:R-:W-:Y:S02]  /*c200*/  ULDC.U8 UR4, c[0x0][0x579] ;  /* 0x00015e4000047ab9 */ /* 0x000fe40000000000 */
[----:B------:R-:W-:-:S10]  /*c210*/  ISETP.NE.AND P1, PT, RZ, UR4, PT ;  /* 0x00000004ff007c0c */ /* 0x000fd4000bf25270 */
[----:B------:R-:W-:Y:S05]  /*c220*/  @!P0 BRA `(.L_x_2652) ;  /* 0x0000003000008947 */ /* 0x000fea0003800000 */
[----:B------:R-:W2:Y:S02]  /*c230*/  LDG.E.64 R2, [R4.64] ;  /* 0x0000002404027981 */ /* 0x000ea4000c1e1b00 */
[----:B--2---:R-:W-:Y:S02]  /*c240*/  LOP3.LUT R16, R2, R16, RZ, 0x3c, !PT ;  /* 0x0000001002107212 */ /* 0x004fe400078e3cff */
[----:B------:R-:W-:Y:S02]  /*c250*/  LOP3.LUT R17, R3, R17, RZ, 0x3c, !PT ;  /* 0x0000001103117212 */ /* 0x000fe400078e3cff */
.L_x_2652:
        /* <DEDUP_REMOVED lines=11> */
[----:B-----5:R-:W-:Y:S01]  /*c310*/  MOV R10, c[0x4][0x4e8] ;  /* 0x01013a00000a7a02 */ /* 0x020fe20000000f00 */
        /* <DEDUP_REMOVED lines=11> */
.L_x_2654:
[----:B------:R-:W-:-:S04]  /*c3d0*/  IADD3 R18, P0, R18, c[0x0][0x548], RZ ;  /* 0x0001520012127a10 */ /* 0x000fc80007f1e0ff */
[----:B------:R-:W-:-:S05]  /*c3e0*/  IADD3.X R19, RZ, c[0x0][0x54c], RZ, P0, !PT ;  /* 0x00015300ff137a10 */ /* 0x000fca00007fe4ff */
[----:B------:R-:W-:Y:S01]  /*c3f0*/  STG.E.64 [R18.64], R16 ;  /* 0x0000001012007986 */ /* 0x000fe2000c101b24 */
[----:B------:R-:W-:Y:S05]  /*c400*/  EXIT ;  /* 0x000000000000794d */ /* 0x000fea0003800000 */
.L_x_2653:
[----:B------:R-:W-:Y:S01]  /*c410*/  STG.E.64 [R4.64], R16 ;  /* 0x0000001004007986 */ /* 0x000fe2000c101b24 */
[----:B------:R-:W-:Y:S05]  /*c420*/  EXIT ;  /* 0x000000000000794d */ /* 0x000fea0003800000 */
.L_x_2627:
        /* <DEDUP_REMOVED lines=19> */
.L_x_2656:
        /* <DEDUP_REMOVED lines=25> */
.L_x_2658:
[----:B------:R-:W-:-:S05]  /*c6f0*/  IADD3 R18, P0, R18, c[0x0][0x548], RZ ;  /* 0x0001520012127a10 */ /* 0x000fca0007f1e0ff */
[----:B------:R-:W-:-:S05]  /*c700*/  IMAD.X R19, RZ, RZ, c[0x0][0x54c], P0 ;  /* 0x00015300ff137624 */ /* 0x000fca00000e06ff */
[----:B------:R-:W-:Y:S01]  /*c710*/  STG.E.64 [R18.64], R16 ;  /* 0x0000001012007986 */ /* 0x000fe2000c101b24 */
[----:B------:R-:W-:Y:S05]  /*c720*/  EXIT ;  /* 0x000000000000794d */ /* 0x000fea0003800000 */
.L_x_2657:
[----:B------:R-:W-:Y:S01]  /*c730*/  STG.E.64 [R2.64], R16 ;  /* 0x0000001002007986 */ /* 0x000fe2000c101b24 */
[----:B------:R-:W-:Y:S05]  /*c740*/  EXIT ;  /* 0x000000000000794d */ /* 0x000fea0003800000 */
.L_x_2655:
[----:B------:R-:W-:Y:S01]  /*c750*/  ISETP.NE.AND P0, PT, RZ, UR38, PT ;  /* 0x00000026ff007c0c */ /* 0x000fe2000bf05270 */
[----:B------:R-:W-:Y:S02]  /*c760*/  ULDC.U8 UR4, c[0x0][0x579] ;  /* 0x00015e4000047ab9 */ /* 0x000fe40000000000 */
[----:B------:R-:W-:-:S10]  /*c770*/  ISETP.NE.AND P1, PT, RZ, UR4, PT ;  /* 0x00000004ff007c0c */ /* 0x000fd4000bf25270 */
[----:B------:R-:W-:Y:S05]  /*c780*/  @!P0 BRA `(.L_x_2659) ;  /* 0x0000003000008947 */ /* 0x000fea0003800000 */
[----:B------:R-:W2:Y:S02]  /*c790*/  LDG.E.64 R2, [R4.64] ;  /* 0x0000002404027981 */ /* 0x000ea4000c1e1b00 */
[----:B--2---:R-:W-:Y:S02]  /*c7a0*/  LOP3.LUT R0, R2, R0, RZ, 0x3c, !PT ;  /* 0x0000000002007212 */ /* 0x004fe400078e3cff */
[----:B------:R-:W-:-:S04]  /*c7b0*/  LOP3.LUT R7, R3, R7, RZ, 0x3c, !PT ;  /* 0x0000000703077212 */ /* 0x000fc800078e3cff */
.L_x_2659:
        /* <DEDUP_REMOVED lines=25> */
.L_x_2661:
[----:B------:R-:W-:-:S04]  /*c950*/  IADD3 R18, P0, R18, c[0x0][0x548], RZ ;  /* 0x0001520012127a10 */ /* 0x000fc80007f1e0ff */
[----:B------:R-:W-:-:S05]  /*c960*/  IADD3.X R19, RZ, c[0x0][0x54c], RZ, P0, !PT ;  /* 0x00015300ff137a10 */ /* 0x000fca00007fe4ff */
[----:B------:R-:W-:Y:S01]  /*c970*/  STG.E.64 [R18.64], R16 ;  /* 0x0000001012007986 */ /* 0x000fe2000c101b24 */
[----:B------:R-:W-:Y:S05]  /*c980*/  EXIT ;  /* 0x000000000000794d */ /* 0x000fea0003800000 */
.L_x_2660:
[----:B------:R-:W-:Y:S01]  /*c990*/  STG.E.64 [R4.64], R16 ;  /* 0x0000001004007986 */ /* 0x000fe2000c101b24 */
[----:B------:R-:W-:Y:S05]  /*c9a0*/  EXIT ;  /* 0x000000000000794d */ /* 0x000fea0003800000 */
.L_x_2662:
        /* <DEDUP_REMOVED lines=13> */
.L_x_9891:


//--------------------- .text._ZN2at6native13reduce_kernelILi256ELi2ENS0_8ReduceOpIaNS0_14func_wrapper_tImZNS0_15xor_sum_functorIavEclERNS_14TensorIteratorEEUlmmE_EEjmLi4ELi4EEEEEvT1_ --------------------------
	.section	.text._ZN2at6native13reduce_kernelILi256ELi2ENS0_8ReduceOpIaNS0_14func_wrapper_tImZNS0_15xor_sum_functorIavEclERNS_14TensorIteratorEEUlmmE_EEjmLi4ELi4EEEEEvT1_,"ax",@progbits
	.sectioninfo	@"SHI_REGISTERS=43"
	.align	128
        .global         _ZN2at6native13reduce_kernelILi256ELi2ENS0_8ReduceOpIaNS0_14func_wrapper_tImZNS0_15xor_sum_functorIavEclERNS_14TensorIteratorEEUlmmE_EEjmLi4ELi4EEEEEvT1_
        .type           _ZN2at6native13reduce_kernelILi256ELi2ENS0_8ReduceOpIaNS0_14func_wrapper_tImZNS0_15xor_sum_functorIavEclERNS_14TensorIteratorEEUlmmE_EEjmLi4ELi4EEEEEvT1_,@function
        .size           _ZN2at6native13reduce_kernelILi256ELi2ENS0_8ReduceOpIaNS0_14func_wrapper_tImZNS0_15xor_sum_functorIavEclERNS_14TensorIteratorEEUlmmE_EEjmLi4ELi4EEEEEvT1_,(.L_x_9892 - _ZN2at6native13reduce_kernelILi256ELi2ENS0_8ReduceOpIaNS0_14func_wrapper_tImZNS0_15xor_sum_functorIavEclERNS_14TensorIteratorEEUlmmE_EEjmLi4ELi4EEEEEvT1_)
        .other          _ZN2at6native13reduce_kernelILi256ELi2ENS0_8ReduceOpIaNS0_14func_wrapper_tImZNS0_15xor_sum_functorIavEclERNS_14TensorIteratorEEUlmmE_EEjmLi4ELi4EEEEEvT1_,@"STO_CUDA_ENTRY STV_DEFAULT"
_ZN2at6native13reduce_kernelILi256ELi2ENS0_8ReduceOpIaNS0_14func_wrapper_tImZNS0_15xor_sum_functorIavEclERNS_14TensorIteratorEEUlmmE_EEjmLi4ELi4EEEEEvT1_:
.text._ZN2at6native13reduce_kernelILi256ELi2ENS0_8ReduceOpIaNS0_14func_wrapper_tImZNS0_15xor_sum_functorIavEclERNS_14TensorIteratorEEUlmmE_EEjmLi4ELi4EEEEEvT1_:
        /* <DEDUP_REMOVED lines=10> */
[----:B0-----:R-:W-:-:S05]  /*00a0*/  IMAD R0, R5, c[0x0][0x180], R0 ;  /* 0x0000600005007a24 */ /* 0x001fca00078e0200 */
[----:B------:R-:W-:Y:S01]  /*00b0*/  SHF.L.U32 R3, R0, 0x1, RZ ;  /* 0x0000000100037819 */ /* 0x000fe200000006ff */
        /* <DEDUP_REMOVED lines=197> */
.L_x_2663:
        /* <DEDUP_REMOVED lines=39> */
[----:B------:R-:W-:Y:S01]  /*0f80*/  IADD3 R6, R24, c[0x0][0x540], RZ ;  /* 0x0001500018067a10 */ /* 0x000fe20007ffe0ff */
[----:B------:R-:W-:Y:S01]  /*0f90*/  BSSY B0, `(.L_x_2667) ;  /* 0x0000029000007945 */ /* 0x000fe20003800000 */
[----:B------:R-:W-:Y:S01]  /*0fa0*/  MOV R8, c[0x0][0x174] ;  /* 0x00005d0000087a02 */ /* 0x000fe20000000f00 */
[----:B------:R-:W-:Y:S01]  /*0fb0*/  IMAD.MOV.U32 R0, RZ, RZ, c[0x0][0x168] ;  /* 0x00005a00ff007624 */ /* 0x000fe200078e00ff */
[----:B------:R-:W-:Y:S01]  /*0fc0*/  LOP3.LUT P0, R6, R6, 0x3, RZ, 0xc0, !PT ;  /* 0x0000000306067812 */ /* 0x000fe2000780c0ff */
[----:B------:R-:W-:-:S12]  /*0fd0*/  IMAD.MOV.U32 R3, RZ, RZ, c[0x0][0x16c] ;  /* 0x00005b00ff037624 */ /* 0x000fd800078e00ff */
[----:B------:R-:W-:Y:S05]  /*0fe0*/  @!P0 BRA `(.L_x_2668) ;  /* 0x0000023000008947 */ /* 0x000fea0003800000 */
[C---:B------:R-:W-:Y:S01]  /*0ff0*/  ISETP.GE.U32.AND P0, PT, R23.reuse, R6, PT ;  /* 0x000000061700720c */ /* 0x040fe20003f06070 */
[----:B------:R-:W-:Y:S01]  /*1000*/  BSSY B1, `(.L_x_2669) ;  /* 0x000001b000017945 */ /* 0x000fe20003800000 */
[----:B------:R-:W-:Y:S02]  /*1010*/  IADD3 R7, -R6, RZ, RZ ;  /* 0x000000ff06077210 */ /* 0x000fe40007ffe1ff */
        /* <DEDUP_REMOVED lines=13> */
.L_x_2672:
[----:B------:R-:W-:Y:S05]  /*10f0*/  BSYNC B2 ;  /* 0x0000000000027941 */ /* 0x000fea0003800000 */
.L_x_2671:
[----:B------:R-:W-:-:S04]  /*1100*/  PRMT R4, R4, 0x9910, RZ ;  /* 0x0000991004047816 */ /* 0x000fc800000000ff */
[----:B------:R-:W-:-:S13]  /*1110*/  ISETP.NE.AND P0, PT, R4, RZ, PT ;  /* 0x000000ff0400720c */ /* 0x000fda0003f05270 */
[----:B------:R-:W-:Y:S05]  /*1120*/  @!P0 BRA `(.L_x_2670) ;  /* 0x0000008000008947 */ /* 0x000fea0003800000 */
[----:B------:R-:W-:-:S04]  /*1130*/  IADD3 R4, P0, P1, R7, R24, R23 ;  /* 0x0000001807047210 */ /* 0x000fc8000791e017 */
[----:B------:R-:W-:Y:S02]  /*1140*/  IADD3 R4, P2, R4, c[0x0][0x540], RZ ;  /* 0x0001500004047a10 */ /* 0x000fe40007f5e0ff */
[----:B------:R-:W-:-:S04]  /*1150*/  IADD3.X R0, R17, RZ, RZ, P0, P1 ;  /* 0x000000ff11007210 */ /* 0x000fc800007e24ff */
[----:B------:R-:W-:-:S05]  /*1160*/  IADD3.X R5, R0, c[0x0][0x544], RZ, P2, !PT ;  /* 0x0001510000057a10 */ /* 0x000fca00017fe4ff */
[----:B------:R-:W2:Y:S02]  /*1170*/  LDG.E.S8 R4, [R4.64] ;  /* 0x0000002404047981 */ /* 0x000ea4000c1e1300 */
[----:B--2---:R-:W-:Y:S02]  /*1180*/  SHF.R.S32.HI R3, RZ, 0x1f, R4 ;  /* 0x0000001fff037819 */ /* 0x004fe40000011404 */
[----:B------:R-:W-:Y:S02]  /*1190*/  LOP3.LUT R0, R4, c[0x0][0x168], RZ, 0x3c, !PT ;  /* 0x00005a0004007a12 */ /* 0x000fe400078e3cff */
[----:B------:R-:W-:Y:S02]  /*11a0*/  LOP3.LUT R3, R3, c[0x0][0x16c], RZ, 0x3c, !PT ;  /* 0x00005b0003037a12 */ /* 0x000fe400078e3cff */
.L_x_2670:
[----:B------:R-:W-:Y:S05]  /*11b0*/  BSYNC B1 ;  /* 0x0000000000017941 */ /* 0x000fea0003800000 */
.L_x_2669:
[----:B------:R-:W-:Y:S02]  /*11c0*/  IADD3 R16, P0, P1, R24, c[0x0][0x540], R7 ;  /* 0x0001500018107a10 */ /* 0x000fe4000791e007 */
[----:B------:R-:W-:Y:S02]  /*11d0*/  IADD3 R8, R6, c[0x0][0x174], RZ ;  /* 0x00005d0006087a10 */ /* 0x000fe40007ffe0ff */
[----:B------:R-:W-:-:S02]  /*11e0*/  IADD3 R16, P2, R16, 0x4, RZ ;  /* 0x0000000410107810 */ /* 0x000fc40007f5e0ff */
[----:B------:R-:W-:Y:S02]  /*11f0*/  IADD3.X R17, RZ, c[0x0][0x544], R17, P0, P1 ;  /* 0x00015100ff117a10 */ /* 0x000fe400007e2411 */
[----:B------:R-:W-:-:S03]  /*1200*/  IADD3 R8, R8, -0x4, RZ ;  /* 0xfffffffc08087810 */ /* 0x000fc60007ffe0ff */
[----:B------:R-:W-:Y:S02]  /*1210*/  IMAD.X R17, RZ, RZ, R17, P2 ;  /* 0x000000ffff117224 */ /* 0x000fe400010e0611 */
.L_x_2668:
[----:B------:R-:W-:Y:S05]  /*1220*/  BSYNC B0 ;  /* 0x0000000000007941 */ /* 0x000fea0003800000 */
.L_x_2667:
        /* <DEDUP_REMOVED lines=10> */
[----:B------:R-:W-:-:S03]  /*12d0*/  IMAD.MOV.U32 R7, RZ, RZ, c[0x0][0x16c] ;  /* 0x00005b00ff077624 */ /* 0x000fc600078e00ff */
[----:B------:R-:W-:-:S04]  /*12e0*/  LEA R5, R9, 0x3, 0x2 ;  /* 0x0000000309057811 */ /* 0x000fc800078e10ff */
[----:B------:R-:W-:Y:S01]  /*12f0*/  ISETP.GE.U32.AND P0, PT, R5, R8, PT ;  /* 0x000000080500720c */ /* 0x000fe20003f06070 */
[----:B------:R-:W-:-:S12]  /*1300*/  IMAD.MOV.U32 R5, RZ, RZ, c[0x0][0x168] ;  /* 0x00005a00ff057624 */ /* 0x000fd800078e00ff */
[----:B------:R-:W-:Y:S05]  /*1310*/  @P0 BRA `(.L_x_2674) ;  /* 0x000001e000000947 */ /* 0x000fea0003800000 */
[----:B------:R-:W-:Y:S01]  /*1320*/  MOV R5, c[0x0][0x168] ;  /* 0x00005a0000057a02 */ /* 0x000fe20000000f00 */
[----:B------:R-:W-:Y:S01]  /*1330*/  IMAD.MOV.U32 R6, RZ, RZ, c[0x0][0x16c] ;  /* 0x00005b00ff067624 */ /* 0x000fe200078e00ff */
[----:B------:R-:W-:Y:S01]  /*1340*/  MOV R7, c[0x0][0x16c] ;  /* 0x00005b0000077a02 */ /* 0x000fe20000000f00 */
[----:B------:R-:W-:Y:S02]  /*1350*/  IMAD.MOV.U32 R4, RZ, RZ, c[0x0][0x168] ;  /* 0x00005a00ff047624 */ /* 0x000fe400078e00ff */
.L_x_2675:
        /* <DEDUP_REMOVED lines=11> */
[----:B------:R-:W-:Y:S02]  /*1410*/  PRMT R13, R13, 0x8880, RZ ;  /* 0x000088800d0d7816 */ /* 0x000fe400000000ff */
        /* <DEDUP_REMOVED lines=14> */
.L_x_2674:
[----:B------:R-:W-:Y:S05]  /*1500*/  BSYNC B0 ;  /* 0x0000000000007941 */ /* 0x000fea0003800000 */
.L_x_2673:
        /* <DEDUP_REMOVED lines=8> */
.L_x_2677:
[----:B------:R-:W-:Y:S05]  /*1590*/  BSYNC B0 ;  /* 0x0000000000007941 */ /* 0x000fea0003800000 */
.L_x_2676:
        /* <DEDUP_REMOVED lines=14> */
.L_x_2679:
[----:B------:R-:W-:Y:S05]  /*1680*/  BSYNC B0 ;  /* 0x0000000000007941 */ /* 0x000fea0003800000 */
.L_x_2678:
[----:B------:R-:W-:Y:S01]  /*1690*/  LOP3.LUT R5, R5, R4, R0, 0x96, !PT ;  /* 0x0000000405057212 */ /* 0x000fe200078e9600 */
[----:B------:R-:W-:Y:S01]  /*16a0*/  CS2R R32, SRZ ;  /* 0x0000000000207805 */ /* 0x000fe2000001ff00 */
[----:B------:R-:W-:Y:S02]  /*16b0*/  LOP3.LUT R6, R6, R7, R3, 0x96, !PT ;  /* 0x0000000706067212 */ /* 0x000fe400078e9603 */
[----:B------:R-:W-:-:S02]  /*16c0*/  LOP3.LUT R30, R30, R5, RZ, 0x3c, !PT ;  /* 0x000000051e1e7212 */ /* 0x000fc400078e3cff */
[----:B------:R-:W-:Y:S01]  /*16d0*/  LOP3.LUT R31, R31, R6, RZ, 0x3c, !PT ;  /* 0x000000061f1f7212 */ /* 0x000fe200078e3cff */
[----:B------:R-:W-:Y:S05]  /*16e0*/  BRA `(.L_x_2665) ;  /* 0x0000907000007947 */ /* 0x000fea0003800000 */
.L_x_2666:
[----:B------:R-:W-:-:S10]  /*16f0*/  HFMA2.MMA R0, -RZ, RZ, 0, 5.9604644775390625e-08 ;  /* 0x00000001ff007435 */ /* 0x000fd400000001ff */
        /* <DEDUP_REMOVED lines=41> */
.L_x_2689:
        /* <DEDUP_REMOVED lines=14> */
[----:B------:R-:W-:-:S04]  /*1a70*/  IMAD.MOV.U32 R4, RZ, RZ, RZ ;  /* 0x000000ffff047224 */ /* 0x000fc800078e00ff */
[----:B------:R-:W-:-:S05]  /*1a80*/  IMAD.HI.U32 R3, R7, c[0x0][0x1c4], R4 ;  /* 0x0000710007037a27 */ /* 0x000fca00078e0004 */
[----:B------:R-:W-:Y:S01]  /*1a90*/  SHF.R.U32.HI R14, RZ, c[0x0][0x1c8], R3 ;  /* 0x00007200ff0e7a19 */ /* 0x000fe20000011603 */
[----:B------:R-:W-:-:S04]  /*1aa0*/  IMAD.MOV.U32 R3, RZ, RZ, c[0x0][0x1b0] ;  /* 0x00006c00ff037624 */ /* 0x000fc800078e00ff */
[----:B------:R-:W-:Y:S01]  /*1ab0*/  IMAD.MOV R5, RZ, RZ, -R14 ;  /* 0x000000ffff057224 */ /* 0x000fe200078e0a0e */
[----:B------:R-:W-:-:S03]  /*1ac0*/  ISETP.NE.AND P1, PT, R3, 0x2, PT ;  /* 0x000000020300780c */ /* 0x000fc60003f25270 */
[----:B------:R-:W-:-:S04]  /*1ad0*/  IMAD R5, R5, c[0x0][0x1c0], R7 ;  /* 0x0000700005057a24 */ /* 0x000fc800078e0207 */
[----:B------:R-:W-:-:S06]  /*1ae0*/  IMAD R6, R5, c[0x0][0x2e4], R6 ;  /* 0x0000b90005067a24 */ /* 0x000fcc00078e0206 */
        /* <DEDUP_REMOVED lines=204> */
.L_x_2684:
        /* <DEDUP_REMOVED lines=230> */
.L_x_2685:
[----:B------:R-:W-:-:S04]  /*3610*/  LOP3.LUT R15, R0, 0xfffffffe, RZ, 0xc0, !PT ;  /* 0xfffffffe000f7812 */ /* 0x000fc800078ec0ff */
[----:B------:R-:W-:-:S04]  /*3620*/  IADD3 R14, P1, R15, R16, RZ ;  /* 0x000000100f0e7210 */ /* 0x000fc80007f3e0ff */
[----:B------:R-:W-:-:S05]  /*3630*/  IADD3.X R15, RZ, R17, RZ, P1, !PT ;  /* 0x00000011ff0f7210 */ /* 0x000fca0000ffe4ff */
[----:B------:R-:W2:Y:S01]  /*3640*/  LDG.E.U16 R14, [R14.64] ;  /* 0x000000240e0e7981 */ /* 0x000ea2000c1e1500 */
[----:B------:R-:W-:Y:S01]  /*3650*/  IADD3 R33, R33, c[0x0][0x17c], RZ ;  /* 0x00005f0021217a10 */ /* 0x000fe20007ffe0ff */
[----:B------:R-:W-:Y:S02]  /*3660*/  IMAD.MOV.U32 R3, RZ, RZ, RZ ;  /* 0x000000ffff037224 */ /* 0x000fe400078e00ff */
[----:B------:R-:W-:Y:S01]  /*3670*/  IMAD.MOV.U32 R20, RZ, RZ, RZ ;  /* 0x000000ffff147224 */ /* 0x000fe200078e00ff */
[C---:B--2---:R-:W-:Y:S02]  /*3680*/  PRMT R5, R14.reuse, 0x7770, RZ ;  /* 0x000077700e057816 */ /* 0x044fe400000000ff */
[----:B------:R-:W-:Y:S01]  /*3690*/  PRMT R4, R14, 0x7771, RZ ;  /* 0x000077710e047816 */ /* 0x000fe200000000ff */
        /* <DEDUP_REMOVED lines=212> */
.L_x_2686:
        /* <DEDUP_REMOVED lines=219> */
.L_x_2687:
[----:B------:R-:W-:-:S04]  /*5190*/  LOP3.LUT R3, R3, 0xfffffffe, RZ, 0xc0, !PT ;  /* 0xfffffffe03037812 */ /* 0x000fc800078ec0ff */
[----:B------:R-:W-:-:S04]  /*51a0*/  IADD3 R20, P1, R3, R16, RZ ;  /* 0x0000001003147210 */ /* 0x000fc80007f3e0ff */
[----:B------:R-:W-:-:S05]  /*51b0*/  IADD3.X R21, RZ, R17, RZ, P1, !PT ;  /* 0x00000011ff157210 */ /* 0x000fca0000ffe4ff */
[----:B------:R0:W2:Y:S01]  /*51c0*/  LDG.E.U16 R20, [R20.64] ;  /* 0x0000002414147981 */ /* 0x0000a2000c1e1500 */
[----:B------:R-:W-:Y:S01]  /*51d0*/  IADD3 R33, R33, c[0x0][0x17c], RZ ;  /* 0x00005f0021217a10 */ /* 0x000fe20007ffe0ff */
[----:B------:R-:W-:Y:S01]  /*51e0*/  IMAD.MOV.U32 R0, RZ, RZ, c[0x0][0x17c] ;  /* 0x00005f00ff007624 */ /* 0x000fe200078e00ff */
[----:B------:R-:W-:Y:S02]  /*51f0*/  LOP3.LUT R34, R7, 0xffff, RZ, 0xc0, !PT ;  /* 0x0000ffff07227812 */ /* 0x000fe400078ec0ff */
[----:B------:R-:W-:Y:S01]  /*5200*/  LOP3.LUT R3, R6, 0xffff, RZ, 0xc0, !PT ;  /* 0x0000ffff06037812 */ /* 0x000fe200078ec0ff */
[----:B------:R-:W-:Y:S01]  /*5210*/  IMAD R0, R0, 0x3, R33 ;  /* 0x0000000300007824 */ /* 0x000fe200078e0221 */
[----:B------:R-:W-:Y:S02]  /*5220*/  PRMT R34, R34, 0x8880, RZ ;  /* 0x0000888022227816 */ /* 0x000fe400000000ff */
[----:B------:R-:W-:Y:S02]  /*5230*/  PRMT R3, R3, 0x8880, RZ ;  /* 0x0000888003037816 */ /* 0x000fe400000000ff */
[----:B------:R-:W-:Y:S01]  /*5240*/  ISETP.GE.U32.AND P1, PT, R0, c[0x0][0x174], PT ;  /* 0x00005d0000007a0c */ /* 0x000fe20003f26070 */
[----:B------:R-:W-:Y:S01]  /*5250*/  IMAD.MOV.U32 R0, RZ, RZ, R34 ;  /* 0x000000ffff007224 */ /* 0x000fe200078e0022 */
[----:B------:R-:W-:-:S02]  /*5260*/  LOP3.LUT R36, R5, 0xffff, RZ, 0xc0, !PT ;  /* 0x0000ffff05247812 */ /* 0x000fc400078ec0ff */
[----:B------:R-:W-:Y:S02]  /*5270*/  MOV R34, R3 ;  /* 0x0000000300227202 */ /* 0x000fe40000000f00 */
[----:B------:R-:W-:Y:S02]  /*5280*/  LOP3.LUT R35, R4, 0xffff, RZ, 0xc0, !PT ;  /* 0x0000ffff04237812 */ /* 0x000fe400078ec0ff */
[----:B------:R-:W-:Y:S02]  /*5290*/  SHF.R.S32.HI R3, RZ, 0x1f, R0 ;  /* 0x0000001fff037819 */ /* 0x000fe40000011400 */
[----:B0-----:R-:W-:Y:S02]  /*52a0*/  SHF.R.S32.HI R21, RZ, 0x1f, R34 ;  /* 0x0000001fff157819 */ /* 0x001fe40000011422 */
[----:B------:R-:W-:Y:S02]  /*52b0*/  PRMT R36, R36, 0x8880, RZ ;  /* 0x0000888024247816 */ /* 0x000fe400000000ff */
[----:B------:R-:W-:-:S02]  /*52c0*/  PRMT R35, R35, 0x8880, RZ ;  /* 0x0000888023237816 */ /* 0x000fc400000000ff */
[----:B------:R-:W-:Y:S01]  /*52d0*/  LOP3.LUT R8, R8, R3, RZ, 0x3c, !PT ;  /* 0x0000000308087212 */ /* 0x000fe200078e3cff */
[----:B------:R-:W-:Y:S01]  /*52e0*/  IMAD.MOV.U32 R3, RZ, RZ, R36 ;  /* 0x000000ffff037224 */ /* 0x000fe200078e0024 */
[----:B------:R-:W-:Y:S01]  /*52f0*/  LOP3.LUT R10, R10, R21, RZ, 0x3c, !PT ;  /* 0x000000150a0a7212 */ /* 0x000fe200078e3cff */
[----:B------:R-:W-:Y:S01]  /*5300*/  IMAD.MOV.U32 R21, RZ, RZ, R35 ;  /* 0x000000ffff157224 */ /* 0x000fe200078e0023 */
[----:B------:R-:W-:Y:S02]  /*5310*/  LOP3.LUT R9, R9, R0, RZ, 0x3c, !PT ;  /* 0x0000000009097212 */ /* 0x000fe400078e3cff */
[----:B------:R-:W-:Y:S02]  /*5320*/  LOP3.LUT R11, R11, R34, RZ, 0x3c, !PT ;  /* 0x000000220b0b7212 */ /* 0x000fe400078e3cff */
[----:B------:R-:W-:Y:S02]  /*5330*/  LOP3.LUT R35, R14, 0xffff, RZ, 0xc0, !PT ;  /* 0x0000ffff0e237812 */ /* 0x000fe400078ec0ff */
[----:B------:R-:W-:-:S02]  /*5340*/  LOP3.LUT R12, R12, R3, RZ, 0x3c, !PT ;  /* 0x000000030c0c7212 */ /* 0x000fc400078e3cff */
[----:B------:R-:W-:Y:S02]  /*5350*/  SHF.R.S32.HI R0, RZ, 0x1f, R3 ;  /* 0x0000001fff007819 */ /* 0x000fe40000011403 */
[----:B------:R-:W-:Y:S02]  /*5360*/  SHF.R.S32.HI R34, RZ, 0x1f, R21 ;  /* 0x0000001fff227819 */ /* 0x000fe40000011415 */
[----:B------:R-:W-:Y:S02]  /*5370*/  LOP3.LUT R36, R15, 0xffff, RZ, 0xc0, !PT ;  /* 0x0000ffff0f247812 */ /* 0x000fe400078ec0ff */
[----:B------:R-:W-:Y:S02]  /*5380*/  PRMT R35, R35, 0x8880, RZ ;  /* 0x0000888023237816 */ /* 0x000fe400000000ff */
[----:B------:R-:W-:Y:S02]  /*5390*/  LOP3.LUT R13, R13, R0, RZ, 0x3c, !PT ;  /* 0x000000000d0d7212 */ /* 0x000fe400078e3cff */
[----:B------:R-:W-:-:S02]  /*53a0*/  LOP3.LUT R25, R25, R34, RZ, 0x3c, !PT ;  /* 0x0000002219197212 */ /* 0x000fc400078e3cff */
[----:B------:R-:W-:Y:S02]  /*53b0*/  LOP3.LUT R22, R22, R21, RZ, 0x3c, !PT ;  /* 0x0000001516167212 */ /* 0x000fe400078e3cff */
[----:B------:R-:W-:Y:S02]  /*53c0*/  PRMT R21, R36, 0x8880, RZ ;  /* 0x0000888024157816 */ /* 0x000fe400000000ff */
[----:B------:R-:W-:Y:S02]  /*53d0*/  LOP3.LUT R28, R28, R35, RZ, 0x3c, !PT ;  /* 0x000000231c1c7212 */ /* 0x000fe400078e3cff */
[----:B------:R-:W-:Y:S02]  /*53e0*/  LOP3.LUT R26, R26, R21, RZ, 0x3c, !PT ;  /* 0x000000151a1a7212 */ /* 0x000fe400078e3cff */
[----:B------:R-:W-:-:S04]  /*53f0*/  SHF.R.S32.HI R21, RZ, 0x1f, R21 ;  /* 0x0000001fff157819 */ /* 0x000fc80000011415 */
[----:B------:R-:W-:Y:S02]  /*5400*/  LOP3.LUT R24, R24, R21, RZ, 0x3c, !PT ;  /* 0x0000001518187212 */ /* 0x000fe400078e3cff */
[C---:B--2---:R-:W-:Y:S02]  /*5410*/  PRMT R3, R20.reuse, 0x7770, RZ ;  /* 0x0000777014037816 */ /* 0x044fe400000000ff */
[----:B------:R-:W-:Y:S02]  /*5420*/  PRMT R0, R20, 0x7771, RZ ;  /* 0x0000777114007816 */ /* 0x000fe400000000ff */
[----:B------:R-:W-:Y:S02]  /*5430*/  PRMT R34, R3, 0x8880, RZ ;  /* 0x0000888003227816 */ /* 0x000fe400000000ff */
[----:B------:R-:W-:Y:S02]  /*5440*/  SHF.R.S32.HI R20, RZ, 0x1f, R35 ;  /* 0x0000001fff147819 */ /* 0x000fe40000011423 */
[----:B------:R-:W-:-:S02]  /*5450*/  PRMT R37, R0, 0x8880, RZ ;  /* 0x0000888000257816 */ /* 0x000fc400000000ff */
[----:B------:R-:W-:Y:S02]  /*5460*/  MOV R35, R34 ;  /* 0x0000002200237202 */ /* 0x000fe40000000f00 */
[----:B------:R-:W-:Y:S02]  /*5470*/  LOP3.LUT R27, R27, R20, RZ, 0x3c, !PT ;  /* 0x000000141b1b7212 */ /* 0x000fe400078e3cff */
[----:B------:R-:W-:Y:S02]  /*5480*/  SHF.R.S32.HI R20, RZ, 0x1f, R35 ;  /* 0x0000001fff147819 */ /* 0x000fe40000011423 */
[----:B------:R-:W-:Y:S02]  /*5490*/  SHF.R.S32.HI R34, RZ, 0x1f, R37 ;  /* 0x0000001fff227819 */ /* 0x000fe40000011425 */
[----:B------:R-:W-:Y:S02]  /*54a0*/  LOP3.LUT R30, R30, R35, RZ, 0x3c, !PT ;  /* 0x000000231e1e7212 */ /* 0x000fe400078e3cff */
[----:B------:R-:W-:-:S02]  /*54b0*/  LOP3.LUT R32, R32, R37, RZ, 0x3c, !PT ;  /* 0x0000002520207212 */ /* 0x000fc400078e3cff */
[----:B------:R-:W-:Y:S02]  /*54c0*/  LOP3.LUT R29, R29, R20, RZ, 0x3c, !PT ;  /* 0x000000141d1d7212 */ /* 0x000fe400078e3cff */
[----:B------:R-:W-:Y:S01]  /*54d0*/  LOP3.LUT R31, R31, R34, RZ, 0x3c, !PT ;  /* 0x000000221f1f7212 */ /* 0x000fe200078e3cff */
[----:B------:R-:W-:Y:S01]  /*54e0*/  @P1 CALL.REL.NOINC `(.L_x_2688) ;  /* 0x0000001000001944 */ /* 0x000fe20003c00000 */
[----:B------:R-:W-:Y:S05]  /*54f0*/  BRA `(.L_x_2689) ;  /* 0xffffc49000007947 */ /* 0x000fea000383ffff */
.L_x_2688:
[----:B------:R-:W-:Y:S05]  /*5500*/  BSYNC B1 ;  /* 0x0000000000017941 */ /* 0x000fea0003800000 */
.L_x_2683:
[----:B------:R-:W-:Y:S05]  /*5510*/  BSYNC B0 ;  /* 0x0000000000007941 */ /* 0x000fea0003800000 */
.L_x_2682:
        /* <DEDUP_REMOVED lines=205> */
.L_x_2692:
[----:B------:R-:W-:-:S04]  /*61f0*/  LOP3.LUT R21, R35, 0xfffffffe, RZ, 0xc0, !PT ;  /* 0xfffffffe23157812 */ /* 0x000fc800078ec0ff */
[----:B------:R-:W-:-:S04]  /*6200*/  IADD3 R20, P2, R21, R16, RZ ;  /* 0x0000001015147210 */ /* 0x000fc80007f5e0ff */
[----:B------:R-:W-:-:S05]  /*6210*/  IADD3.X R21, RZ, R17, RZ, P2, !PT ;  /* 0x00000011ff157210 */ /* 0x000fca00017fe4ff */
[----:B------:R-:W2:Y:S01]  /*6220*/  LDG.E.U16 R20, [R20.64] ;  /* 0x0000002414147981 */ /* 0x000ea2000c1e1500 */
[----:B------:R-:W-:-:S04]  /*6230*/  IADD3 R37, R33, c[0x0][0x17c], RZ ;  /* 0x00005f0021257a10 */ /* 0x000fc80007ffe0ff */
[----:B------:R-:W-:Y:S02]  /*6240*/  ISETP.GE.U32.AND P2, PT, R37, c[0x0][0x174], PT ;  /* 0x00005d0025007a0c */ /* 0x000fe40003f46070 */
[C---:B--2---:R-:W-:Y:S02]  /*6250*/  PRMT R7, R20.reuse, 0x7770, RZ ;  /* 0x0000777014077816 */ /* 0x044fe400000000ff */
[----:B------:R-:W-:-:S09]  /*6260*/  PRMT R6, R20, 0x7771, RZ ;  /* 0x0000777114067816 */ /* 0x000fd200000000ff */
        /* <DEDUP_REMOVED lines=201> */
.L_x_2693:
[----:B------:R-:W-:-:S04]  /*6f00*/  LOP3.LUT R21, R20, 0xfffffffe, RZ, 0xc0, !PT ;  /* 0xfffffffe14157812 */ /* 0x000fc800078ec0ff */
[----:B------:R-:W-:-:S05]  /*6f10*/  IADD3 R20, P2, R21, R16, RZ ;  /* 0x0000001015147210 */ /* 0x000fca0007f5e0ff */
[----:B------:R-:W-:-:S05]  /*6f20*/  IMAD.X R21, RZ, RZ, R17, P2 ;  /* 0x000000ffff157224 */ /* 0x000fca00010e0611 */
[----:B------:R-:W2:Y:S01]  /*6f30*/  LDG.E.U16 R20, [R20.64] ;  /* 0x0000002414147981 */ /* 0x000ea2000c1e1500 */
[----:B------:R-:W-:-:S04]  /*6f40*/  IADD3 R37, R37, c[0x0][0x17c], RZ ;  /* 0x00005f0025257a10 */ /* 0x000fc80007ffe0ff */
[----:B------:R-:W-:Y:S02]  /*6f50*/  ISETP.GE.U32.AND P2, PT, R37, c[0x0][0x174], PT ;  /* 0x00005d0025007a0c */ /* 0x000fe40003f46070 */
[C---:B--2---:R-:W-:Y:S02]  /*6f60*/  PRMT R5, R20.reuse, 0x7770, RZ ;  /* 0x0000777014057816 */ /* 0x044fe400000000ff */
[----:B------:R-:W-:-:S09]  /*6f70*/  PRMT R4, R20, 0x7771, RZ ;  /* 0x0000777114047816 */ /* 0x000fd200000000ff */
        /* <DEDUP_REMOVED lines=201> */
.L_x_2694:
        /* <DEDUP_REMOVED lines=209> */
.L_x_2695:
[----:B------:R-:W-:-:S04]  /*8920*/  LOP3.LUT R3, R3, 0xfffffffe, RZ, 0xc0, !PT ;  /* 0xfffffffe03037812 */ /* 0x000fc800078ec0ff */
[----:B------:R-:W-:-:S04]  /*8930*/  IADD3 R16, P1, R3, R16, RZ ;  /* 0x0000001003107210 */ /* 0x000fc80007f3e0ff */
[----:B------:R-:W-:-:S05]  /*8940*/  IADD3.X R17, RZ, R17, RZ, P1, !PT ;  /* 0x00000011ff117210 */ /* 0x000fca0000ffe4ff */
[----:B------:R-:W2:Y:S02]  /*8950*/  LDG.E.U16 R16, [R16.64] ;  /* 0x0000002410107981 */ /* 0x000ea4000c1e1500 */
[C---:B--2---:R-:W-:Y:S02]  /*8960*/  PRMT R3, R16.reuse, 0x7770, RZ ;  /* 0x0000777010037816 */ /* 0x044fe400000000ff */
[----:B------:R-:W-:Y:S02]  /*8970*/  PRMT R0, R16, 0x7771, RZ ;  /* 0x0000777110007816 */ /* 0x000fe400000000ff */
.L_x_2691:
[----:B------:R-:W-:Y:S05]  /*8980*/  BSYNC B0 ;  /* 0x0000000000007941 */ /* 0x000fea0003800000 */
.L_x_2690:
[----:B------:R-:W-:Y:S01]  /*8990*/  BSSY B0, `(.L_x_2696) ;  /* 0x0000034000007945 */ /* 0x000fe20003800000 */
[----:B------:R-:W-:Y:S05]  /*89a0*/  @P0 BRA `(.L_x_2697) ;  /* 0x0000032000000947 */ /* 0x000fea0003800000 */
[----:B------:R-:W-:Y:S02]  /*89b0*/  IADD3 R33, R33, c[0x0][0x17c], RZ ;  /* 0x00005f0021217a10 */ /* 0x000fe40007ffe0ff */
[----:B------:R-:W-:Y:S02]  /*89c0*/  LOP3.LUT R7, R7, 0xffff, RZ, 0xc0, !PT ;  /* 0x0000ffff07077812 */ /* 0x000fe400078ec0ff */
[----:B------:R-:W-:Y:S02]  /*89d0*/  ISETP.GE.U32.AND P0, PT, R33, c[0x0][0x174], PT ;  /* 0x00005d0021007a0c */ /* 0x000fe40003f06070 */
[----:B------:R-:W-:-:S02]  /*89e0*/  LOP3.LUT R6, R6, 0xffff, RZ, 0xc0, !PT ;  /* 0x0000ffff06067812 */ /* 0x000fc400078ec0ff */
[----:B------:R-:W-:Y:S02]  /*89f0*/  PRMT R7, R7, 0x8880, RZ ;  /* 0x0000888007077816 */ /* 0x000fe400000000ff */
        /* <DEDUP_REMOVED lines=8> */
[----:B------:R-:W-:Y:S05]  /*8a80*/  @P0 BRA `(.L_x_2697) ;  /* 0x0000024000000947 */ /* 0x000fea0003800000 */
[----:B------:R-:W-:Y:S02]  /*8a90*/  IADD3 R16, R33, c[0x0][0x17c], RZ ;  /* 0x00005f0021107a10 */ /* 0x000fe40007ffe0ff */
[----:B------:R-:W-:-:S02]  /*8aa0*/  LOP3.LUT R5, R5, 0xffff, RZ, 0xc0, !PT ;  /* 0x0000ffff05057812 */ /* 0x000fc400078ec0ff */
[----:B------:R-:W-:Y:S02]  /*8ab0*/  ISETP.GE.U32.AND P0, PT, R16, c[0x0][0x174], PT ;  /* 0x00005d0010007a0c */ /* 0x000fe40003f06070 */
[----:B------:R-:W-:Y:S02]  /*8ac0*/  LOP3.LUT R4, R4, 0xffff, RZ, 0xc0, !PT ;  /* 0x0000ffff04047812 */ /* 0x000fe400078ec0ff */
[----:B------:R-:W-:Y:S02]  /*8ad0*/  PRMT R5, R5, 0x8880, RZ ;  /* 0x0000888005057816 */ /* 0x000fe400000000ff */
        /* <DEDUP_REMOVED lines=9> */
[----:B------:R-:W-:Y:S02]  /*8b70*/  LOP3.LUT R15, R15, 0xffff, RZ, 0xc0, !PT ;  /* 0x0000ffff0f0f7812 */ /* 0x000fe400078ec0ff */
[----:B------:R-:W-:-:S02]  /*8b80*/  ISETP.GE.U32.AND P0, PT, R4, c[0x0][0x174], PT ;  /* 0x00005d0004007a0c */ /* 0x000fc40003f06070 */
[----:B------:R-:W-:Y:S02]  /*8b90*/  LOP3.LUT R14, R14, 0xffff, RZ, 0xc0, !PT ;  /* 0x0000ffff0e0e7812 */ /* 0x000fe400078ec0ff */
[----:B------:R-:W-:Y:S02]  /*8ba0*/  PRMT R5, R15, 0x8880, RZ ;  /* 0x000088800f057816 */ /* 0x000fe400000000ff */
[----:B------:R-:W-:Y:S02]  /*8bb0*/  PRMT R15, R14, 0x8880, RZ ;  /* 0x000088800e0f7816 */ /* 0x000fe400000000ff */
[----:B------:R-:W-:Y:S02]  /*8bc0*/  SHF.R.S32.HI R7, RZ, 0x1f, R5 ;  /* 0x0000001fff077819 */ /* 0x000fe40000011405 */
[----:B------:R-:W-:Y:S02]  /*8bd0*/  SHF.R.S32.HI R4, RZ, 0x1f, R15 ;  /* 0x0000001fff047819 */ /* 0x000fe4000001140f */
[----:B------:R-:W-:-:S02]  /*8be0*/  LOP3.LUT R26, R26, R5, RZ, 0x3c, !PT ;  /* 0x000000051a1a7212 */ /* 0x000fc400078e3cff */
[----:B------:R-:W-:Y:S02]  /*8bf0*/  LOP3.LUT R28, R28, R15, RZ, 0x3c, !PT ;  /* 0x0000000f1c1c7212 */ /* 0x000fe400078e3cff */
[----:B------:R-:W-:Y:S02]  /*8c00*/  LOP3.LUT R24, R24, R7, RZ, 0x3c, !PT ;  /* 0x0000000718187212 */ /* 0x000fe400078e3cff */
[----:B------:R-:W-:Y:S01]  /*8c10*/  LOP3.LUT R27, R27, R4, RZ, 0x3c, !PT ;  /* 0x000000041b1b7212 */ /* 0x000fe200078e3cff */
[----:B------:R-:W-:Y:S05]  /*8c20*/  @P0 BRA `(.L_x_2697) ;  /* 0x000000a000000947 */ /* 0x000fea0003800000 */
[----:B------:R-:W-:Y:S02]  /*8c30*/  LOP3.LUT R3, R3, 0xffff, RZ, 0xc0, !PT ;  /* 0x0000ffff03037812 */ /* 0x000fe400078ec0ff */
[----:B------:R-:W-:Y:S02]  /*8c40*/  LOP3.LUT R0, R0, 0xffff, RZ, 0xc0, !PT ;  /* 0x0000ffff00007812 */ /* 0x000fe400078ec0ff */
[----:B------:R-:W-:Y:S02]  /*8c50*/  PRMT R3, R3, 0x8880, RZ ;  /* 0x0000888003037816 */ /* 0x000fe400000000ff */
[----:B------:R-:W-:-:S02]  /*8c60*/  PRMT R5, R0, 0x8880, RZ ;  /* 0x0000888000057816 */ /* 0x000fc400000000ff */
[----:B------:R-:W-:Y:S02]  /*8c70*/  SHF.R.S32.HI R0, RZ, 0x1f, R3 ;  /* 0x0000001fff007819 */ /* 0x000fe40000011403 */
[----:B------:R-:W-:Y:S02]  /*8c80*/  SHF.R.S32.HI R4, RZ, 0x1f, R5 ;  /* 0x0000001fff047819 */ /* 0x000fe40000011405 */
[----:B------:R-:W-:Y:S02]  /*8c90*/  LOP3.LUT R30, R30, R3, RZ, 0x3c, !PT ;  /* 0x000000031e1e7212 */ /* 0x000fe400078e3cff */
[----:B------:R-:W-:Y:S02]  /*8ca0*/  LOP3.LUT R32, R32, R5, RZ, 0x3c, !PT ;  /* 0x0000000520207212 */ /* 0x000fe400078e3cff */
[----:B------:R-:W-:Y:S02]  /*8cb0*/  LOP3.LUT R29, R29, R0, RZ, 0x3c, !PT ;  /* 0x000000001d1d7212 */ /* 0x000fe400078e3cff */
[----:B------:R-:W-:-:S02]  /*8cc0*/  LOP3.LUT R31, R31, R4, RZ, 0x3c, !PT ;  /* 0x000000041f1f7212 */ /* 0x000fc400078e3cff */
.L_x_2697:
[----:B------:R-:W-:Y:S05]  /*8cd0*/  BSYNC B0 ;  /* 0x0000000000007941 */ /* 0x000fea0003800000 */
.L_x_2696:
        /* <DEDUP_REMOVED lines=9> */
.L_x_2681:
        /* <DEDUP_REMOVED lines=32> */
.L_x_2701:
[C---:B------:R-:W-:Y:S01]  /*8f70*/  IMAD R12, R33.reuse, c[0x0][0x2e0], RZ ;  /* 0x0000b800210c7a24 */ /* 0x040fe200078e02ff */
[----:B------:R-:W-:-:S04]  /*8f80*/  IADD3 R33, R33, c[0x0][0x17c], RZ ;  /* 0x00005f0021217a10 */ /* 0x000fc80007ffe0ff */
[----:B------:R-:W-:Y:S01]  /*8f90*/  LOP3.LUT R29, R12, 0xfffffffe, RZ, 0xc0, !PT ;  /* 0xfffffffe0c1d7812 */ /* 0x000fe200078ec0ff */
[C---:B------:R-:W-:Y:S01]  /*8fa0*/  IMAD R12, R33.reuse, c[0x0][0x2e0], RZ ;  /* 0x0000b800210c7a24 */ /* 0x040fe200078e02ff */
[----:B------:R-:W-:Y:S02]  /*8fb0*/  IADD3 R33, R33, c[0x0][0x17c], RZ ;  /* 0x00005f0021217a10 */ /* 0x000fe40007ffe0ff */
[----:B------:R-:W-:Y:S02]  /*8fc0*/  IADD3 R28, P0, R29, R16, RZ ;  /* 0x000000101d1c7210 */ /* 0x000fe40007f1e0ff */
[----:B------:R-:W-:Y:S01]  /*8fd0*/  LOP3.LUT R21, R12, 0xfffffffe, RZ, 0xc0, !PT ;  /* 0xfffffffe0c157812 */ /* 0x000fe200078ec0ff */
[C---:B------:R-:W-:Y:S01]  /*8fe0*/  IMAD R12, R33.reuse, c[0x0][0x2e0], RZ ;  /* 0x0000b800210c7a24 */ /* 0x040fe200078e02ff */
[----:B------:R-:W-:Y:S02]  /*8ff0*/  IADD3 R33, R33, c[0x0][0x17c], RZ ;  /* 0x00005f0021217a10 */ /* 0x000fe40007ffe0ff */
[----:B------:R-:W-:-:S02]  /*9000*/  IADD3.X R29, RZ, R17, RZ, P0, !PT ;  /* 0x00000011ff1d7210 */ /* 0x000fc400007fe4ff */
[-C--:B------:R-:W-:Y:S01]  /*9010*/  IADD3 R20, P0, R21, R16.reuse, RZ ;  /* 0x0000001015147210 */ /* 0x080fe20007f1e0ff */
[----:B------:R-:W-:Y:S01]  /*9020*/  IMAD R14, R33, c[0x0][0x2e0], RZ ;  /* 0x0000b800210e7a24 */ /* 0x000fe200078e02ff */
[----:B------:R-:W-:Y:S01]  /*9030*/  LOP3.LUT R13, R12, 0xfffffffe, RZ, 0xc0, !PT ;  /* 0xfffffffe0c0d7812 */ /* 0x000fe200078ec0ff */
[----:B------:R0:W2:Y:S02]  /*9040*/  LDG.E.U16 R28, [R28.64] ;  /* 0x000000241c1c7981 */ /* 0x0000a4000c1e1500 */
[--C-:B------:R-:W-:Y:S01]  /*9050*/  IMAD.X R21, RZ, RZ, R17.reuse, P0 ;  /* 0x000000ffff157224 */ /* 0x100fe200000e0611 */
[-C--:B------:R-:W-:Y:S02]  /*9060*/  IADD3 R12, P0, R13, R16.reuse, RZ ;  /* 0x000000100d0c7210 */ /* 0x080fe40007f1e0ff */
[----:B------:R-:W-:Y:S02]  /*9070*/  LOP3.LUT R15, R14, 0xfffffffe, RZ, 0xc0, !PT ;  /* 0xfffffffe0e0f7812 */ /* 0x000fe400078ec0ff */
[----:B------:R2:W3:Y:S01]  /*9080*/  LDG.E.U16 R34, [R20.64] ;  /* 0x0000002414227981 */ /* 0x0004e2000c1e1500 */
[----:B------:R-:W-:Y:S01]  /*9090*/  IMAD.X R13, RZ, RZ, R17, P0 ;  /* 0x000000ffff0d7224 */ /* 0x000fe200000e0611 */
[----:B------:R-:W-:-:S04]  /*90a0*/  IADD3 R14, P0, R15, R16, RZ ;  /* 0x000000100f0e7210 */ /* 0x000fc80007f1e0ff */
[----:B------:R-:W-:Y:S01]  /*90b0*/  IADD3.X R15, RZ, R17, RZ, P0, !PT ;  /* 0x00000011ff0f7210 */ /* 0x000fe200007fe4ff */
[----:B------:R1:W4:Y:S05]  /*90c0*/  LDG.E.U16 R12, [R12.64] ;  /* 0x000000240c0c7981 */ /* 0x00032a000c1e1500 */
[----:B------:R5:W4:Y:S01]  /*90d0*/  LDG.E.U16 R15, [R14.64] ;  /* 0x000000240e0f7981 */ /* 0x000b22000c1e1500 */
[----:B------:R-:W-:-:S05]  /*90e0*/  IADD3 R33, R33, c[0x0][0x17c], RZ ;  /* 0x00005f0021217a10 */ /* 0x000fca0007ffe0ff */
[----:B0-----:R-:W-:-:S05]  /*90f0*/  IMAD R29, R26, 0x3, R33 ;  /* 0x000000031a1d7824 */ /* 0x001fca00078e0221 */
[----:B------:R-:W-:Y:S02]  /*9100*/  ISETP.GE.U32.AND P0, PT, R29, c[0x0][0x174], PT ;  /* 0x00005d001d007a0c */ /* 0x000fe40003f06070 */
[C---:B--2---:R-:W-:Y:S02]  /*9110*/  PRMT R20, R28.reuse, 0x7770, RZ ;  /* 0x000077701c147816 */ /* 0x044fe400000000ff */
[----:B------:R-:W-:Y:S02]  /*9120*/  PRMT R21, R28, 0x7771, RZ ;  /* 0x000077711c157816 */ /* 0x000fe400000000ff */
[----:B-1----:R-:W-:Y:S02]  /*9130*/  PRMT R13, R20, 0x8880, RZ ;  /* 0x00008880140d7816 */ /* 0x002fe400000000ff */
[C---:B---3--:R-:W-:Y:S02]  /*9140*/  PRMT R28, R34.reuse, 0x7771, RZ ;  /* 0x00007771221c7816 */ /* 0x048fe400000000ff */
[----:B------:R-:W-:-:S02]  /*9150*/  PRMT R30, R34, 0x7770, RZ ;  /* 0x00007770221e7816 */ /* 0x000fc400000000ff */
[----:B------:R-:W-:Y:S02]  /*9160*/  PRMT R35, R28, 0x8880, RZ ;  /* 0x000088801c237816 */ /* 0x000fe400000000ff */
[----:B------:R-:W-:Y:S02]  /*9170*/  PRMT R29, R21, 0x8880, RZ ;  /* 0x00008880151d7816 */ /* 0x000fe400000000ff */
[----:B------:R-:W-:Y:S02]  /*9180*/  PRMT R36, R30, 0x8880, RZ ;  /* 0x000088801e247816 */ /* 0x000fe400000000ff */
[----:B-----5:R-:W-:Y:S02]  /*9190*/  SHF.R.S32.HI R14, RZ, 0x1f, R13 ;  /* 0x0000001fff0e7819 */ /* 0x020fe4000001140d */
[----:B------:R-:W-:Y:S01]  /*91a0*/  LOP3.LUT R24, R24, R13, RZ, 0x3c, !PT ;  /* 0x0000000d18187212 */ /* 0x000fe200078e3cff */
[----:B------:R-:W-:Y:S01]  /*91b0*/  IMAD.MOV.U32 R13, RZ, RZ, R35 ;  /* 0x000000ffff0d7224 */ /* 0x000fe200078e0023 */
[----:B------:R-:W-:-:S02]  /*91c0*/  LOP3.LUT R10, R10, R29, RZ, 0x3c, !PT ;  /* 0x0000001d0a0a7212 */ /* 0x000fc400078e3cff */
[----:B------:R-:W-:Y:S02]  /*91d0*/  SHF.R.S32.HI R34, RZ, 0x1f, R29 ;  /* 0x0000001fff227819 */ /* 0x000fe4000001141d */
[----:B------:R-:W-:Y:S02]  /*91e0*/  LOP3.LUT R9, R9, R14, RZ, 0x3c, !PT ;  /* 0x0000000e09097212 */ /* 0x000fe400078e3cff */
[----:B------:R-:W-:Y:S02]  /*91f0*/  LOP3.LUT R27, R27, R36, RZ, 0x3c, !PT ;  /* 0x000000241b1b7212 */ /* 0x000fe400078e3cff */
[C---:B----4-:R-:W-:Y:S02]  /*9200*/  PRMT R29, R12.reuse, 0x7770, RZ ;  /* 0x000077700c1d7816 */ /* 0x050fe400000000ff */
[----:B------:R-:W-:Y:S02]  /*9210*/  SHF.R.S32.HI R36, RZ, 0x1f, R36 ;  /* 0x0000001fff247819 */ /* 0x000fe40000011424 */
[----:B------:R-:W-:-:S02]  /*9220*/  PRMT R12, R12, 0x7771, RZ ;  /* 0x000077710c0c7816 */ /* 0x000fc400000000ff */
[C---:B------:R-:W-:Y:S02]  /*9230*/  PRMT R14, R15.reuse, 0x7770, RZ ;  /* 0x000077700f0e7816 */ /* 0x040fe400000000ff */
[----:B------:R-:W-:Y:S02]  /*9240*/  PRMT R15, R15, 0x7771, RZ ;  /* 0x000077710f0f7816 */ /* 0x000fe400000000ff */
[----:B------:R-:W-:Y:S02]  /*9250*/  LOP3.LUT R0, R0, R13, RZ, 0x3c, !PT ;  /* 0x0000000d00007212 */ /* 0x000fe400078e3cff */
[----:B------:R-:W-:Y:S02]  /*9260*/  SHF.R.S32.HI R13, RZ, 0x1f, R13 ;  /* 0x0000001fff0d7819 */ /* 0x000fe4000001140d */
[----:B------:R-:W-:Y:S02]  /*9270*/  LOP3.LUT R25, R25, R34, RZ, 0x3c, !PT ;  /* 0x0000002219197212 */ /* 0x000fe400078e3cff */
[----:B------:R-:W-:-:S02]  /*9280*/  LOP3.LUT R11, R11, R36, RZ, 0x3c, !PT ;  /* 0x000000240b0b7212 */ /* 0x000fc400078e3cff */
[----:B------:R-:W-:Y:S02]  /*9290*/  PRMT R35, R29, 0x8880, RZ ;  /* 0x000088801d237816 */ /* 0x000fe400000000ff */
[----:B------:R-:W-:Y:S02]  /*92a0*/  PRMT R38, R12, 0x8880, RZ ;  /* 0x000088800c267816 */ /* 0x000fe400000000ff */
[----:B------:R-:W-:Y:S02]  /*92b0*/  PRMT R36, R14, 0x8880, RZ ;  /* 0x000088800e247816 */ /* 0x000fe400000000ff */
        /* <DEDUP_REMOVED lines=16> */
.L_x_2700:
[----:B------:R-:W-:Y:S02]  /*93c0*/  PRMT R26, R30, 0x7610, R26 ;  /* 0x000076101e1a7816 */ /* 0x000fe4000000001a */
[----:B------:R-:W-:-:S02]  /*93d0*/  PRMT R30, R12, 0x7610, R30 ;  /* 0x000076100c1e7816 */ /* 0x000fc4000000001e */
.L_x_2699:
[----:B------:R-:W-:Y:S05]  /*93e0*/  BSYNC B0 ;  /* 0x0000000000007941 */ /* 0x000fea0003800000 */
.L_x_2698:
        /* <DEDUP_REMOVED lines=13> */
[----:B------:R-:W-:-:S05]  /*94c0*/  IMAD R12, R34, c[0x0][0x2e0], RZ ;  /* 0x0000b800220c7a24 */ /* 0x000fca00078e02ff */
        /* <DEDUP_REMOVED lines=9> */
[C---:B------:R-:W-:Y:S01]  /*9560*/  IADD3 R13, R34.reuse, c[0x0][0x17c], RZ ;  /* 0x00005f00220d7a10 */ /* 0x040fe20007ffe0ff */
[----:B------:R-:W-:-:S03]  /*9570*/  IMAD R12, R34, c[0x0][0x2e0], RZ ;  /* 0x0000b800220c7a24 */ /* 0x000fc600078e02ff */
[----:B------:R-:W-:-:S13]  /*9580*/  ISETP.GE.U32.AND P1, PT, R13, c[0x0][0x174], PT ;  /* 0x00005d000d007a0c */ /* 0x000fda0003f26070 */
[----:B------:R-:W-:-:S05]  /*9590*/  @!P1 IMAD R13, R13, c[0x0][0x2e0], RZ ;  /* 0x0000b8000d0d9a24 */ /* 0x000fca00078e02ff */
[----:B------:R-:W-:Y:S02]  /*95a0*/  @!P1 LOP3.LUT R29, R13, 0xfffffffe, RZ, 0xc0, !PT ;  /* 0xfffffffe0d1d9812 */ /* 0x000fe400078ec0ff */
[----:B------:R-:W-:Y:S02]  /*95b0*/  LOP3.LUT R13, R12, 0xfffffffe, RZ, 0xc0, !PT ;  /* 0xfffffffe0c0d7812 */ /* 0x000fe400078ec0ff */
        /* <DEDUP_REMOVED lines=10> */
[----:B------:R-:W-:Y:S02]  /*9660*/  @!P1 PRMT R14, R34, 0x7610, R14 ;  /* 0x00007610220e9816 */ /* 0x000fe4000000000e */
[----:B------:R-:W-:Y:S02]  /*9670*/  @!P1 PRMT R15, R35, 0x7610, R15 ;  /* 0x00007610230f9816 */ /* 0x000fe4000000000f */
.L_x_2703:
[----:B------:R-:W-:Y:S05]  /*9680*/  BSYNC B0 ;  /* 0x0000000000007941 */ /* 0x000fea0003800000 */
.L_x_2702:
[----:B------:R-:W-:Y:S01]  /*9690*/  BSSY B0, `(.L_x_2704) ;  /* 0x0000033000007945 */ /* 0x000fe20003800000 */
[----:B------:R-:W-:Y:S05]  /*96a0*/  @P0 BRA `(.L_x_2705) ;  /* 0x0000031000000947 */ /* 0x000fea0003800000 */
[----:B------:R-:W-:Y:S02]  /*96b0*/  LOP3.LUT R20, R20, 0xffff, RZ, 0xc0, !PT ;  /* 0x0000ffff14147812 */ /* 0x000fe400078ec0ff */
[----:B------:R-:W-:Y:S02]  /*96c0*/  LOP3.LUT R21, R21, 0xffff, RZ, 0xc0, !PT ;  /* 0x0000ffff15157812 */ /* 0x000fe400078ec0ff */
[----:B------:R-:W-:Y:S02]  /*96d0*/  PRMT R13, R20, 0x8880, RZ ;  /* 0x00008880140d7816 */ /* 0x000fe400000000ff */
[----:B------:R-:W-:Y:S02]  /*96e0*/  IADD3 R20, R33, c[0x0][0x17c], RZ ;  /* 0x00005f0021147a10 */ /* 0x000fe40007ffe0ff */
[----:B------:R-:W-:-:S02]  /*96f0*/  PRMT R17, R21, 0x8880, RZ ;  /* 0x0000888015117816 */ /* 0x000fc400000000ff */
[----:B------:R-:W-:Y:S02]  /*9700*/  ISETP.GE.U32.AND P0, PT, R20, c[0x0][0x174], PT ;  /* 0x00005d0014007a0c */ /* 0x000fe40003f06070 */
        /* <DEDUP_REMOVED lines=8> */
[----:B------:R-:W-:Y:S02]  /*9790*/  LOP3.LUT R26, R26, 0xffff, RZ, 0xc0, !PT ;  /* 0x0000ffff1a1a7812 */ /* 0x000fe400078ec0ff */
[----:B------:R-:W-:Y:S02]  /*97a0*/  ISETP.GE.U32.AND P0, PT, R20, c[0x0][0x174], PT ;  /* 0x00005d0014007a0c */ /* 0x000fe40003f06070 */
        /* <DEDUP_REMOVED lines=23> */
[----:B------:R-:W-:Y:S02]  /*9920*/  LOP3.LUT R14, R14, 0xffff, RZ, 0xc0, !PT ;  /* 0x0000ffff0e0e7812 */ /* 0x000fe400078ec0ff */
[----:B------:R-:W-:Y:S02]  /*9930*/  LOP3.LUT R15, R15, 0xffff, RZ, 0xc0, !PT ;  /* 0x0000ffff0f0f7812 */ /* 0x000fe400078ec0ff */
[----:B------:R-:W-:-:S02]  /*9940*/  PRMT R12, R14, 0x8880, RZ ;  /* 0x000088800e0c7816 */ /* 0x000fc400000000ff */
[----:B------:R-:W-:Y:S02]  /*9950*/  PRMT R13, R15, 0x8880, RZ ;  /* 0x000088800f0d7816 */ /* 0x000fe400000000ff */
[----:B------:R-:W-:Y:S02]  /*9960*/  SHF.R.S32.HI R14, RZ, 0x1f, R12 ;  /* 0x0000001fff0e7819 */ /* 0x000fe4000001140c */
[----:B------:R-:W-:Y:S02]  /*9970*/  SHF.R.S32.HI R16, RZ, 0x1f, R13 ;  /* 0x0000001fff107819 */ /* 0x000fe4000001140d */
[----:B------:R-:W-:Y:S02]  /*9980*/  LOP3.LUT R3, R3, R12, RZ, 0x3c, !PT ;  /* 0x0000000c03037212 */ /* 0x000fe400078e3cff */
[----:B------:R-:W-:Y:S02]  /*9990*/  LOP3.LUT R32, R32, R13, RZ, 0x3c, !PT ;  /* 0x0000000d20207212 */ /* 0x000fe400078e3cff */
[----:B------:R-:W-:-:S02]  /*99a0*/  LOP3.LUT R7, R7, R14, RZ, 0x3c, !PT ;  /* 0x0000000e07077212 */ /* 0x000fc400078e3cff */
[----:B------:R-:W-:Y:S02]  /*99b0*/  LOP3.LUT R31, R31, R16, RZ, 0x3c, !PT ;  /* 0x000000101f1f7212 */ /* 0x000fe400078e3cff */
.L_x_2705:
[----:B------:R-:W-:Y:S05]  /*99c0*/  BSYNC B0 ;  /* 0x0000000000007941 */ /* 0x000fea0003800000 */
.L_x_2704:
[----:B------:R-:W-:Y:S02]  /*99d0*/  LOP3.LUT R6, R6, R22, R25, 0x96, !PT ;  /* 0x0000001606067212 */ /* 0x000fe400078e9619 */
[----:B------:R-:W-:Y:S02]  /*99e0*/  LOP3.LUT R5, R5, R0, R10, 0x96, !PT ;  /* 0x0000000005057212 */ /* 0x000fe400078e960a */
[----:B------:R-:W-:Y:S02]  /*99f0*/  LOP3.LUT R4, R4, R27, R24, 0x96, !PT ;  /* 0x0000001b04047212 */ /* 0x000fe400078e9618 */
[----:B------:R-:W-:Y:S02]  /*9a00*/  LOP3.LUT R8, R8, R11, R9, 0x96, !PT ;  /* 0x0000000b08087212 */ /* 0x000fe400078e9609 */
[----:B------:R-:W-:Y:S02]  /*9a10*/  LOP3.LUT R33, R31, R6, RZ, 0x3c, !PT ;  /* 0x000000061f217212 */ /* 0x000fe400078e3cff */
[----:B------:R-:W-:-:S02]  /*9a20*/  LOP3.LUT R32, R32, R5, RZ, 0x3c, !PT ;  /* 0x0000000520207212 */ /* 0x000fc400078e3cff */
[----:B------:R-:W-:Y:S02]  /*9a30*/  LOP3.LUT R30, R3, R4, RZ, 0x3c, !PT ;  /* 0x00000004031e7212 */ /* 0x000fe400078e3cff */
[----:B------:R-:W-:Y:S01]  /*9a40*/  LOP3.LUT R31, R7, R8, RZ, 0x3c, !PT ;  /* 0x00000008071f7212 */ /* 0x000fe200078e3cff */
[----:B------:R-:W-:Y:S05]  /*9a50*/  BRA `(.L_x_2665) ;  /* 0x00000d0000007947 */ /* 0x000fea0003800000 */
.L_x_2680:
        /* <DEDUP_REMOVED lines=37> */
.L_x_2709:
[C---:B------:R-:W-:Y:S02]  /*9cb0*/  LOP3.LUT R15, R31.reuse, 0xfffffffe, RZ, 0xc0, !PT ;  /* 0xfffffffe1f0f7812 */ /* 0x040fe400078ec0ff */
[----:B------:R-:W-:Y:S02]  /*9cc0*/  IADD3 R31, R31, c[0x0][0x17c], RZ ;  /* 0x00005f001f1f7a10 */ /* 0x000fe40007ffe0ff */
[----:B------:R-:W-:-:S02]  /*9cd0*/  IADD3 R14, P0, R15, R16, RZ ;  /* 0x000000100f0e7210 */ /* 0x000fc40007f1e0ff */
[----:B------:R-:W-:-:S03]  /*9ce0*/  LOP3.LUT R21, R31, 0xfffffffe, RZ, 0xc0, !PT ;  /* 0xfffffffe1f157812 */ /* 0x000fc600078ec0ff */
[----:B------:R-:W-:Y:S01]  /*9cf0*/  IMAD.X R15, RZ, RZ, R17, P0 ;  /* 0x000000ffff0f7224 */ /* 0x000fe200000e0611 */
[-C--:B------:R-:W-:Y:S02]  /*9d00*/  IADD3 R20, P0, R21, R16.reuse, RZ ;  /* 0x0000001015147210 */ /* 0x080fe40007f1e0ff */
[----:B------:R-:W-:Y:S02]  /*9d10*/  IADD3 R31, R31, c[0x0][0x17c], RZ ;  /* 0x00005f001f1f7a10 */ /* 0x000fe40007ffe0ff */
[----:B------:R-:W-:Y:S01]  /*9d20*/  IADD3.X R21, RZ, R17, RZ, P0, !PT ;  /* 0x00000011ff157210 */ /* 0x000fe200007fe4ff */
[----:B------:R0:W2:Y:S01]  /*9d30*/  LDG.E.U16 R14, [R14.64] ;  /* 0x000000240e0e7981 */ /* 0x0000a2000c1e1500 */
[C---:B------:R-:W-:Y:S02]  /*9d40*/  LOP3.LUT R25, R31.reuse, 0xfffffffe, RZ, 0xc0, !PT ;  /* 0xfffffffe1f197812 */ /* 0x040fe400078ec0ff */
[----:B------:R-:W-:Y:S01]  /*9d50*/  IADD3 R31, R31, c[0x0][0x17c], RZ ;  /* 0x00005f001f1f7a10 */ /* 0x000fe20007ffe0ff */
[----:B------:R-:W3:Y:S01]  /*9d60*/  LDG.E.U16 R20, [R20.64] ;  /* 0x0000002414147981 */ /* 0x000ee2000c1e1500 */
[----:B------:R-:W-:-:S02]  /*9d70*/  IADD3 R24, P0, R25, R16, RZ ;  /* 0x0000001019187210 */ /* 0x000fc40007f1e0ff */
[----:B------:R-:W-:-:S03]  /*9d80*/  LOP3.LUT R27, R31, 0xfffffffe, RZ, 0xc0, !PT ;  /* 0xfffffffe1f1b7812 */ /* 0x000fc600078ec0ff */
[----:B------:R-:W-:Y:S01]  /*9d90*/  IMAD.X R25, RZ, RZ, R17, P0 ;  /* 0x000000ffff197224 */ /* 0x000fe200000e0611 */
[----:B------:R-:W-:-:S04]  /*9da0*/  IADD3 R26, P0, R27, R16, RZ ;  /* 0x000000101b1a7210 */ /* 0x000fc80007f1e0ff */
[----:B------:R1:W4:Y:S01]  /*9db0*/  LDG.E.U16 R24, [R24.64] ;  /* 0x0000002418187981 */ /* 0x000322000c1e1500 */
[----:B------:R-:W-:-:S05]  /*9dc0*/  IMAD.X R27, RZ, RZ, R17, P0 ;  /* 0x000000ffff1b7224 */ /* 0x000fca00000e0611 */
[----:B------:R-:W5:Y:S01]  /*9dd0*/  LDG.E.U16 R26, [R26.64] ;  /* 0x000000241a1a7981 */ /* 0x000f62000c1e1500 */
[----:B------:R-:W-:-:S05]  /*9de0*/  IADD3 R31, R31, c[0x0][0x17c], RZ ;  /* 0x00005f001f1f7a10 */ /* 0x000fca0007ffe0ff */
[----:B0-----:R-:W-:-:S05]  /*9df0*/  IMAD R15, R32, 0x3, R31 ;  /* 0x00000003200f7824 */ /* 0x001fca00078e021f */
[----:B------:R-:W-:Y:S02]  /*9e00*/  ISETP.GE.U32.AND P0, PT, R15, c[0x0][0x174], PT ;  /* 0x00005d000f007a0c */ /* 0x000fe40003f06070 */
[C---:B--2---:R-:W-:Y:S02]  /*9e10*/  PRMT R35, R14.reuse, 0x7771, RZ ;  /* 0x000077710e237816 */ /* 0x044fe400000000ff */
[----:B------:R-:W-:Y:S02]  /*9e20*/  PRMT R36, R14, 0x7770, RZ ;  /* 0x000077700e247816 */ /* 0x000fe400000000ff */
[----:B---3--:R-:W-:Y:S02]  /*9e30*/  PRMT R34, R20, 0x7770, RZ ;  /* 0x0000777014227816 */ /* 0x008fe400000000ff */
[----:B------:R-:W-:Y:S02]  /*9e40*/  PRMT R21, R35, 0x8880, RZ ;  /* 0x0000888023157816 */ /* 0x000fe400000000ff */
[----:B------:R-:W-:-:S02]  /*9e50*/  PRMT R14, R36, 0x8880, RZ ;  /* 0x00008880240e7816 */ /* 0x000fc400000000ff */
[----:B------:R-:W-:Y:S02]  /*9e60*/  PRMT R33, R20, 0x7771, RZ ;  /* 0x0000777114217816 */ /* 0x000fe400000000ff */
[----:B------:R-:W-:Y:S02]  /*9e70*/  PRMT R20, R34, 0x8880, RZ ;  /* 0x0000888022147816 */ /* 0x000fe400000000ff */
[----:B------:R-:W-:Y:S02]  /*9e80*/  LOP3.LUT R22, R22, R21, RZ, 0x3c, !PT ;  /* 0x0000001516167212 */ /* 0x000fe400078e3cff */
[----:B-1----:R-:W-:Y:S02]  /*9e90*/  PRMT R25, R33, 0x8880, RZ ;  /* 0x0000888021197816 */ /* 0x002fe400000000ff */
[----:B------:R-:W-:Y:S02]  /*9ea0*/  LOP3.LUT R29, R29, R14, RZ, 0x3c, !PT ;  /* 0x0000000e1d1d7212 */ /* 0x000fe400078e3cff */
[----:B------:R-:W-:-:S02]  /*9eb0*/  SHF.R.S32.HI R15, RZ, 0x1f, R14 ;  /* 0x0000001fff0f7819 */ /* 0x000fc4000001140e */
[----:B------:R-:W-:Y:S02]  /*9ec0*/  SHF.R.S32.HI R21, RZ, 0x1f, R21 ;  /* 0x0000001fff157819 */ /* 0x000fe40000011415 */
[----:B------:R-:W-:Y:S01]  /*9ed0*/  MOV R14, R20 ;  /* 0x00000014000e7202 */ /* 0x000fe20000000f00 */
[----:B------:R-:W-:Y:S01]  /*9ee0*/  IMAD.MOV.U32 R20, RZ, RZ, R25 ;  /* 0x000000ffff147224 */ /* 0x000fe200078e0019 */
[----:B------:R-:W-:Y:S02]  /*9ef0*/  LOP3.LUT R28, R28, R21, RZ, 0x3c, !PT ;  /* 0x000000151c1c7212 */ /* 0x000fe400078e3cff */
[----:B------:R-:W-:Y:S02]  /*9f00*/  LOP3.LUT R30, R30, R15, RZ, 0x3c, !PT ;  /* 0x0000000f1e1e7212 */ /* 0x000fe400078e3cff */
[----:B------:R-:W-:Y:S02]  /*9f10*/  LOP3.LUT R13, R13, R14, RZ, 0x3c, !PT ;  /* 0x0000000e0d0d7212 */ /* 0x000fe400078e3cff */
[----:B------:R-:W-:-:S02]  /*9f20*/  SHF.R.S32.HI R21, RZ, 0x1f, R14 ;  /* 0x0000001fff157819 */ /* 0x000fc4000001140e */
[C---:B----4-:R-:W-:Y:S02]  /*9f30*/  PRMT R15, R24.reuse, 0x7770, RZ ;  /* 0x00007770180f7816 */ /* 0x050fe400000000ff */
[----:B------:R-:W-:Y:S02]  /*9f40*/  PRMT R14, R24, 0x7771, RZ ;  /* 0x00007771180e7816 */ /* 0x000fe400000000ff */
[----:B------:R-:W-:Y:S02]  /*9f50*/  LOP3.LUT R11, R11, R20, RZ, 0x3c, !PT ;  /* 0x000000140b0b7212 */ /* 0x000fe400078e3cff */
[----:B------:R-:W-:Y:S02]  /*9f60*/  SHF.R.S32.HI R25, RZ, 0x1f, R20 ;  /* 0x0000001fff197819 */ /* 0x000fe40000011414 */
[----:B------:R-:W-:Y:S02]  /*9f70*/  LOP3.LUT R12, R12, R21, RZ, 0x3c, !PT ;  /* 0x000000150c0c7212 */ /* 0x000fe400078e3cff */
[----:B------:R-:W-:-:S02]  /*9f80*/  PRMT R37, R15, 0x8880, RZ ;  /* 0x000088800f257816 */ /* 0x000fc400000000ff */
[----:B------:R-:W-:Y:S02]  /*9f90*/  PRMT R39, R14, 0x8880, RZ ;  /* 0x000088800e277816 */ /* 0x000fe400000000ff */
[C---:B-----5:R-:W-:Y:S02]  /*9fa0*/  PRMT R20, R26.reuse, 0x7770, RZ ;  /* 0x000077701a147816 */ /* 0x060fe400000000ff */
[----:B------:R-:W-:Y:S02]  /*9fb0*/  PRMT R21, R26, 0x7771, RZ ;  /* 0x000077711a157816 */ /* 0x000fe400000000ff */
[----:B------:R-:W-:Y:S02]  /*9fc0*/  LOP3.LUT R10, R10, R25, RZ, 0x3c, !PT ;  /* 0x000000190a0a7212 */ /* 0x000fe400078e3cff */
[----:B------:R-:W-:Y:S02]  /*9fd0*/  SHF.R.S32.HI R26, RZ, 0x1f, R37 ;  /* 0x0000001fff1a7819 */ /* 0x000fe40000011425 */
[----:B------:R-:W-:-:S02]  /*9fe0*/  SHF.R.S32.HI R24, RZ, 0x1f, R39 ;  /* 0x0000001fff187819 */ /* 0x000fc40000011427 */
[----:B------:R-:W-:Y:S02]  /*9ff0*/  PRMT R27, R20, 0x8880, RZ ;  /* 0x00008880141b7816 */ /* 0x000fe400000000ff */
[----:B------:R-:W-:Y:S02]  /*a000*/  PRMT R25, R21, 0x8880, RZ ;  /* 0x0000888015197816 */ /* 0x000fe400000000ff */
[----:B------:R-:W-:Y:S02]  /*a010*/  LOP3.LUT R9, R9, R26, RZ, 0x3c, !PT ;  /* 0x0000001a09097212 */ /* 0x000fe400078e3cff */
[----:B------:R-:W-:Y:S02]  /*a020*/  LOP3.LUT R7, R7, R24, RZ, 0x3c, !PT ;  /* 0x0000001807077212 */ /* 0x000fe400078e3cff */
        /* <DEDUP_REMOVED lines=9> */
[----:B------:R-:W-:Y:S05]  /*a0c0*/  BSYNC B1 ;  /* 0x0000000000017941 */ /* 0x000fea0003800000 */
.L_x_2708:
[----:B------:R-:W-:Y:S02]  /*a0d0*/  PRMT R27, R33, 0x7610, R27 ;  /* 0x00007610211b7816 */ /* 0x000fe4000000001b */
[----:B------:R-:W-:-:S02]  /*a0e0*/  PRMT R24, R36, 0x7610, R24 ;  /* 0x0000761024187816 */ /* 0x000fc40000000018 */
[----:B------:R-:W-:Y:S02]  /*a0f0*/  PRMT R25, R35, 0x7610, R25 ;  /* 0x0000761023197816 */ /* 0x000fe40000000019 */
[----:B------:R-:W-:Y:S02]  /*a100*/  PRMT R26, R34, 0x7610, R26 ;  /* 0x00007610221a7816 */ /* 0x000fe4000000001a */
[----:B------:R-:W-:Y:S02]  /*a110*/  PRMT R32, R15, 0x7610, R32 ;  /* 0x000076100f207816 */ /* 0x000fe40000000020 */
[----:B------:R-:W-:Y:S02]  /*a120*/  PRMT R33, R14, 0x7610, R33 ;  /* 0x000076100e217816 */ /* 0x000fe40000000021 */
.L_x_2707:
[----:B------:R-:W-:Y:S05]  /*a130*/  BSYNC B0 ;  /* 0x0000000000007941 */ /* 0x000fea0003800000 */
.L_x_2706:
        /* <DEDUP_REMOVED lines=37> */
.L_x_2711:
[----:B------:R-:W-:Y:S05]  /*a390*/  BSYNC B0 ;  /* 0x0000000000007941 */ /* 0x000fea0003800000 */
.L_x_2710:
        /* <DEDUP_REMOVED lines=51> */
.L_x_2713:
[----:B------:R-:W-:Y:S05]  /*a6d0*/  BSYNC B0 ;  /* 0x0000000000007941 */ /* 0x000fea0003800000 */
.L_x_2712:
        /* <DEDUP_REMOVED lines=8> */
.L_x_2665:
[----:B------:R-:W-:Y:S05]  /*a760*/  BSYNC B6 ;  /* 0x0000000000067941 */ /* 0x000fea0003800000 */
.L_x_2664:
        /* <DEDUP_REMOVED lines=13> */
.L_x_2717:
        /* <DEDUP_REMOVED lines=20> */
.L_x_2716:
[----:B------:R-:W-:Y:S05]  /*a980*/  BSYNC B0 ;  /* 0x0000000000007941 */ /* 0x000fea0003800000 */
.L_x_2715:
[----:B0-----:R-:W-:Y:S01]  /*a990*/  IMAD.MOV.U32 R5, RZ, RZ, R0 ;  /* 0x000000ffff057224 */ /* 0x001fe200078e0000 */
[----:B------:R-:W-:Y:S05]  /*a9a0*/  @P1 BRA `(.L_x_2717) ;  /* 0xfffffe9000001947 */ /* 0x000fea000383ffff */
.L_x_2714:
        /* <DEDUP_REMOVED lines=9> */
[----:B------:R-:W-:Y:S01]  /*aa40*/  LEA.HI R0, R3, c[0x0][0x0], RZ, 0x1 ;  /* 0x0000000003007a11 */ /* 0x000fe200078f08ff */
[----:B------:R-:W-:Y:S02]  /*aa50*/  IMAD.MOV.U32 R5, RZ, RZ, R31 ;  /* 0x000000ffff057224 */ /* 0x000fe400078e001f */
[----:B------:R-:W-:Y:S01]  /*aa60*/  IMAD.MOV.U32 R7, RZ, RZ, R33 ;  /* 0x000000ffff077224 */ /* 0x000fe200078e0021 */
[----:B------:R-:W-:Y:S01]  /*aa70*/  SHF.R.S32.HI R3, RZ, 0x1, R0 ;  /* 0x00000001ff037819 */ /* 0x000fe20000011400 */
[----:B------:R-:W-:-:S03]  /*aa80*/  IMAD.MOV.U32 R0, RZ, RZ, 0x20 ;  /* 0x00000020ff007424 */ /* 0x000fc600078e00ff */
[----:B------:R0:W-:Y:S01]  /*aa90*/  STS.128 [R9.X16+0x10], R4 ;  /* 0x0000100409007388 */ /* 0x0001e2000000cc00 */
[----:B------:R-:W-:-:S13]  /*aaa0*/  ISETP.GE.AND P0, PT, R3, 0x20, PT ;  /* 0x000000200300780c */ /* 0x000fda0003f06270 */
[----:B------:R-:W-:Y:S05]  /*aab0*/  @!P0 BRA `(.L_x_2719) ;  /* 0x0000018000008947 */ /* 0x000fea0003800000 */
[----:B------:R-:W-:Y:S02]  /*aac0*/  LEA R0, R9, 0x10, 0x4 ;  /* 0x0000001009007811 */ /* 0x000fe400078e20ff */
.L_x_2722:
[----:B0-----:R-:W-:Y:S01]  /*aad0*/  IADD3 R4, R23, R3, RZ ;  /* 0x0000000317047210 */ /* 0x001fe20007ffe0ff */
[----:B------:R-:W-:Y:S01]  /*aae0*/  WARPSYNC 0xffffffff ;  /* 0xffffffff00007948 */ /* 0x000fe20003800000 */
[----:B------:R-:W-:Y:S02]  /*aaf0*/  BAR.SYNC.DEFER_BLOCKING 0x0 ;  /* 0x0000000000007b1d */ /* 0x000fe40000010000 */
[----:B------:R-:W-:-:S04]  /*ab00*/  ISETP.GE.U32.AND P0, PT, R4, c[0x0][0x0], PT ;  /* 0x0000000004007a0c */ /* 0x000fc80003f06070 */
[----:B------:R-:W-:Y:S01]  /*ab10*/  ISETP.GE.U32.OR P0, PT, R23, R3, P0 ;  /* 0x000000031700720c */ /* 0x000fe20000706470 */
[----:B------:R-:W-:-:S12]  /*ab20*/  BSSY B0, `(.L_x_2720) ;  /* 0x000000d000007945 */ /* 0x000fd80003800000 */
        /* <DEDUP_REMOVED lines=12> */
.L_x_2721:
[----:B------:R-:W-:Y:S05]  /*abf0*/  BSYNC B0 ;  /* 0x0000000000007941 */ /* 0x000fea0003800000 */
.L_x_2720:
[----:B------:R-:W-:-:S04]  /*ac00*/  SHF.R.S32.HI R3, RZ, 0x1, R3 ;  /* 0x00000001ff037819 */ /* 0x000fc80000011403 */
[----:B------:R-:W-:-:S13]  /*ac10*/  ISETP.GE.AND P0, PT, R3, 0x20, PT ;  /* 0x000000200300780c */ /* 0x000fda0003f06270 */
[----:B------:R-:W-:Y:S05]  /*ac20*/  @P0 BRA `(.L_x_2722) ;  /* 0xfffffea000000947 */ /* 0x000fea000383ffff */
[----:B------:R-:W-:-:S10]  /*ac30*/  HFMA2.MMA R0, -RZ, RZ, 0, 1.9073486328125e-06 ;  /* 0x00000020ff007435 */ /* 0x000fd400000001ff */
.L_x_2719:
[----:B------:R-:W-:Y:S01]  /*ac40*/  ISETP.GE.AND P0, PT, R0, 0x2, PT ;  /* 0x000000020000780c */ /* 0x000fe20003f06270 */
[----:B------:R-:W-:Y:S01]  /*ac50*/  WARPSYNC 0xffffffff ;  /* 0xffffffff00007948 */ /* 0x000fe20003800000 */
[----:B------:R-:W-:Y:S11]  /*ac60*/  BAR.SYNC.DEFER_BLOCKING 0x0 ;  /* 0x0000000000007b1d */ /* 0x000ff60000010000 */
[----:B------:R-:W-:Y:S05]  /*ac70*/  @!P0 BRA `(.L_x_2718) ;  /* 0x000000c000008947 */ /* 0x000fea0003800000 */
[----:B------:R-:W-:-:S05]  /*ac80*/  IMAD.MOV.U32 R3, RZ, RZ, 0x1 ;  /* 0x00000001ff037424 */ /* 0x000fca00078e00ff */
.L_x_2723:
[----:B0-----:R-:W0:Y:S04]  /*ac90*/  SHFL.DOWN PT, R4, R31, R3, 0x1f ;  /* 0x08001f031f047589 */ /* 0x001e2800000e0000 */
        /* <DEDUP_REMOVED lines=10> */
.L_x_2718:
[----:B------:R-:W-:Y:S01]  /*ad40*/  ISETP.NE.AND P1, PT, RZ, c[0x0][0x344], PT ;  /* 0x0000d100ff007a0c */ /* 0x000fe20003f25270 */
[----:B------:R-:W-:Y:S01]  /*ad50*/  IMAD.MOV.U32 R24, RZ, RZ, RZ ;  /* 0x000000ffff187224 */ /* 0x000fe200078e00ff */
[----:B------:R-:W-:-:S11]  /*ad60*/  MOV R22, RZ ;  /* 0x000000ff00167202 */ /* 0x000fd60000000f00 */
[----:B------:R-:W-:Y:S05]  /*ad70*/  @!P1 BRA `(.L_x_2724) ;  /* 0x00000c7000009947 */ /* 0x000fea0003800000 */
[----:B------:R-:W-:Y:S01]  /*ad80*/  HFMA2.MMA R0, -RZ, RZ, 0, 5.9604644775390625e-08 ;  /* 0x00000001ff007435 */ /* 0x000fe200000001ff */
[----:B------:R-:W-:-:S04]  /*ad90*/  IMAD.MOV.U32 R18, RZ, RZ, RZ ;  /* 0x000000ffff127224 */ /* 0x000fc800078e00ff */
[----:B0-----:R-:W-:-:S05]  /*ada0*/  IMAD.HI.U32 R4, R19, c[0x0][0x34c], R18 ;  /* 0x0000d30013047a27 */ /* 0x001fca00078e0012 */
        /* <DEDUP_REMOVED lines=196> */
.L_x_2724:
        /* <DEDUP_REMOVED lines=202> */
.L_x_2725:
[----:B------:R-:W-:Y:S01]  /*c690*/  ISETP.NE.U32.AND P0, PT, RZ, c[0x0][0x558], PT ;  /* 0x00015600ff007a0c */ /* 0x000fe20003f05070 */
[----:B------:R-:W-:Y:S01]  /*c6a0*/  CS2R R4, SRZ ;  /* 0x0000000000047805 */ /* 0x000fe2000001ff00 */
[----:B------:R-:W-:Y:S01]  /*c6b0*/  ISETP.NE.AND P4, PT, RZ, c[0x0][0x190], PT ;  /* 0x00006400ff007a0c */ /* 0x000fe20003f85270 */
[----:B------:R-:W-:Y:S01]  /*c6c0*/  IMAD.MOV.U32 R0, RZ, RZ, RZ ;  /* 0x000000ffff007224 */ /* 0x000fe200078e00ff */
[----:B------:R-:W-:Y:S02]  /*c6d0*/  ISETP.NE.AND.EX P0, PT, RZ, c[0x0][0x55c], PT, P0 ;  /* 0x00015700ff007a0c */ /* 0x000fe40003f05300 */
[----:B------:R-:W-:-:S05]  /*c6e0*/  IADD3 R8, P2, R22, c[0x0][0x548], RZ ;  /* 0x0001520016087a10 */ /* 0x000fca0007f5e0ff */
        /* <DEDUP_REMOVED lines=210> */
.L_x_2727:
        /* <DEDUP_REMOVED lines=202> */
.L_x_2728:
        /* <DEDUP_REMOVED lines=11> */
.L_x_2730:
[----:B------:R-:W-:Y:S05]  /*e160*/  BSYNC B0 ;  /* 0x0000000000007941 */ /* 0x000fea0003800000 */
.L_x_2729:
        /* <DEDUP_REMOVED lines=13> */
.L_x_2732:
[----:B------:R-:W-:Y:S05]  /*e240*/  BSYNC B0 ;  /* 0x0000000000007941 */ /* 0x000fea0003800000 */
.L_x_2731:
        /* <DEDUP_REMOVED lines=31> */
.L_x_2734:
[----:B------:R-:W-:Y:S05]  /*e440*/  BSYNC B0 ;  /* 0x0000000000007941 */ /* 0x000fea0003800000 */
.L_x_2733:
[----:B------:R-:W-:Y:S01]  /*e450*/  BAR.SYNC.DEFER_BLOCKING 0x0 ;  /* 0x0000000000007b1d */ /* 0x000fe20000010000 */
[----:B------:R-:W-:-:S05]  /*e460*/  IADD3 R14, P2, R16, c[0x0][0x548], RZ ;  /* 0x00015200100e7a10 */ /* 0x000fca0007f5e0ff */
        /* <DEDUP_REMOVED lines=22> */
[----:B------:R-:W-:Y:S02]  /*e5d0*/  IMAD.MOV.U32 R3, RZ, RZ, c[0x0][0x168] ;  /* 0x00005a00ff037624 */ /* 0x000fe400078e00ff */
[----:B------:R-:W-:Y:S02]  /*e5e0*/  IMAD.MOV.U32 R12, RZ, RZ, c[0x0][0x16c] ;  /* 0x00005b00ff0c7624 */ /* 0x000fe400078e00ff */
.L_x_2739:
        /* <DEDUP_REMOVED lines=13> */
.L_x_2738:
[----:B------:R-:W-:Y:S05]  /*e6c0*/  BSYNC B1 ;  /* 0x0000000000017941 */ /* 0x000fea0003800000 */
.L_x_2737:
[----:B------:R-:W-:Y:S05]  /*e6d0*/  BRA `(.L_x_2740) ;  /* 0x0000014000007947 */ /* 0x000fea0003800000 */
.L_x_2736:
[----:B------:R-:W-:Y:S01]  /*e6e0*/  ISETP.GE.U32.AND P0, PT, R2, c[0x0][0x184], PT ;  /* 0x0000610002007a0c */ /* 0x000fe20003f06070 */
[----:B------:R-:W-:Y:S01]  /*e6f0*/  IMAD.MOV.U32 R3, RZ, RZ, c[0x0][0x168] ;  /* 0x00005a00ff037624 */ /* 0x000fe200078e00ff */
[----:B------:R-:W-:-:S11]  /*e700*/  MOV R12, c[0x0][0x16c] ;  /* 0x00005b00000c7a02 */ /* 0x000fd60000000f00 */
[----:B------:R-:W-:Y:S05]  /*e710*/  @P0 BRA `(.L_x_2740) ;  /* 0x0000010000000947 */ /* 0x000fea0003800000 */
[----:B------:R-:W-:Y:S01]  /*e720*/  IMAD.MOV.U32 R3, RZ, RZ, c[0x0][0x168] ;  /* 0x00005a00ff037624 */ /* 0x000fe200078e00ff */
[----:B------:R-:W-:Y:S01]  /*e730*/  MOV R9, R2 ;  /* 0x0000000200097202 */ /* 0x000fe20000000f00 */
[----:B------:R-:W-:-:S04]  /*e740*/  IMAD.MOV.U32 R12, RZ, RZ, c[0x0][0x16c] ;  /* 0x00005b00ff0c7624 */ /* 0x000fc800078e00ff */
.L_x_2741:
        /* <DEDUP_REMOVED lines=13> */
.L_x_2740:
[----:B------:R-:W-:Y:S05]  /*e820*/  BSYNC B0 ;  /* 0x0000000000007941 */ /* 0x000fea0003800000 */
.L_x_2735:
[----:B------:R-:W-:Y:S01]  /*e830*/  IMAD R13, R2, c[0x0][0x0], R23 ;  /* 0x00000000020d7a24 */ /* 0x000fe200078e0217 */
[----:B------:R-:W-:Y:S01]  /*e840*/  MOV R9, R7 ;  /* 0x0000000700097202 */ /* 0x000fe20000000f00 */
[----:B------:R-:W-:Y:S01]  /*e850*/  IMAD.MOV.U32 R8, RZ, RZ, R6 ;  /* 0x000000ffff087224 */ /* 0x000fe200078e0006 */
[----:B------:R-:W-:Y:S01]  /*e860*/  ULDC UR4, c[0x0][0x4] ;  /* 0x0000010000047ab9 */ /* 0x000fe20000000800 */
[----:B------:R-:W-:Y:S01]  /*e870*/  IMAD.MOV.U32 R10, RZ, RZ, R3 ;  /* 0x000000ffff0a7224 */ /* 0x000fe200078e0003 */
[----:B------:R-:W-:Y:S01]  /*e880*/  USHF.R.U32.HI UR4, URZ, 0x1, UR4 ;  /* 0x000000013f047899 */ /* 0x000fe20008011604 */
[----:B------:R-:W-:Y:S01]  /*e890*/  IMAD.MOV.U32 R11, RZ, RZ, R12 ;  /* 0x000000ffff0b7224 */ /* 0x000fe200078e000c */
[----:B------:R-:W-:-:S04]  /*e8a0*/  LEA R18, R13, 0x10, 0x4 ;  /* 0x000000100d127811 */ /* 0x000fc800078e20ff */
[----:B------:R0:W-:Y:S01]  /*e8b0*/  STS.128 [R13.X16+0x10], R8 ;  /* 0x000010080d007388 */ /* 0x0001e2000000cc00 */
[----:B------:R-:W-:-:S13]  /*e8c0*/  ISETP.NE.AND P0, PT, RZ, UR4, PT ;  /* 0x00000004ff007c0c */ /* 0x000fda000bf05270 */
[----:B------:R-:W-:Y:S05]  /*e8d0*/  @!P0 BRA `(.L_x_2742) ;  /* 0x0000017000008947 */ /* 0x000fea0003800000 */
[----:B0-----:R-:W-:-:S05]  /*e8e0*/  MOV R9, UR4 ;  /* 0x0000000400097c02 */ /* 0x001fca0008000f00 */
.L_x_2745:
[--C-:B------:R-:W-:Y:S01]  /*e8f0*/  IMAD.IADD R8, R2, 0x1, R9.reuse ;  /* 0x0000000102087824 */ /* 0x100fe200078e0209 */
        /* <DEDUP_REMOVED lines=18> */
.L_x_2744:
[----:B------:R-:W-:Y:S05]  /*ea20*/  BSYNC B0 ;  /* 0x0000000000007941 */ /* 0x000fea0003800000 */
.L_x_2743:
[----:B0-----:R-:W-:Y:S01]  /*ea30*/  IMAD.MOV.U32 R9, RZ, RZ, R19 ;  /* 0x000000ffff097224 */ /* 0x001fe200078e0013 */
[----:B------:R-:W-:Y:S05]  /*ea40*/  @P2 BRA `(.L_x_2745) ;  /* 0xfffffea000002947 */ /* 0x000fea000383ffff */
.L_x_2742:
[----:B------:R-:W-:-:S13]  /*ea50*/  ISETP.NE.AND P0, PT, RZ, c[0x0][0x188], PT ;  /* 0x00006200ff007a0c */ /* 0x000fda0003f05270 */
[----:B------:R-:W-:Y:S05]  /*ea60*/  @!P0 BRA `(.L_x_2746) ;  /* 0x0000034000008947 */ /* 0x000fea0003800000 */
[----:B------:R-:W-:Y:S01]  /*ea70*/  MOV R19, c[0x0][0x0] ;  /* 0x0000000000137a02 */ /* 0x000fe20000000f00 */
[----:B------:R-:W-:-:S03]  /*ea80*/  IMAD.MOV.U32 R2, RZ, RZ, c[0x0][0x0] ;  /* 0x00000000ff027624 */ /* 0x000fc600078e00ff */
[----:B------:R-:W-:-:S13]  /*ea90*/  ISETP.GT.AND P0, PT, R19, 0x20, PT ;  /* 0x000000201300780c */ /* 0x000fda0003f04270 */
[----:B------:R-:W-:Y:S05]  /*eaa0*/  @!P0 BRA `(.L_x_2747) ;  /* 0x0000021000008947 */ /* 0x000fea0003800000 */
[----:B0-----:R-:W-:Y:S01]  /*eab0*/  MOV R8, R6 ;  /* 0x0000000600087202 */ /* 0x001fe20000000f00 */
        /* <DEDUP_REMOVED lines=10> */
.L_x_2750:
        /* <DEDUP_REMOVED lines=17> */
.L_x_2749:
[----:B------:R-:W-:Y:S05]  /*ec70*/  BSYNC B0 ;  /* 0x0000000000007941 */ /* 0x000fea0003800000 */
.L_x_2748:
[----:B------:R-:W-:-:S04]  /*ec80*/  SHF.R.S32.HI R2, RZ, 0x1, R2 ;  /* 0x00000001ff027819 */ /* 0x000fc80000011402 */
[----:B------:R-:W-:-:S13]  /*ec90*/  ISETP.GE.AND P0, PT, R2, 0x20, PT ;  /* 0x000000200200780c */ /* 0x000fda0003f06270 */
[----:B------:R-:W-:Y:S05]  /*eca0*/  @P0 BRA `(.L_x_2750) ;  /* 0xfffffeb000000947 */ /* 0x000fea000383ffff */
[----:B------:R-:W-:-:S09]  /*ecb0*/  HFMA2.MMA R2, -RZ, RZ, 0, 1.9073486328125e-06 ;  /* 0x00000020ff027435 */ /* 0x000fd200000001ff */
.L_x_2747:
[----:B0-----:R-:W-:Y:S01]  /*ecc0*/  BAR.SYNC.DEFER_BLOCKING 0x0 ;  /* 0x0000000000007b1d */ /* 0x001fe20000010000 */
[----:B------:R-:W-:-:S13]  /*ecd0*/  ISETP.GE.AND P0, PT, R2, 0x2, PT ;  /* 0x000000020200780c */ /* 0x000fda0003f06270 */
[----:B------:R-:W-:Y:S05]  /*ece0*/  @!P0 BRA `(.L_x_2746) ;  /* 0x000000c000008947 */ /* 0x000fea0003800000 */
[----:B------:R-:W-:-:S05]  /*ecf0*/  IMAD.MOV.U32 R9, RZ, RZ, 0x1 ;  /* 0x00000001ff097424 */ /* 0x000fca00078e00ff */
.L_x_2751:
        /* <DEDUP_REMOVED lines=11> */
.L_x_2746:
        /* <DEDUP_REMOVED lines=10> */
[----:B------:R-:W3:Y:S01]  /*ee50*/  LDG.E.64 R10, [R4.64+0x8] ;  /* 0x00000824040a7981 */ /* 0x000ee2000c1e1b00 */
[----:B--2---:R-:W-:Y:S02]  /*ee60*/  LOP3.LUT R6, R6, R8, RZ, 0x3c, !PT ;  /* 0x0000000806067212 */ /* 0x004fe400078e3cff */
[----:B------:R-:W-:Y:S02]  /*ee70*/  LOP3.LUT R7, R7, R9, RZ, 0x3c, !PT ;  /* 0x0000000907077212 */ /* 0x000fe400078e3cff */
[----:B---3--:R-:W-:Y:S02]  /*ee80*/  LOP3.LUT R3, R3, R10, RZ, 0x3c, !PT ;  /* 0x0000000a03037212 */ /* 0x008fe400078e3cff */
[----:B------:R-:W-:-:S02]  /*ee90*/  LOP3.LUT R12, R12, R11, RZ, 0x3c, !PT ;  /* 0x0000000b0c0c7212 */ /* 0x000fc400078e3cff */
.L_x_2753:
        /* <DEDUP_REMOVED lines=10> */
[----:B0-----:R-:W-:Y:S01]  /*ef40*/  HFMA2.MMA R8, -RZ, RZ, 0, 4.4763088226318359375e-05 ;  /* 0x000002efff087435 */ /* 0x001fe200000001ff */
        /* <DEDUP_REMOVED lines=17> */
.L_x_2755:
[----:B------:R-:W-:Y:S02]  /*f060*/  IADD3 R2, P0, R17, c[0x0][0x548], RZ ;  /* 0x0001520011027a10 */ /* 0x000fe40007f1e0ff */
[----:B------:R-:W-:-:S03]  /*f070*/  ISETP.NE.AND P6, PT, R24, c[0x0][0x57c], PT ;  /* 0x00015f0018007a0c */ /* 0x000fc60003fc5270 */
[----:B------:R-:W-:-:S05]  /*f080*/  IMAD.X R3, RZ, RZ, c[0x0][0x54c], P0 ;  /* 0x00015300ff037624 */ /* 0x000fca00000e06ff */
[----:B------:R1:W-:Y:S05]  /*f090*/  STG.E.64 [R2.64], R18 ;  /* 0x0000001202007986 */ /* 0x0003ea000c101b24 */
[----:B------:R-:W-:Y:S05]  /*f0a0*/  @!P6 BRA `(.L_x_2756) ;  /* 0x000001300000e947 */ /* 0x000fea0003800000 */
[----:B-1----:R-:W-:Y:S01]  /*f0b0*/  MOV R2, 0x0 ;  /* 0x0000000000027802 */ /* 0x002fe20000000f00 */
        /* <DEDUP_REMOVED lines=18> */
.L_x_2756:
[----:B------:R-:W-:-:S05]  /*f1e0*/  IADD3 R16, P0, R16, c[0x0][0x548], RZ ;  /* 0x0001520010107a10 */ /* 0x000fca0007f1e0ff */
[----:B------:R-:W-:-:S05]  /*f1f0*/  IMAD.X R17, RZ, RZ, c[0x0][0x54c], P0 ;  /* 0x00015300ff117624 */ /* 0x000fca00000e06ff */
[----:B------:R-:W-:Y:S01]  /*f200*/  STG.E.64 [R16.64], R22 ;  /* 0x0000001610007986 */ /* 0x000fe2000c101b24 */
[----:B------:R-:W-:Y:S05]  /*f210*/  EXIT ;  /* 0x000000000000794d */ /* 0x000fea0003800000 */
.L_x_2754:
[----:B------:R-:W-:Y:S04]  /*f220*/  STG.E.64 [R4.64], R18 ;  /* 0x0000001204007986 */ /* 0x000fe8000c101b24 */
[----:B------:R-:W-:Y:S01]  /*f230*/  STG.E.64 [R4.64+0x8], R22 ;  /* 0x0000081604007986 */ /* 0x000fe2000c101b24 */
[----:B------:R-:W-:Y:S05]  /*f240*/  EXIT ;  /* 0x000000000000794d */ /* 0x000fea0003800000 */
.L_x_2752:
        /* <DEDUP_REMOVED lines=9> */
[----:B------:R-:W-:-:S02]  /*f2e0*/  LOP3.LUT R12, R12, R9, RZ, 0x3c, !PT ;  /* 0x000000090c0c7212 */ /* 0x000fc400078e3cff */
.L_x_2757:
        /* <DEDUP_REMOVED lines=14> */
[----:B0-----:R-:W-:Y:S01]  /*f3d0*/  IMAD.MOV.U32 R8, RZ, RZ, 0x2ef ;  /* 0x000002efff087424 */ /* 0x001fe200078e00ff */
        /* <DEDUP_REMOVED lines=13> */
.L_x_2759:
[----:B------:R-:W-:Y:S02]  /*f4b0*/  IADD3 R2, P0, R17, c[0x0][0x548], RZ ;  /* 0x0001520011027a10 */ /* 0x000fe40007f1e0ff */
[----:B------:R-:W-:Y:S02]  /*f4c0*/  ISETP.NE.AND P6, PT, R24, c[0x0][0x57c], PT ;  /* 0x00015f0018007a0c */ /* 0x000fe40003fc5270 */
[----:B------:R-:W-:-:S05]  /*f4d0*/  IADD3.X R3, RZ, c[0x0][0x54c], RZ, P0, !PT ;  /* 0x00015300ff037a10 */ /* 0x000fca00007fe4ff */
[----:B------:R1:W-:Y:S06]  /*f4e0*/  STG.E.64 [R2.64], R18 ;  /* 0x0000001202007986 */ /* 0x0003ec000c101b24 */
[----:B------:R-:W-:Y:S05]  /*f4f0*/  @!P6 BRA `(.L_x_2760) ;  /* 0x000001300000e947 */ /* 0x000fea0003800000 */
[----:B-1----:R-:W-:Y:S01]  /*f500*/  MOV R2, 0x0 ;  /* 0x0000000000027802 */ /* 0x002fe20000000f00 */
[----:B------:R-:W-:Y:S01]  /*f510*/  HFMA2.MMA R12, -RZ, RZ, 0, 5.9604644775390625e-08 ;  /* 0x00000001ff0c7435 */ /* 0x000fe200000001ff */
[----:B------:R-:W-:Y:S01]  /*f520*/  IMAD.MOV.U32 R4, RZ, RZ, c[0x4][0x7c8] ;  /* 0x0101f200ff047624 */ /* 0x000fe200078e00ff */
[----:B------:R-:W-:Y:S01]  /*f530*/  MOV R5, c[0x4][0x7cc] ;  /* 0x0101f30000057a02 */ /* 0x000fe20000000f00 */
[----:B------:R-:W-:Y:S01]  /*f540*/  IMAD.MOV.U32 R6, RZ, RZ, c[0x4][0x7b8] ;  /* 0x0101ee00ff067624 */ /* 0x000fe200078e00ff */
[----:B------:R-:W-:Y:S01]  /*f550*/  MOV R7, c[0x4][0x7bc] ;  /* 0x0101ef0000077a02 */ /* 0x000fe20000000f00 */
[----:B------:R-:W1:Y:S01]  /*f560*/  LDC.64 R2, c[0x4][R2] ;  /* 0x0100000002027b82 */ /* 0x000e620000000a00 */
[----:B0-----:R-:W-:Y:S01]  /*f570*/  IMAD.MOV.U32 R8, RZ, RZ, 0x2ef ;  /* 0x000002efff087424 */ /* 0x001fe200078e00ff */
        /* <DEDUP_REMOVED lines=10> */
[----:B-1----:R-:W-:Y:S05]  /*f620*/  CALL.ABS.NOINC R2 ;  /* 0x0000000002007343 */ /* 0x002fea0003c00000 */
.L_x_2760:
[----:B------:R-:W-:-:S04]  /*f630*/  IADD3 R16, P0, R16, c[0x0][0x548], RZ ;  /* 0x0001520010107a10 */ /* 0x000fc80007f1e0ff */
[----:B------:R-:W-:-:S05]  /*f640*/  IADD3.X R17, RZ, c[0x0][0x54c], RZ, P0, !PT ;  /* 0x00015300ff117a10 */ /* 0x000fca00007fe4ff */
[----:B------:R-:W-:Y:S01]  /*f650*/  STG.E.64 [R16.64], R22 ;  /* 0x0000001610007986 */ /* 0x000fe2000c101b24 */
[----:B------:R-:W-:Y:S05]  /*f660*/  EXIT ;  /* 0x000000000000794d */ /* 0x000fea0003800000 */
.L_x_2758:
[----:B------:R-:W-:Y:S04]  /*f670*/  STG.E.64 [R20.64], R18 ;  /* 0x0000001214007986 */ /* 0x000fe8000c101b24 */
[----:B------:R-:W-:Y:S01]  /*f680*/  STG.E.64 [R14.64], R22 ;  /* 0x000000160e007986 */ /* 0x000fe2000c101b24 */
[----:B------:R-:W-:Y:S05]  /*f690*/  EXIT ;  /* 0x000000000000794d */ /* 0x000fea0003800000 */
.L_x_2726:
        /* <DEDUP_REMOVED lines=22> */
.L_x_2762:
        /* <DEDUP_REMOVED lines=28> */
.L_x_2764:
        /* <DEDUP_REMOVED lines=24> */
.L_x_2765:
[----:B------:R-:W-:-:S05]  /*fb40*/  IADD3 R22, P0, R22, c[0x0][0x548], RZ ;  /* 0x0001520016167a10 */ /* 0x000fca0007f1e0ff */
[----:B------:R-:W-:-:S05]  /*fb50*/  IMAD.X R23, RZ, RZ, c[0x0][0x54c], P0 ;  /* 0x00015300ff177624 */ /* 0x000fca00000e06ff */
[----:B------:R-:W-:Y:S01]  /*fb60*/  STG.E.64 [R22.64], R16 ;  /* 0x0000001016007986 */ /* 0x000fe2000c101b24 */
[----:B------:R-:W-:Y:S05]  /*fb70*/  EXIT ;  /* 0x000000000000794d */ /* 0x000fea0003800000 */
.L_x_2763:
[----:B------:R-:W-:Y:S04]  /*fb80*/  STG.E.64 [R4.64], R18 ;  /* 0x0000001204007986 */ /* 0x000fe8000c101b24 */
[----:B------:R-:W-:Y:S01]  /*fb90*/  STG.E.64 [R4.64+0x8], R16 ;  /* 0x0000081004007986 */ /* 0x000fe2000c101b24 */
[----:B------:R-:W-:Y:S05]  /*fba0*/  EXIT ;  /* 0x000000000000794d */ /* 0x000fea0003800000 */
.L_x_2761:
        /* <DEDUP_REMOVED lines=10> */
.L_x_2766:
        /* <DEDUP_REMOVED lines=28> */
.L_x_2768:
        /* <DEDUP_REMOVED lines=24> */
.L_x_2769:
[----:B------:R-:W-:-:S04]  /*ff90*/  IADD3 R22, P0, R22, c[0x0][0x548], RZ ;  /* 0x0001520016167a10 */ /* 0x000fc80007f1e0ff */
[----:B------:R-:W-:-:S05]  /*ffa0*/  IADD3.X R23, RZ, c[0x0][0x54c], RZ, P0, !PT ;  /* 0x00015300ff177a10 */ /* 0x000fca00007fe4ff */
[----:B------:R-:W-:Y:S01]  /*ffb0*/  STG.E.64 [R22.64], R18 ;  /* 0x0000001216007986 */ /* 0x000fe2000c101b24 */
[----:B------:R-:W-:Y:S05]  /*ffc0*/  EXIT ;  /* 0x000000000000794d */ /* 0x000fea0003800000 */
.L_x_2767:
[----:B------:R-:W-:Y:S04]  /*ffd0*/  STG.E.64 [R6.64], R16 ;  /* 0x0000001006007986 */ /* 0x000fe8000c101b24 */
[----:B------:R-:W-:Y:S01]  /*ffe0*/  STG.E.64 [R8.64], R18 ;  /* 0x0000001208007986 */ /* 0x000fe2000c101b24 */
[----:B------:R-:W-:Y:S05]  /*fff0*/  EXIT ;  /* 0x000000000000794d */ /* 0x000fea0003800000 */
.L_x_2770:
        /* <DEDUP_REMOVED lines=16> */
.L_x_9892:


//--------------------- .text._ZN2at6native13reduce_kernelILi128ELi4ENS0_8ReduceOpIaNS0_14func_wrapper_tImZNS0_15xor_sum_functorIavEclERNS_14TensorIteratorEEUlmmE_EEjmLi4ELi4EEEEEvT1_ --------------------------
	.section	.text._ZN2at6native13reduce_kernelILi128ELi4ENS0_8ReduceOpIaNS0_14func_wrapper_tImZNS0_15xor_sum_functorIavEclERNS_14TensorIteratorEEUlmmE_EEjmLi4ELi4EEEEEvT1_,"ax",@progbits
	.sectioninfo	@"SHI_REGISTERS=64"
	.align	128
        .global         _ZN2at6native13reduce_kernelILi128ELi4ENS0_8ReduceOpIaNS0_14func_wrapper_tImZNS0_15xor_sum_functorIavEclERNS_14TensorIteratorEEUlmmE_EEjmLi4ELi4EEEEEvT1_
        .type           _ZN2at6native13reduce_kernelILi128ELi4ENS0_8ReduceOpIaNS0_14func_wrapper_tImZNS0_15xor_sum_functorIavEclERNS_14TensorIteratorEEUlmmE_EEjmLi4ELi4EEEEEvT1_,@function
        .size           _ZN2at6native13reduce_kernelILi128ELi4ENS0_8ReduceOpIaNS0_14func_wrapper_tImZNS0_15xor_sum_functorIavEclERNS_14TensorIteratorEEUlmmE_EEjmLi4ELi4EEEEEvT1_,(.L_x_9893 - _ZN2at6native13reduce_kernelILi128ELi4ENS0_8ReduceOpIaNS0_14func_wrapper_tImZNS0_15xor_sum_functorIavEclERNS_14TensorIteratorEEUlmmE_EEjmLi4ELi4EEEEEvT1_)
        .other          _ZN2at6native13reduce_kernelILi128ELi4ENS0_8ReduceOpIaNS0_14func_wrapper_tImZNS0_15xor_sum_functorIavEclERNS_14TensorIteratorEEUlmmE_EEjmLi4ELi4EEEEEvT1_,@"STO_CUDA_ENTRY STV_DEFAULT"
_ZN2at6native13reduce_kernelILi128ELi4ENS0_8ReduceOpIaNS0_14func_wrapper_tImZNS0_15xor_sum_functorIavEclERNS_14TensorIteratorEEUlmmE_EEjmLi4ELi4EEEEEvT1_:
.text._ZN2at6native13reduce_kernelILi128ELi4ENS0_8ReduceOpIaNS0_14func_wrapper_tImZNS0_15xor_sum_functorIavEclERNS_14TensorIteratorEEUlmmE_EEjmLi4ELi4EEEEEvT1_:
        /* <DEDUP_REMOVED lines=9> */
[C---:B-1----:R-:W-:Y:S02]  /*0090*/  IMAD R0, R25.reuse, c[0x0][0x198], R0 ;  /* 0x0000660019007a24 */ /* 0x042fe400078e0200 */
[----:B------:R-:W-:Y:S02]  /*00a0*/  IMAD R4, R25, c[0x0][0x18c], R4 ;  /* 0x0000630019047a24 */ /* 0x000fe400078e0204 */
[----:B--2---:R-:W-:Y:S02]  /*00b0*/  IMAD R0, R3, c[0x0][0x180], R0 ;  /* 0x0000600003007a24 */ /* 0x004fe400078e0200 */
        /* <DEDUP_REMOVED lines=201> */
.L_x_2771:
        /* <DEDUP_REMOVED lines=29> */
[----:B------:R-:W-:Y:S01]  /*0f20*/  IADD3 R7, R27, c[0x0][0x540], RZ ;  /* 0x000150001b077a10 */ /* 0x000fe20007ffe0ff */
[----:B------:R-:W-:Y:S01]  /*0f30*/  BSSY B0, `(.L_x_2775) ;  /* 0x0000029000007945 */ /* 0x000fe20003800000 */
[----:B------:R-:W-:Y:S02]  /*0f40*/  IMAD.MOV.U32 R6, RZ, RZ, c[0x0][0x174] ;  /* 0x00005d00ff067624 */ /* 0x000fe400078e00ff */
[----:B------:R-:W-:Y:S01]  /*0f50*/  LOP3.LUT P0, R7, R7, 0x3, RZ, 0xc0, !PT ;  /* 0x0000000307077812 */ /* 0x000fe2000780c0ff */
[----:B------:R-:W-:Y:S02]  /*0f60*/  IMAD.MOV.U32 R0, RZ, RZ, c[0x0][0x168] ;  /* 0x00005a00ff007624 */ /* 0x000fe400078e00ff */
[----:B------:R-:W-:-:S10]  /*0f70*/  IMAD.MOV.U32 R3, RZ, RZ, c[0x0][0x16c] ;  /* 0x00005b00ff037624 */ /* 0x000fd400078e00ff */
        /* <DEDUP_REMOVED lines=17> */
.L_x_2780:
[----:B------:R-:W-:Y:S05]  /*1090*/  BSYNC B2 ;  /* 0x0000000000027941 */ /* 0x000fea0003800000 */
.L_x_2779:
        /* <DEDUP_REMOVED lines=11> */
.L_x_2778:
[----:B------:R-:W-:Y:S05]  /*1150*/  BSYNC B1 ;  /* 0x0000000000017941 */ /* 0x000fea0003800000 */
.L_x_2777:
[----:B------:R-:W-:Y:S02]  /*1160*/  IADD3 R18, P0, P1, R27, c[0x0][0x540], R18 ;  /* 0x000150001b127a10 */ /* 0x000fe4000791e012 */
[----:B------:R-:W-:Y:S02]  /*1170*/  IADD3 R6, R7, c[0x0][0x174], RZ ;  /* 0x00005d0007067a10 */ /* 0x000fe40007ffe0ff */
[----:B------:R-:W-:-:S02]  /*1180*/  IADD3 R18, P2, R18, 0x4, RZ ;  /* 0x0000000412127810 */ /* 0x000fc40007f5e0ff */
[----:B------:R-:W-:Y:S02]  /*1190*/  IADD3.X R19, RZ, c[0x0][0x544], R19, P0, P1 ;  /* 0x00015100ff137a10 */ /* 0x000fe400007e2413 */
[----:B------:R-:W-:-:S03]  /*11a0*/  IADD3 R6, R6, -0x4, RZ ;  /* 0xfffffffc06067810 */ /* 0x000fc60007ffe0ff */
[----:B------:R-:W-:Y:S02]  /*11b0*/  IMAD.X R19, RZ, RZ, R19, P2 ;  /* 0x000000ffff137224 */ /* 0x000fe400010e0613 */
.L_x_2776:
[----:B------:R-:W-:Y:S05]  /*11c0*/  BSYNC B0 ;  /* 0x0000000000007941 */ /* 0x000fea0003800000 */
.L_x_2775:
        /* <DEDUP_REMOVED lines=19> */
.L_x_2783:
        /* <DEDUP_REMOVED lines=26> */
.L_x_2782:
[----:B------:R-:W-:Y:S05]  /*14a0*/  BSYNC B0 ;  /* 0x0000000000007941 */ /* 0x000fea0003800000 */
.L_x_2781:
        /* <DEDUP_REMOVED lines=8> */
.L_x_2785:
[----:B------:R-:W-:Y:S05]  /*1530*/  BSYNC B0 ;  /* 0x0000000000007941 */ /* 0x000fea0003800000 */
.L_x_2784:
        /* <DEDUP_REMOVED lines=14> */
.L_x_2787:
[----:B------:R-:W-:Y:S05]  /*1620*/  BSYNC B0 ;  /* 0x0000000000007941 */ /* 0x000fea0003800000 */
.L_x_2786:
[----:B------:R-:W-:Y:S01]  /*1630*/  LOP3.LUT R0, R14, R13, R0, 0x96, !PT ;  /* 0x0000000d0e007212 */ /* 0x000fe200078e9600 */
[----:B------:R-:W-:Y:S01]  /*1640*/  HFMA2.MMA R53, -RZ, RZ, 0, 0 ;  /* 0x00000000ff357435 */ /* 0x000fe200000001ff */
[----:B------:R-:W-:Y:S01]  /*1650*/  LOP3.LUT R3, R20, R12, R3, 0x96, !PT ;  /* 0x0000000c14037212 */ /* 0x000fe200078e9603 */
[----:B------:R-:W-:Y:S01]  /*1660*/  IMAD.MOV.U32 R24, RZ, RZ, RZ ;  /* 0x000000ffff187224 */ /* 0x000fe200078e00ff */
[----:B------:R-:W-:Y:S01]  /*1670*/  LOP3.LUT R26, R15, R0, RZ, 0x3c, !PT ;  /* 0x000000000f1a7212 */ /* 0x000fe200078e3cff */
[----:B------:R-:W-:Y:S01]  /*1680*/  IMAD.MOV.U32 R0, RZ, RZ, RZ ;  /* 0x000000ffff007224 */ /* 0x000fe200078e00ff */
[----:B------:R-:W-:Y:S01]  /*1690*/  LOP3.LUT R27, R27, R3, RZ, 0x3c, !PT ;  /* 0x000000031b1b7212 */ /* 0x000fe200078e3cff */
[----:B------:R-:W-:Y:S01]  /*16a0*/  IMAD.MOV.U32 R3, RZ, RZ, RZ ;  /* 0x000000ffff037224 */ /* 0x000fe200078e00ff */
[----:B------:R-:W-:Y:S01]  /*16b0*/  CS2R R58, SRZ ;  /* 0x00000000003a7805 */ /* 0x000fe2000001ff00 */
[----:B------:R-:W-:Y:S05]  /*16c0*/  BRA `(.L_x_2773) ;  /* 0x0000a8c000007947 */ /* 0x000fea0003800000 */
.L_x_2774:
[----:B------:R-:W-:-:S05]  /*16d0*/  IMAD.MOV.U32 R0, RZ, RZ, 0x1 ;  /* 0x00000001ff007424 */ /* 0x000fca00078e00ff */
[C---:B------:R-:W-:Y:S02]  /*16e0*/  ISETP.NE.AND P0, PT, R0.reuse, c[0x0][0x1b0], PT ;  /* 0x00006c0000007a0c */ /* 0x040fe40003f05270 */
[----:B------:R-:W-:-:S13]  /*16f0*/  ISETP.EQ.AND P1, PT, R0, c[0x0][0x2e0], PT ;  /* 0x0000b80000007a0c */ /* 0x000fda0003f22270 */
[----:B------:R-:W-:Y:S05]  /*1700*/  @!P0 BRA P1, `(.L_x_2788) ;  /* 0x000093e000008947 */ /* 0x000fea0000800000 */
[----:B------:R-:W-:Y:S01]  /*1710*/  MOV R44, c[0x0][0x17c] ;  /* 0x00005f00002c7a02 */ /* 0x000fe20000000f00 */
[--C-:B------:R-:W-:Y:S02]  /*1720*/  IMAD.MOV.U32 R59, RZ, RZ, R6.reuse ;  /* 0x000000ffff3b7224 */ /* 0x100fe400078e0006 */
        /* <DEDUP_REMOVED lines=69> */
.L_x_2797:
[----:B------:R-:W-:Y:S01]  /*1b80*/  HFMA2.MMA R0, -RZ, RZ, 0, 0 ;  /* 0x00000000ff007435 */ /* 0x000fe200000001ff */
[----:B------:R-:W-:Y:S01]  /*1b90*/  IMAD.MOV.U32 R6, RZ, RZ, RZ ;  /* 0x000000ffff067224 */ /* 0x000fe200078e00ff */
[----:B------:R-:W-:Y:S05]  /*1ba0*/  @!P0 BRA `(.L_x_2792) ;  /* 0x00000df000008947 */ /* 0x000fea0003800000 */
        /* <DEDUP_REMOVED lines=223> */
.L_x_2792:
        /* <DEDUP_REMOVED lines=8> */
[----:B------:R-:W-:Y:S01]  /*2a20*/  PRMT R12, R4, 0x7773, RZ ;  /* 0x00007773040c7816 */ /* 0x000fe200000000ff */
        /* <DEDUP_REMOVED lines=223> */
.L_x_2793:
[----:B------:R-:W-:-:S04]  /*3820*/  LOP3.LUT R5, R0, 0xfffffffc, RZ, 0xc0, !PT ;  /* 0xfffffffc00057812 */ /* 0x000fc800078ec0ff */
[----:B------:R-:W-:-:S05]  /*3830*/  IADD3 R4, P1, R5, R18, RZ ;  /* 0x0000001205047210 */ /* 0x000fca0007f3e0ff */
[----:B------:R-:W-:-:S05]  /*3840*/  IMAD.X R5, RZ, RZ, R19, P1 ;  /* 0x000000ffff057224 */ /* 0x000fca00008e0613 */
[----:B------:R-:W2:Y:S01]  /*3850*/  LDG.E R4, [R4.64] ;  /* 0x0000002404047981 */ /* 0x000ea2000c1e1900 */
[----:B------:R-:W-:Y:S01]  /*3860*/  IADD3 R59, R59, c[0x0][0x17c], RZ ;  /* 0x00005f003b3b7a10 */ /* 0x000fe20007ffe0ff */
[----:B------:R-:W-:Y:S01]  /*3870*/  IMAD.MOV.U32 R7, RZ, RZ, RZ ;  /* 0x000000ffff077224 */ /* 0x000fe200078e00ff */
[----:B------:R-:W-:Y:S02]  /*3880*/  MOV R3, RZ ;  /* 0x000000ff00037202 */ /* 0x000fe40000000f00 */
[C---:B--2---:R-:W-:Y:S02]  /*3890*/  PRMT R11, R4.reuse, 0x7770, RZ ;  /* 0x00007770040b7816 */ /* 0x044fe400000000ff */
[C---:B------:R-:W-:Y:S02]  /*38a0*/  PRMT R10, R4.reuse, 0x7771, RZ ;  /* 0x00007771040a7816 */ /* 0x040fe400000000ff */
[C---:B------:R-:W-:Y:S02]  /*38b0*/  PRMT R9, R4.reuse, 0x7772, RZ ;  /* 0x0000777204097816 */ /* 0x040fe400000000ff */
[----:B------:R-:W-:Y:S01]  /*38c0*/  PRMT R8, R4, 0x7773, RZ ;  /* 0x0000777304087816 */ /* 0x000fe200000000ff */
[----:B------:R-:W-:Y:S05]  /*38d0*/  @!P0 BRA `(.L_x_2794) ;  /* 0x00000d3000008947 */ /* 0x000fea0003800000 */
[----:B------:R-:W-:Y:S02]  /*38e0*/  IMAD.MOV.U32 R4, RZ, RZ, RZ ;  /* 0x000000ffff047224 */ /* 0x000fe400078e00ff */
[----:B------:R-:W-:-:S04]  /*38f0*/  IMAD.MOV.U32 R5, RZ, RZ, R59 ;  /* 0x000000ffff057224 */ /* 0x000fc800078e003b */
        /* <DEDUP_REMOVED lines=209> */
.L_x_2794:
        /* <DEDUP_REMOVED lines=221> */
.L_x_2795:
[----:B------:R-:W-:-:S04]  /*53e0*/  LOP3.LUT R5, R7, 0xfffffffc, RZ, 0xc0, !PT ;  /* 0xfffffffc07057812 */ /* 0x000fc800078ec0ff */
[----:B------:R-:W-:-:S05]  /*53f0*/  IADD3 R4, P1, R5, R18, RZ ;  /* 0x0000001205047210 */ /* 0x000fca0007f3e0ff */
[----:B------:R-:W-:-:S05]  /*5400*/  IMAD.X R5, RZ, RZ, R19, P1 ;  /* 0x000000ffff057224 */ /* 0x000fca00008e0613 */
[----:B------:R0:W2:Y:S01]  /*5410*/  LDG.E R4, [R4.64] ;  /* 0x0000002404047981 */ /* 0x0000a2000c1e1900 */
[----:B------:R-:W-:Y:S01]  /*5420*/  IADD3 R59, R59, c[0x0][0x17c], RZ ;  /* 0x00005f003b3b7a10 */ /* 0x000fe20007ffe0ff */
[----:B------:R-:W-:Y:S01]  /*5430*/  IMAD.MOV.U32 R6, RZ, RZ, c[0x0][0x17c] ;  /* 0x00005f00ff067624 */ /* 0x000fe200078e00ff */
[----:B------:R-:W-:Y:S02]  /*5440*/  LOP3.LUT R33, R15, 0xffff, RZ, 0xc0, !PT ;  /* 0x0000ffff0f217812 */ /* 0x000fe400078ec0ff */
[----:B------:R-:W-:Y:S01]  /*5450*/  LOP3.LUT R7, R13, 0xffff, RZ, 0xc0, !PT ;  /* 0x0000ffff0d077812 */ /* 0x000fe200078ec0ff */
[----:B------:R-:W-:Y:S01]  /*5460*/  IMAD R6, R6, 0x3, R59 ;  /* 0x0000000306067824 */ /* 0x000fe200078e023b */
[----:B------:R-:W-:Y:S02]  /*5470*/  LOP3.LUT R32, R14, 0xffff, RZ, 0xc0, !PT ;  /* 0x0000ffff0e207812 */ /* 0x000fe400078ec0ff */
[----:B------:R-:W-:Y:S02]  /*5480*/  PRMT R33, R33, 0x8880, RZ ;  /* 0x0000888021217816 */ /* 0x000fe400000000ff */
[----:B------:R-:W-:-:S02]  /*5490*/  ISETP.GE.U32.AND P1, PT, R6, c[0x0][0x174], PT ;  /* 0x00005d0006007a0c */ /* 0x000fc40003f26070 */
[----:B------:R-:W-:Y:S02]  /*54a0*/  LOP3.LUT R6, R12, 0xffff, RZ, 0xc0, !PT ;  /* 0x0000ffff0c067812 */ /* 0x000fe400078ec0ff */
[----:B------:R-:W-:Y:S02]  /*54b0*/  PRMT R7, R7, 0x8880, RZ ;  /* 0x0000888007077816 */ /* 0x000fe400000000ff */
[----:B------:R-:W-:Y:S02]  /*54c0*/  PRMT R32, R32, 0x8880, RZ ;  /* 0x0000888020207816 */ /* 0x000fe400000000ff */
[----:B------:R-:W-:Y:S02]  /*54d0*/  PRMT R35, R6, 0x8880, RZ ;  /* 0x0000888006237816 */ /* 0x000fe400000000ff */
[----:B------:R-:W-:Y:S01]  /*54e0*/  MOV R6, R33 ;  /* 0x0000002100067202 */ /* 0x000fe20000000f00 */
[----:B------:R-:W-:Y:S01]  /*54f0*/  IMAD.MOV.U32 R33, RZ, RZ, R7 ;  /* 0x000000ffff217224 */ /* 0x000fe200078e0007 */
[----:B------:R-:W-:-:S02]  /*5500*/  SHF.R.S32.HI R7, RZ, 0x1f, R32 ;  /* 0x0000001fff077819 */ /* 0x000fc40000011420 */
[----:B0-----:R-:W-:Y:S02]  /*5510*/  SHF.R.S32.HI R5, RZ, 0x1f, R6 ;  /* 0x0000001fff057819 */ /* 0x001fe40000011406 */
[----:B------:R-:W-:Y:S02]  /*5520*/  LOP3.LUT R23, R23, R32, RZ, 0x3c, !PT ;  /* 0x0000002017177212 */ /* 0x000fe400078e3cff */
[----:B------:R-:W-:Y:S02]  /*5530*/  LOP3.LUT R32, R11, 0xffff, RZ, 0xc0, !PT ;  /* 0x0000ffff0b207812 */ /* 0x000fe400078ec0ff */
[----:B------:R-:W-:Y:S02]  /*5540*/  LOP3.LUT R22, R22, R7, RZ, 0x3c, !PT ;  /* 0x0000000716167212 */ /* 0x000fe400078e3cff */
[----:B------:R-:W-:Y:S02]  /*5550*/  LOP3.LUT R21, R21, R6, RZ, 0x3c, !PT ;  /* 0x0000000615157212 */ /* 0x000fe400078e3cff */
[----:B------:R-:W-:-:S02]  /*5560*/  LOP3.LUT R20, R20, R5, RZ, 0x3c, !PT ;  /* 0x0000000514147212 */ /* 0x000fc400078e3cff */
[----:B------:R-:W-:Y:S02]  /*5570*/  LOP3.LUT R7, R10, 0xffff, RZ, 0xc0, !PT ;  /* 0x0000ffff0a077812 */ /* 0x000fe400078ec0ff */
[----:B------:R-:W-:Y:S02]  /*5580*/  SHF.R.S32.HI R6, RZ, 0x1f, R35 ;  /* 0x0000001fff067819 */ /* 0x000fe40000011423 */
[----:B------:R-:W-:Y:S02]  /*5590*/  LOP3.LUT R5, R8, 0xffff, RZ, 0xc0, !PT ;  /* 0x0000ffff08057812 */ /* 0x000fe400078ec0ff */
[----:B------:R-:W-:Y:S02]  /*55a0*/  PRMT R32, R32, 0x8880, RZ ;  /* 0x0000888020207816 */ /* 0x000fe400000000ff */
[----:B------:R-:W-:Y:S02]  /*55b0*/  PRMT R7, R7, 0x8880, RZ ;  /* 0x0000888007077816 */ /* 0x000fe400000000ff */
[----:B------:R-:W-:-:S02]  /*55c0*/  LOP3.LUT R27, R27, R6, RZ, 0x3c, !PT ;  /* 0x000000061b1b7212 */ /* 0x000fc400078e3cff */
[----:B------:R-:W-:Y:S01]  /*55d0*/  PRMT R60, R5, 0x8880, RZ ;  /* 0x00008880053c7816 */ /* 0x000fe200000000ff */
[----:B------:R-:W-:Y:S01]  /*55e0*/  IMAD.MOV.U32 R5, RZ, RZ, R32 ;  /* 0x000000ffff057224 */ /* 0x000fe200078e0020 */
[----:B------:R-:W-:Y:S02]  /*55f0*/  LOP3.LUT R6, R9, 0xffff, RZ, 0xc0, !PT ;  /* 0x0000ffff09067812 */ /* 0x000fe400078ec0ff */
[----:B------:R-:W-:Y:S02]  /*5600*/  SHF.R.S32.HI R32, RZ, 0x1f, R7 ;  /* 0x0000001fff207819 */ /* 0x000fe40000011407 */
[----:B------:R-:W-:Y:S02]  /*5610*/  PRMT R34, R6, 0x8880, RZ ;  /* 0x0000888006227816 */ /* 0x000fe400000000ff */
[----:B------:R-:W-:Y:S02]  /*5620*/  LOP3.LUT R36, R36, R5, RZ, 0x3c, !PT ;  /* 0x0000000524247212 */ /* 0x000fe400078e3cff */
[----:B------:R-:W-:-:S02]  /*5630*/  SHF.R.S32.HI R6, RZ, 0x1f, R5 ;  /* 0x0000001fff067819 */ /* 0x000fc40000011405 */
[----:B------:R-:W-:Y:S02]  /*5640*/  SHF.R.S32.HI R5, RZ, 0x1f, R60 ;  /* 0x0000001fff057819 */ /* 0x000fe4000001143c */
[----:B------:R-:W-:Y:S02]  /*5650*/  LOP3.LUT R37, R37, R32, RZ, 0x3c, !PT ;  /* 0x0000002025257212 */ /* 0x000fe400078e3cff */
[----:B------:R-:W-:Y:S02]  /*5660*/  LOP3.LUT R32, R31, 0xffff, RZ, 0xc0, !PT ;  /* 0x0000ffff1f207812 */ /* 0x000fe400078ec0ff */
[----:B------:R-:W-:Y:S02]  /*5670*/  LOP3.LUT R40, R40, R5, RZ, 0x3c, !PT ;  /* 0x0000000528287212 */ /* 0x000fe400078e3cff */
[----:B------:R-:W-:Y:S02]  /*5680*/  LOP3.LUT R5, R0, 0xffff, RZ, 0xc0, !PT ;  /* 0x0000ffff00057812 */ /* 0x000fe400078ec0ff */
[----:B------:R-:W-:-:S02]  /*5690*/  PRMT R32, R32, 0x8880, RZ ;  /* 0x0000888020207816 */ /* 0x000fc400000000ff */
[----:B------:R-:W-:Y:S02]  /*56a0*/  LOP3.LUT R38, R38, R7, RZ, 0x3c, !PT ;  /* 0x0000000726267212 */ /* 0x000fe400078e3cff */
[----:B------:R-:W-:Y:S02]  /*56b0*/  LOP3.LUT R28, R28, R35, RZ, 0x3c, !PT ;  /* 0x000000231c1c7212 */ /* 0x000fe400078e3cff */
[----:B------:R-:W-:Y:S02]  /*56c0*/  LOP3.LUT R7, R30, 0xffff, RZ, 0xc0, !PT ;  /* 0x0000ffff1e077812 */ /* 0x000fe400078ec0ff */
[----:B------:R-:W-:Y:S02]  /*56d0*/  LOP3.LUT R26, R26, R33, RZ, 0x3c, !PT ;  /* 0x000000211a1a7212 */ /* 0x000fe400078e3cff */
[----:B------:R-:W-:Y:S01]  /*56e0*/  PRMT R35, R5, 0x8880, RZ ;  /* 0x0000888005237816 */ /* 0x000fe200000000ff */
[----:B------:R-:W-:Y:S01]  /*56f0*/  IMAD.MOV.U32 R5, RZ, RZ, R32 ;  /* 0x000000ffff057224 */ /* 0x000fe200078e0020 */
[----:B------:R-:W-:-:S02]  /*5700*/  SHF.R.S32.HI R33, RZ, 0x1f, R33 ;  /* 0x0000001fff217819 */ /* 0x000fc40000011421 */
[----:B------:R-:W-:Y:S02]  /*5710*/  LOP3.LUT R29, R29, R6, RZ, 0x3c, !PT ;  /* 0x000000061d1d7212 */ /* 0x000fe400078e3cff */
[----:B------:R-:W-:Y:S02]  /*5720*/  LOP3.LUT R6, R3, 0xffff, RZ, 0xc0, !PT ;  /* 0x0000ffff03067812 */ /* 0x000fe400078ec0ff */
[----:B------:R-:W-:Y:S02]  /*5730*/  PRMT R7, R7, 0x8880, RZ ;  /* 0x0000888007077816 */ /* 0x000fe400000000ff */
[----:B------:R-:W-:Y:S02]  /*5740*/  LOP3.LUT R24, R24, R33, RZ, 0x3c, !PT ;  /* 0x0000002118187212 */ /* 0x000fe400078e3cff */
[----:B------:R-:W-:Y:S02]  /*5750*/  LOP3.LUT R41, R41, R34, RZ, 0x3c, !PT ;  /* 0x0000002229297212 */ /* 0x000fe400078e3cff */
[----:B------:R-:W-:-:S02]  /*5760*/  PRMT R33, R6, 0x8880, RZ ;  /* 0x0000888006217816 */ /* 0x000fc400000000ff */
        /* <DEDUP_REMOVED lines=8> */
[----:B------:R-:W-:Y:S02]  /*57f0*/  SHF.R.S32.HI R34, RZ, 0x1f, R35 ;  /* 0x0000001fff227819 */ /* 0x000fe40000011423 */
[----:B------:R-:W-:Y:S02]  /*5800*/  LOP3.LUT R50, R50, R35, RZ, 0x3c, !PT ;  /* 0x0000002332327212 */ /* 0x000fe400078e3cff */
[----:B------:R-:W-:Y:S02]  /*5810*/  LOP3.LUT R49, R49, R34, RZ, 0x3c, !PT ;  /* 0x0000002231317212 */ /* 0x000fe400078e3cff */
[----:B------:R-:W-:-:S02]  /*5820*/  LOP3.LUT R48, R48, R33, RZ, 0x3c, !PT ;  /* 0x0000002130307212 */ /* 0x000fc400078e3cff */
[----:B------:R-:W-:Y:S02]  /*5830*/  SHF.R.S32.HI R32, RZ, 0x1f, R33 ;  /* 0x0000001fff207819 */ /* 0x000fe40000011421 */
[----:B------:R-:W-:Y:S02]  /*5840*/  LOP3.LUT R43, R43, R60, RZ, 0x3c, !PT ;  /* 0x0000003c2b2b7212 */ /* 0x000fe400078e3cff */
[----:B------:R-:W-:Y:S02]  /*5850*/  LOP3.LUT R47, R47, R32, RZ, 0x3c, !PT ;  /* 0x000000202f2f7212 */ /* 0x000fe400078e3cff */
[C---:B--2---:R-:W-:Y:S02]  /*5860*/  PRMT R7, R4.reuse, 0x7770, RZ ;  /* 0x0000777004077816 */ /* 0x044fe400000000ff */
[C---:B------:R-:W-:Y:S02]  /*5870*/  PRMT R6, R4.reuse, 0x7771, RZ ;  /* 0x0000777104067816 */ /* 0x040fe400000000ff */
[----:B------:R-:W-:-:S02]  /*5880*/  PRMT R5, R4, 0x7772, RZ ;  /* 0x0000777204057816 */ /* 0x000fc400000000ff */
[----:B------:R-:W-:Y:S02]  /*5890*/  PRMT R4, R4, 0x7773, RZ ;  /* 0x0000777304047816 */ /* 0x000fe400000000ff */
[----:B------:R-:W-:Y:S02]  /*58a0*/  PRMT R34, R6, 0x8880, RZ ;  /* 0x0000888006227816 */ /* 0x000fe400000000ff */
[----:B------:R-:W-:Y:S02]  /*58b0*/  PRMT R35, R4, 0x8880, RZ ;  /* 0x0000888004237816 */ /* 0x000fe400000000ff */
        /* <DEDUP_REMOVED lines=14> */
[----:B------:R-:W-:Y:S01]  /*59a0*/  @P1 CALL.REL.NOINC `(.L_x_2796) ;  /* 0x0000001000001944 */ /* 0x000fe20003c00000 */
[----:B------:R-:W-:Y:S05]  /*59b0*/  BRA `(.L_x_2797) ;  /* 0xffffc1c000007947 */ /* 0x000fea000383ffff */
.L_x_2796:
[----:B------:R-:W-:Y:S05]  /*59c0*/  BSYNC B1 ;  /* 0x0000000000017941 */ /* 0x000fea0003800000 */
.L_x_2791:
[----:B------:R-:W-:Y:S05]  /*59d0*/  BSYNC B0 ;  /* 0x0000000000007941 */ /* 0x000fea0003800000 */
.L_x_2790:
[----:B------:R-:W-:Y:S01]  /*59e0*/  ISETP.GE.U32.AND P0, PT, R59, c[0x0][0x174], PT ;  /* 0x00005d003b007a0c */ /* 0x000fe20003f06070 */
[----:B------:R-:W-:-:S12]  /*59f0*/  BSSY B0, `(.L_x_2798) ;  /* 0x000034d000007945 */ /* 0x000fd80003800000 */
[----:B------:R-:W-:Y:S05]  /*5a00*/  @P0 BRA `(.L_x_2799) ;  /* 0x000034b000000947 */ /* 0x000fea0003800000 */
[----:B------:R-:W-:Y:S01]  /*5a10*/  ISETP.NE.AND P1, PT, RZ, c[0x0][0x1b0], PT ;  /* 0x00006c00ff007a0c */ /* 0x000fe20003f25270 */
[----:B------:R-:W-:-:S12]  /*5a20*/  HFMA2.MMA R33, -RZ, RZ, 0, 0 ;  /* 0x00000000ff217435 */ /* 0x000fd800000001ff */
[----:B------:R-:W-:Y:S05]  /*5a30*/  @!P1 BRA `(.L_x_2800) ;  /* 0x00000c7000009947 */ /* 0x000fea0003800000 */
[----:B------:R-:W-:Y:S02]  /*5a40*/  IMAD.MOV.U32 R12, RZ, RZ, RZ ;  /* 0x000000ffff0c7224 */ /* 0x000fe400078e00ff */
        /* <DEDUP_REMOVED lines=198> */
.L_x_2800:
[----:B------:R-:W-:-:S04]  /*66b0*/  LOP3.LUT R33, R33, 0xfffffffc, RZ, 0xc0, !PT ;  /* 0xfffffffc21217812 */ /* 0x000fc800078ec0ff */
[----:B------:R-:W-:-:S05]  /*66c0*/  IADD3 R34, P2, R33, R18, RZ ;  /* 0x0000001221227210 */ /* 0x000fca0007f5e0ff */
[----:B------:R-:W-:-:S05]  /*66d0*/  IMAD.X R35, RZ, RZ, R19, P2 ;  /* 0x000000ffff237224 */ /* 0x000fca00010e0613 */
[----:B------:R-:W2:Y:S01]  /*66e0*/  LDG.E R34, [R34.64] ;  /* 0x0000002422227981 */ /* 0x000ea2000c1e1900 */
[----:B------:R-:W-:-:S04]  /*66f0*/  IADD3 R33, R59, c[0x0][0x17c], RZ ;  /* 0x00005f003b217a10 */ /* 0x000fc80007ffe0ff */
[----:B------:R-:W-:Y:S02]  /*6700*/  ISETP.GE.U32.AND P2, PT, R33, c[0x0][0x174], PT ;  /* 0x00005d0021007a0c */ /* 0x000fe40003f46070 */
[C---:B--2---:R-:W-:Y:S02]  /*6710*/  PRMT R15, R34.reuse, 0x7770, RZ ;  /* 0x00007770220f7816 */ /* 0x044fe400000000ff */
[C---:B------:R-:W-:Y:S02]  /*6720*/  PRMT R14, R34.reuse, 0x7771, RZ ;  /* 0x00007771220e7816 */ /* 0x040fe400000000ff */
[C---:B------:R-:W-:Y:S02]  /*6730*/  PRMT R13, R34.reuse, 0x7772, RZ ;  /* 0x00007772220d7816 */ /* 0x040fe400000000ff */
[----:B------:R-:W-:-:S05]  /*6740*/  PRMT R12, R34, 0x7773, RZ ;  /* 0x00007773220c7816 */ /* 0x000fca00000000ff */
        /* <DEDUP_REMOVED lines=201> */
.L_x_2801:
        /* <DEDUP_REMOVED lines=211> */
.L_x_2802:
        /* <DEDUP_REMOVED lines=11> */
[----:B------:R-:W-:Y:S01]  /*81c0*/  HFMA2.MMA R34, -RZ, RZ, 0, 0 ;  /* 0x00000000ff227435 */ /* 0x000fe200000001ff */
[----:B------:R-:W-:Y:S09]  /*81d0*/  @!P1 BRA `(.L_x_2803) ;  /* 0x00000c6000009947 */ /* 0x000ff20003800000 */
        /* <DEDUP_REMOVED lines=198> */
.L_x_2803:
[----:B------:R-:W-:-:S04]  /*8e40*/  LOP3.LUT R5, R34, 0xfffffffc, RZ, 0xc0, !PT ;  /* 0xfffffffc22057812 */ /* 0x000fc800078ec0ff */
[----:B------:R-:W-:-:S04]  /*8e50*/  IADD3 R18, P1, R5, R18, RZ ;  /* 0x0000001205127210 */ /* 0x000fc80007f3e0ff */
[----:B------:R-:W-:-:S05]  /*8e60*/  IADD3.X R19, RZ, R19, RZ, P1, !PT ;  /* 0x00000013ff137210 */ /* 0x000fca0000ffe4ff */
[----:B------:R-:W2:Y:S02]  /*8e70*/  LDG.E R18, [R18.64] ;  /* 0x0000002412127981 */ /* 0x000ea4000c1e1900 */
[C---:B--2---:R-:W-:Y:S02]  /*8e80*/  PRMT R7, R18.reuse, 0x7770, RZ ;  /* 0x0000777012077816 */ /* 0x044fe400000000ff */
[C---:B------:R-:W-:Y:S02]  /*8e90*/  PRMT R6, R18.reuse, 0x7771, RZ ;  /* 0x0000777112067816 */ /* 0x040fe400000000ff */
[C---:B------:R-:W-:Y:S02]  /*8ea0*/  PRMT R5, R18.reuse, 0x7772, RZ ;  /* 0x0000777212057816 */ /* 0x040fe400000000ff */
[----:B------:R-:W-:Y:S02]  /*8eb0*/  PRMT R4, R18, 0x7773, RZ ;  /* 0x0000777312047816 */ /* 0x000fe400000000ff */
.L_x_2799:
[----:B------:R-:W-:Y:S05]  /*8ec0*/  BSYNC B0 ;  /* 0x0000000000007941 */ /* 0x000fea0003800000 */
.L_x_2798:
[----:B------:R-:W-:Y:S01]  /*8ed0*/  BSSY B0, `(.L_x_2804) ;  /* 0x0000060000007945 */ /* 0x000fe20003800000 */
[----:B------:R-:W-:Y:S05]  /*8ee0*/  @P0 BRA `(.L_x_2805) ;  /* 0x000005e000000947 */ /* 0x000fea0003800000 */
[----:B------:R-:W-:Y:S02]  /*8ef0*/  LOP3.LUT R15, R15, 0xffff, RZ, 0xc0, !PT ;  /* 0x0000ffff0f0f7812 */ /* 0x000fe400078ec0ff */
[----:B------:R-:W-:-:S02]  /*8f00*/  IADD3 R59, R59, c[0x0][0x17c], RZ ;  /* 0x00005f003b3b7a10 */ /* 0x000fc40007ffe0ff */
[----:B------:R-:W-:Y:S02]  /*8f10*/  LOP3.LUT R12, R12, 0xffff, RZ, 0xc0, !PT ;  /* 0x0000ffff0c0c7812 */ /* 0x000fe400078ec0ff */
[----:B------:R-:W-:Y:S02]  /*8f20*/  PRMT R15, R15, 0x8880, RZ ;  /* 0x000088800f0f7816 */ /* 0x000fe400000000ff */
[----:B------:R-:W-:Y:S02]  /*8f30*/  ISETP.GE.U32.AND P0, PT, R59, c[0x0][0x174], PT ;  /* 0x00005d003b007a0c */ /* 0x000fe40003f06070 */
[----:B------:R-:W-:Y:S02]  /*8f40*/  LOP3.LUT R13, R13, 0xffff, RZ, 0xc0, !PT ;  /* 0x0000ffff0d0d7812 */ /* 0x000fe400078ec0ff */
[----:B------:R-:W-:Y:S02]  /*8f50*/  LOP3.LUT R14, R14, 0xffff, RZ, 0xc0, !PT ;  /* 0x0000ffff0e0e7812 */ /* 0x000fe400078ec0ff */
[----:B------:R-:W-:Y:S01]  /*8f60*/  PRMT R33, R12, 0x8880, RZ ;  /* 0x000088800c217816 */ /* 0x000fe200000000ff */
[----:B------:R-:W-:Y:S01]  /*8f70*/  IMAD.MOV.U32 R12, RZ, RZ, R15 ;  /* 0x000000ffff0c7224 */ /* 0x000fe200078e000f */
[----:B------:R-:W-:-:S02]  /*8f80*/  PRMT R19, R13, 0x8880, RZ ;  /* 0x000088800d137816 */ /* 0x000fc400000000ff */
[----:B------:R-:W-:Y:S02]  /*8f90*/  PRMT R14, R14, 0x8880, RZ ;  /* 0x000088800e0e7816 */ /* 0x000fe400000000ff */
[----:B------:R-:W-:Y:S02]  /*8fa0*/  LOP3.LUT R21, R21, R12, RZ, 0x3c, !PT ;  /* 0x0000000c15157212 */ /* 0x000fe400078e3cff */
[----:B------:R-:W-:Y:S02]  /*8fb0*/  SHF.R.S32.HI R13, RZ, 0x1f, R12 ;  /* 0x0000001fff0d7819 */ /* 0x000fe4000001140c */
[----:B------:R-:W-:Y:S02]  /*8fc0*/  LOP3.LUT R26, R26, R19, RZ, 0x3c, !PT ;  /* 0x000000131a1a7212 */ /* 0x000fe400078e3cff */
        /* <DEDUP_REMOVED lines=9> */
[----:B------:R-:W-:Y:S05]  /*9060*/  @P0 BRA `(.L_x_2805) ;  /* 0x0000046000000947 */ /* 0x000fea0003800000 */
[----:B------:R-:W-:Y:S02]  /*9070*/  LOP3.LUT R11, R11, 0xffff, RZ, 0xc0, !PT ;  /* 0x0000ffff0b0b7812 */ /* 0x000fe400078ec0ff */
[----:B------:R-:W-:Y:S02]  /*9080*/  IADD3 R59, R59, c[0x0][0x17c], RZ ;  /* 0x00005f003b3b7a10 */ /* 0x000fe40007ffe0ff */
[----:B------:R-:W-:Y:S02]  /*9090*/  LOP3.LUT R10, R10, 0xffff, RZ, 0xc0, !PT ;  /* 0x0000ffff0a0a7812 */ /* 0x000fe400078ec0ff */
[----:B------:R-:W-:Y:S02]  /*90a0*/  LOP3.LUT R9, R9, 0xffff, RZ, 0xc0, !PT ;  /* 0x0000ffff09097812 */ /* 0x000fe400078ec0ff */
[----:B------:R-:W-:Y:S02]  /*90b0*/  PRMT R11, R11, 0x8880, RZ ;  /* 0x000088800b0b7816 */ /* 0x000fe400000000ff */
[----:B------:R-:W-:-:S02]  /*90c0*/  ISETP.GE.U32.AND P0, PT, R59, c[0x0][0x174], PT ;  /* 0x00005d003b007a0c */ /* 0x000fc40003f06070 */
[----:B------:R-:W-:Y:S02]  /*90d0*/  PRMT R10, R10, 0x8880, RZ ;  /* 0x000088800a0a7816 */ /* 0x000fe400000000ff */
[----:B------:R-:W-:Y:S02]  /*90e0*/  LOP3.LUT R8, R8, 0xffff, RZ, 0xc0, !PT ;  /* 0x0000ffff08087812 */ /* 0x000fe400078ec0ff */
[----:B------:R-:W-:Y:S01]  /*90f0*/  PRMT R12, R9, 0x8880, RZ ;  /* 0x00008880090c7816 */ /* 0x000fe200000000ff */
[----:B------:R-:W-:Y:S01]  /*9100*/  IMAD.MOV.U32 R9, RZ, RZ, R11 ;  /* 0x000000ffff097224 */ /* 0x000fe200078e000b */
[----:B------:R-:W-:Y:S01]  /*9110*/  PRMT R14, R8, 0x8880, RZ ;  /* 0x00008880080e7816 */ /* 0x000fe200000000ff */
[----:B------:R-:W-:Y:S01]  /*9120*/  IMAD.MOV.U32 R11, RZ, RZ, R10 ;  /* 0x000000ffff0b7224 */ /* 0x000fe200078e000a */
        /* <DEDUP_REMOVED lines=18> */
[----:B------:R-:W-:Y:S02]  /*9250*/  LOP3.LUT R30, R30, 0xffff, RZ, 0xc0, !PT ;  /* 0x0000ffff1e1e7812 */ /* 0x000fe400078ec0ff */
[----:B------:R-:W-:Y:S02]  /*9260*/  LOP3.LUT R0, R0, 0xffff, RZ, 0xc0, !PT ;  /* 0x0000ffff00007812 */ /* 0x000fe400078ec0ff */
[----:B------:R-:W-:Y:S02]  /*9270*/  PRMT R11, R3, 0x8880, RZ ;  /* 0x00008880030b7816 */ /* 0x000fe400000000ff */
[----:B------:R-:W-:-:S02]  /*9280*/  MOV R3, R31 ;  /* 0x0000001f00037202 */ /* 0x000fc40000000f00 */
[----:B------:R-:W-:Y:S02]  /*9290*/  PRMT R9, R30, 0x8880, RZ ;  /* 0x000088801e097816 */ /* 0x000fe400000000ff */
[----:B------:R-:W-:Y:S02]  /*92a0*/  PRMT R13, R0, 0x8880, RZ ;  /* 0x00008880000d7816 */ /* 0x000fe400000000ff */
        /* <DEDUP_REMOVED lines=13> */
[----:B------:R-:W-:Y:S02]  /*9380*/  LOP3.LUT R6, R6, 0xffff, RZ, 0xc0, !PT ;  /* 0x0000ffff06067812 */ /* 0x000fe400078ec0ff */
[----:B------:R-:W-:Y:S02]  /*9390*/  LOP3.LUT R7, R7, 0xffff, RZ, 0xc0, !PT ;  /* 0x0000ffff07077812 */ /* 0x000fe400078ec0ff */
[----:B------:R-:W-:Y:S02]  /*93a0*/  LOP3.LUT R5, R5, 0xffff, RZ, 0xc0, !PT ;  /* 0x0000ffff05057812 */ /* 0x000fe400078ec0ff */
[----:B------:R-:W-:Y:S02]  /*93b0*/  PRMT R6, R6, 0x8880, RZ ;  /* 0x0000888006067816 */ /* 0x000fe400000000ff */
[----:B------:R-:W-:-:S02]  /*93c0*/  LOP3.LUT R4, R4, 0xffff, RZ, 0xc0, !PT ;  /* 0x0000ffff04047812 */ /* 0x000fc400078ec0ff */
[----:B------:R-:W-:Y:S02]  /*93d0*/  PRMT R3, R7, 0x8880, RZ ;  /* 0x0000888007037816 */ /* 0x000fe400000000ff */
[----:B------:R-:W-:Y:S01]  /*93e0*/  PRMT R7, R5, 0x8880, RZ ;  /* 0x0000888005077816 */ /* 0x000fe200000000ff */
[----:B------:R-:W-:Y:S01]  /*93f0*/  IMAD.MOV.U32 R5, RZ, RZ, R6 ;  /* 0x000000ffff057224 */ /* 0x000fe200078e0006 */
        /* <DEDUP_REMOVED lines=13> */
.L_x_2805:
[----:B------:R-:W-:Y:S05]  /*94d0*/  BSYNC B0 ;  /* 0x0000000000007941 */ /* 0x000fea0003800000 */
.L_x_2804:
[----:B------:R-:W-:Y:S02]  /*94e0*/  LOP3.LUT R24, R47, R39, R24, 0x96, !PT ;  /* 0x000000272f187212 */ /* 0x000fe400078e9618 */
[----:B------:R-:W-:Y:S02]  /*94f0*/  LOP3.LUT R21, R44, R36, R21, 0x96, !PT ;  /* 0x000000242c157212 */ /* 0x000fe400078e9615 */
        /* <DEDUP_REMOVED lines=15> */
.L_x_2789:
        /* <DEDUP_REMOVED lines=64> */
.L_x_2809:
[C---:B------:R-:W-:Y:S01]  /*99f0*/  IMAD R4, R59.reuse, c[0x0][0x2e0], RZ ;  /* 0x0000b8003b047a24 */ /* 0x040fe200078e02ff */
[----:B------:R-:W-:-:S04]  /*9a00*/  IADD3 R59, R59, c[0x0][0x17c], RZ ;  /* 0x00005f003b3b7a10 */ /* 0x000fc80007ffe0ff */
[----:B------:R-:W-:Y:S01]  /*9a10*/  LOP3.LUT R5, R4, 0xfffffffc, RZ, 0xc0, !PT ;  /* 0xfffffffc04057812 */ /* 0x000fe200078ec0ff */
[----:B------:R-:W-:-:S03]  /*9a20*/  IMAD R6, R59, c[0x0][0x2e0], RZ ;  /* 0x0000b8003b067a24 */ /* 0x000fc600078e02ff */
[----:B------:R-:W-:Y:S02]  /*9a30*/  IADD3 R4, P0, R5, R18, RZ ;  /* 0x0000001205047210 */ /* 0x000fe40007f1e0ff */
[----:B------:R-:W-:-:S03]  /*9a40*/  LOP3.LUT R7, R6, 0xfffffffc, RZ, 0xc0, !PT ;  /* 0xfffffffc06077812 */ /* 0x000fc600078ec0ff */
[--C-:B------:R-:W-:Y:S01]  /*9a50*/  IMAD.X R5, RZ, RZ, R19.reuse, P0 ;  /* 0x000000ffff057224 */ /* 0x100fe200000e0613 */
[----:B------:R-:W-:Y:S02]  /*9a60*/  IADD3 R59, R59, c[0x0][0x17c], RZ ;  /* 0x00005f003b3b7a10 */ /* 0x000fe40007ffe0ff */
[----:B------:R-:W-:Y:S02]  /*9a70*/  IADD3 R6, P0, R7, R18, RZ ;  /* 0x0000001207067210 */ /* 0x000fe40007f1e0ff */
[----:B------:R0:W2:Y:S01]  /*9a80*/  LDG.E R46, [R4.64] ;  /* 0x00000024042e7981 */ /* 0x0000a2000c1e1900 */
[C---:B------:R-:W-:Y:S02]  /*9a90*/  IMAD R8, R59.reuse, c[0x0][0x2e0], RZ ;  /* 0x0000b8003b087a24 */ /* 0x040fe400078e02ff */
[----:B------:R-:W-:Y:S01]  /*9aa0*/  IMAD.X R7, RZ, RZ, R19, P0 ;  /* 0x000000ffff077224 */ /* 0x000fe200000e0613 */
[----:B------:R-:W-:Y:S02]  /*9ab0*/  IADD3 R59, R59, c[0x0][0x17c], RZ ;  /* 0x00005f003b3b7a10 */ /* 0x000fe40007ffe0ff */
[----:B------:R-:W-:-:S02]  /*9ac0*/  LOP3.LUT R9, R8, 0xfffffffc, RZ, 0xc0, !PT ;  /* 0xfffffffc08097812 */ /* 0x000fc400078ec0ff */
[----:B------:R1:W3:Y:S02]  /*9ad0*/  LDG.E R6, [R6.64] ;  /* 0x0000002406067981 */ /* 0x0002e4000c1e1900 */
[----:B------:R-:W-:Y:S01]  /*9ae0*/  IADD3 R8, P0, R9, R18, RZ ;  /* 0x0000001209087210 */ /* 0x000fe20007f1e0ff */
[----:B0-----:R-:W-:-:S03]  /*9af0*/  IMAD R4, R59, c[0x0][0x2e0], RZ ;  /* 0x0000b8003b047a24 */ /* 0x001fc600078e02ff */
[----:B------:R-:W-:Y:S02]  /*9b00*/  IADD3.X R9, RZ, R19, RZ, P0, !PT ;  /* 0x00000013ff097210 */ /* 0x000fe400007fe4ff */
[----:B------:R-:W-:-:S03]  /*9b10*/  LOP3.LUT R5, R4, 0xfffffffc, RZ, 0xc0, !PT ;  /* 0xfffffffc04057812 */ /* 0x000fc600078ec0ff */
[----:B------:R0:W4:Y:S01]  /*9b20*/  LDG.E R8, [R8.64] ;  /* 0x0000002408087981 */ /* 0x000122000c1e1900 */
[----:B------:R-:W-:-:S05]  /*9b30*/  IADD3 R4, P0, R5, R18, RZ ;  /* 0x0000001205047210 */ /* 0x000fca0007f1e0ff */
[----:B------:R-:W-:-:S05]  /*9b40*/  IMAD.X R5, RZ, RZ, R19, P0 ;  /* 0x000000ffff057224 */ /* 0x000fca00000e0613 */
[----:B------:R5:W4:Y:S01]  /*9b50*/  LDG.E R4, [R4.64] ;  /* 0x0000002404047981 */ /* 0x000b22000c1e1900 */
[----:B------:R-:W-:-:S05]  /*9b60*/  IADD3 R59, R59, c[0x0][0x17c], RZ ;  /* 0x00005f003b3b7a10 */ /* 0x000fca0007ffe0ff */
[----:B-1----:R-:W-:-:S05]  /*9b70*/  IMAD R7, R44, 0x3, R59 ;  /* 0x000000032c077824 */ /* 0x002fca00078e023b */
[----:B------:R-:W-:Y:S02]  /*9b80*/  ISETP.GE.U32.AND P0, PT, R7, c[0x0][0x174], PT ;  /* 0x00005d0007007a0c */ /* 0x000fe40003f06070 */
[C---:B--2---:R-:W-:Y:S02]  /*9b90*/  PRMT R43, R46.reuse, 0x7770, RZ ;  /* 0x000077702e2b7816 */ /* 0x044fe400000000ff */
[C---:B------:R-:W-:Y:S02]  /*9ba0*/  PRMT R55, R46.reuse, 0x7771, RZ ;  /* 0x000077712e377816 */ /* 0x040fe400000000ff */
[C---:B------:R-:W-:Y:S02]  /*9bb0*/  PRMT R45, R46.reuse, 0x7772, RZ ;  /* 0x000077722e2d7816 */ /* 0x040fe400000000ff */
[----:B------:R-:W-:Y:S02]  /*9bc0*/  PRMT R46, R46, 0x7773, RZ ;  /* 0x000077732e2e7816 */ /* 0x000fe400000000ff */
[----:B------:R-:W-:-:S02]  /*9bd0*/  PRMT R48, R43, 0x8880, RZ ;  /* 0x000088802b307816 */ /* 0x000fc400000000ff */
[----:B------:R-:W-:Y:S02]  /*9be0*/  PRMT R47, R46, 0x8880, RZ ;  /* 0x000088802e2f7816 */ /* 0x000fe400000000ff */
[----:B------:R-:W-:Y:S02]  /*9bf0*/  PRMT R50, R55, 0x8880, RZ ;  /* 0x0000888037327816 */ /* 0x000fe400000000ff */
[----:B------:R-:W-:Y:S02]  /*9c00*/  LOP3.LUT R34, R34, R47, RZ, 0x3c, !PT ;  /* 0x0000002f22227212 */ /* 0x000fe400078e3cff */
[----:B------:R-:W-:Y:S02]  /*9c10*/  SHF.R.S32.HI R47, RZ, 0x1f, R47 ;  /* 0x0000001fff2f7819 */ /* 0x000fe4000001142f */
[----:B------:R-:W-:Y:S02]  /*9c20*/  PRMT R52, R45, 0x8880, RZ ;  /* 0x000088802d347816 */ /* 0x000fe400000000ff */
[----:B------:R-:W-:-:S02]  /*9c30*/  LOP3.LUT R41, R41, R48, RZ, 0x3c, !PT ;  /* 0x0000003029297212 */ /* 0x000fc400078e3cff */
[----:B-----5:R-:W-:Y:S02]  /*9c40*/  SHF.R.S32.HI R5, RZ, 0x1f, R48 ;  /* 0x0000001fff057819 */ /* 0x020fe40000011430 */
[----:B------:R-:W-:Y:S02]  /*9c50*/  LOP3.LUT R39, R39, R50, RZ, 0x3c, !PT ;  /* 0x0000003227277212 */ /* 0x000fe400078e3cff */
[----:B------:R-:W-:Y:S02]  /*9c60*/  SHF.R.S32.HI R7, RZ, 0x1f, R50 ;  /* 0x0000001fff077819 */ /* 0x000fe40000011432 */
[C---:B---3--:R-:W-:Y:S02]  /*9c70*/  PRMT R48, R6.reuse, 0x7771, RZ ;  /* 0x0000777106307816 */ /* 0x048fe400000000ff */
[C---:B------:R-:W-:Y:S02]  /*9c80*/  PRMT R49, R6.reuse, 0x7772, RZ ;  /* 0x0000777206317816 */ /* 0x040fe400000000ff */
[----:B------:R-:W-:-:S02]  /*9c90*/  PRMT R50, R6, 0x7773, RZ ;  /* 0x0000777306327816 */ /* 0x000fc400000000ff */
[----:B------:R-:W-:Y:S02]  /*9ca0*/  LOP3.LUT R36, R36, R47, RZ, 0x3c, !PT ;  /* 0x0000002f24247212 */ /* 0x000fe400078e3cff */
[----:B------:R-:W-:Y:S02]  /*9cb0*/  LOP3.LUT R37, R37, R52, RZ, 0x3c, !PT ;  /* 0x0000003425257212 */ /* 0x000fe400078e3cff */
[----:B0-----:R-:W-:Y:S02]  /*9cc0*/  SHF.R.S32.HI R9, RZ, 0x1f, R52 ;  /* 0x0000001fff097819 */ /* 0x001fe40000011434 */
[----:B------:R-:W-:Y:S02]  /*9cd0*/  PRMT R47, R6, 0x7770, RZ ;  /* 0x00007770062f7816 */ /* 0x000fe400000000ff */
[----:B------:R-:W-:Y:S02]  /*9ce0*/  PRMT R52, R48, 0x8880, RZ ;  /* 0x0000888030347816 */ /* 0x000fe400000000ff */
[----:B------:R-:W-:-:S02]  /*9cf0*/  PRMT R54, R49, 0x8880, RZ ;  /* 0x0000888031367816 */ /* 0x000fc400000000ff */
[----:B------:R-:W-:Y:S02]  /*9d00*/  PRMT R56, R50, 0x8880, RZ ;  /* 0x0000888032387816 */ /* 0x000fe400000000ff */
[----:B------:R-:W-:Y:S02]  /*9d10*/  LOP3.LUT R42, R42, R5, RZ, 0x3c, !PT ;  /* 0x000000052a2a7212 */ /* 0x000fe400078e3cff */
[----:B------:R-:W-:Y:S02]  /*9d20*/  LOP3.LUT R40, R40, R7, RZ, 0x3c, !PT ;  /* 0x0000000728287212 */ /* 0x000fe400078e3cff */
[----:B------:R-:W-:Y:S02]  /*9d30*/  PRMT R6, R47, 0x8880, RZ ;  /* 0x000088802f067816 */ /* 0x000fe400000000ff */
[----:B------:R-:W-:Y:S02]  /*9d40*/  LOP3.LUT R38, R38, R9, RZ, 0x3c, !PT ;  /* 0x0000000926267212 */ /* 0x000fe400078e3cff */
[----:B------:R-:W-:-:S02]  /*9d50*/  LOP3.LUT R31, R31, R52, RZ, 0x3c, !PT ;  /* 0x000000341f1f7212 */ /* 0x000fc400078e3cff */
[----:B------:R-:W-:Y:S02]  /*9d60*/  SHF.R.S32.HI R5, RZ, 0x1f, R52 ;  /* 0x0000001fff057819 */ /* 0x000fe40000011434 */
[----:B------:R-:W-:Y:S02]  /*9d70*/  SHF.R.S32.HI R7, RZ, 0x1f, R54 ;  /* 0x0000001fff077819 */ /* 0x000fe40000011436 */
[----:B------:R-:W-:Y:S02]  /*9d80*/  SHF.R.S32.HI R9, RZ, 0x1f, R56 ;  /* 0x0000001fff097819 */ /* 0x000fe40000011438 */
[C---:B----4-:R-:W-:Y:S02]  /*9d90*/  PRMT R52, R8.reuse, 0x7771, RZ ;  /* 0x0000777108347816 */ /* 0x050fe400000000ff */
[----:B------:R-:W-:Y:S02]  /*9da0*/  PRMT R53, R8, 0x7772, RZ ;  /* 0x0000777208357816 */ /* 0x000fe400000000ff */
[----:B------:R-:W-:-:S02]  /*9db0*/  LOP3.LUT R33, R33, R6, RZ, 0x3c, !PT ;  /* 0x0000000621217212 */ /* 0x000fc400078e3cff */
[----:B------:R-:W-:Y:S02]  /*9dc0*/  SHF.R.S32.HI R6, RZ, 0x1f, R6 ;  /* 0x0000001fff067819 */ /* 0x000fe40000011406 */
[----:B------:R-:W-:Y:S02]  /*9dd0*/  LOP3.LUT R29, R29, R54, RZ, 0x3c, !PT ;  /* 0x000000361d1d7212 */ /* 0x000fe400078e3cff */
[----:B------:R-:W-:Y:S02]  /*9de0*/  LOP3.LUT R30, R30, R7, RZ, 0x3c, !PT ;  /* 0x000000071e1e7212 */ /* 0x000fe400078e3cff */
[----:B------:R-:W-:Y:S02]  /*9df0*/  PRMT R51, R8, 0x7770, RZ ;  /* 0x0000777008337816 */ /* 0x000fe400000000ff */
[----:B------:R-:W-:Y:S02]  /*9e00*/  LOP3.LUT R28, R28, R9, RZ, 0x3c, !PT ;  /* 0x000000091c1c7212 */ /* 0x000fe400078e3cff */
[----:B------:R-:W-:-:S02]  /*9e10*/  PRMT R54, R8, 0x7773, RZ ;  /* 0x0000777308367816 */ /* 0x000fc400000000ff */
[----:B------:R-:W-:Y:S02]  /*9e20*/  PRMT R7, R52, 0x8880, RZ ;  /* 0x0000888034077816 */ /* 0x000fe400000000ff */
[----:B------:R-:W-:Y:S02]  /*9e30*/  PRMT R9, R53, 0x8880, RZ ;  /* 0x0000888035097816 */ /* 0x000fe400000000ff */
[----:B------:R-:W-:Y:S02]  /*9e40*/  LOP3.LUT R32, R32, R5, RZ, 0x3c, !PT ;  /* 0x0000000520207212 */ /* 0x000fe400078e3cff */
[----:B------:R-:W-:Y:S02]  /*9e50*/  LOP3.LUT R35, R35, R6, RZ, 0x3c, !PT ;  /* 0x0000000623237212 */ /* 0x000fe400078e3cff */
[----:B------:R-:W-:Y:S02]  /*9e60*/  PRMT R5, R51, 0x8880, RZ ;  /* 0x0000888033057816 */ /* 0x000fe400000000ff */
[----:B------:R-:W-:-:S02]  /*9e70*/  PRMT R61, R54, 0x8880, RZ ;  /* 0x00008880363d7816 */ /* 0x000fc400000000ff */
[----:B------:R-:W-:Y:S02]  /*9e80*/  SHF.R.S32.HI R6, RZ, 0x1f, R7 ;  /* 0x0000001fff067819 */ /* 0x000fe40000011407 */
[----:B------:R-:W-:Y:S02]  /*9e90*/  SHF.R.S32.HI R8, RZ, 0x1f, R9 ;  /* 0x0000001fff087819 */ /* 0x000fe40000011409 */
[----:B------:R-:W-:Y:S02]  /*9ea0*/  LOP3.LUT R27, R27, R56, RZ, 0x3c, !PT ;  /* 0x000000381b1b7212 */ /* 0x000fe400078e3cff */
[----:B------:R-:W-:Y:S02]  /*9eb0*/  LOP3.LUT R24, R24, R5, RZ, 0x3c, !PT ;  /* 0x0000000518187212 */ /* 0x000fe400078e3cff */
[----:B------:R-:W-:Y:S02]  /*9ec0*/  SHF.R.S32.HI R5, RZ, 0x1f, R5 ;  /* 0x0000001fff057819 */ /* 0x000fe40000011405 */
[----:B------:R-:W-:-:S02]  /*9ed0*/  LOP3.LUT R22, R22, R7, RZ, 0x3c, !PT ;  /* 0x0000000716167212 */ /* 0x000fc400078e3cff */
[----:B------:R-:W-:Y:S02]  /*9ee0*/  LOP3.LUT R20, R20, R9, RZ, 0x3c, !PT ;  /* 0x0000000914147212 */ /* 0x000fe400078e3cff */
[----:B------:R-:W-:Y:S02]  /*9ef0*/  SHF.R.S32.HI R56, RZ, 0x1f, R61 ;  /* 0x0000001fff387819 */ /* 0x000fe4000001143d */
[----:B------:R-:W-:Y:S02]  /*9f00*/  LOP3.LUT R23, R23, R6, RZ, 0x3c, !PT ;  /* 0x0000000617177212 */ /* 0x000fe400078e3cff */
[----:B------:R-:W-:Y:S02]  /*9f10*/  LOP3.LUT R21, R21, R8, RZ, 0x3c, !PT ;  /* 0x0000000815157212 */ /* 0x000fe400078e3cff */
[C---:B------:R-:W-:Y:S02]  /*9f20*/  PRMT R6, R4.reuse, 0x7770, RZ ;  /* 0x0000777004067816 */ /* 0x040fe400000000ff */
[----:B------:R-:W-:-:S02]  /*9f30*/  PRMT R7, R4, 0x7771, RZ ;  /* 0x0000777104077816 */ /* 0x000fc400000000ff */
[C---:B------:R-:W-:Y:S02]  /*9f40*/  PRMT R9, R4.reuse, 0x7773, RZ ;  /* 0x0000777304097816 */ /* 0x040fe400000000ff */
[----:B------:R-:W-:Y:S02]  /*9f50*/  PRMT R8, R4, 0x7772, RZ ;  /* 0x0000777204087816 */ /* 0x000fe400000000ff */
[----:B------:R-:W-:Y:S02]  /*9f60*/  LOP3.LUT R26, R26, R5, RZ, 0x3c, !PT ;  /* 0x000000051a1a7212 */ /* 0x000fe400078e3cff */
[----:B------:R-:W-:Y:S02]  /*9f70*/  LOP3.LUT R15, R15, R56, RZ, 0x3c, !PT ;  /* 0x000000380f0f7212 */ /* 0x000fe400078e3cff */
[----:B------:R-:W-:Y:S02]  /*9f80*/  LOP3.LUT R14, R14, R61, RZ, 0x3c, !PT ;  /* 0x0000003d0e0e7212 */ /* 0x000fe400078e3cff */
        /* <DEDUP_REMOVED lines=18> */
.L_x_2808:
[----:B------:R-:W-:Y:S02]  /*a0b0*/  PRMT R44, R55, 0x7610, R44 ;  /* 0x00007610372c7816 */ /* 0x000fe4000000002c */
.L_x_2807:
[----:B------:R-:W-:Y:S05]  /*a0c0*/  BSYNC B0 ;  /* 0x0000000000007941 */ /* 0x000fea0003800000 */
.L_x_2806:
        /* <DEDUP_REMOVED lines=27> */
[C---:B------:R-:W-:Y:S01]  /*a280*/  IADD3 R4, R55.reuse, c[0x0][0x17c], RZ ;  /* 0x00005f0037047a10 */ /* 0x040fe20007ffe0ff */
[----:B------:R-:W-:-:S03]  /*a290*/  IMAD R55, R55, c[0x0][0x2e0], RZ ;  /* 0x0000b80037377a24 */ /* 0x000fc600078e02ff */
[----:B------:R-:W-:Y:S02]  /*a2a0*/  ISETP.GE.U32.AND P1, PT, R4, c[0x0][0x174], PT ;  /* 0x00005d0004007a0c */ /* 0x000fe40003f26070 */
[----:B------:R-:W-:-:S11]  /*a2b0*/  LOP3.LUT R55, R55, 0xfffffffc, RZ, 0xc0, !PT ;  /* 0xfffffffc37377812 */ /* 0x000fd600078ec0ff */
[----:B------:R-:W-:-:S05]  /*a2c0*/  @!P1 IMAD R4, R4, c[0x0][0x2e0], RZ ;  /* 0x0000b80004049a24 */ /* 0x000fca00078e02ff */
[----:B------:R-:W-:-:S04]  /*a2d0*/  @!P1 LOP3.LUT R5, R4, 0xfffffffc, RZ, 0xc0, !PT ;  /* 0xfffffffc04059812 */ /* 0x000fc800078ec0ff */
[----:B------:R-:W-:-:S04]  /*a2e0*/  @!P1 IADD3 R4, P2, R5, R18, RZ ;  /* 0x0000001205049210 */ /* 0x000fc80007f5e0ff */
[----:B------:R-:W-:Y:S02]  /*a2f0*/  @!P1 IADD3.X R5, RZ, R19, RZ, P2, !PT ;  /* 0x00000013ff059210 */ /* 0x000fe400017fe4ff */
[----:B------:R-:W-:-:S03]  /*a300*/  IADD3 R18, P2, R55, R18, RZ ;  /* 0x0000001237127210 */ /* 0x000fc60007f5e0ff */
[----:B------:R-:W2:Y:S02]  /*a310*/  @!P1 LDG.E R4, [R4.64] ;  /* 0x0000002404049981 */ /* 0x000ea4000c1e1900 */
[----:B------:R-:W-:-:S05]  /*a320*/  IMAD.X R19, RZ, RZ, R19, P2 ;  /* 0x000000ffff137224 */ /* 0x000fca00010e0613 */
[----:B------:R-:W3:Y:S01]  /*a330*/  LDG.E R18, [R18.64] ;  /* 0x0000002412127981 */ /* 0x000ee2000c1e1900 */
[C---:B--2---:R-:W-:Y:S02]  /*a340*/  @!P1 PRMT R51, R4.reuse, 0x7770, RZ ;  /* 0x0000777004339816 */ /* 0x044fe400000000ff */
[C---:B------:R-:W-:Y:S02]  /*a350*/  @!P1 PRMT R52, R4.reuse, 0x7771, RZ ;  /* 0x0000777104349816 */ /* 0x040fe400000000ff */
[C---:B------:R-:W-:Y:S02]  /*a360*/  @!P1 PRMT R53, R4.reuse, 0x7772, RZ ;  /* 0x0000777204359816 */ /* 0x040fe400000000ff */
[----:B------:R-:W-:Y:S02]  /*a370*/  @!P1 PRMT R54, R4, 0x7773, RZ ;  /* 0x0000777304369816 */ /* 0x000fe400000000ff */
[----:B------:R-:W-:Y:S02]  /*a380*/  @!P1 PRMT R6, R51, 0x7610, R6 ;  /* 0x0000761033069816 */ /* 0x000fe40000000006 */
[----:B------:R-:W-:-:S02]  /*a390*/  @!P1 PRMT R7, R52, 0x7610, R7 ;  /* 0x0000761034079816 */ /* 0x000fc40000000007 */
[----:B------:R-:W-:Y:S02]  /*a3a0*/  @!P1 PRMT R8, R53, 0x7610, R8 ;  /* 0x0000761035089816 */ /* 0x000fe40000000008 */
[----:B------:R-:W-:Y:S02]  /*a3b0*/  @!P1 PRMT R9, R54, 0x7610, R9 ;  /* 0x0000761036099816 */ /* 0x000fe40000000009 */
[C---:B---3--:R-:W-:Y:S02]  /*a3c0*/  PRMT R51, R18.reuse, 0x7770, RZ ;  /* 0x0000777012337816 */ /* 0x048fe400000000ff */
[C---:B------:R-:W-:Y:S02]  /*a3d0*/  PRMT R52, R18.reuse, 0x7771, RZ ;  /* 0x0000777112347816 */ /* 0x040fe400000000ff */
[C---:B------:R-:W-:Y:S02]  /*a3e0*/  PRMT R53, R18.reuse, 0x7772, RZ ;  /* 0x0000777212357816 */ /* 0x040fe400000000ff */
[----:B------:R-:W-:-:S02]  /*a3f0*/  PRMT R54, R18, 0x7773, RZ ;  /* 0x0000777312367816 */ /* 0x000fc400000000ff */
.L_x_2811:
[----:B------:R-:W-:Y:S05]  /*a400*/  BSYNC B0 ;  /* 0x0000000000007941 */ /* 0x000fea0003800000 */
.L_x_2810:
[----:B------:R-:W-:Y:S01]  /*a410*/  BSSY B0, `(.L_x_2812) ;  /* 0x000005c000007945 */ /* 0x000fe20003800000 */
[----:B------:R-:W-:Y:S05]  /*a420*/  @P0 BRA `(.L_x_2813) ;  /* 0x000005a000000947 */ /* 0x000fea0003800000 */
[----:B------:R-:W-:Y:S02]  /*a430*/  IADD3 R59, R59, c[0x0][0x17c], RZ ;  /* 0x00005f003b3b7a10 */ /* 0x000fe40007ffe0ff */
[----:B------:R-:W-:-:S02]  /*a440*/  LOP3.LUT R44, R44, 0xffff, RZ, 0xc0, !PT ;  /* 0x0000ffff2c2c7812 */ /* 0x000fc400078ec0ff */
[----:B------:R-:W-:Y:S02]  /*a450*/  ISETP.GE.U32.AND P0, PT, R59, c[0x0][0x174], PT ;  /* 0x00005d003b007a0c */ /* 0x000fe40003f06070 */
[----:B------:R-:W-:Y:S02]  /*a460*/  LOP3.LUT R45, R45, 0xffff, RZ, 0xc0, !PT ;  /* 0x0000ffff2d2d7812 */ /* 0x000fe400078ec0ff */
[----:B------:R-:W-:Y:S02]  /*a470*/  LOP3.LUT R46, R46, 0xffff, RZ, 0xc0, !PT ;  /* 0x0000ffff2e2e7812 */ /* 0x000fe400078ec0ff */
[----:B------:R-:W-:Y:S02]  /*a480*/  LOP3.LUT R43, R43, 0xffff, RZ, 0xc0, !PT ;  /* 0x0000ffff2b2b7812 */ /* 0x000fe400078ec0ff */
[----:B------:R-:W-:Y:S02]  /*a490*/  PRMT R18, R44, 0x8880, RZ ;  /* 0x000088802c127816 */ /* 0x000fe400000000ff */
[----:B------:R-:W-:-:S02]  /*a4a0*/  PRMT R44, R45, 0x8880, RZ ;  /* 0x000088802d2c7816 */ /* 0x000fc400000000ff */
        /* <DEDUP_REMOVED lines=16> */
[----:B------:R-:W-:Y:S02]  /*a5b0*/  LOP3.LUT R47, R47, 0xffff, RZ, 0xc0, !PT ;  /* 0x0000ffff2f2f7812 */ /* 0x000fe400078ec0ff */
[----:B------:R-:W-:Y:S02]  /*a5c0*/  ISETP.GE.U32.AND P0, PT, R59, c[0x0][0x174], PT ;  /* 0x00005d003b007a0c */ /* 0x000fe40003f06070 */
[----:B------:R-:W-:Y:S02]  /*a5d0*/  LOP3.LUT R48, R48, 0xffff, RZ, 0xc0, !PT ;  /* 0x0000ffff30307812 */ /* 0x000fe400078ec0ff */
[----:B------:R-:W-:-:S02]  /*a5e0*/  LOP3.LUT R49, R49, 0xffff, RZ, 0xc0, !PT ;  /* 0x0000ffff31317812 */ /* 0x000fc400078ec0ff */
[----:B------:R-:W-:Y:S02]  /*a5f0*/  LOP3.LUT R50, R50, 0xffff, RZ, 0xc0, !PT ;  /* 0x0000ffff32327812 */ /* 0x000fe400078ec0ff */
        /* <DEDUP_REMOVED lines=42> */
[----:B------:R-:W-:Y:S02]  /*a8a0*/  PRMT R8, R8, 0x8880, RZ ;  /* 0x0000888008087816 */ /* 0x000fe400000000ff */
[----:B------:R-:W-:Y:S02]  /*a8b0*/  LOP3.LUT R6, R6, 0xffff, RZ, 0xc0, !PT ;  /* 0x0000ffff06067812 */ /* 0x000fe400078ec0ff */
[----:B------:R-:W-:-:S02]  /*a8c0*/  LOP3.LUT R7, R7, 0xffff, RZ, 0xc0, !PT ;  /* 0x0000ffff07077812 */ /* 0x000fc400078ec0ff */
[----:B------:R-:W-:Y:S01]  /*a8d0*/  PRMT R19, R9, 0x8880, RZ ;  /* 0x0000888009137816 */ /* 0x000fe200000000ff */
[----:B------:R-:W-:Y:S01]  /*a8e0*/  IMAD.MOV.U32 R9, RZ, RZ, R8 ;  /* 0x000000ffff097224 */ /* 0x000fe200078e0008 */
        /* <DEDUP_REMOVED lines=14> */
.L_x_2813:
[----:B------:R-:W-:Y:S05]  /*a9d0*/  BSYNC B0 ;  /* 0x0000000000007941 */ /* 0x000fea0003800000 */
.L_x_2812:
        /* <DEDUP_REMOVED lines=17> */
.L_x_2788:
        /* <DEDUP_REMOVED lines=68> */
.L_x_2817:
[----:B------:R-:W-:-:S04]  /*af30*/  LOP3.LUT R5, R6, 0xfffffffc, RZ, 0xc0, !PT ;  /* 0xfffffffc06057812 */ /* 0x000fc800078ec0ff */
[----:B------:R-:W-:Y:S02]  /*af40*/  IADD3 R4, P0, R5, R18, RZ ;  /* 0x0000001205047210 */ /* 0x000fe40007f1e0ff */
[----:B------:R-:W-:-:S03]  /*af50*/  IADD3 R8, R6, c[0x0][0x17c], RZ ;  /* 0x00005f0006087a10 */ /* 0x000fc60007ffe0ff */
[----:B------:R-:W-:Y:S01]  /*af60*/  IMAD.X R5, RZ, RZ, R19, P0 ;  /* 0x000000ffff057224 */ /* 0x000fe200000e0613 */
[----:B------:R-:W-:-:S04]  /*af70*/  LOP3.LUT R7, R8, 0xfffffffc, RZ, 0xc0, !PT ;  /* 0xfffffffc08077812 */ /* 0x000fc800078ec0ff */
[----:B------:R0:W2:Y:S01]  /*af80*/  LDG.E R49, [R4.64] ;  /* 0x0000002404317981 */ /* 0x0000a2000c1e1900 */
[----:B------:R-:W-:Y:S02]  /*af90*/  IADD3 R6, P0, R7, R18, RZ ;  /* 0x0000001207067210 */ /* 0x000fe40007f1e0ff */
[----:B------:R-:W-:Y:S02]  /*afa0*/  IADD3 R45, R8, c[0x0][0x17c], RZ ;  /* 0x00005f00082d7a10 */ /* 0x000fe40007ffe0ff */
[----:B------:R-:W-:Y:S02]  /*afb0*/  IADD3.X R7, RZ, R19, RZ, P0, !PT ;  /* 0x00000013ff077210 */ /* 0x000fe400007fe4ff */
[----:B------:R-:W-:-:S04]  /*afc0*/  LOP3.LUT R9, R45, 0xfffffffc, RZ, 0xc0, !PT ;  /* 0xfffffffc2d097812 */ /* 0x000fc800078ec0ff */
[----:B------:R1:W3:Y:S01]  /*afd0*/  LDG.E R7, [R6.64] ;  /* 0x0000002406077981 */ /* 0x0002e2000c1e1900 */
[----:B------:R-:W-:Y:S02]  /*afe0*/  IADD3 R8, P0, R9, R18, RZ ;  /* 0x0000001209087210 */ /* 0x000fe40007f1e0ff */
[----:B------:R-:W-:-:S03]  /*aff0*/  IADD3 R45, R45, c[0x0][0x17c], RZ ;  /* 0x00005f002d2d7a10 */ /* 0x000fc60007ffe0ff */
[----:B------:R-:W-:Y:S01]  /*b000*/  IMAD.X R9, RZ, RZ, R19, P0 ;  /* 0x000000ffff097224 */ /* 0x000fe200000e0613 */
[----:B0-----:R-:W-:-:S04]  /*b010*/  LOP3.LUT R5, R45, 0xfffffffc, RZ, 0xc0, !PT ;  /* 0xfffffffc2d057812 */ /* 0x001fc800078ec0ff */
[----:B------:R0:W4:Y:S01]  /*b020*/  LDG.E R8, [R8.64] ;  /* 0x0000002408087981 */ /* 0x000122000c1e1900 */
[----:B------:R-:W-:-:S05]  /*b030*/  IADD3 R4, P0, R5, R18, RZ ;  /* 0x0000001205047210 */ /* 0x000fca0007f1e0ff */
[----:B------:R-:W-:-:S05]  /*b040*/  IMAD.X R5, RZ, RZ, R19, P0 ;  /* 0x000000ffff057224 */ /* 0x000fca00000e0613 */
[----:B------:R5:W4:Y:S01]  /*b050*/  LDG.E R4, [R4.64] ;  /* 0x0000002404047981 */ /* 0x000b22000c1e1900 */
[----:B-1----:R-:W-:-:S05]  /*b060*/  IADD3 R6, R45, c[0x0][0x17c], RZ ;  /* 0x00005f002d067a10 */ /* 0x002fca0007ffe0ff */
[----:B------:R-:W-:-:S05]  /*b070*/  IMAD R45, R47, 0x3, R6 ;  /* 0x000000032f2d7824 */ /* 0x000fca00078e0206 */
[----:B------:R-:W-:Y:S02]  /*b080*/  ISETP.GE.U32.AND P0, PT, R45, c[0x0][0x174], PT ;  /* 0x00005d002d007a0c */ /* 0x000fe40003f06070 */
[C---:B--2---:R-:W-:Y:S02]  /*b090*/  PRMT R46, R49.reuse, 0x7770, RZ ;  /* 0x00007770312e7816 */ /* 0x044fe400000000ff */
[C---:B------:R-:W-:Y:S02]  /*b0a0*/  PRMT R58, R49.reuse, 0x7771, RZ ;  /* 0x00007771313a7816 */ /* 0x040fe400000000ff */
[C---:B------:R-:W-:Y:S02]  /*b0b0*/  PRMT R48, R49.reuse, 0x7772, RZ ;  /* 0x0000777231307816 */ /* 0x040fe400000000ff */
[----:B------:R-:W-:Y:S02]  /*b0c0*/  PRMT R49, R49, 0x7773, RZ ;  /* 0x0000777331317816 */ /* 0x000fe400000000ff */
[----:B------:R-:W-:-:S02]  /*b0d0*/  PRMT R50, R46, 0x8880, RZ ;  /* 0x000088802e327816 */ /* 0x000fc400000000ff */
[----:B------:R-:W-:Y:S02]  /*b0e0*/  PRMT R51, R49, 0x8880, RZ ;  /* 0x0000888031337816 */ /* 0x000fe400000000ff */
[----:B------:R-:W-:Y:S02]  /*b0f0*/  LOP3.LUT R43, R43, R50, RZ, 0x3c, !PT ;  /* 0x000000322b2b7212 */ /* 0x000fe400078e3cff */
[----:B------:R-:W-:Y:S02]  /*b100*/  LOP3.LUT R36, R36, R51, RZ, 0x3c, !PT ;  /* 0x0000003324247212 */ /* 0x000fe400078e3cff */
[----:B------:R-:W-:Y:S02]  /*b110*/  SHF.R.S32.HI R51, RZ, 0x1f, R51 ;  /* 0x0000001fff337819 */ /* 0x000fe40000011433 */
[----:B-----5:R-:W-:Y:S02]  /*b120*/  SHF.R.S32.HI R5, RZ, 0x1f, R50 ;  /* 0x0000001fff057819 */ /* 0x020fe40000011432 */
[----:B------:R-:W-:-:S02]  /*b130*/  LOP3.LUT R38, R38, R51, RZ, 0x3c, !PT ;  /* 0x0000003326267212 */ /* 0x000fc400078e3cff */
[----:B------:R-:W-:Y:S02]  /*b140*/  PRMT R52, R58, 0x8880, RZ ;  /* 0x000088803a347816 */ /* 0x000fe400000000ff */
[C---:B---3--:R-:W-:Y:S02]  /*b150*/  PRMT R50, R7.reuse, 0x7770, RZ ;  /* 0x0000777007327816 */ /* 0x048fe400000000ff */
[C---:B------:R-:W-:Y:S02]  /*b160*/  PRMT R51, R7.reuse, 0x7771, RZ ;  /* 0x0000777107337816 */ /* 0x040fe400000000ff */
[----:B------:R-:W-:Y:S02]  /*b170*/  PRMT R53, R7, 0x7773, RZ ;  /* 0x0000777307357816 */ /* 0x000fe400000000ff */
[----:B------:R-:W-:Y:S02]  /*b180*/  PRMT R54, R48, 0x8880, RZ ;  /* 0x0000888030367816 */ /* 0x000fe400000000ff */
[----:B------:R-:W-:-:S02]  /*b190*/  LOP3.LUT R44, R44, R5, RZ, 0x3c, !PT ;  /* 0x000000052c2c7212 */ /* 0x000fc400078e3cff */
[----:B------:R-:W-:Y:S02]  /*b1a0*/  LOP3.LUT R41, R41, R52, RZ, 0x3c, !PT ;  /* 0x0000003429297212 */ /* 0x000fe400078e3cff */
[----:B0-----:R-:W-:Y:S02]  /*b1b0*/  SHF.R.S32.HI R9, RZ, 0x1f, R52 ;  /* 0x0000001fff097819 */ /* 0x001fe40000011434 */
[----:B------:R-:W-:Y:S02]  /*b1c0*/  PRMT R5, R50, 0x8880, RZ ;  /* 0x0000888032057816 */ /* 0x000fe400000000ff */
[----:B------:R-:W-:Y:S02]  /*b1d0*/  PRMT R56, R51, 0x8880, RZ ;  /* 0x0000888033387816 */ /* 0x000fe400000000ff */
[----:B------:R-:W-:Y:S02]  /*b1e0*/  PRMT R52, R7, 0x7772, RZ ;  /* 0x0000777207347816 */ /* 0x000fe400000000ff */
[----:B------:R-:W-:-:S02]  /*b1f0*/  PRMT R7, R53, 0x8880, RZ ;  /* 0x0000888035077816 */ /* 0x000fc400000000ff */
[----:B------:R-:W-:Y:S02]  /*b200*/  LOP3.LUT R39, R39, R54, RZ, 0x3c, !PT ;  /* 0x0000003627277212 */ /* 0x000fe400078e3cff */
[----:B------:R-:W-:Y:S02]  /*b210*/  SHF.R.S32.HI R45, RZ, 0x1f, R54 ;  /* 0x0000001fff2d7819 */ /* 0x000fe40000011436 */
[----:B------:R-:W-:Y:S02]  /*b220*/  SHF.R.S32.HI R54, RZ, 0x1f, R5 ;  /* 0x0000001fff367819 */ /* 0x000fe40000011405 */
[----:B------:R-:W-:Y:S02]  /*b230*/  LOP3.LUT R33, R33, R56, RZ, 0x3c, !PT ;  /* 0x0000003821217212 */ /* 0x000fe400078e3cff */
[----:B------:R-:W-:Y:S02]  /*b240*/  SHF.R.S32.HI R56, RZ, 0x1f, R56 ;  /* 0x0000001fff387819 */ /* 0x000fe40000011438 */
[----:B------:R-:W-:-:S02]  /*b250*/  LOP3.LUT R29, R29, R7, RZ, 0x3c, !PT ;  /* 0x000000071d1d7212 */ /* 0x000fc400078e3cff */
[----:B------:R-:W-:Y:S02]  /*b260*/  SHF.R.S32.HI R7, RZ, 0x1f, R7 ;  /* 0x0000001fff077819 */ /* 0x000fe40000011407 */
[----:B------:R-:W-:Y:S02]  /*b270*/  PRMT R60, R52, 0x8880, RZ ;  /* 0x00008880343c7816 */ /* 0x000fe400000000ff */
[----:B------:R-:W-:Y:S02]  /*b280*/  LOP3.LUT R37, R37, R54, RZ, 0x3c, !PT ;  /* 0x0000003625257212 */ /* 0x000fe400078e3cff */
[C---:B----4-:R-:W-:Y:S02]  /*b290*/  PRMT R55, R8.reuse, 0x7771, RZ ;  /* 0x0000777108377816 */ /* 0x050fe400000000ff */
[----:B------:R-:W-:Y:S02]  /*b2a0*/  LOP3.LUT R35, R35, R56, RZ, 0x3c, !PT ;  /* 0x0000003823237212 */ /* 0x000fe400078e3cff */
[----:B------:R-:W-:-:S02]  /*b2b0*/  PRMT R54, R8, 0x7770, RZ ;  /* 0x0000777008367816 */ /* 0x000fc400000000ff */
[----:B------:R-:W-:Y:S02]  /*b2c0*/  PRMT R56, R8, 0x7772, RZ ;  /* 0x0000777208387816 */ /* 0x000fe400000000ff */
[----:B------:R-:W-:Y:S02]  /*b2d0*/  LOP3.LUT R34, R34, R5, RZ, 0x3c, !PT ;  /* 0x0000000522227212 */ /* 0x000fe400078e3cff */
[----:B------:R-:W-:Y:S02]  /*b2e0*/  LOP3.LUT R30, R30, R7, RZ, 0x3c, !PT ;  /* 0x000000071e1e7212 */ /* 0x000fe400078e3cff */
[----:B------:R-:W-:Y:S02]  /*b2f0*/  SHF.R.S32.HI R5, RZ, 0x1f, R60 ;  /* 0x0000001fff057819 */ /* 0x000fe4000001143c */
[----:B------:R-:W-:Y:S02]  /*b300*/  PRMT R57, R8, 0x7773, RZ ;  /* 0x0000777308397816 */ /* 0x000fe400000000ff */
[----:B------:R-:W-:-:S02]  /*b310*/  PRMT R7, R55, 0x8880, RZ ;  /* 0x0000888037077816 */ /* 0x000fc400000000ff */
[----:B------:R-:W-:Y:S02]  /*b320*/  LOP3.LUT R42, R42, R9, RZ, 0x3c, !PT ;  /* 0x000000092a2a7212 */ /* 0x000fe400078e3cff */
[----:B------:R-:W-:Y:S02]  /*b330*/  PRMT R8, R54, 0x8880, RZ ;  /* 0x0000888036087816 */ /* 0x000fe400000000ff */
[----:B------:R-:W-:Y:S02]  /*b340*/  PRMT R9, R56, 0x8880, RZ ;  /* 0x0000888038097816 */ /* 0x000fe400000000ff */
[----:B------:R-:W-:Y:S02]  /*b350*/  LOP3.LUT R40, R40, R45, RZ, 0x3c, !PT ;  /* 0x0000002d28287212 */ /* 0x000fe400078e3cff */
[----:B------:R-:W-:Y:S02]  /*b360*/  LOP3.LUT R32, R32, R5, RZ, 0x3c, !PT ;  /* 0x0000000520207212 */ /* 0x000fe400078e3cff */
[----:B------:R-:W-:-:S02]  /*b370*/  LOP3.LUT R24, R24, R7, RZ, 0x3c, !PT ;  /* 0x0000000718187212 */ /* 0x000fc400078e3cff */
[----:B------:R-:W-:Y:S02]  /*b380*/  PRMT R45, R57, 0x8880, RZ ;  /* 0x00008880392d7816 */ /* 0x000fe400000000ff */
[----:B------:R-:W-:Y:S02]  /*b390*/  LOP3.LUT R27, R27, R8, RZ, 0x3c, !PT ;  /* 0x000000081b1b7212 */ /* 0x000fe400078e3cff */
[----:B------:R-:W-:Y:S02]  /*b3a0*/  SHF.R.S32.HI R5, RZ, 0x1f, R8 ;  /* 0x0000001fff057819 */ /* 0x000fe40000011408 */
[----:B------:R-:W-:Y:S02]  /*b3b0*/  SHF.R.S32.HI R7, RZ, 0x1f, R7 ;  /* 0x0000001fff077819 */ /* 0x000fe40000011407 */
[----:B------:R-:W-:Y:S02]  /*b3c0*/  SHF.R.S32.HI R8, RZ, 0x1f, R9 ;  /* 0x0000001fff087819 */ /* 0x000fe40000011409 */
[----:B------:R-:W-:-:S02]  /*b3d0*/  LOP3.LUT R31, R31, R60, RZ, 0x3c, !PT ;  /* 0x0000003c1f1f7212 */ /* 0x000fc400078e3cff */
[----:B------:R-:W-:Y:S02]  /*b3e0*/  LOP3.LUT R22, R22, R9, RZ, 0x3c, !PT ;  /* 0x0000000916167212 */ /* 0x000fe400078e3cff */
[----:B------:R-:W-:Y:S02]  /*b3f0*/  LOP3.LUT R20, R20, R45, RZ, 0x3c, !PT ;  /* 0x0000002d14147212 */ /* 0x000fe400078e3cff */
[----:B------:R-:W-:Y:S02]  /*b400*/  SHF.R.S32.HI R60, RZ, 0x1f, R45 ;  /* 0x0000001fff3c7819 */ /* 0x000fe4000001142d */
[----:B------:R-:W-:Y:S02]  /*b410*/  LOP3.LUT R26, R26, R7, RZ, 0x3c, !PT ;  /* 0x000000071a1a7212 */ /* 0x000fe400078e3cff */
[----:B------:R-:W-:Y:S02]  /*b420*/  LOP3.LUT R23, R23, R8, RZ, 0x3c, !PT ;  /* 0x0000000817177212 */ /* 0x000fe400078e3cff */
[----:B------:R-:W-:-:S02]  /*b430*/  PRMT R7, R4, 0x7770, RZ ;  /* 0x0000777004077816 */ /* 0x000fc400000000ff */
[C---:B------:R-:W-:Y:S02]  /*b440*/  PRMT R9, R4.reuse, 0x7772, RZ ;  /* 0x0000777204097816 */ /* 0x040fe400000000ff */
[C---:B------:R-:W-:Y:S02]  /*b450*/  PRMT R45, R4.reuse, 0x7773, RZ ;  /* 0x00007773042d7816 */ /* 0x040fe400000000ff */
[----:B------:R-:W-:Y:S02]  /*b460*/  PRMT R8, R4, 0x7771, RZ ;  /* 0x0000777104087816 */ /* 0x000fe400000000ff */
[----:B------:R-:W-:Y:S02]  /*b470*/  LOP3.LUT R28, R28, R5, RZ, 0x3c, !PT ;  /* 0x000000051c1c7212 */ /* 0x000fe400078e3cff */
[----:B------:R-:W-:Y:S02]  /*b480*/  PRMT R4, R7, 0x8880, RZ ;  /* 0x0000888007047816 */ /* 0x000fe400000000ff */
[----:B------:R-:W-:-:S02]  /*b490*/  PRMT R59, R9, 0x8880, RZ ;  /* 0x00008880093b7816 */ /* 0x000fc400000000ff */
[----:B------:R-:W-:Y:S02]  /*b4a0*/  PRMT R5, R45, 0x8880, RZ ;  /* 0x000088802d057816 */ /* 0x000fe400000000ff */
[----:B------:R-:W-:Y:S02]  /*b4b0*/  PRMT R61, R8, 0x8880, RZ ;  /* 0x00008880083d7816 */ /* 0x000fe400000000ff */
[----:B------:R-:W-:Y:S02]  /*b4c0*/  LOP3.LUT R21, R21, R60, RZ, 0x3c, !PT ;  /* 0x0000003c15157212 */ /* 0x000fe400078e3cff */
        /* <DEDUP_REMOVED lines=14> */
.L_x_2816:
[----:B------:R-:W-:Y:S02]  /*b5b0*/  PRMT R47, R58, 0x7610, R47 ;  /* 0x000076103a2f7816 */ /* 0x000fe4000000002f */
.L_x_2815:
[----:B------:R-:W-:Y:S05]  /*b5c0*/  BSYNC B0 ;  /* 0x0000000000007941 */ /* 0x000fea0003800000 */
.L_x_2814:
[----:B------:R-:W-:Y:S01]  /*b5d0*/  ISETP.GE.U32.AND P0, PT, R6, c[0x0][0x174], PT ;  /* 0x00005d0006007a0c */ /* 0x000fe20003f06070 */
[----:B------:R-:W-:-:S12]  /*b5e0*/  BSSY B0, `(.L_x_2818) ;  /* 0x000002e000007945 */ /* 0x000fd80003800000 */
[----:B------:R-:W-:Y:S05]  /*b5f0*/  @P0 BRA `(.L_x_2819) ;  /* 0x000002c000000947 */ /* 0x000fea0003800000 */
[----:B------:R-:W-:-:S04]  /*b600*/  LOP3.LUT R5, R6, 0xfffffffc, RZ, 0xc0, !PT ;  /* 0xfffffffc06057812 */ /* 0x000fc800078ec0ff */
[----:B------:R-:W-:-:S04]  /*b610*/  IADD3 R4, P1, R5, R18, RZ ;  /* 0x0000001205047210 */ /* 0x000fc80007f3e0ff */
[----:B------:R-:W-:-:S05]  /*b620*/  IADD3.X R5, RZ, R19, RZ, P1, !PT ;  /* 0x00000013ff057210 */ /* 0x000fca0000ffe4ff */
        /* <DEDUP_REMOVED lines=19> */
[C---:B------:R-:W-:Y:S02]  /*b760*/  IADD3 R5, R58.reuse, c[0x0][0x17c], RZ ;  /* 0x00005f003a057a10 */ /* 0x040fe40007ffe0ff */
[----:B------:R-:W-:Y:S02]  /*b770*/  LOP3.LUT R55, R58, 0xfffffffc, RZ, 0xc0, !PT ;  /* 0xfffffffc3a377812 */ /* 0x000fe400078ec0ff */
[----:B------:R-:W-:-:S13]  /*b780*/  ISETP.GE.U32.AND P1, PT, R5, c[0x0][0x174], PT ;  /* 0x00005d0005007a0c */ /* 0x000fda0003f26070 */
[----:B------:R-:W-:-:S04]  /*b790*/  @!P1 LOP3.LUT R5, R5, 0xfffffffc, RZ, 0xc0, !PT ;  /* 0xfffffffc05059812 */ /* 0x000fc800078ec0ff */
[----:B------:R-:W-:-:S05]  /*b7a0*/  @!P1 IADD3 R4, P2, R5, R18, RZ ;  /* 0x0000001205049210 */ /* 0x000fca0007f5e0ff */
[----:B------:R-:W-:Y:S01]  /*b7b0*/  @!P1 IMAD.X R5, RZ, RZ, R19, P2 ;  /* 0x000000ffff059224 */ /* 0x000fe200010e0613 */
[----:B------:R-:W-:-:S04]  /*b7c0*/  IADD3 R18, P2, R55, R18, RZ ;  /* 0x0000001237127210 */ /* 0x000fc80007f5e0ff */
[----:B------:R-:W2:Y:S01]  /*b7d0*/  @!P1 LDG.E R4, [R4.64] ;  /* 0x0000002404049981 */ /* 0x000ea2000c1e1900 */
[----:B------:R-:W-:-:S05]  /*b7e0*/  IADD3.X R19, RZ, R19, RZ, P2, !PT ;  /* 0x00000013ff137210 */ /* 0x000fca00017fe4ff */
        /* <DEDUP_REMOVED lines=13> */
.L_x_2819:
[----:B------:R-:W-:Y:S05]  /*b8c0*/  BSYNC B0 ;  /* 0x0000000000007941 */ /* 0x000fea0003800000 */
.L_x_2818:
        /* <DEDUP_REMOVED lines=60> */
[----:B------:R-:W-:Y:S02]  /*bc90*/  LOP3.LUT R24, R24, R19, RZ, 0x3c, !PT ;  /* 0x0000001318187212 */ /* 0x000fe400078e3cff */
        /* <DEDUP_REMOVED lines=13> */
[----:B------:R-:W-:Y:S02]  /*bd70*/  LOP3.LUT R45, R45, 0xffff, RZ, 0xc0, !PT ;  /* 0x0000ffff2d2d7812 */ /* 0x000fe400078ec0ff */
[----:B------:R-:W-:-:S02]  /*bd80*/  PRMT R5, R7, 0x8880, RZ ;  /* 0x0000888007057816 */ /* 0x000fc400000000ff */
        /* <DEDUP_REMOVED lines=15> */
.L_x_2821:
[----:B------:R-:W-:Y:S05]  /*be80*/  BSYNC B0 ;  /* 0x0000000000007941 */ /* 0x000fea0003800000 */
.L_x_2820:
        /* <DEDUP_REMOVED lines=16> */
.L_x_2773:
[----:B------:R-:W-:Y:S05]  /*bf90*/  BSYNC B6 ;  /* 0x0000000000067941 */ /* 0x000fea0003800000 */
.L_x_2772:
        /* <DEDUP_REMOVED lines=10> */
[----:B------:R-:W-:Y:S01]  /*c040*/  IMAD.MOV.U32 R7, RZ, RZ, R53 ;  /* 0x000000ffff077224 */ /* 0x000fe200078e0035 */
[----:B------:R-:W-:Y:S01]  /*c050*/  LEA R13, R8, 0x10, 0x5 ;  /* 0x00000010080d7811 */ /* 0x000fe200078e28ff */
[----:B------:R-:W-:-:S03]  /*c060*/  IMAD.MOV.U32 R57, RZ, RZ, R3 ;  /* 0x000000ffff397224 */ /* 0x000fc600078e0003 */
[----:B------:R0:W-:Y:S01]  /*c070*/  STS.128 [R9+0x10], R4 ;  /* 0x0000100409007388 */ /* 0x0001e20000000c00 */
[----:B------:R-:W-:-:S03]  /*c080*/  ISETP.NE.AND P0, PT, RZ, UR4, PT ;  /* 0x00000004ff007c0c */ /* 0x000fc6000bf05270 */
[----:B------:R0:W-:Y:S10]  /*c090*/  STS.128 [R9+0x20], R56 ;  /* 0x0000203809007388 */ /* 0x0001f40000000c00 */
[----:B------:R-:W-:Y:S05]  /*c0a0*/  @!P0 BRA `(.L_x_2822) ;  /* 0x0000021000008947 */ /* 0x000fea0003800000 */
[----:B0-----:R-:W-:-:S05]  /*c0b0*/  IMAD.U32 R4, RZ, RZ, UR4 ;  /* 0x00000004ff047e24 */ /* 0x001fca000f8e00ff */
.L_x_2825:
[----:B------:R-:W-:Y:S01]  /*c0c0*/  IADD3 R5, R25, R4, RZ ;  /* 0x0000000419057210 */ /* 0x000fe20007ffe0ff */
        /* <DEDUP_REMOVED lines=25> */
[----:B------:R-:W-:-:S03]  /*c260*/  MOV R56, R0 ;  /* 0x0000000000387202 */ /* 0x000fc60000000f00 */
[----:B------:R0:W-:Y:S04]  /*c270*/  STS.128 [R13], R4 ;  /* 0x000000040d007388 */ /* 0x0001e80000000c00 */
[----:B------:R0:W-:Y:S02]  /*c280*/  STS.128 [R13+0x10], R56 ;  /* 0x000010380d007388 */ /* 0x0001e40000000c00 */
.L_x_2824:
[----:B------:R-:W-:Y:S05]  /*c290*/  BSYNC B0 ;  /* 0x0000000000007941 */ /* 0x000fea0003800000 */
.L_x_2823:
[----:B0-----:R-:W-:Y:S01]  /*c2a0*/  IMAD.MOV.U32 R4, RZ, RZ, R12 ;  /* 0x000000ffff047224 */ /* 0x001fe200078e000c */
[----:B------:R-:W-:Y:S05]  /*c2b0*/  @P1 BRA `(.L_x_2825) ;  /* 0xfffffe0000001947 */ /* 0x000fea000383ffff */
.L_x_2822:
        /* <DEDUP_REMOVED lines=15> */
[----:B------:R-:W-:Y:S01]  /*c3b0*/  SHF.R.S32.HI R9, RZ, 0x1, R8 ;  /* 0x00000001ff097819 */ /* 0x000fe20000011408 */
[----:B------:R-:W-:Y:S01]  /*c3c0*/  IMAD.MOV.U32 R57, RZ, RZ, R3 ;  /* 0x000000ffff397224 */ /* 0x000fe200078e0003 */
[----:B------:R0:W-:Y:S01]  /*c3d0*/  STS.128 [R11+0x10], R4 ;  /* 0x000010040b007388 */ /* 0x0001e20000000c00 */
[----:B------:R-:W-:Y:S01]  /*c3e0*/  HFMA2.MMA R8, -RZ, RZ, 0, 1.9073486328125e-06 ;  /* 0x00000020ff087435 */ /* 0x000fe200000001ff */
[----:B------:R-:W-:-:S02]  /*c3f0*/  ISETP.GE.AND P0, PT, R9, 0x20, PT ;  /* 0x000000200900780c */ /* 0x000fc40003f06270 */
[----:B------:R0:W-:Y:S11]  /*c400*/  STS.128 [R11+0x20], R56 ;  /* 0x000020380b007388 */ /* 0x0001f60000000c00 */
[----:B------:R-:W-:Y:S05]  /*c410*/  @!P0 BRA `(.L_x_2827) ;  /* 0x0000020000008947 */ /* 0x000fea0003800000 */
[----:B------:R-:W-:-:S04]  /*c420*/  IMAD.MOV.U32 R13, RZ, RZ, R9 ;  /* 0x000000ffff0d7224 */ /* 0x000fc800078e0009 */
.L_x_2830:
        /* <DEDUP_REMOVED lines=26> */
.L_x_2829:
[----:B------:R-:W-:Y:S05]  /*c5d0*/  BSYNC B0 ;  /* 0x0000000000007941 */ /* 0x000fea0003800000 */
.L_x_2828:
[----:B------:R-:W-:-:S04]  /*c5e0*/  SHF.R.S32.HI R13, RZ, 0x1, R13 ;  /* 0x00000001ff0d7819 */ /* 0x000fc8000001140d */
[----:B------:R-:W-:-:S13]  /*c5f0*/  ISETP.GE.AND P0, PT, R13, 0x20, PT ;  /* 0x000000200d00780c */ /* 0x000fda0003f06270 */
[----:B------:R-:W-:Y:S05]  /*c600*/  @P0 BRA `(.L_x_2830) ;  /* 0xfffffe2000000947 */ /* 0x000fea000383ffff */
[----:B------:R-:W-:-:S05]  /*c610*/  IMAD.MOV.U32 R8, RZ, RZ, 0x20 ;  /* 0x00000020ff087424 */ /* 0x000fca00078e00ff */
.L_x_2827:
[----:B------:R-:W-:Y:S01]  /*c620*/  ISETP.GE.AND P0, PT, R8, 0x2, PT ;  /* 0x000000020800780c */ /* 0x000fe20003f06270 */
[----:B------:R-:W-:Y:S01]  /*c630*/  WARPSYNC 0xffffffff ;  /* 0xffffffff00007948 */ /* 0x000fe20003800000 */
[----:B------:R-:W-:Y:S11]  /*c640*/  BAR.SYNC.DEFER_BLOCKING 0x0 ;  /* 0x0000000000007b1d */ /* 0x000ff60000010000 */
[----:B------:R-:W-:Y:S05]  /*c650*/  @!P0 BRA `(.L_x_2826) ;  /* 0x0000014000008947 */ /* 0x000fea0003800000 */
[----:B0-----:R-:W-:-:S05]  /*c660*/  IMAD.MOV.U32 R5, RZ, RZ, 0x1 ;  /* 0x00000001ff057424 */ /* 0x001fca00078e00ff */
.L_x_2831:
        /* <DEDUP_REMOVED lines=19> */
.L_x_2826:
[----:B------:R-:W-:Y:S01]  /*c7a0*/  ISETP.NE.AND P1, PT, RZ, c[0x0][0x344], PT ;  /* 0x0000d100ff007a0c */ /* 0x000fe20003f25270 */
[----:B------:R-:W-:-:S12]  /*c7b0*/  CS2R R28, SRZ ;  /* 0x00000000001c7805 */ /* 0x000fd8000001ff00 */
[----:B------:R-:W-:Y:S05]  /*c7c0*/  @!P1 BRA `(.L_x_2832) ;  /* 0x00000c8000009947 */ /* 0x000fea0003800000 */
[----:B0-----:R-:W-:Y:S01]  /*c7d0*/  HFMA2.MMA R6, -RZ, RZ, 0, 5.9604644775390625e-08 ;  /* 0x00000001ff067435 */ /* 0x001fe200000001ff */
[----:B------:R-:W-:Y:S02]  /*c7e0*/  IMAD.MOV.U32 R4, RZ, RZ, RZ ;  /* 0x000000ffff047224 */ /* 0x000fe400078e00ff */
        /* <DEDUP_REMOVED lines=198> */
.L_x_2832:
        /* <DEDUP_REMOVED lines=202> */
.L_x_2833:
        /* <DEDUP_REMOVED lines=203> */
.L_x_2834:
        /* <DEDUP_REMOVED lines=202> */
.L_x_2835:
        /* <DEDUP_REMOVED lines=216> */
.L_x_2837:
        /* <DEDUP_REMOVED lines=202> */
.L_x_2838:
        /* <DEDUP_REMOVED lines=203> */
.L_x_2839:
        /* <DEDUP_REMOVED lines=202> */
.L_x_2840:
        /* <DEDUP_REMOVED lines=11> */
.L_x_2842:
[----:B------:R-:W-:Y:S05]  /*12e60*/  BSYNC B0 ;  /* 0x0000000000007941 */ /* 0x000fea0003800000 */
.L_x_2841:
        /* <DEDUP_REMOVED lines=9> */
[----:B------:R-:W-:Y:S01]  /*12f00*/  IMAD.MOV.U32 R6, RZ, RZ, R0 ;  /* 0x000000ffff067224 */ /* 0x000fe200078e0000 */
[----:B------:R-:W-:Y:S01]  /*12f10*/  MOV R7, R3 ;  /* 0x0000000300077202 */ /* 0x000fe20000000f00 */
[----:B0-----:R-:W-:-:S08]  /*12f20*/  IMAD R5, R12, c[0x0][0x10], R5 ;  /* 0x000004000c057a24 */ /* 0x001fd000078e0205 */
[----:B------:R-:W-:-:S04]  /*12f30*/  @!P2 IMAD R5, R5, c[0x0][0x0], R2 ;  /* 0x000000000505aa24 */ /* 0x000fc800078e0202 */
[----:B------:R-:W-:-:S05]  /*12f40*/  IMAD.WIDE.U32 R4, R5, R4, c[0x0][0x560] ;  /* 0x0001580005047625 */ /* 0x000fca00078e0004 */
[----:B------:R0:W-:Y:S04]  /*12f50*/  STG.E.64 [R4.64], R26 ;  /* 0x0000001a04007986 */ /* 0x0001e8000c101b24 */
[----:B------:R0:W-:Y:S04]  /*12f60*/  STG.E.64 [R4.64+0x8], R52 ;  /* 0x0000083404007986 */ /* 0x0001e8000c101b24 */
[----:B------:R0:W-:Y:S04]  /*12f70*/  STG.E.64 [R4.64+0x10], R6 ;  /* 0x0000100604007986 */ /* 0x0001e8000c101b24 */
[----:B------:R0:W-:Y:S02]  /*12f80*/  STG.E.64 [R4.64+0x18], R58 ;  /* 0x0000183a04007986 */ /* 0x0001e4000c101b24 */
.L_x_2844:
[----:B------:R-:W-:Y:S05]  /*12f90*/  BSYNC B0 ;  /* 0x0000000000007941 */ /* 0x000fea0003800000 */
.L_x_2843:
        /* <DEDUP_REMOVED lines=31> */
.L_x_2846:
[----:B------:R-:W-:Y:S05]  /*13190*/  BSYNC B0 ;  /* 0x0000000000007941 */ /* 0x000fea0003800000 */
.L_x_2845:
[----:B------:R-:W-:Y:S01]  /*131a0*/  BAR.SYNC.DEFER_BLOCKING 0x0 ;  /* 0x0000000000007b1d */ /* 0x000fe20000010000 */
[----:B0-----:R-:W-:-:S04]  /*131b0*/  IADD3 R26, P2, R18, c[0x0][0x548], RZ ;  /* 0x00015200121a7a10 */ /* 0x001fc80007f5e0ff */
[----:B------:R-:W-:Y:S01]  /*131c0*/  IADD3.X R27, RZ, c[0x0][0x54c], RZ, P2, !PT ;  /* 0x00015300ff1b7a10 */ /* 0x000fe200017fe4ff */
[----:B------:R-:W0:Y:S02]  /*131d0*/  LDS.U8 R0, [RZ] ;  /* 0x00000000ff007984 */ /* 0x000e240000000000 */
        /* <DEDUP_REMOVED lines=30> */
.L_x_2851:
        /* <DEDUP_REMOVED lines=19> */
.L_x_2850:
[----:B------:R-:W-:Y:S05]  /*134f0*/  BSYNC B1 ;  /* 0x0000000000017941 */ /* 0x000fea0003800000 */
.L_x_2849:
[----:B------:R-:W-:Y:S05]  /*13500*/  BRA `(.L_x_2852) ;  /* 0x0000022000007947 */ /* 0x000fea0003800000 */
.L_x_2848:
        /* <DEDUP_REMOVED lines=15> */
.L_x_2853:
        /* <DEDUP_REMOVED lines=19> */
.L_x_2852:
[----:B------:R-:W-:Y:S05]  /*13730*/  BSYNC B0 ;  /* 0x0000000000007941 */ /* 0x000fea0003800000 */
.L_x_2847:
        /* <DEDUP_REMOVED lines=18> */
.L_x_2857:
        /* <DEDUP_REMOVED lines=30> */
.L_x_2856:
[----:B------:R-:W-:Y:S05]  /*13a40*/  BSYNC B0 ;  /* 0x0000000000007941 */ /* 0x000fea0003800000 */
.L_x_2855:
[----:B0-----:R-:W-:Y:S01]  /*13a50*/  MOV R12, R28 ;  /* 0x0000001c000c7202 */ /* 0x001fe20000000f00 */
[----:B------:R-:W-:Y:S05]  /*13a60*/  @P2 BRA `(.L_x_2857) ;  /* 0xfffffdf000002947 */ /* 0x000fea000383ffff */
.L_x_2854:
        /* <DEDUP_REMOVED lines=23> */
.L_x_2862:
        /* <DEDUP_REMOVED lines=27> */
.L_x_2861:
[----:B------:R-:W-:Y:S05]  /*13d90*/  BSYNC B0 ;  /* 0x0000000000007941 */ /* 0x000fea0003800000 */
.L_x_2860:
[----:B------:R-:W-:-:S04]  /*13da0*/  SHF.R.S32.HI R25, RZ, 0x1, R25 ;  /* 0x00000001ff197819 */ /* 0x000fc80000011419 */
[----:B------:R-:W-:-:S13]  /*13db0*/  ISETP.GE.AND P0, PT, R25, 0x20, PT ;  /* 0x000000201900780c */ /* 0x000fda0003f06270 */
[----:B------:R-:W-:Y:S05]  /*13dc0*/  @P0 BRA `(.L_x_2862) ;  /* 0xfffffe1000000947 */ /* 0x000fea000383ffff */
[----:B------:R-:W-:-:S09]  /*13dd0*/  HFMA2.MMA R25, -RZ, RZ, 0, 1.9073486328125e-06 ;  /* 0x00000020ff197435 */ /* 0x000fd200000001ff */
.L_x_2859:
[----:B------:R-:W-:Y:S01]  /*13de0*/  BAR.SYNC.DEFER_BLOCKING 0x0 ;  /* 0x0000000000007b1d */ /* 0x000fe20000010000 */
[----:B------:R-:W-:-:S13]  /*13df0*/  ISETP.GE.AND P0, PT, R25, 0x2, PT ;  /* 0x000000021900780c */ /* 0x000fda0003f06270 */
[----:B------:R-:W-:Y:S05]  /*13e00*/  @!P0 BRA `(.L_x_2858) ;  /* 0x0000014000008947 */ /* 0x000fea0003800000 */
[----:B------:R-:W-:-:S05]  /*13e10*/  IMAD.MOV.U32 R2, RZ, RZ, 0x1 ;  /* 0x00000001ff027424 */ /* 0x000fca00078e00ff */
.L_x_2863:
        /* <DEDUP_REMOVED lines=19> */
.L_x_2858:
        /* <DEDUP_REMOVED lines=21> */
.L_x_2865:
        /* <DEDUP_REMOVED lines=31> */
.L_x_2867:
        /* <DEDUP_REMOVED lines=24> */
.L_x_2868:
        /* <DEDUP_REMOVED lines=24> */
.L_x_2869:
        /* <DEDUP_REMOVED lines=24> */
.L_x_2870:
[----:B------:R-:W-:-:S05]  /*14710*/  IADD3 R18, P0, R18, c[0x0][0x548], RZ ;  /* 0x0001520012127a10 */ /* 0x000fca0007f1e0ff */
[----:B------:R-:W-:-:S05]  /*14720*/  IMAD.X R19, RZ, RZ, c[0x0][0x54c], P0 ;  /* 0x00015300ff137624 */ /* 0x000fca00000e06ff */
[----:B------:R-:W-:Y:S01]  /*14730*/  STG.E.64 [R18.64], R24 ;  /* 0x0000001812007986 */ /* 0x000fe2000c101b24 */
[----:B------:R-:W-:Y:S05]  /*14740*/  EXIT ;  /* 0x000000000000794d */ /* 0x000fea0003800000 */
.L_x_2866:
[----:B------:R-:W-:Y:S04]  /*14750*/  STG.E.64 [R10.64], R22 ;  /* 0x000000160a007986 */ /* 0x000fe8000c101b24 */
[----:B------:R-:W-:Y:S04]  /*14760*/  STG.E.64 [R10.64+0x8], R26 ;  /* 0x0000081a0a007986 */ /* 0x000fe8000c101b24 */
[----:B------:R-:W-:Y:S04]  /*14770*/  STG.E.64 [R10.64+0x10], R28 ;  /* 0x0000101c0a007986 */ /* 0x000fe8000c101b24 */
[----:B------:R-:W-:Y:S01]  /*14780*/  STG.E.64 [R10.64+0x18], R24 ;  /* 0x000018180a007986 */ /* 0x000fe2000c101b24 */
[----:B------:R-:W-:Y:S05]  /*14790*/  EXIT ;  /* 0x000000000000794d */ /* 0x000fea0003800000 */
.L_x_2864:
        /* <DEDUP_REMOVED lines=16> */
.L_x_2871:
        /* <DEDUP_REMOVED lines=31> */
.L_x_2873:
        /* <DEDUP_REMOVED lines=24> */
.L_x_2874:
        /* <DEDUP_REMOVED lines=24> */
.L_x_2875:
        /* <DEDUP_REMOVED lines=24> */
.L_x_2876:
[----:B------:R-:W-:-:S05]  /*14f10*/  IADD3 R18, P0, R18, c[0x0][0x548], RZ ;  /* 0x0001520012127a10 */ /* 0x000fca0007f1e0ff */
[----:B------:R-:W-:-:S05]  /*14f20*/  IMAD.X R19, RZ, RZ, c[0x0][0x54c], P0 ;  /* 0x00015300ff137624 */ /* 0x000fca00000e06ff */
[----:B------:R-:W-:Y:S01]  /*14f30*/  STG.E.64 [R18.64], R24 ;  /* 0x0000001812007986 */ /* 0x000fe2000c101b24 */
[----:B------:R-:W-:Y:S05]  /*14f40*/  EXIT ;  /* 0x000000000000794d */ /* 0x000fea0003800000 */
.L_x_2872:
[----:B------:R-:W-:Y:S04]  /*14f50*/  STG.E.64 [R34.64], R22 ;  /* 0x0000001622007986 */ /* 0x000fe8000c101b24 */
[----:B------:R-:W-:Y:S04]  /*14f60*/  STG.E.64 [R32.64], R28 ;  /* 0x0000001c20007986 */ /* 0x000fe8000c101b24 */
[----:B------:R-:W-:Y:S04]  /*14f70*/  STG.E.64 [R30.64], R36 ;  /* 0x000000241e007986 */ /* 0x000fe8000c101b24 */
[----:B------:R-:W-:Y:S01]  /*14f80*/  STG.E.64 [R26.64], R24 ;  /* 0x000000181a007986 */ /* 0x000fe2000c101b24 */
[----:B------:R-:W-:Y:S05]  /*14f90*/  EXIT ;  /* 0x000000000000794d */ /* 0x000fea0003800000 */
.L_x_2836:
        /* <DEDUP_REMOVED lines=28> */
.L_x_2878:
        /* <DEDUP_REMOVED lines=29> */
.L_x_2880:
        /* <DEDUP_REMOVED lines=24> */
.L_x_2881:
        /* <DEDUP_REMOVED lines=24> */
.L_x_2882:
        /* <DEDUP_REMOVED lines=24> */
.L_x_2883:
[----:B------:R-:W-:-:S04]  /*157b0*/  IADD3 R22, P0, R22, c[0x0][0x548], RZ ;  /* 0x0001520016167a10 */ /* 0x000fc80007f1e0ff */
[----:B------:R-:W-:-:S05]  /*157c0*/  IADD3.X R23, RZ, c[0x0][0x54c], RZ, P0, !PT ;  /* 0x00015300ff177a10 */ /* 0x000fca00007fe4ff */
[----:B------:R-:W-:Y:S01]  /*157d0*/  STG.E.64 [R22.64], R16 ;  /* 0x0000001016007986 */ /* 0x000fe2000c101b24 */
[----:B------:R-:W-:Y:S05]  /*157e0*/  EXIT ;  /* 0x000000000000794d */ /* 0x000fea0003800000 */
.L_x_2879:
[----:B------:R-:W-:Y:S04]  /*157f0*/  STG.E.64 [R10.64], R26 ;  /* 0x0000001a0a007986 */ /* 0x000fe8000c101b24 */
[----:B------:R-:W-:Y:S04]  /*15800*/  STG.E.64 [R10.64+0x8], R24 ;  /* 0x000008180a007986 */ /* 0x000fe8000c101b24 */
[----:B------:R-:W-:Y:S04]  /*15810*/  STG.E.64 [R10.64+0x10], R18 ;  /* 0x000010120a007986 */ /* 0x000fe8000c101b24 */
[----:B------:R-:W-:Y:S01]  /*15820*/  STG.E.64 [R10.64+0x18], R16 ;  /* 0x000018100a007986 */ /* 0x000fe2000c101b24 */
[----:B------:R-:W-:Y:S05]  /*15830*/  EXIT ;  /* 0x000000000000794d */ /* 0x000fea0003800000 */
.L_x_2877:
        /* <DEDUP_REMOVED lines=16> */
.L_x_2884:
        /* <DEDUP_REMOVED lines=29> */
.L_x_2886:
        /* <DEDUP_REMOVED lines=24> */
.L_x_2887:
        /* <DEDUP_REMOVED lines=24> */
.L_x_2888:
        /* <DEDUP_REMOVED lines=24> */
.L_x_2889:
[----:B------:R-:W-:-:S05]  /*15f90*/  IADD3 R22, P0, R22, c[0x0][0x548], RZ ;  /* 0x0001520016167a10 */ /* 0x000fca0007f1e0ff */
[----:B------:R-:W-:-:S05]  /*15fa0*/  IMAD.X R23, RZ, RZ, c[0x0][0x54c], P0 ;  /* 0x00015300ff177624 */ /* 0x000fca00000e06ff */
[----:B------:R-:W-:Y:S01]  /*15fb0*/  STG.E.64 [R22.64], R16 ;  /* 0x0000001016007986 */ /* 0x000fe2000c101b24 */
[----:B------:R-:W-:Y:S05]  /*15fc0*/  EXIT ;  /* 0x000000000000794d */ /* 0x000fea0003800000 */
.L_x_2885:
[----:B------:R-:W-:Y:S04]  /*15fd0*/  STG.E.64 [R4.64], R26 ;  /* 0x0000001a04007986 */ /* 0x000fe8000c101b24 */
[----:B------:R-:W-:Y:S04]  /*15fe0*/  STG.E.64 [R6.64], R24 ;  /* 0x0000001806007986 */ /* 0x000fe8000c101b24 */
[----:B------:R-:W-:Y:S04]  /*15ff0*/  STG.E.64 [R12.64], R18 ;  /* 0x000000120c007986 */ /* 0x000fe8000c101b24 */
[----:B------:R-:W-:Y:S01]  /*16000*/  STG.E.64 [R14.64], R16 ;  /* 0x000000100e007986 */ /* 0x000fe2000c101b24 */
[----:B------:R-:W-:Y:S05]  /*16010*/  EXIT ;  /* 0x000000000000794d */ /* 0x000fea0003800000 */
.L_x_2890:
        /* <DEDUP_REMOVED lines=14> */
.L_x_9893:


//--------------------- .text._ZN2at6native13reduce_kernelILi512ELi1ENS0_8ReduceOpIhNS0_14func_wrapper_tImZNS0_15xor_sum_functorIhvEclERNS_14TensorIteratorEEUlmmE_EEjmLi4ELi4EEEEEvT1_ --------------------------
	.section	.text._ZN2at6native13reduce_kernelILi512ELi1ENS0_8ReduceOpIhNS0_14func_wrapper_tImZNS0_15xor_sum_functorIhvEclERNS_14TensorIteratorEEUlmmE_EEjmLi4ELi4EEEEEvT1_,"ax",@progbits
	.sectioninfo	@"SHI_REGISTERS=30"
	.align	128
        .global         _ZN2at6native13reduce_kernelILi512ELi1ENS0_8ReduceOpIhNS0_14func_wrapper_tImZNS0_15xor_sum_functorIhvEclERNS_14TensorIteratorEEUlmmE_EEjmLi4ELi4EEEEEvT1_
        .type           _ZN2at6native13reduce_kernelILi512ELi1ENS0_8ReduceOpIhNS0_14func_wrapper_tImZNS0_15xor_sum_functorIhvEclERNS_14TensorIteratorEEUlmmE_EEjmLi4ELi4EEEEEvT1_,@function
        .size           _ZN2at6native13reduce_kernelILi512ELi1ENS0_8ReduceOpIhNS0_14func_wrapper_tImZNS0_15xor_sum_functorIhvEclERNS_14TensorIteratorEEUlmmE_EEjmLi4ELi4EEEEEvT1_,(.L_x_9894 - _ZN2at6native13reduce_kernelILi512ELi1ENS0_8ReduceOpIhNS0_14func_wrapper_tImZNS0_15xor_sum_functorIhvEclERNS_14TensorIteratorEEUlmmE_EEjmLi4ELi4EEEEEvT1_)
        .other          _ZN2at6native13reduce_kernelILi512ELi1ENS0_8ReduceOpIhNS0_14func_wrapper_tImZNS0_15xor_sum_functorIhvEclERNS_14TensorIteratorEEUlmmE_EEjmLi4ELi4EEEEEvT1_,@"STO_CUDA_ENTRY STV_DEFAULT"
_ZN2at6native13reduce_kernelILi512ELi1ENS0_8ReduceOpIhNS0_14func_wrapper_tImZNS0_15xor_sum_functorIhvEclERNS_14TensorIteratorEEUlmmE_EEjmLi4ELi4EEEEEvT1_:
.text._ZN2at6native13reduce_kernelILi512ELi1ENS0_8ReduceOpIhNS0_14func_wrapper_tImZNS0_15xor_sum_functorIhvEclERNS_14TensorIteratorEEUlmmE_EEjmLi4ELi4EEEEEvT1_:
        /* <DEDUP_REMOVED lines=208> */
.L_x_2891:
        /* <DEDUP_REMOVED lines=41> */
.L_x_2900:
[----:B------:R-:W-:Y:S05]  /*0f90*/  BSYNC B3 ;  /* 0x0000000000037941 */ /* 0x000fea0003800000 */
.L_x_2899:
        /* <DEDUP_REMOVED lines=8> */
[----:B------:R-:W-:Y:S02]  /*1020*/  MOV R6, c[0x0][0x16c] ;  /* 0x00005b0000067a02 */ /* 0x000fe40000000f00 */
[----:B--2---:R-:W-:Y:S02]  /*1030*/  LOP3.LUT R7, R2, c[0x0][0x168], RZ, 0x3c, !PT ;  /* 0x00005a0002077a12 */ /* 0x004fe400078e3cff */
.L_x_2898:
[----:B------:R-:W-:Y:S05]  /*1040*/  BSYNC B2 ;  /* 0x0000000000027941 */ /* 0x000fea0003800000 */
.L_x_2897:
[----:B------:R-:W-:Y:S02]  /*1050*/  IADD3 R25, P0, P1, R25, 0x4, R4 ;  /* 0x0000000419197810 */ /* 0x000fe4000791e004 */
[----:B------:R-:W-:Y:S02]  /*1060*/  IADD3 R12, R8, c[0x0][0x174], RZ ;  /* 0x00005d00080c7a10 */ /* 0x000fe40007ffe0ff */
[----:B------:R-:W-:Y:S02]  /*1070*/  IADD3.X R23, R23, RZ, R10, P0, P1 ;  /* 0x000000ff17177210 */ /* 0x000fe400007e240a */
[----:B------:R-:W-:Y:S02]  /*1080*/  IADD3 R12, R12, -0x4, RZ ;  /* 0xfffffffc0c0c7810 */ /* 0x000fe40007ffe0ff */
.L_x_2896:
[----:B------:R-:W-:Y:S05]  /*1090*/  BSYNC B1 ;  /* 0x0000000000017941 */ /* 0x000fea0003800000 */
.L_x_2895:
        /* <DEDUP_REMOVED lines=11> */
[----:B------:R-:W-:-:S05]  /*1150*/  IADD3.X R3, R23, c[0x0][0x544], RZ, P1, !PT ;  /* 0x0001510017037a10 */ /* 0x000fca0000ffe4ff */
[----:B------:R-:W-:Y:S05]  /*1160*/  @P0 BRA `(.L_x_2902) ;  /* 0x0000012000000947 */ /* 0x000fea0003800000 */
[----:B------:R-:W-:Y:S01]  /*1170*/  MOV R8, c[0x0][0x168] ;  /* 0x00005a0000087a02 */ /* 0x000fe20000000f00 */
[----:B------:R-:W-:Y:S01]  /*1180*/  IMAD.MOV.U32 R9, RZ, RZ, c[0x0][0x16c] ;  /* 0x00005b00ff097624 */ /* 0x000fe200078e00ff */
[----:B------:R-:W-:Y:S01]  /*1190*/  MOV R11, c[0x0][0x16c] ;  /* 0x00005b00000b7a02 */ /* 0x000fe20000000f00 */
[----:B------:R-:W-:Y:S02]  /*11a0*/  IMAD.MOV.U32 R10, RZ, RZ, c[0x0][0x168] ;  /* 0x00005a00ff0a7624 */ /* 0x000fe400078e00ff */
.L_x_2903:
        /* <DEDUP_REMOVED lines=9> */
[----:B------:R-:W-:-:S02]  /*1240*/  LOP3.LUT R7, R7, R14, RZ, 0x3c, !PT ;  /* 0x0000000e07077212 */ /* 0x000fc400078e3cff */
[----:B------:R-:W-:Y:S02]  /*1250*/  LOP3.LUT R10, R10, R13, RZ, 0x3c, !PT ;  /* 0x0000000d0a0a7212 */ /* 0x000fe400078e3cff */
[----:B------:R-:W-:Y:S02]  /*1260*/  LOP3.LUT R8, R8, R15, RZ, 0x3c, !PT ;  /* 0x0000000f08087212 */ /* 0x000fe400078e3cff */
[----:B------:R-:W-:Y:S01]  /*1270*/  LOP3.LUT R22, R22, R19, RZ, 0x3c, !PT ;  /* 0x0000001316167212 */ /* 0x000fe200078e3cff */
[----:B------:R-:W-:Y:S05]  /*1280*/  @!P0 BRA `(.L_x_2903) ;  /* 0xffffff2000008947 */ /* 0x000fea000383ffff */
.L_x_2902:
[----:B------:R-:W-:Y:S05]  /*1290*/  BSYNC B1 ;  /* 0x0000000000017941 */ /* 0x000fea0003800000 */
.L_x_2901:
        /* <DEDUP_REMOVED lines=8> */
.L_x_2905:
[----:B------:R-:W-:Y:S05]  /*1320*/  BSYNC B1 ;  /* 0x0000000000017941 */ /* 0x000fea0003800000 */
.L_x_2904:
[----:B------:R-:W-:Y:S01]  /*1330*/  PRMT R0, R4, 0x9910, RZ ;  /* 0x0000991004007816 */ /* 0x000fe200000000ff */
[----:B------:R-:W-:Y:S01]  /*1340*/  BSSY B1, `(.L_x_2906) ;  /* 0x000000c000017945 */ /* 0x000fe20003800000 */
[----:B------:R-:W-:Y:S02]  /*1350*/  IMAD.MOV.U32 R23, RZ, RZ, c[0x0][0x16c] ;  /* 0x00005b00ff177624 */ /* 0x000fe400078e00ff */
        /* <DEDUP_REMOVED lines=8> */
[----:B------:R-:W2:Y:S02]  /*13e0*/  LDG.E.U8 R2, [R2.64] ;  /* 0x0000002402027981 */ /* 0x000ea4000c1e1100 */
[----:B--2---:R-:W-:Y:S02]  /*13f0*/  LOP3.LUT R7, R7, R2, RZ, 0x3c, !PT ;  /* 0x0000000207077212 */ /* 0x004fe400078e3cff */
.L_x_2907:
[----:B------:R-:W-:Y:S05]  /*1400*/  BSYNC B1 ;  /* 0x0000000000017941 */ /* 0x000fea0003800000 */
.L_x_2906:
[----:B------:R-:W-:Y:S02]  /*1410*/  LOP3.LUT R7, R8, R10, R7, 0x96, !PT ;  /* 0x0000000a08077212 */ /* 0x000fe400078e9607 */
[----:B------:R-:W-:Y:S02]  /*1420*/  LOP3.LUT R6, R9, R11, R6, 0x96, !PT ;  /* 0x0000000b09067212 */ /* 0x000fe400078e9606 */
[----:B------:R-:W-:Y:S02]  /*1430*/  LOP3.LUT R22, R22, R7, RZ, 0x3c, !PT ;  /* 0x0000000716167212 */ /* 0x000fe400078e3cff */
[----:B------:R-:W-:Y:S01]  /*1440*/  LOP3.LUT R23, R23, R6, RZ, 0x3c, !PT ;  /* 0x0000000617177212 */ /* 0x000fe200078e3cff */
[----:B------:R-:W-:Y:S05]  /*1450*/  BRA `(.L_x_2893) ;  /* 0x00007c2000007947 */ /* 0x000fea0003800000 */
.L_x_2894:
[----:B------:R-:W-:-:S05]  /*1460*/  IMAD.MOV.U32 R0, RZ, RZ, 0x1 ;  /* 0x00000001ff007424 */ /* 0x000fca00078e00ff */
[C---:B------:R-:W-:Y:S02]  /*1470*/  ISETP.NE.AND P0, PT, R0.reuse, c[0x0][0x1b0], PT ;  /* 0x00006c0000007a0c */ /* 0x040fe40003f05270 */
[----:B------:R-:W-:-:S13]  /*1480*/  ISETP.EQ.AND P1, PT, R0, c[0x0][0x2e0], PT ;  /* 0x0000b80000007a0c */ /* 0x000fda0003f22270 */
[----:B------:R-:W-:Y:S05]  /*1490*/  @!P0 BRA P1, `(.L_x_2908) ;  /* 0x0000761000008947 */ /* 0x000fea0000800000 */
[----:B------:R-:W-:Y:S01]  /*14a0*/  MOV R18, c[0x0][0x17c] ;  /* 0x00005f0000127a02 */ /* 0x000fe20000000f00 */
[----:B------:R-:W-:Y:S01]  /*14b0*/  IMAD.MOV.U32 R22, RZ, RZ, c[0x0][0x168] ;  /* 0x00005a00ff167624 */ /* 0x000fe200078e00ff */
[----:B------:R-:W-:-:S03]  /*14c0*/  MOV R20, c[0x0][0x16c] ;  /* 0x00005b0000147a02 */ /* 0x000fc60000000f00 */
        /* <DEDUP_REMOVED lines=19> */
.L_x_2918:
[----:B0-----:R-:W-:Y:S01]  /*1600*/  HFMA2.MMA R12, -RZ, RZ, 0, 0 ;  /* 0x00000000ff0c7435 */ /* 0x001fe200000001ff */
[----:B------:R-:W-:Y:S01]  /*1610*/  IMAD.MOV.U32 R0, RZ, RZ, RZ ;  /* 0x000000ffff007224 */ /* 0x000fe200078e00ff */
[----:B------:R-:W-:Y:S08]  /*1620*/  @!P0 BRA `(.L_x_2913) ;  /* 0x00000df000008947 */ /* 0x000ff00003800000 */
[----:B------:R-:W-:Y:S01]  /*1630*/  MOV R3, R21 ;  /* 0x0000001500037202 */ /* 0x000fe20000000f00 */
        /* <DEDUP_REMOVED lines=222> */
.L_x_2913:
        /* <DEDUP_REMOVED lines=10> */
[----:B0-----:R-:W-:-:S04]  /*24c0*/  SHF.R.U32.HI R12, RZ, c[0x0][0x1bc], R0 ;  /* 0x00006f00ff0c7a19 */ /* 0x001fc80000011600 */
        /* <DEDUP_REMOVED lines=216> */
.L_x_2914:
[----:B------:R-:W-:-:S04]  /*3250*/  IADD3 R2, P1, P2, R0, c[0x0][0x540], R25 ;  /* 0x0001500000027a10 */ /* 0x000fc80007a3e019 */
[----:B------:R-:W-:-:S05]  /*3260*/  IADD3.X R3, RZ, c[0x0][0x544], R23, P1, P2 ;  /* 0x00015100ff037a10 */ /* 0x000fca0000fe4417 */
[----:B------:R1:W5:Y:S01]  /*3270*/  LDG.E.U8 R4, [R2.64] ;  /* 0x0000002402047981 */ /* 0x000362000c1e1100 */
[----:B------:R-:W-:Y:S01]  /*3280*/  IADD3 R21, R21, c[0x0][0x17c], RZ ;  /* 0x00005f0015157a10 */ /* 0x000fe20007ffe0ff */
[----:B0-----:R-:W-:Y:S01]  /*3290*/  IMAD.MOV.U32 R12, RZ, RZ, RZ ;  /* 0x000000ffff0c7224 */ /* 0x001fe200078e00ff */
[----:B------:R-:W-:Y:S01]  /*32a0*/  MOV R14, RZ ;  /* 0x000000ff000e7202 */ /* 0x000fe20000000f00 */
[----:B------:R-:W-:Y:S05]  /*32b0*/  @!P0 BRA `(.L_x_2915) ;  /* 0x00000de000008947 */ /* 0x000fea0003800000 */
[----:B-1----:R-:W-:Y:S01]  /*32c0*/  MOV R2, RZ ;  /* 0x000000ff00027202 */ /* 0x002fe20000000f00 */
        /* <DEDUP_REMOVED lines=221> */
.L_x_2915:
[----:B------:R-:W-:-:S04]  /*40a0*/  IADD3 R12, P1, P2, R12, c[0x0][0x540], R25 ;  /* 0x000150000c0c7a10 */ /* 0x000fc80007a3e019 */
[----:B------:R-:W-:-:S05]  /*40b0*/  IADD3.X R13, RZ, c[0x0][0x544], R23, P1, P2 ;  /* 0x00015100ff0d7a10 */ /* 0x000fca0000fe4417 */
[----:B------:R0:W5:Y:S01]  /*40c0*/  LDG.E.U8 R0, [R12.64] ;  /* 0x000000240c007981 */ /* 0x000162000c1e1100 */
[----:B------:R-:W-:Y:S01]  /*40d0*/  IADD3 R21, R21, c[0x0][0x17c], RZ ;  /* 0x00005f0015157a10 */ /* 0x000fe20007ffe0ff */
[----:B------:R-:W-:Y:S05]  /*40e0*/  @!P0 BRA `(.L_x_2916) ;  /* 0x00000de000008947 */ /* 0x000fea0003800000 */
[----:B-1----:R-:W-:Y:S01]  /*40f0*/  MOV R3, R21 ;  /* 0x0000001500037202 */ /* 0x002fe20000000f00 */
[----:B------:R-:W-:Y:S02]  /*4100*/  IMAD.MOV.U32 R2, RZ, RZ, RZ ;  /* 0x000000ffff027224 */ /* 0x000fe400078e00ff */
[----:B0-----:R-:W-:Y:S02]  /*4110*/  IMAD.MOV.U32 R12, RZ, RZ, c[0x0][0x1b0] ;  /* 0x00006c00ff0c7624 */ /* 0x001fe400078e00ff */
        /* <DEDUP_REMOVED lines=219> */
.L_x_2916:
[----:B------:R-:W-:-:S04]  /*4ed0*/  IADD3 R14, P1, P2, R14, c[0x0][0x540], R25 ;  /* 0x000150000e0e7a10 */ /* 0x000fc80007a3e019 */
[----:B------:R-:W-:-:S06]  /*4ee0*/  IADD3.X R15, RZ, c[0x0][0x544], R23, P1, P2 ;  /* 0x00015100ff0f7a10 */ /* 0x000fcc0000fe4417 */
[----:B------:R-:W2:Y:S01]  /*4ef0*/  LDG.E.U8 R15, [R14.64] ;  /* 0x000000240e0f7981 */ /* 0x000ea2000c1e1100 */
[----:B------:R-:W-:Y:S02]  /*4f00*/  IADD3 R21, R21, c[0x0][0x17c], RZ ;  /* 0x00005f0015157a10 */ /* 0x000fe40007ffe0ff */
[----:B-1----:R-:W-:Y:S02]  /*4f10*/  MOV R2, c[0x0][0x17c] ;  /* 0x00005f0000027a02 */ /* 0x002fe40000000f00 */
[----:B-----5:R-:W-:Y:S02]  /*4f20*/  LOP3.LUT R8, R8, 0xff, R5, 0x78, !PT ;  /* 0x000000ff08087812 */ /* 0x020fe400078e7805 */
[----:B------:R-:W-:Y:S01]  /*4f30*/  LOP3.LUT R9, R9, 0xff, R4, 0x78, !PT ;  /* 0x000000ff09097812 */ /* 0x000fe200078e7804 */
[----:B------:R-:W-:Y:S01]  /*4f40*/  IMAD R2, R2, 0x3, R21 ;  /* 0x0000000302027824 */ /* 0x000fe200078e0215 */
[----:B------:R-:W-:-:S04]  /*4f50*/  LOP3.LUT R11, R11, 0xff, R0, 0x78, !PT ;  /* 0x000000ff0b0b7812 */ /* 0x000fc800078e7800 */
[----:B------:R-:W-:Y:S02]  /*4f60*/  ISETP.GE.U32.AND P1, PT, R2, c[0x0][0x174], PT ;  /* 0x00005d0002007a0c */ /* 0x000fe40003f26070 */
[----:B--2---:R-:W-:-:S11]  /*4f70*/  LOP3.LUT R22, R22, 0xff, R15, 0x78, !PT ;  /* 0x000000ff16167812 */ /* 0x004fd600078e780f */
[----:B------:R-:W-:Y:S01]  /*4f80*/  @P1 CALL.REL.NOINC `(.L_x_2917) ;  /* 0x0000001000001944 */ /* 0x000fe20003c00000 */
[----:B------:R-:W-:Y:S05]  /*4f90*/  BRA `(.L_x_2918) ;  /* 0xffffc66000007947 */ /* 0x000fea000383ffff */
.L_x_2917:
[----:B------:R-:W-:Y:S05]  /*4fa0*/  BSYNC B2 ;  /* 0x0000000000027941 */ /* 0x000fea0003800000 */
.L_x_2912:
[----:B------:R-:W-:Y:S02]  /*4fb0*/  PRMT R3, R15, 0x7610, R3 ;  /* 0x000076100f037816 */ /* 0x000fe40000000003 */
.L_x_2911:
[----:B------:R-:W-:Y:S05]  /*4fc0*/  BSYNC B1 ;  /* 0x0000000000017941 */ /* 0x000fea0003800000 */
.L_x_2910:
[----:B------:R-:W-:Y:S01]  /*4fd0*/  ISETP.GE.U32.AND P0, PT, R21, c[0x0][0x174], PT ;  /* 0x00005d0015007a0c */ /* 0x000fe20003f06070 */
[----:B------:R-:W-:-:S12]  /*4fe0*/  BSSY B1, `(.L_x_2919) ;  /* 0x0000339000017945 */ /* 0x000fd80003800000 */
[----:B------:R-:W-:Y:S05]  /*4ff0*/  @P0 BRA `(.L_x_2920) ;  /* 0x0000337000000947 */ /* 0x000fea0003800000 */
[----:B------:R-:W-:Y:S01]  /*5000*/  ISETP.NE.AND P1, PT, RZ, c[0x0][0x1b0], PT ;  /* 0x00006c00ff007a0c */ /* 0x000fe20003f25270 */
[----:B------:R-:W-:-:S12]  /*5010*/  IMAD.MOV.U32 R18, RZ, RZ, RZ ;  /* 0x000000ffff127224 */ /* 0x000fd800078e00ff */
[----:B------:R-:W-:Y:S05]  /*5020*/  @!P1 BRA `(.L_x_2921) ;  /* 0x00000c7000009947 */ /* 0x000fea0003800000 */
[----:B0-----:R-:W-:Y:S01]  /*5030*/  MOV R12, RZ ;  /* 0x000000ff000c7202 */ /* 0x001fe20000000f00 */
        /* <DEDUP_REMOVED lines=198> */
.L_x_2921:
[----:B------:R-:W-:-:S04]  /*5ca0*/  IADD3 R18, P2, P3, R18, c[0x0][0x540], R25 ;  /* 0x0001500012127a10 */ /* 0x000fc80007b5e019 */
[----:B------:R-:W-:-:S05]  /*5cb0*/  IADD3.X R19, RZ, c[0x0][0x544], R23, P2, P3 ;  /* 0x00015100ff137a10 */ /* 0x000fca00017e6417 */
[----:B------:R1:W5:Y:S01]  /*5cc0*/  LDG.E.U8 R5, [R18.64] ;  /* 0x0000002412057981 */ /* 0x000362000c1e1100 */
[----:B------:R-:W-:-:S04]  /*5cd0*/  IADD3 R15, R21, c[0x0][0x17c], RZ ;  /* 0x00005f00150f7a10 */ /* 0x000fc80007ffe0ff */
[----:B------:R-:W-:-:S13]  /*5ce0*/  ISETP.GE.U32.AND P2, PT, R15, c[0x0][0x174], PT ;  /* 0x00005d000f007a0c */ /* 0x000fda0003f46070 */
[----:B------:R-:W-:Y:S05]  /*5cf0*/  @P2 BRA `(.L_x_2920) ;  /* 0x0000267000002947 */ /* 0x000fea0003800000 */
[----:B-1----:R-:W-:Y:S01]  /*5d00*/  MOV R4, RZ ;  /* 0x000000ff00047202 */ /* 0x002fe20000000f00 */
[----:B------:R-:W-:Y:S05]  /*5d10*/  @!P1 BRA `(.L_x_2922) ;  /* 0x00000c6000009947 */ /* 0x000fea0003800000 */
[----:B------:R-:W-:Y:S01]  /*5d20*/  IMAD.MOV.U32 R14, RZ, RZ, RZ ;  /* 0x000000ffff0e7224 */ /* 0x000fe200078e00ff */
[----:B------:R-:W-:-:S03]  /*5d30*/  MOV R2, c[0x0][0x1b0] ;  /* 0x00006c0000027a02 */ /* 0x000fc60000000f00 */
[----:B0-----:R-:W-:Y:S01]  /*5d40*/  IMAD.HI.U32 R12, R15, c[0x0][0x1b8], R14 ;  /* 0x00006e000f0c7a27 */ /* 0x001fe200078e000e */
        /* <DEDUP_REMOVED lines=195> */
.L_x_2922:
[----:B0-----:R-:W-:-:S04]  /*6980*/  IADD3 R12, P2, P3, R4, c[0x0][0x540], R25 ;  /* 0x00015000040c7a10 */ /* 0x001fc80007b5e019 */
[----:B------:R-:W-:-:S05]  /*6990*/  IADD3.X R13, RZ, c[0x0][0x544], R23, P2, P3 ;  /* 0x00015100ff0d7a10 */ /* 0x000fca00017e6417 */
[----:B------:R0:W5:Y:S01]  /*69a0*/  LDG.E.U8 R4, [R12.64] ;  /* 0x000000240c047981 */ /* 0x000162000c1e1100 */
[----:B------:R-:W-:-:S04]  /*69b0*/  IADD3 R15, R15, c[0x0][0x17c], RZ ;  /* 0x00005f000f0f7a10 */ /* 0x000fc80007ffe0ff */
[----:B------:R-:W-:-:S13]  /*69c0*/  ISETP.GE.U32.AND P2, PT, R15, c[0x0][0x174], PT ;  /* 0x00005d000f007a0c */ /* 0x000fda0003f46070 */
[----:B------:R-:W-:Y:S05]  /*69d0*/  @P2 BRA `(.L_x_2920) ;  /* 0x0000199000002947 */ /* 0x000fea0003800000 */
[----:B0-----:R-:W-:Y:S01]  /*69e0*/  MOV R2, RZ ;  /* 0x000000ff00027202 */ /* 0x001fe20000000f00 */
        /* <DEDUP_REMOVED lines=199> */
.L_x_2923:
[----:B------:R-:W-:-:S04]  /*7660*/  IADD3 R12, P2, P3, R2, c[0x0][0x540], R25 ;  /* 0x00015000020c7a10 */ /* 0x000fc80007b5e019 */
[----:B------:R-:W-:-:S05]  /*7670*/  IADD3.X R13, RZ, c[0x0][0x544], R23, P2, P3 ;  /* 0x00015100ff0d7a10 */ /* 0x000fca00017e6417 */
[----:B------:R0:W5:Y:S01]  /*7680*/  LDG.E.U8 R0, [R12.64] ;  /* 0x000000240c007981 */ /* 0x000162000c1e1100 */
[----:B------:R-:W-:-:S04]  /*7690*/  IADD3 R15, R15, c[0x0][0x17c], RZ ;  /* 0x00005f000f0f7a10 */ /* 0x000fc80007ffe0ff */
[----:B------:R-:W-:-:S13]  /*76a0*/  ISETP.GE.U32.AND P2, PT, R15, c[0x0][0x174], PT ;  /* 0x00005d000f007a0c */ /* 0x000fda0003f46070 */
[----:B------:R-:W-:Y:S05]  /*76b0*/  @P2 BRA `(.L_x_2920) ;  /* 0x00000cb000002947 */ /* 0x000fea0003800000 */
[----:B0-----:R-:W-:Y:S01]  /*76c0*/  MOV R18, RZ ;  /* 0x000000ff00127202 */ /* 0x001fe20000000f00 */
[----:B------:R-:W-:Y:S05]  /*76d0*/  @!P1 BRA `(.L_x_2924) ;  /* 0x00000c6000009947 */ /* 0x000fea0003800000 */
        /* <DEDUP_REMOVED lines=198> */
.L_x_2924:
[----:B------:R-:W-:-:S04]  /*8340*/  IADD3 R18, P1, P2, R18, c[0x0][0x540], R25 ;  /* 0x0001500012127a10 */ /* 0x000fc80007a3e019 */
[----:B------:R-:W-:-:S05]  /*8350*/  IADD3.X R19, RZ, c[0x0][0x544], R23, P1, P2 ;  /* 0x00015100ff137a10 */ /* 0x000fca0000fe4417 */
[----:B------:R0:W5:Y:S04]  /*8360*/  LDG.E.U8 R3, [R18.64] ;  /* 0x0000002412037981 */ /* 0x000168000c1e1100 */
.L_x_2920:
[----:B01----:R-:W-:Y:S05]  /*8370*/  BSYNC B1 ;  /* 0x0000000000017941 */ /* 0x003fea0003800000 */
.L_x_2919:
[----:B------:R-:W-:Y:S01]  /*8380*/  BSSY B1, `(.L_x_2925) ;  /* 0x000000e000017945 */ /* 0x000fe20003800000 */
[----:B------:R-:W-:Y:S05]  /*8390*/  @P0 BRA `(.L_x_2926) ;  /* 0x000000c000000947 */ /* 0x000fea0003800000 */
[----:B------:R-:W-:Y:S02]  /*83a0*/  IADD3 R2, R21, c[0x0][0x17c], RZ ;  /* 0x00005f0015027a10 */ /* 0x000fe40007ffe0ff */
[----:B-----5:R-:W-:Y:S02]  /*83b0*/  LOP3.LUT R8, R8, 0xff, R5, 0x78, !PT ;  /* 0x000000ff08087812 */ /* 0x020fe400078e7805 */
[----:B------:R-:W-:-:S13]  /*83c0*/  ISETP.GE.U32.AND P0, PT, R2, c[0x0][0x174], PT ;  /* 0x00005d0002007a0c */ /* 0x000fda0003f06070 */
[----:B------:R-:W-:Y:S05]  /*83d0*/  @P0 BRA `(.L_x_2926) ;  /* 0x0000008000000947 */ /* 0x000fea0003800000 */
[----:B------:R-:W-:Y:S02]  /*83e0*/  IADD3 R2, R2, c[0x0][0x17c], RZ ;  /* 0x00005f0002027a10 */ /* 0x000fe40007ffe0ff */
[----:B------:R-:W-:Y:S02]  /*83f0*/  LOP3.LUT R9, R9, 0xff, R4, 0x78, !PT ;  /* 0x000000ff09097812 */ /* 0x000fe400078e7804 */
[----:B------:R-:W-:-:S13]  /*8400*/  ISETP.GE.U32.AND P0, PT, R2, c[0x0][0x174], PT ;  /* 0x00005d0002007a0c */ /* 0x000fda0003f06070 */
[----:B------:R-:W-:Y:S05]  /*8410*/  @P0 BRA `(.L_x_2926) ;  /* 0x0000004000000947 */ /* 0x000fea0003800000 */
[----:B------:R-:W-:Y:S02]  /*8420*/  IADD3 R2, R2, c[0x0][0x17c], RZ ;  /* 0x00005f0002027a10 */ /* 0x000fe40007ffe0ff */
[----:B------:R-:W-:Y:S02]  /*8430*/  LOP3.LUT R11, R11, 0xff, R0, 0x78, !PT ;  /* 0x000000ff0b0b7812 */ /* 0x000fe400078e7800 */
[----:B------:R-:W-:-:S13]  /*8440*/  ISETP.GE.U32.AND P0, PT, R2, c[0x0][0x174], PT ;  /* 0x00005d0002007a0c */ /* 0x000fda0003f06070 */
[----:B------:R-:W-:Y:S02]  /*8450*/  @!P0 LOP3.LUT R22, R22, 0xff, R3, 0x78, !PT ;  /* 0x000000ff16168812 */ /* 0x000fe400078e7803 */
.L_x_2926:
[----:B------:R-:W-:Y:S05]  /*8460*/  BSYNC B1 ;  /* 0x0000000000017941 */ /* 0x000fea0003800000 */
.L_x_2925:
[----:B------:R-:W-:Y:S02]  /*8470*/  LOP3.LUT R9, R11, R9, R8, 0x96, !PT ;  /* 0x000000090b097212 */ /* 0x000fe400078e9608 */
[----:B------:R-:W-:Y:S02]  /*8480*/  LOP3.LUT R7, R10, R7, R6, 0x96, !PT ;  /* 0x000000070a077212 */ /* 0x000fe400078e9606 */
[----:B------:R-:W-:Y:S02]  /*8490*/  LOP3.LUT R22, R22, R9, RZ, 0x3c, !PT ;  /* 0x0000000916167212 */ /* 0x000fe400078e3cff */
[----:B------:R-:W-:Y:S01]  /*84a0*/  LOP3.LUT R23, R20, R7, RZ, 0x3c, !PT ;  /* 0x0000000714177212 */ /* 0x000fe200078e3cff */
[----:B------:R-:W-:Y:S05]  /*84b0*/  BRA `(.L_x_2893) ;  /* 0x00000bc000007947 */ /* 0x000fea0003800000 */
.L_x_2909:
        /* <DEDUP_REMOVED lines=16> */
.L_x_2930:
        /* <DEDUP_REMOVED lines=11> */
[--C-:B------:R-:W-:Y:S02]  /*8670*/  IADD3 R8, P0, P1, R8, c[0x0][0x540], R25.reuse ;  /* 0x0001500008087a10 */ /* 0x100fe4000791e019 */
[----:B------:R-:W-:Y:S01]  /*8680*/  IADD3 R10, P2, P3, R10, c[0x0][0x540], R25 ;  /* 0x000150000a0a7a10 */ /* 0x000fe20007b5e019 */
[----:B------:R-:W2:Y:S01]  /*8690*/  LDG.E.U8 R5, [R4.64] ;  /* 0x0000002404057981 */ /* 0x000ea2000c1e1100 */
[--C-:B------:R-:W-:Y:S02]  /*86a0*/  IADD3.X R9, RZ, c[0x0][0x544], R23.reuse, P0, P1 ;  /* 0x00015100ff097a10 */ /* 0x100fe400007e2417 */
[----:B------:R-:W-:Y:S01]  /*86b0*/  IADD3.X R11, RZ, c[0x0][0x544], R23, P2, P3 ;  /* 0x00015100ff0b7a10 */ /* 0x000fe200017e6417 */
[----:B------:R-:W3:Y:S04]  /*86c0*/  LDG.E.U8 R6, [R6.64] ;  /* 0x0000002406067981 */ /* 0x000ee8000c1e1100 */
[----:B------:R-:W4:Y:S04]  /*86d0*/  LDG.E.U8 R15, [R8.64] ;  /* 0x00000024080f7981 */ /* 0x000f28000c1e1100 */
[----:B------:R-:W5:Y:S01]  /*86e0*/  LDG.E.U8 R11, [R10.64] ;  /* 0x000000240a0b7981 */ /* 0x000f62000c1e1100 */
[----:B------:R-:W-:-:S05]  /*86f0*/  IADD3 R21, R21, c[0x0][0x17c], RZ ;  /* 0x00005f0015157a10 */ /* 0x000fca0007ffe0ff */
[----:B------:R-:W-:-:S05]  /*8700*/  IMAD R19, R18, 0x3, R21 ;  /* 0x0000000312137824 */ /* 0x000fca00078e0215 */
[----:B------:R-:W-:Y:S02]  /*8710*/  ISETP.GE.U32.AND P0, PT, R19, c[0x0][0x174], PT ;  /* 0x00005d0013007a0c */ /* 0x000fe40003f06070 */
[----:B--2---:R-:W-:Y:S02]  /*8720*/  LOP3.LUT R12, R12, 0xff, R5, 0x78, !PT ;  /* 0x000000ff0c0c7812 */ /* 0x004fe400078e7805 */
[----:B---3--:R-:W-:Y:S02]  /*8730*/  LOP3.LUT R3, R3, 0xff, R6, 0x78, !PT ;  /* 0x000000ff03037812 */ /* 0x008fe400078e7806 */
[----:B----4-:R-:W-:Y:S02]  /*8740*/  LOP3.LUT R0, R0, 0xff, R15, 0x78, !PT ;  /* 0x000000ff00007812 */ /* 0x010fe400078e780f */
[----:B-----5:R-:W-:-:S05]  /*8750*/  LOP3.LUT R22, R22, 0xff, R11, 0x78, !PT ;  /* 0x000000ff16167812 */ /* 0x020fca00078e780b */
[----:B------:R-:W-:Y:S05]  /*8760*/  @!P0 BRA `(.L_x_2930) ;  /* 0xfffffe5000008947 */ /* 0x000fea000383ffff */
[----:B------:R-:W-:Y:S05]  /*8770*/  BSYNC B2 ;  /* 0x0000000000027941 */ /* 0x000fea0003800000 */
.L_x_2929:
[----:B------:R-:W-:Y:S02]  /*8780*/  PRMT R9, R5, 0x7610, R9 ;  /* 0x0000761005097816 */ /* 0x000fe40000000009 */
[----:B------:R-:W-:Y:S02]  /*8790*/  PRMT R8, R6, 0x7610, R8 ;  /* 0x0000761006087816 */ /* 0x000fe40000000008 */
.L_x_2928:
[----:B------:R-:W-:Y:S05]  /*87a0*/  BSYNC B1 ;  /* 0x0000000000017941 */ /* 0x000fea0003800000 */
.L_x_2927:
        /* <DEDUP_REMOVED lines=27> */
.L_x_2932:
[----:B0-----:R-:W-:Y:S05]  /*8960*/  BSYNC B1 ;  /* 0x0000000000017941 */ /* 0x001fea0003800000 */
.L_x_2931:
        /* <DEDUP_REMOVED lines=14> */
.L_x_2934:
[----:B------:R-:W-:Y:S05]  /*8a50*/  BSYNC B1 ;  /* 0x0000000000017941 */ /* 0x000fea0003800000 */
.L_x_2933:
[----:B------:R-:W-:Y:S02]  /*8a60*/  LOP3.LUT R3, R0, R3, R12, 0x96, !PT ;  /* 0x0000000300037212 */ /* 0x000fe400078e960c */
[----:B------:R-:W-:Y:S02]  /*8a70*/  LOP3.LUT R13, R2, R13, R14, 0x96, !PT ;  /* 0x0000000d020d7212 */ /* 0x000fe400078e960e */
[----:B------:R-:W-:Y:S02]  /*8a80*/  LOP3.LUT R22, R22, R3, RZ, 0x3c, !PT ;  /* 0x0000000316167212 */ /* 0x000fe400078e3cff */
[----:B------:R-:W-:Y:S01]  /*8a90*/  LOP3.LUT R23, R20, R13, RZ, 0x3c, !PT ;  /* 0x0000000d14177212 */ /* 0x000fe200078e3cff */
[----:B------:R-:W-:Y:S05]  /*8aa0*/  BRA `(.L_x_2893) ;  /* 0x000005d000007947 */ /* 0x000fea0003800000 */
.L_x_2908:
        /* <DEDUP_REMOVED lines=21> */
.L_x_2938:
[C---:B------:R-:W-:Y:S02]  /*8c00*/  IADD3 R4, R20.reuse, c[0x0][0x17c], RZ ;  /* 0x00005f0014047a10 */ /* 0x040fe40007ffe0ff */
[----:B------:R-:W-:Y:S02]  /*8c10*/  IADD3 R2, P0, P1, R20, c[0x0][0x540], R25 ;  /* 0x0001500014027a10 */ /* 0x000fe4000791e019 */
[----:B------:R-:W-:-:S02]  /*8c20*/  IADD3 R6, R4, c[0x0][0x17c], RZ ;  /* 0x00005f0004067a10 */ /* 0x000fc40007ffe0ff */
[----:B------:R-:W-:Y:S02]  /*8c30*/  IADD3 R4, P2, P3, R4, c[0x0][0x540], R25 ;  /* 0x0001500004047a10 */ /* 0x000fe40007b5e019 */
[C---:B------:R-:W-:Y:S02]  /*8c40*/  IADD3 R20, R6.reuse, c[0x0][0x17c], RZ ;  /* 0x00005f0006147a10 */ /* 0x040fe40007ffe0ff */
[--C-:B------:R-:W-:Y:S02]  /*8c50*/  IADD3.X R3, RZ, c[0x0][0x544], R23.reuse, P0, P1 ;  /* 0x00015100ff037a10 */ /* 0x100fe400007e2417 */
[----:B------:R-:W-:Y:S02]  /*8c60*/  IADD3.X R5, RZ, c[0x0][0x544], R23, P2, P3 ;  /* 0x00015100ff057a10 */ /* 0x000fe400017e6417 */
[--C-:B------:R-:W-:Y:S01]  /*8c70*/  IADD3 R6, P0, P1, R6, c[0x0][0x540], R25.reuse ;  /* 0x0001500006067a10 */ /* 0x100fe2000791e019 */
[----:B------:R-:W2:Y:S01]  /*8c80*/  LDG.E.U8 R2, [R2.64] ;  /* 0x0000002402027981 */ /* 0x000ea2000c1e1100 */
[----:B------:R-:W-:-:S02]  /*8c90*/  IADD3 R8, P2, P3, R20, c[0x0][0x540], R25 ;  /* 0x0001500014087a10 */ /* 0x000fc40007b5e019 */
[--C-:B------:R-:W-:Y:S01]  /*8ca0*/  IADD3.X R7, RZ, c[0x0][0x544], R23.reuse, P0, P1 ;  /* 0x00015100ff077a10 */ /* 0x100fe200007e2417 */
[----:B------:R-:W3:Y:S01]  /*8cb0*/  LDG.E.U8 R5, [R4.64] ;  /* 0x0000002404057981 */ /* 0x000ee2000c1e1100 */
[----:B------:R-:W-:-:S03]  /*8cc0*/  IADD3.X R9, RZ, c[0x0][0x544], R23, P2, P3 ;  /* 0x00015100ff097a10 */ /* 0x000fc600017e6417 */
        /* <DEDUP_REMOVED lines=11> */
.L_x_2937:
[----:B------:R-:W-:Y:S02]  /*8d80*/  PRMT R6, R2, 0x7610, R6 ;  /* 0x0000761002067816 */ /* 0x000fe40000000006 */
[----:B------:R-:W-:Y:S02]  /*8d90*/  PRMT R9, R5, 0x7610, R9 ;  /* 0x0000761005097816 */ /* 0x000fe40000000009 */
[----:B------:R-:W-:Y:S02]  /*8da0*/  PRMT R8, R22, 0x7610, R8 ;  /* 0x0000761016087816 */ /* 0x000fe40000000008 */
[----:B------:R-:W-:Y:S02]  /*8db0*/  PRMT R7, R21, 0x7610, R7 ;  /* 0x0000761015077816 */ /* 0x000fe40000000007 */
.L_x_2936:
[----:B------:R-:W-:Y:S05]  /*8dc0*/  BSYNC B1 ;  /* 0x0000000000017941 */ /* 0x000fea0003800000 */
.L_x_2935:
        /* <DEDUP_REMOVED lines=23> */
.L_x_2940:
[----:B0-----:R-:W-:Y:S05]  /*8f40*/  BSYNC B1 ;  /* 0x0000000000017941 */ /* 0x001fea0003800000 */
.L_x_2939:
        /* <DEDUP_REMOVED lines=14> */
.L_x_2942:
[----:B------:R-:W-:Y:S05]  /*9030*/  BSYNC B1 ;  /* 0x0000000000017941 */ /* 0x000fea0003800000 */
.L_x_2941:
[----:B------:R-:W-:Y:S02]  /*9040*/  LOP3.LUT R11, R11, R14, R15, 0x96, !PT ;  /* 0x0000000e0b0b7212 */ /* 0x000fe400078e960f */
[----:B------:R-:W-:Y:S02]  /*9050*/  LOP3.LUT R13, R12, R13, R18, 0x96, !PT ;  /* 0x0000000d0c0d7212 */ /* 0x000fe400078e9612 */
[----:B------:R-:W-:Y:S02]  /*9060*/  LOP3.LUT R22, R0, R11, RZ, 0x3c, !PT ;  /* 0x0000000b00167212 */ /* 0x000fe400078e3cff */
[----:B------:R-:W-:Y:S02]  /*9070*/  LOP3.LUT R23, R10, R13, RZ, 0x3c, !PT ;  /* 0x0000000d0a177212 */ /* 0x000fe400078e3cff */
.L_x_2893:
[----:B------:R-:W-:Y:S05]  /*9080*/  BSYNC B0 ;  /* 0x0000000000007941 */ /* 0x000fea0003800000 */
.L_x_2892:
        /* <DEDUP_REMOVED lines=9> */
.L_x_2944:
        /* <DEDUP_REMOVED lines=12> */
.L_x_2943:
        /* <DEDUP_REMOVED lines=15> */
.L_x_2947:
        /* <DEDUP_REMOVED lines=13> */
.L_x_2946:
[----:B0-----:R-:W-:Y:S01]  /*93a0*/  BAR.SYNC.DEFER_BLOCKING 0x0 ;  /* 0x0000000000007b1d */ /* 0x001fe20000010000 */
[----:B------:R-:W-:-:S13]  /*93b0*/  ISETP.GE.AND P0, PT, R0, 0x2, PT ;  /* 0x000000020000780c */ /* 0x000fda0003f06270 */
[----:B------:R-:W-:Y:S05]  /*93c0*/  @!P0 BRA `(.L_x_2945) ;  /* 0x0000008000008947 */ /* 0x000fea0003800000 */
[----:B------:R-:W-:-:S05]  /*93d0*/  IMAD.MOV.U32 R3, RZ, RZ, 0x1 ;  /* 0x00000001ff037424 */ /* 0x000fca00078e00ff */
.L_x_2948:
[----:B------:R-:W0:Y:S04]  /*93e0*/  SHFL.DOWN PT, R2, R23, R3, 0x1f ;  /* 0x08001f0317027589 */ /* 0x000e2800000e0000 */
[----:B------:R1:W2:Y:S02]  /*93f0*/  SHFL.DOWN PT, R5, R22, R3, 0x1f ;  /* 0x08001f0316057589 */ /* 0x0002a400000e0000 */
[----:B-1----:R-:W-:-:S04]  /*9400*/  SHF.L.U32 R3, R3, 0x1, RZ ;  /* 0x0000000103037819 */ /* 0x002fc800000006ff */
[----:B------:R-:W-:Y:S02]  /*9410*/  ISETP.GE.AND P0, PT, R3, R0, PT ;  /* 0x000000000300720c */ /* 0x000fe40003f06270 */
[----:B0-----:R-:W-:Y:S02]  /*9420*/  LOP3.LUT R23, R2, R23, RZ, 0x3c, !PT ;  /* 0x0000001702177212 */ /* 0x001fe400078e3cff */
[----:B--2---:R-:W-:-:S09]  /*9430*/  LOP3.LUT R22, R5, R22, RZ, 0x3c, !PT ;  /* 0x0000001605167212 */ /* 0x004fd200078e3cff */
[----:B------:R-:W-:Y:S05]  /*9440*/  @!P0 BRA `(.L_x_2948) ;  /* 0xffffff9000008947 */ /* 0x000fea000383ffff */
.L_x_2945:
[----:B------:R-:W-:Y:S01]  /*9450*/  ISETP.NE.AND P1, PT, RZ, c[0x0][0x344], PT ;  /* 0x0000d100ff007a0c */ /* 0x000fe20003f25270 */
[----:B------:R-:W-:-:S12]  /*9460*/  IMAD.MOV.U32 R18, RZ, RZ, RZ ;  /* 0x000000ffff127224 */ /* 0x000fd800078e00ff */
[----:B------:R-:W-:Y:S05]  /*9470*/  @!P1 BRA `(.L_x_2949) ;  /* 0x00000c7000009947 */ /* 0x000fea0003800000 */
[----:B------:R-:W-:Y:S01]  /*9480*/  HFMA2.MMA R16, -RZ, RZ, 0, 0 ;  /* 0x00000000ff107435 */ /* 0x000fe200000001ff */
[----:B-----5:R-:W-:-:S05]  /*9490*/  IMAD.MOV.U32 R0, RZ, RZ, 0x1 ;  /* 0x00000001ff007424 */ /* 0x020fca00078e00ff */
        /* <DEDUP_REMOVED lines=197> */
.L_x_2949:
[----:B------:R-:W-:Y:S01]  /*a0f0*/  ISETP.NE.U32.AND P0, PT, RZ, c[0x0][0x558], PT ;  /* 0x00015600ff007a0c */ /* 0x000fe20003f05070 */
[----:B-----5:R-:W-:Y:S01]  /*a100*/  CS2R R2, SRZ ;  /* 0x0000000000027805 */ /* 0x020fe2000001ff00 */
        /* <DEDUP_REMOVED lines=213> */
.L_x_2951:
        /* <DEDUP_REMOVED lines=11> */
.L_x_2953:
[----:B------:R-:W-:Y:S05]  /*af10*/  BSYNC B0 ;  /* 0x0000000000007941 */ /* 0x000fea0003800000 */
.L_x_2952:
        /* <DEDUP_REMOVED lines=12> */
.L_x_2955:
[----:B------:R-:W-:Y:S05]  /*afe0*/  BSYNC B0 ;  /* 0x0000000000007941 */ /* 0x000fea0003800000 */
.L_x_2954:
        /* <DEDUP_REMOVED lines=30> */
.L_x_2957:
[----:B------:R-:W-:Y:S05]  /*b1d0*/  BSYNC B0 ;  /* 0x0000000000007941 */ /* 0x000fea0003800000 */
.L_x_2956:
        /* <DEDUP_REMOVED lines=22> */
.L_x_2962:
        /* <DEDUP_REMOVED lines=10> */
.L_x_2961:
[----:B------:R-:W-:Y:S05]  /*b3e0*/  BSYNC B1 ;  /* 0x0000000000017941 */ /* 0x000fea0003800000 */
.L_x_2960:
[----:B------:R-:W-:Y:S05]  /*b3f0*/  BRA `(.L_x_2963) ;  /* 0x000000d000007947 */ /* 0x000fea0003800000 */
.L_x_2959:
[----:B------:R-:W-:-:S13]  /*b400*/  ISETP.GE.U32.AND P0, PT, R24, c[0x0][0x184], PT ;  /* 0x0000610018007a0c */ /* 0x000fda0003f06070 */
[----:B------:R-:W-:Y:S05]  /*b410*/  @P0 BRA `(.L_x_2963) ;  /* 0x000000b000000947 */ /* 0x000fea0003800000 */
[----:B------:R-:W-:-:S03]  /*b420*/  IMAD.MOV.U32 R9, RZ, RZ, R24 ;  /* 0x000000ffff097224 */ /* 0x000fc600078e0018 */
.L_x_2964:
        /* <DEDUP_REMOVED lines=10> */
.L_x_2963:
[----:B------:R-:W-:Y:S05]  /*b4d0*/  BSYNC B0 ;  /* 0x0000000000007941 */ /* 0x000fea0003800000 */
.L_x_2958:
        /* <DEDUP_REMOVED lines=8> */
.L_x_2966:
        /* <DEDUP_REMOVED lines=12> */
.L_x_2965:
        /* <DEDUP_REMOVED lines=12> */
.L_x_2969:
        /* <DEDUP_REMOVED lines=13> */
.L_x_2968:
[----:B------:R-:W-:Y:S01]  /*b7b0*/  BAR.SYNC.DEFER_BLOCKING 0x0 ;  /* 0x0000000000007b1d */ /* 0x000fe20000010000 */
[----:B------:R-:W-:-:S13]  /*b7c0*/  ISETP.GE.AND P0, PT, R6, 0x2, PT ;  /* 0x000000020600780c */ /* 0x000fda0003f06270 */
[----:B------:R-:W-:Y:S05]  /*b7d0*/  @!P0 BRA `(.L_x_2967) ;  /* 0x0000008000008947 */ /* 0x000fea0003800000 */
[----:B------:R-:W-:-:S05]  /*b7e0*/  IMAD.MOV.U32 R7, RZ, RZ, 0x1 ;  /* 0x00000001ff077424 */ /* 0x000fca00078e00ff */
.L_x_2970:
[----:B------:R-:W0:Y:S04]  /*b7f0*/  SHFL.DOWN PT, R0, R17, R7, 0x1f ;  /* 0x08001f0711007589 */ /* 0x000e2800000e0000 */
[----:B------:R1:W2:Y:S02]  /*b800*/  SHFL.DOWN PT, R9, R16, R7, 0x1f ;  /* 0x08001f0710097589 */ /* 0x0002a400000e0000 */
[----:B-1----:R-:W-:-:S04]  /*b810*/  SHF.L.U32 R7, R7, 0x1, RZ ;  /* 0x0000000107077819 */ /* 0x002fc800000006ff */
[----:B------:R-:W-:Y:S02]  /*b820*/  ISETP.GE.AND P0, PT, R7, R6, PT ;  /* 0x000000060700720c */ /* 0x000fe40003f06270 */
[----:B0-----:R-:W-:Y:S02]  /*b830*/  LOP3.LUT R17, R0, R17, RZ, 0x3c, !PT ;  /* 0x0000001100117212 */ /* 0x001fe400078e3cff */
[----:B--2---:R-:W-:-:S09]  /*b840*/  LOP3.LUT R16, R9, R16, RZ, 0x3c, !PT ;  /* 0x0000001009107212 */ /* 0x004fd200078e3cff */
[----:B------:R-:W-:Y:S05]  /*b850*/  @!P0 BRA `(.L_x_2970) ;  /* 0xffffff9000008947 */ /* 0x000fea000383ffff */
.L_x_2967:
        /* <DEDUP_REMOVED lines=12> */
.L_x_2972:
        /* <DEDUP_REMOVED lines=23> */
.L_x_2974:
[----:B------:R-:W-:-:S05]  /*ba90*/  IADD3 R18, P0, R18, c[0x0][0x548], RZ ;  /* 0x0001520012127a10 */ /* 0x000fca0007f1e0ff */
[----:B------:R-:W-:-:S05]  /*baa0*/  IMAD.X R19, RZ, RZ, c[0x0][0x54c], P0 ;  /* 0x00015300ff137624 */ /* 0x000fca00000e06ff */
[----:B------:R-:W-:Y:S01]  /*bab0*/  STG.E.64 [R18.64], R16 ;  /* 0x0000001012007986 */ /* 0x000fe2000c101b24 */
[----:B------:R-:W-:Y:S05]  /*bac0*/  EXIT ;  /* 0x000000000000794d */ /* 0x000fea0003800000 */
.L_x_2973:
[----:B------:R-:W-:Y:S01]  /*bad0*/  STG.E.64 [R2.64], R16 ;  /* 0x0000001002007986 */ /* 0x000fe2000c101b24 */
[----:B------:R-:W-:Y:S05]  /*bae0*/  EXIT ;  /* 0x000000000000794d */ /* 0x000fea0003800000 */
.L_x_2971:
[----:B------:R-:W-:Y:S01]  /*baf0*/  ISETP.NE.AND P0, PT, RZ, UR38, PT ;  /* 0x00000026ff007c0c */ /* 0x000fe2000bf05270 */
[----:B------:R-:W-:Y:S02]  /*bb00*/  ULDC.U8 UR4, c[0x0][0x579] ;  /* 0x00015e4000047ab9 */ /* 0x000fe40000000000 */
[----:B------:R-:W-:-:S10]  /*bb10*/  ISETP.NE.AND P1, PT, RZ, UR4, PT ;  /* 0x00000004ff007c0c */ /* 0x000fd4000bf25270 */
[----:B------:R-:W-:Y:S05]  /*bb20*/  @!P0 BRA `(.L_x_2975) ;  /* 0x0000003000008947 */ /* 0x000fea0003800000 */
[----:B------:R-:W2:Y:S02]  /*bb30*/  LDG.E.64 R2, [R4.64] ;  /* 0x0000002404027981 */ /* 0x000ea4000c1e1b00 */
[----:B--2---:R-:W-:Y:S02]  /*bb40*/  LOP3.LUT R16, R2, R16, RZ, 0x3c, !PT ;  /* 0x0000001002107212 */ /* 0x004fe400078e3cff */
[----:B------:R-:W-:Y:S02]  /*bb50*/  LOP3.LUT R17, R3, R17, RZ, 0x3c, !PT ;  /* 0x0000001103117212 */ /* 0x000fe400078e3cff */
.L_x_2975:
        /* <DEDUP_REMOVED lines=23> */
.L_x_2977:
[----:B------:R-:W-:-:S04]  /*bcd0*/  IADD3 R18, P0, R18, c[0x0][0x548], RZ ;  /* 0x0001520012127a10 */ /* 0x000fc80007f1e0ff */
[----:B------:R-:W-:-:S05]  /*bce0*/  IADD3.X R19, RZ, c[0x0][0x54c], RZ, P0, !PT ;  /* 0x00015300ff137a10 */ /* 0x000fca00007fe4ff */
[----:B------:R-:W-:Y:S01]  /*bcf0*/  STG.E.64 [R18.64], R16 ;  /* 0x0000001012007986 */ /* 0x000fe2000c101b24 */
[----:B------:R-:W-:Y:S05]  /*bd00*/  EXIT ;  /* 0x000000000000794d */ /* 0x000fea0003800000 */
.L_x_2976:
[----:B------:R-:W-:Y:S01]  /*bd10*/  STG.E.64 [R4.64], R16 ;  /* 0x0000001004007986 */ /* 0x000fe2000c101b24 */
[----:B------:R-:W-:Y:S05]  /*bd20*/  EXIT ;  /* 0x000000000000794d */ /* 0x000fea0003800000 */
.L_x_2950:
        /* <DEDUP_REMOVED lines=19> */
.L_x_2979:
        /* <DEDUP_REMOVED lines=25> */
.L_x_2981:
[----:B------:R-:W-:-:S05]  /*bff0*/  IADD3 R18, P0, R18, c[0x0][0x548], RZ ;  /* 0x0001520012127a10 */ /* 0x000fca0007f1e0ff */
[----:B------:R-:W-:-:S05]  /*c000*/  IMAD.X R19, RZ, RZ, c[0x0][0x54c], P0 ;  /* 0x00015300ff137624 */ /* 0x000fca00000e06ff */
[----:B------:R-:W-:Y:S01]  /*c010*/  STG.E.64 [R18.64], R16 ;  /* 0x0000001012007986 */ /* 0x000fe2000c101b24 */
[----:B------:R-:W-:Y:S05]  /*c020*/  EXIT ;  /* 0x000000000000794d */ /* 0x000fea0003800000 */
.L_x_2980:
[----:B------:R-:W-:Y:S01]  /*c030*/  STG.E.64 [R2.64], R16 ;  /* 0x0000001002007986 */ /* 0x000fe2000c101b24 */
[----:B------:R-:W-:Y:S05]  /*c040*/  EXIT ;  /* 0x000000000000794d */ /* 0x000fea0003800000 */
.L_x_2978:
[----:B------:R-:W-:Y:S01]  /*c050*/  ISETP.NE.AND P0, PT, RZ, UR38, PT ;  /* 0x00000026ff007c0c */ /* 0x000fe2000bf05270 */
[----:B------:R-:W-:Y:S02]  /*c060*/  ULDC.U8 UR4, c[0x0][0x579] ;  /* 0x00015e4000047ab9 */ /* 0x000fe40000000000 */
[----:B------:R-:W-:-:S10]  /*c070*/  ISETP.NE.AND P1, PT, RZ, UR4, PT ;  /* 0x00000004ff007c0c */ /* 0x000fd4000bf25270 */
[----:B------:R-:W-:Y:S05]  /*c080*/  @!P0 BRA `(.L_x_2982) ;  /* 0x0000003000008947 */ /* 0x000fea0003800000 */
[----:B------:R-:W2:Y:S02]  /*c090*/  LDG.E.64 R2, [R4.64] ;  /* 0x0000002404027981 */ /* 0x000ea4000c1e1b00 */
[----:B--2---:R-:W-:Y:S02]  /*c0a0*/  LOP3.LUT R22, R2, R22, RZ, 0x3c, !PT ;  /* 0x0000001602167212 */ /* 0x004fe400078e3cff */
[----:B------:R-:W-:-:S04]  /*c0b0*/  LOP3.LUT R23, R3, R23, RZ, 0x3c, !PT ;  /* 0x0000001703177212 */ /* 0x000fc800078e3cff */
.L_x_2982:
        /* <DEDUP_REMOVED lines=25> */
.L_x_2984:
[----:B------:R-:W-:-:S04]  /*c250*/  IADD3 R18, P0, R18, c[0x0][0x548], RZ ;  /* 0x0001520012127a10 */ /* 0x000fc80007f1e0ff */
[----:B------:R-:W-:-:S05]  /*c260*/  IADD3.X R19, RZ, c[0x0][0x54c], RZ, P0, !PT ;  /* 0x00015300ff137a10 */ /* 0x000fca00007fe4ff */
[----:B------:R-:W-:Y:S01]  /*c270*/  STG.E.64 [R18.64], R16 ;  /* 0x0000001012007986 */ /* 0x000fe2000c101b24 */
[----:B------:R-:W-:Y:S05]  /*c280*/  EXIT ;  /* 0x000000000000794d */ /* 0x000fea0003800000 */
.L_x_2983:
[----:B------:R-:W-:Y:S01]  /*c290*/  STG.E.64 [R4.64], R16 ;  /* 0x0000001004007986 */ /* 0x000fe2000c101b24 */
[----:B------:R-:W-:Y:S05]  /*c2a0*/  EXIT ;  /* 0x000000000000794d */ /* 0x000fea0003800000 */
.L_x_2985:
        /* <DEDUP_REMOVED lines=13> */
.L_x_9894:


//--------------------- .text._ZN2at6native13reduce_kernelILi256ELi2ENS0_8ReduceOpIhNS0_14func_wrapper_tImZNS0_15xor_sum_functorIhvEclERNS_14TensorIteratorEEUlmmE_EEjmLi4ELi4EEEEEvT1_ --------------------------
	.section	.text._ZN2at6native13reduce_kernelILi256ELi2ENS0_8ReduceOpIhNS0_14func_wrapper_tImZNS0_15xor_sum_functorIhvEclERNS_14TensorIteratorEEUlmmE_EEjmLi4ELi4EEEEEvT1_,"ax",@progbits
	.sectioninfo	@"SHI_REGISTERS=44"
	.align	128
        .global         _ZN2at6native13reduce_kernelILi256ELi2ENS0_8ReduceOpIhNS0_14func_wrapper_tImZNS0_15xor_sum_functorIhvEclERNS_14TensorIteratorEEUlmmE_EEjmLi4ELi4EEEEEvT1_
        .type           _ZN2at6native13reduce_kernelILi256ELi2ENS0_8ReduceOpIhNS0_14func_wrapper_tImZNS0_15xor_sum_functorIhvEclERNS_14TensorIteratorEEUlmmE_EEjmLi4ELi4EEEEEvT1_,@function
        .size           _ZN2at6native13reduce_kernelILi256ELi2ENS0_8ReduceOpIhNS0_14func_wrapper_tImZNS0_15xor_sum_functorIhvEclERNS_14TensorIteratorEEUlmmE_EEjmLi4ELi4EEEEEvT1_,(.L_x_9895 - _ZN2at6native13reduce_kernelILi256ELi2ENS0_8ReduceOpIhNS0_14func_wrapper_tImZNS0_15xor_sum_functorIhvEclERNS_14TensorIteratorEEUlmmE_EEjmLi4ELi4EEEEEvT1_)
        .other          _ZN2at6native13reduce_kernelILi256ELi2ENS0_8ReduceOpIhNS0_14func_wrapper_tImZNS0_15xor_sum_functorIhvEclERNS_14TensorIteratorEEUlmmE_EEjmLi4ELi4EEEEEvT1_,@"STO_CUDA_ENTRY STV_DEFAULT"
_ZN2at6native13reduce_kernelILi256ELi2ENS0_8ReduceOpIhNS0_14func_wrapper_tImZNS0_15xor_sum_functorIhvEclERNS_14TensorIteratorEEUlmmE_EEjmLi4ELi4EEEEEvT1_:
.text._ZN2at6native13reduce_kernelILi256ELi2ENS0_8ReduceOpIhNS0_14func_wrapper_tImZNS0_15xor_sum_functorIhvEclERNS_14TensorIteratorEEUlmmE_EEjmLi4ELi4EEEEEvT1_:
        /* <DEDUP_REMOVED lines=209> */
.L_x_2986:
        /* <DEDUP_REMOVED lines=62> */
.L_x_2995:
[----:B------:R-:W-:Y:S05]  /*10f0*/  BSYNC B2 ;  /* 0x0000000000027941 */ /* 0x000fea0003800000 */
.L_x_2994:
        /* <DEDUP_REMOVED lines=8> */
[----:B------:R-:W-:Y:S01]  /*1180*/  IMAD.MOV.U32 R0, RZ, RZ, c[0x0][0x16c] ;  /* 0x00005b00ff007624 */ /* 0x000fe200078e00ff */
[----:B--2---:R-:W-:Y:S02]  /*1190*/  LOP3.LUT R3, R4, c[0x0][0x168], RZ, 0x3c, !PT ;  /* 0x00005a0004037a12 */ /* 0x004fe400078e3cff */
.L_x_2993:
[----:B------:R-:W-:Y:S05]  /*11a0*/  BSYNC B1 ;  /* 0x0000000000017941 */ /* 0x000fea0003800000 */
.L_x_2992:
[----:B------:R-:W-:Y:S02]  /*11b0*/  IADD3 R16, P0, P1, R24, c[0x0][0x540], R7 ;  /* 0x0001500018107a10 */ /* 0x000fe4000791e007 */
[----:B------:R-:W-:Y:S02]  /*11c0*/  IADD3 R4, R6, c[0x0][0x174], RZ ;  /* 0x00005d0006047a10 */ /* 0x000fe40007ffe0ff */
[----:B------:R-:W-:Y:S02]  /*11d0*/  IADD3 R16, P2, R16, 0x4, RZ ;  /* 0x0000000410107810 */ /* 0x000fe40007f5e0ff */
[----:B------:R-:W-:Y:S02]  /*11e0*/  IADD3.X R17, RZ, c[0x0][0x544], R17, P0, P1 ;  /* 0x00015100ff117a10 */ /* 0x000fe400007e2411 */
[----:B------:R-:W-:-:S02]  /*11f0*/  IADD3 R4, R4, -0x4, RZ ;  /* 0xfffffffc04047810 */ /* 0x000fc40007ffe0ff */
[----:B------:R-:W-:Y:S02]  /*1200*/  IADD3.X R17, RZ, R17, RZ, P2, !PT ;  /* 0x00000011ff117210 */ /* 0x000fe400017fe4ff */
.L_x_2991:
[----:B------:R-:W-:Y:S05]  /*1210*/  BSYNC B0 ;  /* 0x0000000000007941 */ /* 0x000fea0003800000 */
.L_x_2990:
[----:B------:R-:W-:Y:S01]  /*1220*/  IMAD R5, R23, c[0x0][0x188], RZ ;  /* 0x0000620017057a24 */ /* 0x000fe200078e02ff */
[----:B------:R-:W-:Y:S01]  /*1230*/  BSSY B0, `(.L_x_2996) ;  /* 0x000001f000007945 */ /* 0x000fe20003800000 */
[----:B------:R-:W-:Y:S01]  /*1240*/  ISETP.NE.AND P1, PT, RZ, c[0x0][0x18c], PT ;  /* 0x00006300ff007a0c */ /* 0x000fe20003f25270 */
[----:B------:R-:W-:Y:S01]  /*1250*/  IMAD.MOV.U32 R30, RZ, RZ, c[0x0][0x168] ;  /* 0x00005a00ff1e7624 */ /* 0x000fe200078e00ff */
[C---:B------:R-:W-:Y:S01]  /*1260*/  ISETP.NE.AND P2, PT, R2.reuse, RZ, PT ;  /* 0x000000ff0200720c */ /* 0x040fe20003f45270 */
[----:B------:R-:W-:Y:S02]  /*1270*/  IMAD R5, R2, c[0x0][0x18c], R5 ;  /* 0x0000630002057a24 */ /* 0x000fe400078e0205 */
        /* <DEDUP_REMOVED lines=12> */
.L_x_2998:
        /* <DEDUP_REMOVED lines=14> */
.L_x_2997:
[----:B------:R-:W-:Y:S05]  /*1420*/  BSYNC B0 ;  /* 0x0000000000007941 */ /* 0x000fea0003800000 */
.L_x_2996:
        /* <DEDUP_REMOVED lines=8> */
.L_x_3000:
[----:B------:R-:W-:Y:S05]  /*14b0*/  BSYNC B0 ;  /* 0x0000000000007941 */ /* 0x000fea0003800000 */
.L_x_2999:
        /* <DEDUP_REMOVED lines=10> */
[----:B------:R-:W2:Y:S02]  /*1560*/  LDG.E.U8 R16, [R16.64] ;  /* 0x0000002410107981 */ /* 0x000ea4000c1e1100 */
[----:B--2---:R-:W-:Y:S02]  /*1570*/  LOP3.LUT R3, R3, R16, RZ, 0x3c, !PT ;  /* 0x0000001003037212 */ /* 0x004fe400078e3cff */
.L_x_3002:
[----:B------:R-:W-:Y:S05]  /*1580*/  BSYNC B0 ;  /* 0x0000000000007941 */ /* 0x000fea0003800000 */
.L_x_3001:
[----:B------:R-:W-:Y:S02]  /*1590*/  LOP3.LUT R3, R15, R14, R3, 0x96, !PT ;  /* 0x0000000e0f037212 */ /* 0x000fe400078e9603 */
[----:B------:R-:W-:Y:S02]  /*15a0*/  MOV R31, c[0x0][0x16c] ;  /* 0x00005b00001f7a02 */ /* 0x000fe40000000f00 */
[----:B------:R-:W-:Y:S02]  /*15b0*/  LOP3.LUT R0, R5, R6, R0, 0x96, !PT ;  /* 0x0000000605007212 */ /* 0x000fe400078e9600 */
[----:B------:R-:W-:Y:S01]  /*15c0*/  LOP3.LUT R30, R30, R3, RZ, 0x3c, !PT ;  /* 0x000000031e1e7212 */ /* 0x000fe200078e3cff */
[----:B------:R-:W-:Y:S01]  /*15d0*/  CS2R R6, SRZ ;  /* 0x0000000000067805 */ /* 0x000fe2000001ff00 */
[----:B------:R-:W-:Y:S01]  /*15e0*/  LOP3.LUT R31, R31, R0, RZ, 0x3c, !PT ;  /* 0x000000001f1f7212 */ /* 0x000fe200078e3cff */
[----:B------:R-:W-:Y:S05]  /*15f0*/  BRA `(.L_x_2988) ;  /* 0x0000847000007947 */ /* 0x000fea0003800000 */
.L_x_2989:
        /* <DEDUP_REMOVED lines=42> */
.L_x_3012:
[----:B------:R-:W-:Y:S01]  /*18a0*/  HFMA2.MMA R0, -RZ, RZ, 0, 0 ;  /* 0x00000000ff007435 */ /* 0x000fe200000001ff */
[----:B------:R-:W-:Y:S01]  /*18b0*/  IMAD.MOV.U32 R6, RZ, RZ, RZ ;  /* 0x000000ffff067224 */ /* 0x000fe200078e00ff */
[----:B------:R-:W-:Y:S05]  /*18c0*/  @!P0 BRA `(.L_x_3007) ;  /* 0x00000de000008947 */ /* 0x000fea0003800000 */
[----:B------:R-:W-:-:S04]  /*18d0*/  IMAD.MOV.U32 R34, RZ, RZ, RZ ;  /* 0x000000ffff227224 */ /* 0x000fc800078e00ff */
        /* <DEDUP_REMOVED lines=221> */
.L_x_3007:
        /* <DEDUP_REMOVED lines=229> */
.L_x_3008:
[----:B------:R-:W-:-:S04]  /*3500*/  LOP3.LUT R15, R0, 0xfffffffe, RZ, 0xc0, !PT ;  /* 0xfffffffe000f7812 */ /* 0x000fc800078ec0ff */
[----:B------:R-:W-:-:S05]  /*3510*/  IADD3 R14, P1, R15, R16, RZ ;  /* 0x000000100f0e7210 */ /* 0x000fca0007f3e0ff */
[----:B------:R-:W-:-:S05]  /*3520*/  IMAD.X R15, RZ, RZ, R17, P1 ;  /* 0x000000ffff0f7224 */ /* 0x000fca00008e0611 */
[----:B------:R-:W2:Y:S01]  /*3530*/  LDG.E.U16 R14, [R14.64] ;  /* 0x000000240e0e7981 */ /* 0x000ea2000c1e1500 */
[----:B------:R-:W-:Y:S01]  /*3540*/  IADD3 R35, R35, c[0x0][0x17c], RZ ;  /* 0x00005f0023237a10 */ /* 0x000fe20007ffe0ff */
[----:B------:R-:W-:Y:S01]  /*3550*/  IMAD.MOV.U32 R20, RZ, RZ, RZ ;  /* 0x000000ffff147224 */ /* 0x000fe200078e00ff */
[----:B------:R-:W-:Y:S02]  /*3560*/  MOV R3, RZ ;  /* 0x000000ff00037202 */ /* 0x000fe40000000f00 */
[C---:B--2---:R-:W-:Y:S02]  /*3570*/  PRMT R5, R14.reuse, 0x7770, RZ ;  /* 0x000077700e057816 */ /* 0x044fe400000000ff */
[----:B------:R-:W-:Y:S01]  /*3580*/  PRMT R4, R14, 0x7771, RZ ;  /* 0x000077710e047816 */ /* 0x000fe200000000ff */
        /* <DEDUP_REMOVED lines=211> */
.L_x_3009:
        /* <DEDUP_REMOVED lines=218> */
.L_x_3010:
[----:B------:R-:W-:-:S04]  /*5060*/  LOP3.LUT R3, R3, 0xfffffffe, RZ, 0xc0, !PT ;  /* 0xfffffffe03037812 */ /* 0x000fc800078ec0ff */
[----:B------:R-:W-:-:S05]  /*5070*/  IADD3 R20, P1, R3, R16, RZ ;  /* 0x0000001003147210 */ /* 0x000fca0007f3e0ff */
[----:B------:R-:W-:-:S05]  /*5080*/  IMAD.X R21, RZ, RZ, R17, P1 ;  /* 0x000000ffff157224 */ /* 0x000fca00008e0611 */
[----:B------:R-:W2:Y:S01]  /*5090*/  LDG.E.U16 R20, [R20.64] ;  /* 0x0000002414147981 */ /* 0x000ea2000c1e1500 */
[----:B------:R-:W-:Y:S02]  /*50a0*/  IADD3 R35, R35, c[0x0][0x17c], RZ ;  /* 0x00005f0023237a10 */ /* 0x000fe40007ffe0ff */
[----:B------:R-:W-:Y:S02]  /*50b0*/  MOV R0, c[0x0][0x17c] ;  /* 0x00005f0000007a02 */ /* 0x000fe40000000f00 */
[----:B------:R-:W-:Y:S02]  /*50c0*/  LOP3.LUT R10, R10, 0xff, R7, 0x78, !PT ;  /* 0x000000ff0a0a7812 */ /* 0x000fe400078e7807 */
[----:B------:R-:W-:Y:S01]  /*50d0*/  LOP3.LUT R11, R11, 0xff, R6, 0x78, !PT ;  /* 0x000000ff0b0b7812 */ /* 0x000fe200078e7806 */
[----:B------:R-:W-:Y:S01]  /*50e0*/  IMAD R0, R0, 0x3, R35 ;  /* 0x0000000300007824 */ /* 0x000fe200078e0223 */
[----:B------:R-:W-:Y:S02]  /*50f0*/  LOP3.LUT R12, R12, 0xff, R5, 0x78, !PT ;  /* 0x000000ff0c0c7812 */ /* 0x000fe400078e7805 */
[----:B------:R-:W-:-:S02]  /*5100*/  LOP3.LUT R25, R25, 0xff, R4, 0x78, !PT ;  /* 0x000000ff19197812 */ /* 0x000fc400078e7804 */
[----:B------:R-:W-:Y:S02]  /*5110*/  ISETP.GE.U32.AND P1, PT, R0, c[0x0][0x174], PT ;  /* 0x00005d0000007a0c */ /* 0x000fe40003f26070 */
[----:B------:R-:W-:Y:S02]  /*5120*/  LOP3.LUT R27, R27, 0xff, R14, 0x78, !PT ;  /* 0x000000ff1b1b7812 */ /* 0x000fe400078e780e */
[----:B------:R-:W-:Y:S02]  /*5130*/  LOP3.LUT R28, R28, 0xff, R15, 0x78, !PT ;  /* 0x000000ff1c1c7812 */ /* 0x000fe400078e780f */
[C---:B--2---:R-:W-:Y:S02]  /*5140*/  PRMT R3, R20.reuse, 0x7770, RZ ;  /* 0x0000777014037816 */ /* 0x044fe400000000ff */
[----:B------:R-:W-:Y:S02]  /*5150*/  PRMT R0, R20, 0x7771, RZ ;  /* 0x0000777114007816 */ /* 0x000fe400000000ff */
[----:B------:R-:W-:-:S02]  /*5160*/  LOP3.LUT R30, R30, R3, RZ, 0x3c, !PT ;  /* 0x000000031e1e7212 */ /* 0x000fc400078e3cff */
[----:B------:R-:W-:Y:S01]  /*5170*/  LOP3.LUT R33, R33, R0, RZ, 0x3c, !PT ;  /* 0x0000000021217212 */ /* 0x000fe200078e3cff */
[----:B------:R-:W-:Y:S01]  /*5180*/  @P1 CALL.REL.NOINC `(.L_x_3011) ;  /* 0x0000001000001944 */ /* 0x000fe20003c00000 */
[----:B------:R-:W-:Y:S05]  /*5190*/  BRA `(.L_x_3012) ;  /* 0xffffc70000007947 */ /* 0x000fea000383ffff */
.L_x_3011:
[----:B------:R-:W-:Y:S05]  /*51a0*/  BSYNC B1 ;  /* 0x0000000000017941 */ /* 0x000fea0003800000 */
.L_x_3006:
[----:B------:R-:W-:Y:S05]  /*51b0*/  BSYNC B0 ;  /* 0x0000000000007941 */ /* 0x000fea0003800000 */
.L_x_3005:
        /* <DEDUP_REMOVED lines=204> */
.L_x_3015:
        /* <DEDUP_REMOVED lines=209> */
.L_x_3016:
        /* <DEDUP_REMOVED lines=209> */
.L_x_3017:
        /* <DEDUP_REMOVED lines=209> */
.L_x_3018:
[----:B------:R-:W-:-:S04]  /*85b0*/  LOP3.LUT R3, R3, 0xfffffffe, RZ, 0xc0, !PT ;  /* 0xfffffffe03037812 */ /* 0x000fc800078ec0ff */
[----:B------:R-:W-:-:S04]  /*85c0*/  IADD3 R16, P1, R3, R16, RZ ;  /* 0x0000001003107210 */ /* 0x000fc80007f3e0ff */
[----:B------:R-:W-:-:S05]  /*85d0*/  IADD3.X R17, RZ, R17, RZ, P1, !PT ;  /* 0x00000011ff117210 */ /* 0x000fca0000ffe4ff */
[----:B------:R-:W2:Y:S02]  /*85e0*/  LDG.E.U16 R16, [R16.64] ;  /* 0x0000002410107981 */ /* 0x000ea4000c1e1500 */
[C---:B--2---:R-:W-:Y:S02]  /*85f0*/  PRMT R3, R16.reuse, 0x7770, RZ ;  /* 0x0000777010037816 */ /* 0x044fe400000000ff */
[----:B------:R-:W-:Y:S02]  /*8600*/  PRMT R0, R16, 0x7771, RZ ;  /* 0x0000777110007816 */ /* 0x000fe400000000ff */
.L_x_3014:
[----:B------:R-:W-:Y:S05]  /*8610*/  BSYNC B0 ;  /* 0x0000000000007941 */ /* 0x000fea0003800000 */
.L_x_3013:
[----:B------:R-:W-:Y:S01]  /*8620*/  BSSY B0, `(.L_x_3019) ;  /* 0x0000012000007945 */ /* 0x000fe20003800000 */
[----:B------:R-:W-:Y:S05]  /*8630*/  @P0 BRA `(.L_x_3020) ;  /* 0x0000010000000947 */ /* 0x000fea0003800000 */
[----:B------:R-:W-:Y:S02]  /*8640*/  IADD3 R35, R35, c[0x0][0x17c], RZ ;  /* 0x00005f0023237a10 */ /* 0x000fe40007ffe0ff */
[----:B------:R-:W-:Y:S02]  /*8650*/  LOP3.LUT R10, R10, 0xff, R7, 0x78, !PT ;  /* 0x000000ff0a0a7812 */ /* 0x000fe400078e7807 */
[----:B------:R-:W-:Y:S02]  /*8660*/  ISETP.GE.U32.AND P0, PT, R35, c[0x0][0x174], PT ;  /* 0x00005d0023007a0c */ /* 0x000fe40003f06070 */
[----:B------:R-:W-:-:S11]  /*8670*/  LOP3.LUT R11, R11, 0xff, R6, 0x78, !PT ;  /* 0x000000ff0b0b7812 */ /* 0x000fd600078e7806 */
        /* <DEDUP_REMOVED lines=10> */
[----:B------:R-:W-:Y:S02]  /*8720*/  @!P0 LOP3.LUT R30, R30, 0xff, R3, 0x78, !PT ;  /* 0x000000ff1e1e8812 */ /* 0x000fe400078e7803 */
[----:B------:R-:W-:Y:S02]  /*8730*/  @!P0 LOP3.LUT R33, R33, 0xff, R0, 0x78, !PT ;  /* 0x000000ff21218812 */ /* 0x000fe400078e7800 */
.L_x_3020:
[----:B------:R-:W-:Y:S05]  /*8740*/  BSYNC B0 ;  /* 0x0000000000007941 */ /* 0x000fea0003800000 */
.L_x_3019:
        /* <DEDUP_REMOVED lines=9> */
.L_x_3004:
        /* <DEDUP_REMOVED lines=32> */
.L_x_3024:
[C---:B------:R-:W-:Y:S01]  /*89e0*/  IMAD R10, R35.reuse, c[0x0][0x2e0], RZ ;  /* 0x0000b800230a7a24 */ /* 0x040fe200078e02ff */
[----:B------:R-:W-:-:S04]  /*89f0*/  IADD3 R35, R35, c[0x0][0x17c], RZ ;  /* 0x00005f0023237a10 */ /* 0x000fc80007ffe0ff */
[C---:B------:R-:W-:Y:S02]  /*8a00*/  IADD3 R12, R35.reuse, c[0x0][0x17c], RZ ;  /* 0x00005f00230c7a10 */ /* 0x040fe40007ffe0ff */
[----:B------:R-:W-:Y:S01]  /*8a10*/  LOP3.LUT R29, R10, 0xfffffffe, RZ, 0xc0, !PT ;  /* 0xfffffffe0a1d7812 */ /* 0x000fe200078ec0ff */
[----:B------:R-:W-:Y:S01]  /*8a20*/  IMAD R10, R35, c[0x0][0x2e0], RZ ;  /* 0x0000b800230a7a24 */ /* 0x000fe200078e02ff */
[C---:B------:R-:W-:Y:S01]  /*8a30*/  IADD3 R35, R12.reuse, c[0x0][0x17c], RZ ;  /* 0x00005f000c237a10 */ /* 0x040fe20007ffe0ff */
[----:B------:R-:W-:Y:S01]  /*8a40*/  IMAD R12, R12, c[0x0][0x2e0], RZ ;  /* 0x0000b8000c0c7a24 */ /* 0x000fe200078e02ff */
[-C--:B------:R-:W-:Y:S02]  /*8a50*/  IADD3 R28, P0, R29, R16.reuse, RZ ;  /* 0x000000101d1c7210 */ /* 0x080fe40007f1e0ff */
[----:B------:R-:W-:Y:S01]  /*8a60*/  LOP3.LUT R11, R10, 0xfffffffe, RZ, 0xc0, !PT ;  /* 0xfffffffe0a0b7812 */ /* 0x000fe200078ec0ff */
[----:B------:R-:W-:Y:S01]  /*8a70*/  IMAD R14, R35, c[0x0][0x2e0], RZ ;  /* 0x0000b800230e7a24 */ /* 0x000fe200078e02ff */
[----:B------:R-:W-:Y:S01]  /*8a80*/  LOP3.LUT R13, R12, 0xfffffffe, RZ, 0xc0, !PT ;  /* 0xfffffffe0c0d7812 */ /* 0x000fe200078ec0ff */
[----:B------:R-:W-:Y:S01]  /*8a90*/  IMAD.X R29, RZ, RZ, R17, P0 ;  /* 0x000000ffff1d7224 */ /* 0x000fe200000e0611 */
[----:B------:R-:W-:-:S02]  /*8aa0*/  IADD3 R10, P1, R11, R16, RZ ;  /* 0x000000100b0a7210 */ /* 0x000fc40007f3e0ff */
[----:B------:R-:W-:Y:S02]  /*8ab0*/  LOP3.LUT R15, R14, 0xfffffffe, RZ, 0xc0, !PT ;  /* 0xfffffffe0e0f7812 */ /* 0x000fe400078ec0ff */
[-C--:B------:R-:W-:Y:S01]  /*8ac0*/  IADD3 R12, P0, R13, R16.reuse, RZ ;  /* 0x000000100d0c7210 */ /* 0x080fe20007f1e0ff */
[----:B------:R-:W2:Y:S01]  /*8ad0*/  LDG.E.U16 R28, [R28.64] ;  /* 0x000000241c1c7981 */ /* 0x000ea2000c1e1500 */
[----:B------:R-:W-:Y:S02]  /*8ae0*/  IADD3.X R11, RZ, R17, RZ, P1, !PT ;  /* 0x00000011ff0b7210 */ /* 0x000fe40000ffe4ff */
[----:B------:R-:W-:Y:S01]  /*8af0*/  IADD3 R14, P1, R15, R16, RZ ;  /* 0x000000100f0e7210 */ /* 0x000fe20007f3e0ff */
[----:B------:R-:W-:-:S03]  /*8b00*/  IMAD.X R13, RZ, RZ, R17, P0 ;  /* 0x000000ffff0d7224 */ /* 0x000fc600000e0611 */
[----:B------:R-:W-:Y:S01]  /*8b10*/  IADD3.X R15, RZ, R17, RZ, P1, !PT ;  /* 0x00000011ff0f7210 */ /* 0x000fe20000ffe4ff */
[----:B------:R-:W3:Y:S04]  /*8b20*/  LDG.E.U16 R11, [R10.64] ;  /* 0x000000240a0b7981 */ /* 0x000ee8000c1e1500 */
[----:B------:R-:W4:Y:S04]  /*8b30*/  LDG.E.U16 R12, [R12.64] ;  /* 0x000000240c0c7981 */ /* 0x000f28000c1e1500 */
[----:B------:R-:W5:Y:S01]  /*8b40*/  LDG.E.U16 R14, [R14.64] ;  /* 0x000000240e0e7981 */ /* 0x000f62000c1e1500 */
[----:B------:R-:W-:-:S05]  /*8b50*/  IADD3 R35, R35, c[0x0][0x17c], RZ ;  /* 0x00005f0023237a10 */ /* 0x000fca0007ffe0ff */
[----:B------:R-:W-:-:S05]  /*8b60*/  IMAD R27, R30, 0x3, R35 ;  /* 0x000000031e1b7824 */ /* 0x000fca00078e0223 */
[----:B------:R-:W-:Y:S02]  /*8b70*/  ISETP.GE.U32.AND P0, PT, R27, c[0x0][0x174], PT ;  /* 0x00005d001b007a0c */ /* 0x000fe40003f06070 */
[C---:B--2---:R-:W-:Y:S02]  /*8b80*/  PRMT R27, R28.reuse, 0x7770, RZ ;  /* 0x000077701c1b7816 */ /* 0x044fe400000000ff */
[----:B------:R-:W-:Y:S02]  /*8b90*/  PRMT R28, R28, 0x7771, RZ ;  /* 0x000077711c1c7816 */ /* 0x000fe400000000ff */
[C---:B---3--:R-:W-:Y:S02]  /*8ba0*/  PRMT R29, R11.reuse, 0x7770, RZ ;  /* 0x000077700b1d7816 */ /* 0x048fe400000000ff */
[----:B------:R-:W-:Y:S02]  /*8bb0*/  PRMT R11, R11, 0x7771, RZ ;  /* 0x000077710b0b7816 */ /* 0x000fe400000000ff */
[----:B----4-:R-:W-:-:S02]  /*8bc0*/  PRMT R32, R12, 0x7770, RZ ;  /* 0x000077700c207816 */ /* 0x010fc400000000ff */
[----:B------:R-:W-:Y:S02]  /*8bd0*/  PRMT R10, R12, 0x7771, RZ ;  /* 0x000077710c0a7816 */ /* 0x000fe400000000ff */
[C---:B-----5:R-:W-:Y:S02]  /*8be0*/  PRMT R12, R14.reuse, 0x7770, RZ ;  /* 0x000077700e0c7816 */ /* 0x060fe400000000ff */
[----:B------:R-:W-:Y:S02]  /*8bf0*/  PRMT R14, R14, 0x7771, RZ ;  /* 0x000077710e0e7816 */ /* 0x000fe400000000ff */
        /* <DEDUP_REMOVED lines=10> */
.L_x_3023:
[----:B------:R-:W-:Y:S02]  /*8ca0*/  PRMT R13, R27, 0x7610, R13 ;  /* 0x000076101b0d7816 */ /* 0x000fe4000000000d */
[----:B------:R-:W-:-:S02]  /*8cb0*/  PRMT R15, R29, 0x7610, R15 ;  /* 0x000076101d0f7816 */ /* 0x000fc4000000000f */
[----:B------:R-:W-:Y:S02]  /*8cc0*/  PRMT R27, R11, 0x7610, R27 ;  /* 0x000076100b1b7816 */ /* 0x000fe4000000001b */
[----:B------:R-:W-:Y:S02]  /*8cd0*/  PRMT R30, R10, 0x7610, R30 ;  /* 0x000076100a1e7816 */ /* 0x000fe4000000001e */
.L_x_3022:
[----:B------:R-:W-:Y:S05]  /*8ce0*/  BSYNC B0 ;  /* 0x0000000000007941 */ /* 0x000fea0003800000 */
.L_x_3021:
        /* <DEDUP_REMOVED lines=41> */
.L_x_3026:
[----:B------:R-:W-:Y:S05]  /*8f80*/  BSYNC B0 ;  /* 0x0000000000007941 */ /* 0x000fea0003800000 */
.L_x_3025:
        /* <DEDUP_REMOVED lines=18> */
.L_x_3028:
[----:B------:R-:W-:Y:S05]  /*90b0*/  BSYNC B0 ;  /* 0x0000000000007941 */ /* 0x000fea0003800000 */
.L_x_3027:
        /* <DEDUP_REMOVED lines=9> */
.L_x_3003:
        /* <DEDUP_REMOVED lines=37> */
.L_x_3032:
[C---:B------:R-:W-:Y:S02]  /*93a0*/  IADD3 R12, R31.reuse, c[0x0][0x17c], RZ ;  /* 0x00005f001f0c7a10 */ /* 0x040fe40007ffe0ff */
[----:B------:R-:W-:-:S02]  /*93b0*/  LOP3.LUT R27, R31, 0xfffffffe, RZ, 0xc0, !PT ;  /* 0xfffffffe1f1b7812 */ /* 0x000fc400078ec0ff */
[C---:B------:R-:W-:Y:S02]  /*93c0*/  IADD3 R14, R12.reuse, c[0x0][0x17c], RZ ;  /* 0x00005f000c0e7a10 */ /* 0x040fe40007ffe0ff */
[----:B------:R-:W-:Y:S02]  /*93d0*/  LOP3.LUT R13, R12, 0xfffffffe, RZ, 0xc0, !PT ;  /* 0xfffffffe0c0d7812 */ /* 0x000fe400078ec0ff */
[C---:B------:R-:W-:Y:S02]  /*93e0*/  IADD3 R31, R14.reuse, c[0x0][0x17c], RZ ;  /* 0x00005f000e1f7a10 */ /* 0x040fe40007ffe0ff */
[-C--:B------:R-:W-:Y:S02]  /*93f0*/  IADD3 R26, P0, R27, R16.reuse, RZ ;  /* 0x000000101b1a7210 */ /* 0x080fe40007f1e0ff */
[----:B------:R-:W-:Y:S02]  /*9400*/  IADD3 R12, P1, R13, R16, RZ ;  /* 0x000000100d0c7210 */ /* 0x000fe40007f3e0ff */
[----:B------:R-:W-:Y:S01]  /*9410*/  LOP3.LUT R21, R31, 0xfffffffe, RZ, 0xc0, !PT ;  /* 0xfffffffe1f157812 */ /* 0x000fe200078ec0ff */
[----:B------:R-:W-:Y:S01]  /*9420*/  IMAD.X R27, RZ, RZ, R17, P0 ;  /* 0x000000ffff1b7224 */ /* 0x000fe200000e0611 */
[----:B------:R-:W-:-:S02]  /*9430*/  LOP3.LUT R15, R14, 0xfffffffe, RZ, 0xc0, !PT ;  /* 0xfffffffe0e0f7812 */ /* 0x000fc400078ec0ff */
[-C--:B------:R-:W-:Y:S02]  /*9440*/  IADD3.X R13, RZ, R17.reuse, RZ, P1, !PT ;  /* 0x00000011ff0d7210 */ /* 0x080fe40000ffe4ff */
[-C--:B------:R-:W-:Y:S01]  /*9450*/  IADD3 R20, P1, R21, R16.reuse, RZ ;  /* 0x0000001015147210 */ /* 0x080fe20007f3e0ff */
[----:B------:R-:W2:Y:S01]  /*9460*/  LDG.E.U16 R26, [R26.64] ;  /* 0x000000241a1a7981 */ /* 0x000ea2000c1e1500 */
[----:B------:R-:W-:Y:S02]  /*9470*/  IADD3 R14, P0, R15, R16, RZ ;  /* 0x000000100f0e7210 */ /* 0x000fe40007f1e0ff */
[----:B------:R-:W-:Y:S01]  /*9480*/  IADD3.X R21, RZ, R17, RZ, P1, !PT ;  /* 0x00000011ff157210 */ /* 0x000fe20000ffe4ff */
[----:B------:R-:W3:Y:S02]  /*9490*/  LDG.E.U16 R12, [R12.64] ;  /* 0x000000240c0c7981 */ /* 0x000ee4000c1e1500 */
[----:B------:R-:W-:-:S03]  /*94a0*/  IMAD.X R15, RZ, RZ, R17, P0 ;  /* 0x000000ffff0f7224 */ /* 0x000fc600000e0611 */
[----:B------:R-:W4:Y:S04]  /*94b0*/  LDG.E.U16 R21, [R20.64] ;  /* 0x0000002414157981 */ /* 0x000f28000c1e1500 */
[----:B------:R4:W5:Y:S01]  /*94c0*/  LDG.E.U16 R14, [R14.64] ;  /* 0x000000240e0e7981 */ /* 0x000962000c1e1500 */
        /* <DEDUP_REMOVED lines=21> */
.L_x_3031:
[----:B------:R-:W-:Y:S02]  /*9620*/  PRMT R20, R26, 0x7610, R20 ;  /* 0x000076101a147816 */ /* 0x000fe40000000014 */
[----:B------:R-:W-:-:S02]  /*9630*/  PRMT R14, R34, 0x7610, R14 ;  /* 0x00007610220e7816 */ /* 0x000fc4000000000e */
[----:B------:R-:W-:Y:S02]  /*9640*/  PRMT R26, R12, 0x7610, R26 ;  /* 0x000076100c1a7816 */ /* 0x000fe4000000001a */
.L_x_3030:
[----:B------:R-:W-:Y:S05]  /*9650*/  BSYNC B0 ;  /* 0x0000000000007941 */ /* 0x000fea0003800000 */
.L_x_3029:
        /* <DEDUP_REMOVED lines=37> */
.L_x_3034:
[----:B------:R-:W-:Y:S05]  /*98b0*/  BSYNC B0 ;  /* 0x0000000000007941 */ /* 0x000fea0003800000 */
.L_x_3033:
        /* <DEDUP_REMOVED lines=18> */
.L_x_3036:
[----:B------:R-:W-:Y:S05]  /*99e0*/  BSYNC B0 ;  /* 0x0000000000007941 */ /* 0x000fea0003800000 */
.L_x_3035:
        /* <DEDUP_REMOVED lines=8> */
.L_x_2988:
[----:B------:R-:W-:Y:S05]  /*9a70*/  BSYNC B6 ;  /* 0x0000000000067941 */ /* 0x000fea0003800000 */
.L_x_2987:
[----:B------:R-:W-:-:S13]  /*9a80*/  ISETP.NE.AND P0, PT, RZ, c[0x0][0x18c], PT ;  /* 0x00006300ff007a0c */ /* 0x000fda0003f05270 */
[----:B------:R-:W-:Y:S05]  /*9a90*/  @!P0 BRA `(.L_x_3037) ;  /* 0x000001e000008947 */ /* 0x000fea0003800000 */
[----:B------:R-:W-:Y:S01]  /*9aa0*/  IMAD R3, R2, c[0x0][0x0], R23 ;  /* 0x0000000002037a24 */ /* 0x000fe200078e0217 */
        /* <DEDUP_REMOVED lines=8> */
.L_x_3040:
        /* <DEDUP_REMOVED lines=15> */
[----:B------:R-:W-:Y:S02]  /*9c20*/  LOP3.LUT R7, R11, R7, RZ, 0x3c, !PT ;  /* 0x000000070b077212 */ /* 0x000fe400078e3cff */
[----:B------:R-:W-:-:S05]  /*9c30*/  MOV R5, R31 ;  /* 0x0000001f00057202 */ /* 0x000fca0000000f00 */
[----:B------:R0:W-:Y:S02]  /*9c40*/  STS.128 [R3.X16+0x10], R4 ;  /* 0x0000100403007388 */ /* 0x0001e4000000cc00 */
.L_x_3039:
[----:B------:R-:W-:Y:S05]  /*9c50*/  BSYNC B0 ;  /* 0x0000000000007941 */ /* 0x000fea0003800000 */
.L_x_3038:
[----:B0-----:R-:W-:Y:S01]  /*9c60*/  IMAD.MOV.U32 R5, RZ, RZ, R0 ;  /* 0x000000ffff057224 */ /* 0x001fe200078e0000 */
[----:B------:R-:W-:Y:S05]  /*9c70*/  @P1 BRA `(.L_x_3040) ;  /* 0xfffffeb000001947 */ /* 0x000fea000383ffff */
.L_x_3037:
[----:B0-----:R-:W-:-:S13]  /*9c80*/  ISETP.NE.AND P0, PT, RZ, c[0x0][0x188], PT ;  /* 0x00006200ff007a0c */ /* 0x001fda0003f05270 */
        /* <DEDUP_REMOVED lines=15> */
.L_x_3045:
        /* <DEDUP_REMOVED lines=13> */
[----:B------:R-:W-:Y:S02]  /*9e50*/  LOP3.LUT R7, R11, R7, RZ, 0x3c, !PT ;  /* 0x000000070b077212 */ /* 0x000fe400078e3cff */
[----:B------:R-:W-:-:S05]  /*9e60*/  MOV R5, R31 ;  /* 0x0000001f00057202 */ /* 0x000fca0000000f00 */
[----:B------:R0:W-:Y:S02]  /*9e70*/  STS.128 [R13.X16+0x10], R4 ;  /* 0x000010040d007388 */ /* 0x0001e4000000cc00 */
.L_x_3044:
[----:B------:R-:W-:Y:S05]  /*9e80*/  BSYNC B0 ;  /* 0x0000000000007941 */ /* 0x000fea0003800000 */
.L_x_3043:
[----:B------:R-:W-:-:S04]  /*9e90*/  SHF.R.S32.HI R3, RZ, 0x1, R3 ;  /* 0x00000001ff037819 */ /* 0x000fc80000011403 */
[----:B------:R-:W-:-:S13]  /*9ea0*/  ISETP.GE.AND P0, PT, R3, 0x20, PT ;  /* 0x000000200300780c */ /* 0x000fda0003f06270 */
[----:B------:R-:W-:Y:S05]  /*9eb0*/  @P0 BRA `(.L_x_3045) ;  /* 0xfffffec000000947 */ /* 0x000fea000383ffff */
[----:B------:R-:W-:-:S05]  /*9ec0*/  IMAD.MOV.U32 R0, RZ, RZ, 0x20 ;  /* 0x00000020ff007424 */ /* 0x000fca00078e00ff */
.L_x_3042:
[----:B0-----:R-:W-:Y:S01]  /*9ed0*/  ISETP.GE.AND P0, PT, R0, 0x2, PT ;  /* 0x000000020000780c */ /* 0x001fe20003f06270 */
[----:B------:R-:W-:Y:S01]  /*9ee0*/  WARPSYNC 0xffffffff ;  /* 0xffffffff00007948 */ /* 0x000fe20003800000 */
[----:B------:R-:W-:Y:S11]  /*9ef0*/  BAR.SYNC.DEFER_BLOCKING 0x0 ;  /* 0x0000000000007b1d */ /* 0x000ff60000010000 */
[----:B------:R-:W-:Y:S05]  /*9f00*/  @!P0 BRA `(.L_x_3041) ;  /* 0x000000c000008947 */ /* 0x000fea0003800000 */
[----:B------:R-:W-:-:S07]  /*9f10*/  HFMA2.MMA R3, -RZ, RZ, 0, 5.9604644775390625e-08 ;  /* 0x00000001ff037435 */ /* 0x000fce00000001ff */
.L_x_3046:
        /* <DEDUP_REMOVED lines=11> */
.L_x_3041:
[----:B------:R-:W-:Y:S01]  /*9fd0*/  ISETP.NE.AND P1, PT, RZ, c[0x0][0x344], PT ;  /* 0x0000d100ff007a0c */ /* 0x000fe20003f25270 */
[----:B------:R-:W-:Y:S01]  /*9fe0*/  IMAD.MOV.U32 R24, RZ, RZ, RZ ;  /* 0x000000ffff187224 */ /* 0x000fe200078e00ff */
        /* <DEDUP_REMOVED lines=201> */
.L_x_3047:
        /* <DEDUP_REMOVED lines=202> */
.L_x_3048:
        /* <DEDUP_REMOVED lines=216> */
.L_x_3050:
        /* <DEDUP_REMOVED lines=202> */
.L_x_3051:
        /* <DEDUP_REMOVED lines=11> */
.L_x_3053:
[----:B------:R-:W-:Y:S05]  /*d3f0*/  BSYNC B0 ;  /* 0x0000000000007941 */ /* 0x000fea0003800000 */
.L_x_3052:
        /* <DEDUP_REMOVED lines=13> */
.L_x_3055:
[----:B------:R-:W-:Y:S05]  /*d4d0*/  BSYNC B0 ;  /* 0x0000000000007941 */ /* 0x000fea0003800000 */
.L_x_3054:
        /* <DEDUP_REMOVED lines=31> */
.L_x_3057:
[----:B------:R-:W-:Y:S05]  /*d6d0*/  BSYNC B0 ;  /* 0x0000000000007941 */ /* 0x000fea0003800000 */
.L_x_3056:
        /* <DEDUP_REMOVED lines=26> */
.L_x_3062:
        /* <DEDUP_REMOVED lines=13> */
.L_x_3061:
[----:B------:R-:W-:Y:S05]  /*d950*/  BSYNC B1 ;  /* 0x0000000000017941 */ /* 0x000fea0003800000 */
.L_x_3060:
[----:B------:R-:W-:Y:S05]  /*d960*/  BRA `(.L_x_3063) ;  /* 0x0000014000007947 */ /* 0x000fea0003800000 */
.L_x_3059:
[----:B------:R-:W-:Y:S01]  /*d970*/  ISETP.GE.U32.AND P0, PT, R2, c[0x0][0x184], PT ;  /* 0x0000610002007a0c */ /* 0x000fe20003f06070 */
[----:B------:R-:W-:Y:S01]  /*d980*/  IMAD.MOV.U32 R3, RZ, RZ, c[0x0][0x168] ;  /* 0x00005a00ff037624 */ /* 0x000fe200078e00ff */
[----:B------:R-:W-:-:S11]  /*d990*/  MOV R12, c[0x0][0x16c] ;  /* 0x00005b00000c7a02 */ /* 0x000fd60000000f00 */
[----:B------:R-:W-:Y:S05]  /*d9a0*/  @P0 BRA `(.L_x_3063) ;  /* 0x0000010000000947 */ /* 0x000fea0003800000 */
[----:B------:R-:W-:Y:S01]  /*d9b0*/  IMAD.MOV.U32 R3, RZ, RZ, c[0x0][0x168] ;  /* 0x00005a00ff037624 */ /* 0x000fe200078e00ff */
[----:B------:R-:W-:Y:S01]  /*d9c0*/  MOV R12, c[0x0][0x16c] ;  /* 0x00005b00000c7a02 */ /* 0x000fe20000000f00 */
[----:B------:R-:W-:-:S03]  /*d9d0*/  IMAD.MOV.U32 R11, RZ, RZ, R2 ;  /* 0x000000ffff0b7224 */ /* 0x000fc600078e0002 */
.L_x_3064:
        /* <DEDUP_REMOVED lines=13> */
.L_x_3063:
[----:B------:R-:W-:Y:S05]  /*dab0*/  BSYNC B0 ;  /* 0x0000000000007941 */ /* 0x000fea0003800000 */
.L_x_3058:
        /* <DEDUP_REMOVED lines=12> */
.L_x_3068:
        /* <DEDUP_REMOVED lines=19> */
.L_x_3067:
[----:B------:R-:W-:Y:S05]  /*dcb0*/  BSYNC B0 ;  /* 0x0000000000007941 */ /* 0x000fea0003800000 */
.L_x_3066:
[----:B0-----:R-:W-:Y:S01]  /*dcc0*/  IMAD.MOV.U32 R9, RZ, RZ, R19 ;  /* 0x000000ffff097224 */ /* 0x001fe200078e0013 */
[----:B------:R-:W-:Y:S05]  /*dcd0*/  @P2 BRA `(.L_x_3068) ;  /* 0xfffffea000002947 */ /* 0x000fea000383ffff */
.L_x_3065:
        /* <DEDUP_REMOVED lines=17> */
.L_x_3073:
        /* <DEDUP_REMOVED lines=17> */
.L_x_3072:
[----:B------:R-:W-:Y:S05]  /*df00*/  BSYNC B0 ;  /* 0x0000000000007941 */ /* 0x000fea0003800000 */
.L_x_3071:
[----:B------:R-:W-:-:S04]  /*df10*/  SHF.R.S32.HI R2, RZ, 0x1, R2 ;  /* 0x00000001ff027819 */ /* 0x000fc80000011402 */
[----:B------:R-:W-:-:S13]  /*df20*/  ISETP.GE.AND P0, PT, R2, 0x20, PT ;  /* 0x000000200200780c */ /* 0x000fda0003f06270 */
[----:B------:R-:W-:Y:S05]  /*df30*/  @P0 BRA `(.L_x_3073) ;  /* 0xfffffeb000000947 */ /* 0x000fea000383ffff */
[----:B------:R-:W-:-:S09]  /*df40*/  HFMA2.MMA R2, -RZ, RZ, 0, 1.9073486328125e-06 ;  /* 0x00000020ff027435 */ /* 0x000fd200000001ff */
.L_x_3070:
[----:B0-----:R-:W-:Y:S01]  /*df50*/  BAR.SYNC.DEFER_BLOCKING 0x0 ;  /* 0x0000000000007b1d */ /* 0x001fe20000010000 */
[----:B------:R-:W-:-:S13]  /*df60*/  ISETP.GE.AND P0, PT, R2, 0x2, PT ;  /* 0x000000020200780c */ /* 0x000fda0003f06270 */
[----:B------:R-:W-:Y:S05]  /*df70*/  @!P0 BRA `(.L_x_3069) ;  /* 0x000000c000008947 */ /* 0x000fea0003800000 */
[----:B------:R-:W-:-:S05]  /*df80*/  IMAD.MOV.U32 R9, RZ, RZ, 0x1 ;  /* 0x00000001ff097424 */ /* 0x000fca00078e00ff */
.L_x_3074:
        /* <DEDUP_REMOVED lines=11> */
.L_x_3069:
        /* <DEDUP_REMOVED lines=15> */
.L_x_3076:
        /* <DEDUP_REMOVED lines=28> */
.L_x_3078:
        /* <DEDUP_REMOVED lines=24> */
.L_x_3079:
[----:B------:R-:W-:-:S05]  /*e470*/  IADD3 R16, P0, R16, c[0x0][0x548], RZ ;  /* 0x0001520010107a10 */ /* 0x000fca0007f1e0ff */
[----:B------:R-:W-:-:S05]  /*e480*/  IMAD.X R17, RZ, RZ, c[0x0][0x54c], P0 ;  /* 0x00015300ff117624 */ /* 0x000fca00000e06ff */
[----:B------:R-:W-:Y:S01]  /*e490*/  STG.E.64 [R16.64], R22 ;  /* 0x0000001610007986 */ /* 0x000fe2000c101b24 */
[----:B------:R-:W-:Y:S05]  /*e4a0*/  EXIT ;  /* 0x000000000000794d */ /* 0x000fea0003800000 */
.L_x_3077:
[----:B------:R-:W-:Y:S04]  /*e4b0*/  STG.E.64 [R4.64], R18 ;  /* 0x0000001204007986 */ /* 0x000fe8000c101b24 */
[----:B------:R-:W-:Y:S01]  /*e4c0*/  STG.E.64 [R4.64+0x8], R22 ;  /* 0x0000081604007986 */ /* 0x000fe2000c101b24 */
[----:B------:R-:W-:Y:S05]  /*e4d0*/  EXIT ;  /* 0x000000000000794d */ /* 0x000fea0003800000 */
.L_x_3075:
        /* <DEDUP_REMOVED lines=10> */
.L_x_3080:
        /* <DEDUP_REMOVED lines=28> */
.L_x_3082:
        /* <DEDUP_REMOVED lines=24> */
.L_x_3083:
[----:B------:R-:W-:-:S04]  /*e8c0*/  IADD3 R16, P0, R16, c[0x0][0x548], RZ ;  /* 0x0001520010107a10 */ /* 0x000fc80007f1e0ff */
[----:B------:R-:W-:-:S05]  /*e8d0*/  IADD3.X R17, RZ, c[0x0][0x54c], RZ, P0, !PT ;  /* 0x00015300ff117a10 */ /* 0x000fca00007fe4ff */
[----:B------:R-:W-:Y:S01]  /*e8e0*/  STG.E.64 [R16.64], R22 ;  /* 0x0000001610007986 */ /* 0x000fe2000c101b24 */
[----:B------:R-:W-:Y:S05]  /*e8f0*/  EXIT ;  /* 0x000000000000794d */ /* 0x000fea0003800000 */
.L_x_3081:
[----:B------:R-:W-:Y:S04]  /*e900*/  STG.E.64 [R20.64], R18 ;  /* 0x0000001214007986 */ /* 0x000fe8000c101b24 */
[----:B------:R-:W-:Y:S01]  /*e910*/  STG.E.64 [R14.64], R22 ;  /* 0x000000160e007986 */ /* 0x000fe2000c101b24 */
[----:B------:R-:W-:Y:S05]  /*e920*/  EXIT ;  /* 0x000000000000794d */ /* 0x000fea0003800000 */
.L_x_3049:
        /* <DEDUP_REMOVED lines=22> */
.L_x_3085:
        /* <DEDUP_REMOVED lines=28> */
.L_x_3087:
        /* <DEDUP_REMOVED lines=24> */
.L_x_3088:
[----:B------:R-:W-:-:S05]  /*edd0*/  IADD3 R22, P0, R22, c[0x0][0x548], RZ ;  /* 0x0001520016167a10 */ /* 0x000fca0007f1e0ff */
[----:B------:R-:W-:-:S05]  /*ede0*/  IMAD.X R23, RZ, RZ, c[0x0][0x54c], P0 ;  /* 0x00015300ff177624 */ /* 0x000fca00000e06ff */
[----:B------:R-:W-:Y:S01]  /*edf0*/  STG.E.64 [R22.64], R16 ;  /* 0x0000001016007986 */ /* 0x000fe2000c101b24 */
[----:B------:R-:W-:Y:S05]  /*ee00*/  EXIT ;  /* 0x000000000000794d */ /* 0x000fea0003800000 */
.L_x_3086:
[----:B------:R-:W-:Y:S04]  /*ee10*/  STG.E.64 [R4.64], R18 ;  /* 0x0000001204007986 */ /* 0x000fe8000c101b24 */
[----:B------:R-:W-:Y:S01]  /*ee20*/  STG.E.64 [R4.64+0x8], R16 ;  /* 0x0000081004007986 */ /* 0x000fe2000c101b24 */
[----:B------:R-:W-:Y:S05]  /*ee30*/  EXIT ;  /* 0x000000000000794d */ /* 0x000fea0003800000 */
.L_x_3084:
        /* <DEDUP_REMOVED lines=10> */
.L_x_3089:
        /* <DEDUP_REMOVED lines=28> */
.L_x_3091:
        /* <DEDUP_REMOVED lines=24> */
.L_x_3092:
[----:B------:R-:W-:-:S04]  /*f220*/  IADD3 R22, P0, R22, c[0x0][0x548], RZ ;  /* 0x0001520016167a10 */ /* 0x000fc80007f1e0ff */
[----:B------:R-:W-:-:S05]  /*f230*/  IADD3.X R23, RZ, c[0x0][0x54c], RZ, P0, !PT ;  /* 0x00015300ff177a10 */ /* 0x000fca00007fe4ff */
[----:B------:R-:W-:Y:S01]  /*f240*/  STG.E.64 [R22.64], R18 ;  /* 0x0000001216007986 */ /* 0x000fe2000c101b24 */
[----:B------:R-:W-:Y:S05]  /*f250*/  EXIT ;  /* 0x000000000000794d */ /* 0x000fea0003800000 */
.L_x_3090:
[----:B------:R-:W-:Y:S04]  /*f260*/  STG.E.64 [R8.64], R16 ;  /* 0x0000001008007986 */ /* 0x000fe8000c101b24 */
[----:B------:R-:W-:Y:S01]  /*f270*/  STG.E.64 [R10.64], R18 ;  /* 0x000000120a007986 */ /* 0x000fe2000c101b24 */
[----:B------:R-:W-:Y:S05]  /*f280*/  EXIT ;  /* 0x000000000000794d */ /* 0x000fea0003800000 */
.L_x_3093:
        /* <DEDUP_REMOVED lines=15> */
.L_x_9895:


//--------------------- .text._ZN2at6native13reduce_kernelILi128ELi4ENS0_8ReduceOpIhNS0_14func_wrapper_tImZNS0_15xor_sum_functorIhvEclERNS_14TensorIteratorEEUlmmE_EEjmLi4ELi4EEEEEvT1_ --------------------------
	.section	.text._ZN2at6native13reduce_kernelILi128ELi4ENS0_8ReduceOpIhNS0_14func_wrapper_tImZNS0_15xor_sum_functorIhvEclERNS_14TensorIteratorEEUlmmE_EEjmLi4ELi4EEEEEvT1_,"ax",@progbits
	.sectioninfo	@"SHI_REGISTERS=64"
	.align	128
        .global         _ZN2at6native13reduce_kernelILi128ELi4ENS0_8ReduceOpIhNS0_14func_wrapper_tImZNS0_15xor_sum_functorIhvEclERNS_14TensorIteratorEEUlmmE_EEjmLi4ELi4EEEEEvT1_
        .type           _ZN2at6native13reduce_kernelILi128ELi4ENS0_8ReduceOpIhNS0_14func_wrapper_tImZNS0_15xor_sum_functorIhvEclERNS_14TensorIteratorEEUlmmE_EEjmLi4ELi4EEEEEvT1_,@function
        .size           _ZN2at6native13reduce_kernelILi128ELi4ENS0_8ReduceOpIhNS0_14func_wrapper_tImZNS0_15xor_sum_functorIhvEclERNS_14TensorIteratorEEUlmmE_EEjmLi4ELi4EEEEEvT1_,(.L_x_9896 - _ZN2at6native13reduce_kernelILi128ELi4ENS0_8ReduceOpIhNS0_14func_wrapper_tImZNS0_15xor_sum_functorIhvEclERNS_14TensorIteratorEEUlmmE_EEjmLi4ELi4EEEEEvT1_)
        .other          _ZN2at6native13reduce_kernelILi128ELi4ENS0_8ReduceOpIhNS0_14func_wrapper_tImZNS0_15xor_sum_functorIhvEclERNS_14TensorIteratorEEUlmmE_EEjmLi4ELi4EEEEEvT1_,@"STO_CUDA_ENTRY STV_DEFAULT"
_ZN2at6native13reduce_kernelILi128ELi4ENS0_8ReduceOpIhNS0_14func_wrapper_tImZNS0_15xor_sum_functorIhvEclERNS_14TensorIteratorEEUlmmE_EEjmLi4ELi4EEEEEvT1_:
.text._ZN2at6native13reduce_kernelILi128ELi4ENS0_8ReduceOpIhNS0_14func_wrapper_tImZNS0_15xor_sum_functorIhvEclERNS_14TensorIteratorEEUlmmE_EEjmLi4ELi4EEEEEvT1_:
        /* <DEDUP_REMOVED lines=12> */
[----:B---3--:R-:W-:-:S03]  /*00c0*/  IMAD R8, R23, c[0x0][0x190], R4 ;  /* 0x0000640017087a24 */ /* 0x008fc600078e0204 */
[----:B------:R-:W-:Y:S01]  /*00d0*/  SHF.L.U32 R17, R0, 0x2, RZ ;  /* 0x0000000200117819 */ /* 0x000fe200000006ff */
        /* <DEDUP_REMOVED lines=199> */
.L_x_3094:
        /* <DEDUP_REMOVED lines=52> */
.L_x_3103:
[----:B------:R-:W-:Y:S05]  /*1090*/  BSYNC B2 ;  /* 0x0000000000027941 */ /* 0x000fea0003800000 */
.L_x_3102:
        /* <DEDUP_REMOVED lines=10> */
.L_x_3101:
[----:B------:R-:W-:Y:S05]  /*1140*/  BSYNC B1 ;  /* 0x0000000000017941 */ /* 0x000fea0003800000 */
.L_x_3100:
[----:B------:R-:W-:Y:S02]  /*1150*/  IADD3 R18, P0, P1, R27, c[0x0][0x540], R18 ;  /* 0x000150001b127a10 */ /* 0x000fe4000791e012 */
[----:B------:R-:W-:Y:S02]  /*1160*/  IADD3 R0, R3, c[0x0][0x174], RZ ;  /* 0x00005d0003007a10 */ /* 0x000fe40007ffe0ff */
[----:B------:R-:W-:Y:S02]  /*1170*/  IADD3 R18, P2, R18, 0x4, RZ ;  /* 0x0000000412127810 */ /* 0x000fe40007f5e0ff */
[----:B------:R-:W-:Y:S02]  /*1180*/  IADD3.X R19, RZ, c[0x0][0x544], R19, P0, P1 ;  /* 0x00015100ff137a10 */ /* 0x000fe400007e2413 */
[----:B------:R-:W-:-:S03]  /*1190*/  IADD3 R0, R0, -0x4, RZ ;  /* 0xfffffffc00007810 */ /* 0x000fc60007ffe0ff */
[----:B------:R-:W-:Y:S02]  /*11a0*/  IMAD.X R19, RZ, RZ, R19, P2 ;  /* 0x000000ffff137224 */ /* 0x000fe400010e0613 */
.L_x_3099:
[----:B------:R-:W-:Y:S05]  /*11b0*/  BSYNC B0 ;  /* 0x0000000000007941 */ /* 0x000fea0003800000 */
.L_x_3098:
        /* <DEDUP_REMOVED lines=19> */
.L_x_3106:
        /* <DEDUP_REMOVED lines=14> */
.L_x_3105:
[----:B------:R-:W-:Y:S05]  /*13d0*/  BSYNC B0 ;  /* 0x0000000000007941 */ /* 0x000fea0003800000 */
.L_x_3104:
        /* <DEDUP_REMOVED lines=8> */
.L_x_3108:
[----:B------:R-:W-:Y:S05]  /*1460*/  BSYNC B0 ;  /* 0x0000000000007941 */ /* 0x000fea0003800000 */
.L_x_3107:
        /* <DEDUP_REMOVED lines=12> */
.L_x_3110:
[----:B------:R-:W-:Y:S05]  /*1530*/  BSYNC B0 ;  /* 0x0000000000007941 */ /* 0x000fea0003800000 */
.L_x_3109:
[----:B------:R-:W-:Y:S01]  /*1540*/  MOV R0, c[0x0][0x16c] ;  /* 0x00005b0000007a02 */ /* 0x000fe20000000f00 */
[----:B------:R-:W-:Y:S01]  /*1550*/  IMAD.MOV.U32 R24, RZ, RZ, RZ ;  /* 0x000000ffff187224 */ /* 0x000fe200078e00ff */
[----:B------:R-:W-:Y:S01]  /*1560*/  LOP3.LUT R27, R10, R27, R14, 0x96, !PT ;  /* 0x0000001b0a1b7212 */ /* 0x000fe200078e960e */
[----:B------:R-:W-:Y:S01]  /*1570*/  IMAD.MOV.U32 R3, RZ, RZ, RZ ;  /* 0x000000ffff037224 */ /* 0x000fe200078e00ff */
[----:B------:R-:W-:Y:S01]  /*1580*/  LOP3.LUT R26, R11, R26, R13, 0x96, !PT ;  /* 0x0000001a0b1a7212 */ /* 0x000fe200078e960d */
[----:B------:R-:W-:Y:S01]  /*1590*/  IMAD.MOV.U32 R13, RZ, RZ, RZ ;  /* 0x000000ffff0d7224 */ /* 0x000fe200078e00ff */
[----:B------:R-:W-:Y:S01]  /*15a0*/  LOP3.LUT R27, R0, R27, RZ, 0x3c, !PT ;  /* 0x0000001b001b7212 */ /* 0x000fe200078e3cff */
[----:B------:R-:W-:Y:S01]  /*15b0*/  HFMA2.MMA R0, -RZ, RZ, 0, 0 ;  /* 0x00000000ff007435 */ /* 0x000fe200000001ff */
[----:B------:R-:W-:Y:S01]  /*15c0*/  LOP3.LUT R26, R12, R26, RZ, 0x3c, !PT ;  /* 0x0000001a0c1a7212 */ /* 0x000fe200078e3cff */
[----:B------:R-:W-:Y:S01]  /*15d0*/  CS2R R4, SRZ ;  /* 0x0000000000047805 */ /* 0x000fe2000001ff00 */
[----:B------:R-:W-:Y:S05]  /*15e0*/  BRA `(.L_x_3096) ;  /* 0x0000921000007947 */ /* 0x000fea0003800000 */
.L_x_3097:
[----:B------:R-:W-:-:S05]  /*15f0*/  IMAD.MOV.U32 R0, RZ, RZ, 0x1 ;  /* 0x00000001ff007424 */ /* 0x000fca00078e00ff */
[C---:B------:R-:W-:Y:S02]  /*1600*/  ISETP.NE.AND P0, PT, R0.reuse, c[0x0][0x1b0], PT ;  /* 0x00006c0000007a0c */ /* 0x040fe40003f05270 */
[----:B------:R-:W-:-:S13]  /*1610*/  ISETP.EQ.AND P1, PT, R0, c[0x0][0x2e0], PT ;  /* 0x0000b80000007a0c */ /* 0x000fda0003f22270 */
        /* <DEDUP_REMOVED lines=72> */
.L_x_3120:
[----:B------:R-:W-:Y:S02]  /*1aa0*/  IMAD.MOV.U32 R0, RZ, RZ, RZ ;  /* 0x000000ffff007224 */ /* 0x000fe400078e00ff */
[----:B------:R-:W-:Y:S01]  /*1ab0*/  IMAD.MOV.U32 R6, RZ, RZ, RZ ;  /* 0x000000ffff067224 */ /* 0x000fe200078e00ff */
[----:B------:R-:W-:Y:S05]  /*1ac0*/  @!P0 BRA `(.L_x_3115) ;  /* 0x00000de000008947 */ /* 0x000fea0003800000 */
[----:B------:R-:W-:-:S10]  /*1ad0*/  HFMA2.MMA R60, -RZ, RZ, 0, 0 ;  /* 0x00000000ff3c7435 */ /* 0x000fd400000001ff */
        /* <DEDUP_REMOVED lines=9> */
[----:B------:R-:W-:-:S04]  /*1b70*/  IMAD.MOV.U32 R5, RZ, RZ, R7 ;  /* 0x000000ffff057224 */ /* 0x000fc800078e0007 */
        /* <DEDUP_REMOVED lines=211> */
.L_x_3115:
[----:B------:R-:W-:-:S04]  /*28b0*/  LOP3.LUT R5, R6, 0xfffffffc, RZ, 0xc0, !PT ;  /* 0xfffffffc06057812 */ /* 0x000fc800078ec0ff */
[----:B------:R-:W-:-:S04]  /*28c0*/  IADD3 R4, P1, R5, R18, RZ ;  /* 0x0000001205047210 */ /* 0x000fc80007f3e0ff */
[----:B------:R-:W-:-:S05]  /*28d0*/  IADD3.X R5, RZ, R19, RZ, P1, !PT ;  /* 0x00000013ff057210 */ /* 0x000fca0000ffe4ff */
[----:B------:R-:W2:Y:S01]  /*28e0*/  LDG.E R4, [R4.64] ;  /* 0x0000002404047981 */ /* 0x000ea2000c1e1900 */
[----:B------:R-:W-:Y:S02]  /*28f0*/  IADD3 R61, R61, c[0x0][0x17c], RZ ;  /* 0x00005f003d3d7a10 */ /* 0x000fe40007ffe0ff */
[C---:B--2---:R-:W-:Y:S02]  /*2900*/  PRMT R15, R4.reuse, 0x7770, RZ ;  /* 0x00007770040f7816 */ /* 0x044fe400000000ff */
[C---:B------:R-:W-:Y:S02]  /*2910*/  PRMT R14, R4.reuse, 0x7771, RZ ;  /* 0x00007771040e7816 */ /* 0x040fe400000000ff */
[C---:B------:R-:W-:Y:S02]  /*2920*/  PRMT R13, R4.reuse, 0x7772, RZ ;  /* 0x00007772040d7816 */ /* 0x040fe400000000ff */
[----:B------:R-:W-:Y:S01]  /*2930*/  PRMT R12, R4, 0x7773, RZ ;  /* 0x00007773040c7816 */ /* 0x000fe200000000ff */
        /* <DEDUP_REMOVED lines=222> */
.L_x_3116:
[----:B------:R-:W-:-:S04]  /*3720*/  LOP3.LUT R5, R0, 0xfffffffc, RZ, 0xc0, !PT ;  /* 0xfffffffc00057812 */ /* 0x000fc800078ec0ff */
[----:B------:R-:W-:-:S04]  /*3730*/  IADD3 R4, P1, R5, R18, RZ ;  /* 0x0000001205047210 */ /* 0x000fc80007f3e0ff */
[----:B------:R-:W-:-:S05]  /*3740*/  IADD3.X R5, RZ, R19, RZ, P1, !PT ;  /* 0x00000013ff057210 */ /* 0x000fca0000ffe4ff */
[----:B------:R-:W2:Y:S01]  /*3750*/  LDG.E R4, [R4.64] ;  /* 0x0000002404047981 */ /* 0x000ea2000c1e1900 */
[----:B------:R-:W-:Y:S01]  /*3760*/  IADD3 R61, R61, c[0x0][0x17c], RZ ;  /* 0x00005f003d3d7a10 */ /* 0x000fe20007ffe0ff */
[----:B------:R-:W-:Y:S02]  /*3770*/  IMAD.MOV.U32 R7, RZ, RZ, RZ ;  /* 0x000000ffff077224 */ /* 0x000fe400078e00ff */
[----:B------:R-:W-:Y:S01]  /*3780*/  IMAD.MOV.U32 R3, RZ, RZ, RZ ;  /* 0x000000ffff037224 */ /* 0x000fe200078e00ff */
[C---:B--2---:R-:W-:Y:S02]  /*3790*/  PRMT R11, R4.reuse, 0x7770, RZ ;  /* 0x00007770040b7816 */ /* 0x044fe400000000ff */
[C---:B------:R-:W-:Y:S02]  /*37a0*/  PRMT R10, R4.reuse, 0x7771, RZ ;  /* 0x00007771040a7816 */ /* 0x040fe400000000ff */
[C---:B------:R-:W-:Y:S02]  /*37b0*/  PRMT R9, R4.reuse, 0x7772, RZ ;  /* 0x0000777204097816 */ /* 0x040fe400000000ff */
[----:B------:R-:W-:Y:S01]  /*37c0*/  PRMT R8, R4, 0x7773, RZ ;  /* 0x0000777304087816 */ /* 0x000fe200000000ff */
[----:B------:R-:W-:Y:S05]  /*37d0*/  @!P0 BRA `(.L_x_3117) ;  /* 0x00000d2000008947 */ /* 0x000fea0003800000 */
[----:B------:R-:W-:-:S10]  /*37e0*/  HFMA2.MMA R60, -RZ, RZ, 0, 0 ;  /* 0x00000000ff3c7435 */ /* 0x000fd400000001ff */
[----:B------:R-:W-:-:S05]  /*37f0*/  IMAD.HI.U32 R0, R61, c[0x0][0x1b8], R60 ;  /* 0x00006e003d007a27 */ /* 0x000fca00078e003c */
[----:B------:R-:W-:Y:S01]  /*3800*/  SHF.R.U32.HI R5, RZ, c[0x0][0x1bc], R0 ;  /* 0x00006f00ff057a19 */ /* 0x000fe20000011600 */
[----:B------:R-:W-:-:S04]  /*3810*/  IMAD.MOV.U32 R0, RZ, RZ, c[0x0][0x1b0] ;  /* 0x00006c00ff007624 */ /* 0x000fc800078e00ff */
[----:B------:R-:W-:Y:S01]  /*3820*/  IMAD.MOV R4, RZ, RZ, -R5 ;  /* 0x000000ffff047224 */ /* 0x000fe200078e0a05 */
[----:B------:R-:W-:-:S03]  /*3830*/  ISETP.NE.AND P1, PT, R0, 0x1, PT ;  /* 0x000000010000780c */ /* 0x000fc60003f25270 */
[----:B------:R-:W-:-:S04]  /*3840*/  IMAD R3, R4, c[0x0][0x1b4], R61 ;  /* 0x00006d0004037a24 */ /* 0x000fc800078e023d */
[----:B------:R-:W-:-:S06]  /*3850*/  IMAD R3, R3, c[0x0][0x2e0], RZ ;  /* 0x0000b80003037a24 */ /* 0x000fcc00078e02ff */
        /* <DEDUP_REMOVED lines=202> */
.L_x_3117:
        /* <DEDUP_REMOVED lines=220> */
.L_x_3118:
[----:B------:R-:W-:-:S04]  /*52c0*/  LOP3.LUT R5, R7, 0xfffffffc, RZ, 0xc0, !PT ;  /* 0xfffffffc07057812 */ /* 0x000fc800078ec0ff */
[----:B------:R-:W-:-:S05]  /*52d0*/  IADD3 R4, P1, R5, R18, RZ ;  /* 0x0000001205047210 */ /* 0x000fca0007f3e0ff */
[----:B------:R-:W-:-:S05]  /*52e0*/  IMAD.X R5, RZ, RZ, R19, P1 ;  /* 0x000000ffff057224 */ /* 0x000fca00008e0613 */
[----:B------:R-:W2:Y:S01]  /*52f0*/  LDG.E R4, [R4.64] ;  /* 0x0000002404047981 */ /* 0x000ea2000c1e1900 */
[----:B------:R-:W-:Y:S01]  /*5300*/  IADD3 R61, R61, c[0x0][0x17c], RZ ;  /* 0x00005f003d3d7a10 */ /* 0x000fe20007ffe0ff */
[----:B------:R-:W-:Y:S01]  /*5310*/  IMAD.MOV.U32 R6, RZ, RZ, c[0x0][0x17c] ;  /* 0x00005f00ff067624 */ /* 0x000fe200078e00ff */
[----:B------:R-:W-:Y:S02]  /*5320*/  LOP3.LUT R22, R22, 0xff, R15, 0x78, !PT ;  /* 0x000000ff16167812 */ /* 0x000fe400078e780f */
[----:B------:R-:W-:Y:S01]  /*5330*/  LOP3.LUT R23, R23, 0xff, R14, 0x78, !PT ;  /* 0x000000ff17177812 */ /* 0x000fe200078e780e */
[----:B------:R-:W-:Y:S01]  /*5340*/  IMAD R6, R6, 0x3, R61 ;  /* 0x0000000306067824 */ /* 0x000fe200078e023d */
[----:B------:R-:W-:Y:S02]  /*5350*/  LOP3.LUT R26, R26, 0xff, R13, 0x78, !PT ;  /* 0x000000ff1a1a7812 */ /* 0x000fe400078e780d */
[----:B------:R-:W-:Y:S02]  /*5360*/  LOP3.LUT R29, R29, 0xff, R12, 0x78, !PT ;  /* 0x000000ff1d1d7812 */ /* 0x000fe400078e780c */
[----:B------:R-:W-:-:S02]  /*5370*/  ISETP.GE.U32.AND P1, PT, R6, c[0x0][0x174], PT ;  /* 0x00005d0006007a0c */ /* 0x000fc40003f26070 */
[----:B------:R-:W-:Y:S02]  /*5380*/  LOP3.LUT R28, R28, 0xff, R11, 0x78, !PT ;  /* 0x000000ff1c1c7812 */ /* 0x000fe400078e780b */
[----:B------:R-:W-:Y:S02]  /*5390*/  LOP3.LUT R39, R39, 0xff, R10, 0x78, !PT ;  /* 0x000000ff27277812 */ /* 0x000fe400078e780a */
[----:B------:R-:W-:Y:S02]  /*53a0*/  LOP3.LUT R38, R38, 0xff, R9, 0x78, !PT ;  /* 0x000000ff26267812 */ /* 0x000fe400078e7809 */
[----:B------:R-:W-:Y:S02]  /*53b0*/  LOP3.LUT R43, R43, 0xff, R8, 0x78, !PT ;  /* 0x000000ff2b2b7812 */ /* 0x000fe400078e7808 */
[----:B------:R-:W-:Y:S02]  /*53c0*/  LOP3.LUT R45, R45, 0xff, R30, 0x78, !PT ;  /* 0x000000ff2d2d7812 */ /* 0x000fe400078e781e */
[----:B------:R-:W-:-:S02]  /*53d0*/  LOP3.LUT R46, R46, 0xff, R31, 0x78, !PT ;  /* 0x000000ff2e2e7812 */ /* 0x000fc400078e781f */
[----:B------:R-:W-:Y:S02]  /*53e0*/  LOP3.LUT R49, R49, 0xff, R0, 0x78, !PT ;  /* 0x000000ff31317812 */ /* 0x000fe400078e7800 */
[----:B------:R-:W-:Y:S02]  /*53f0*/  LOP3.LUT R50, R50, 0xff, R3, 0x78, !PT ;  /* 0x000000ff32327812 */ /* 0x000fe400078e7803 */
[C---:B--2---:R-:W-:Y:S02]  /*5400*/  PRMT R7, R4.reuse, 0x7770, RZ ;  /* 0x0000777004077816 */ /* 0x044fe400000000ff */
[C---:B------:R-:W-:Y:S02]  /*5410*/  PRMT R6, R4.reuse, 0x7771, RZ ;  /* 0x0000777104067816 */ /* 0x040fe400000000ff */
[C---:B------:R-:W-:Y:S02]  /*5420*/  PRMT R5, R4.reuse, 0x7772, RZ ;  /* 0x0000777204057816 */ /* 0x040fe400000000ff */
[----:B------:R-:W-:-:S02]  /*5430*/  PRMT R4, R4, 0x7773, RZ ;  /* 0x0000777304047816 */ /* 0x000fc400000000ff */
[----:B------:R-:W-:Y:S02]  /*5440*/  LOP3.LUT R52, R52, R7, RZ, 0x3c, !PT ;  /* 0x0000000734347212 */ /* 0x000fe400078e3cff */
[----:B------:R-:W-:Y:S02]  /*5450*/  LOP3.LUT R55, R55, R6, RZ, 0x3c, !PT ;  /* 0x0000000637377212 */ /* 0x000fe400078e3cff */
[----:B------:R-:W-:Y:S02]  /*5460*/  LOP3.LUT R56, R56, R5, RZ, 0x3c, !PT ;  /* 0x0000000538387212 */ /* 0x000fe400078e3cff */
[----:B------:R-:W-:Y:S01]  /*5470*/  LOP3.LUT R59, R59, R4, RZ, 0x3c, !PT ;  /* 0x000000043b3b7212 */ /* 0x000fe200078e3cff */
[----:B------:R-:W-:Y:S01]  /*5480*/  @P1 CALL.REL.NOINC `(.L_x_3119) ;  /* 0x0000001000001944 */ /* 0x000fe20003c00000 */
[----:B------:R-:W-:Y:S05]  /*5490*/  BRA `(.L_x_3120) ;  /* 0xffffc60000007947 */ /* 0x000fea000383ffff */
.L_x_3119:
[----:B------:R-:W-:Y:S05]  /*54a0*/  BSYNC B1 ;  /* 0x0000000000017941 */ /* 0x000fea0003800000 */
.L_x_3114:
[----:B------:R-:W-:Y:S05]  /*54b0*/  BSYNC B0 ;  /* 0x0000000000007941 */ /* 0x000fea0003800000 */
.L_x_3113:
[----:B------:R-:W-:Y:S01]  /*54c0*/  ISETP.GE.U32.AND P0, PT, R61, c[0x0][0x174], PT ;  /* 0x00005d003d007a0c */ /* 0x000fe20003f06070 */
[----:B------:R-:W-:-:S12]  /*54d0*/  BSSY B0, `(.L_x_3121) ;  /* 0x000034c000007945 */ /* 0x000fd80003800000 */
[----:B------:R-:W-:Y:S05]  /*54e0*/  @P0 BRA `(.L_x_3122) ;  /* 0x000034a000000947 */ /* 0x000fea0003800000 */
[----:B------:R-:W-:Y:S01]  /*54f0*/  ISETP.NE.AND P1, PT, RZ, c[0x0][0x1b0], PT ;  /* 0x00006c00ff007a0c */ /* 0x000fe20003f25270 */
[----:B------:R-:W-:-:S12]  /*5500*/  HFMA2.MMA R33, -RZ, RZ, 0, 0 ;  /* 0x00000000ff217435 */ /* 0x000fd800000001ff */
        /* <DEDUP_REMOVED lines=199> */
.L_x_3123:
        /* <DEDUP_REMOVED lines=211> */
.L_x_3124:
        /* <DEDUP_REMOVED lines=211> */
.L_x_3125:
        /* <DEDUP_REMOVED lines=211> */
.L_x_3126:
        /* <DEDUP_REMOVED lines=8> */
.L_x_3122:
[----:B------:R-:W-:Y:S05]  /*8990*/  BSYNC B0 ;  /* 0x0000000000007941 */ /* 0x000fea0003800000 */
.L_x_3121:
[----:B------:R-:W-:Y:S01]  /*89a0*/  BSSY B0, `(.L_x_3127) ;  /* 0x000001a000007945 */ /* 0x000fe20003800000 */
[----:B------:R-:W-:Y:S05]  /*89b0*/  @P0 BRA `(.L_x_3128) ;  /* 0x0000018000000947 */ /* 0x000fea0003800000 */
[----:B------:R-:W-:Y:S02]  /*89c0*/  IADD3 R61, R61, c[0x0][0x17c], RZ ;  /* 0x00005f003d3d7a10 */ /* 0x000fe40007ffe0ff */
[----:B------:R-:W-:-:S02]  /*89d0*/  LOP3.LUT R22, R22, 0xff, R15, 0x78, !PT ;  /* 0x000000ff16167812 */ /* 0x000fc400078e780f */
[----:B------:R-:W-:Y:S02]  /*89e0*/  ISETP.GE.U32.AND P0, PT, R61, c[0x0][0x174], PT ;  /* 0x00005d003d007a0c */ /* 0x000fe40003f06070 */
[----:B------:R-:W-:Y:S02]  /*89f0*/  LOP3.LUT R23, R23, 0xff, R14, 0x78, !PT ;  /* 0x000000ff17177812 */ /* 0x000fe400078e780e */
[----:B------:R-:W-:Y:S02]  /*8a00*/  LOP3.LUT R26, R26, 0xff, R13, 0x78, !PT ;  /* 0x000000ff1a1a7812 */ /* 0x000fe400078e780d */
[----:B------:R-:W-:-:S07]  /*8a10*/  LOP3.LUT R29, R29, 0xff, R12, 0x78, !PT ;  /* 0x000000ff1d1d7812 */ /* 0x000fce00078e780c */
[----:B------:R-:W-:Y:S05]  /*8a20*/  @P0 BRA `(.L_x_3128) ;  /* 0x0000011000000947 */ /* 0x000fea0003800000 */
[----:B------:R-:W-:Y:S02]  /*8a30*/  IADD3 R12, R61, c[0x0][0x17c], RZ ;  /* 0x00005f003d0c7a10 */ /* 0x000fe40007ffe0ff */
[----:B------:R-:W-:Y:S02]  /*8a40*/  LOP3.LUT R28, R28, 0xff, R11, 0x78, !PT ;  /* 0x000000ff1c1c7812 */ /* 0x000fe400078e780b */
        /* <DEDUP_REMOVED lines=11> */
[----:B------:R-:W-:Y:S02]  /*8b00*/  @!P0 LOP3.LUT R52, R52, 0xff, R7, 0x78, !PT ;  /* 0x000000ff34348812 */ /* 0x000fe400078e7807 */
[----:B------:R-:W-:Y:S02]  /*8b10*/  @!P0 LOP3.LUT R55, R55, 0xff, R6, 0x78, !PT ;  /* 0x000000ff37378812 */ /* 0x000fe400078e7806 */
[----:B------:R-:W-:Y:S02]  /*8b20*/  @!P0 LOP3.LUT R56, R56, 0xff, R5, 0x78, !PT ;  /* 0x000000ff38388812 */ /* 0x000fe400078e7805 */
[----:B------:R-:W-:Y:S02]  /*8b30*/  @!P0 LOP3.LUT R59, R59, 0xff, R4, 0x78, !PT ;  /* 0x000000ff3b3b8812 */ /* 0x000fe400078e7804 */
.L_x_3128:
[----:B------:R-:W-:Y:S05]  /*8b40*/  BSYNC B0 ;  /* 0x0000000000007941 */ /* 0x000fea0003800000 */
.L_x_3127:
        /* <DEDUP_REMOVED lines=17> */
.L_x_3112:
        /* <DEDUP_REMOVED lines=64> */
.L_x_3132:
[C---:B------:R-:W-:Y:S01]  /*9060*/  IMAD R4, R61.reuse, c[0x0][0x2e0], RZ ;  /* 0x0000b8003d047a24 */ /* 0x040fe200078e02ff */
[----:B------:R-:W-:-:S04]  /*9070*/  IADD3 R61, R61, c[0x0][0x17c], RZ ;  /* 0x00005f003d3d7a10 */ /* 0x000fc80007ffe0ff */
[----:B------:R-:W-:Y:S01]  /*9080*/  LOP3.LUT R9, R4, 0xfffffffc, RZ, 0xc0, !PT ;  /* 0xfffffffc04097812 */ /* 0x000fe200078ec0ff */
[C---:B------:R-:W-:Y:S01]  /*9090*/  IMAD R4, R61.reuse, c[0x0][0x2e0], RZ ;  /* 0x0000b8003d047a24 */ /* 0x040fe200078e02ff */
[----:B------:R-:W-:Y:S02]  /*90a0*/  IADD3 R61, R61, c[0x0][0x17c], RZ ;  /* 0x00005f003d3d7a10 */ /* 0x000fe40007ffe0ff */
[-C--:B------:R-:W-:Y:S02]  /*90b0*/  IADD3 R8, P0, R9, R18.reuse, RZ ;  /* 0x0000001209087210 */ /* 0x080fe40007f1e0ff */
[----:B------:R-:W-:Y:S01]  /*90c0*/  LOP3.LUT R5, R4, 0xfffffffc, RZ, 0xc0, !PT ;  /* 0xfffffffc04057812 */ /* 0x000fe200078ec0ff */
[C---:B------:R-:W-:Y:S01]  /*90d0*/  IMAD R6, R61.reuse, c[0x0][0x2e0], RZ ;  /* 0x0000b8003d067a24 */ /* 0x040fe200078e02ff */
[----:B------:R-:W-:Y:S01]  /*90e0*/  IADD3 R61, R61, c[0x0][0x17c], RZ ;  /* 0x00005f003d3d7a10 */ /* 0x000fe20007ffe0ff */
[----:B------:R-:W-:Y:S01]  /*90f0*/  IMAD.X R9, RZ, RZ, R19, P0 ;  /* 0x000000ffff097224 */ /* 0x000fe200000e0613 */
[----:B------:R-:W-:-:S02]  /*9100*/  IADD3 R4, P0, R5, R18, RZ ;  /* 0x0000001205047210 */ /* 0x000fc40007f1e0ff */
[----:B------:R-:W-:Y:S01]  /*9110*/  LOP3.LUT R7, R6, 0xfffffffc, RZ, 0xc0, !PT ;  /* 0xfffffffc06077812 */ /* 0x000fe200078ec0ff */
[----:B------:R-:W-:Y:S01]  /*9120*/  IMAD R10, R61, c[0x0][0x2e0], RZ ;  /* 0x0000b8003d0a7a24 */ /* 0x000fe200078e02ff */
[----:B------:R-:W-:Y:S01]  /*9130*/  IADD3.X R5, RZ, R19, RZ, P0, !PT ;  /* 0x00000013ff057210 */ /* 0x000fe200007fe4ff */
[----:B------:R0:W2:Y:S01]  /*9140*/  LDG.E R9, [R8.64] ;  /* 0x0000002408097981 */ /* 0x0000a2000c1e1900 */
[-C--:B------:R-:W-:Y:S02]  /*9150*/  IADD3 R6, P0, R7, R18.reuse, RZ ;  /* 0x0000001207067210 */ /* 0x080fe40007f1e0ff */
[----:B------:R-:W-:Y:S02]  /*9160*/  LOP3.LUT R11, R10, 0xfffffffc, RZ, 0xc0, !PT ;  /* 0xfffffffc0a0b7812 */ /* 0x000fe400078ec0ff */
[----:B------:R-:W3:Y:S01]  /*9170*/  LDG.E R5, [R4.64] ;  /* 0x0000002404057981 */ /* 0x000ee2000c1e1900 */
[----:B------:R-:W-:Y:S01]  /*9180*/  IMAD.X R7, RZ, RZ, R19, P0 ;  /* 0x000000ffff077224 */ /* 0x000fe200000e0613 */
[----:B------:R-:W-:-:S04]  /*9190*/  IADD3 R10, P0, R11, R18, RZ ;  /* 0x000000120b0a7210 */ /* 0x000fc80007f1e0ff */
[----:B------:R-:W4:Y:S01]  /*91a0*/  LDG.E R6, [R6.64] ;  /* 0x0000002406067981 */ /* 0x000f22000c1e1900 */
[----:B------:R-:W-:-:S05]  /*91b0*/  IMAD.X R11, RZ, RZ, R19, P0 ;  /* 0x000000ffff0b7224 */ /* 0x000fca00000e0613 */
[----:B------:R-:W5:Y:S01]  /*91c0*/  LDG.E R10, [R10.64] ;  /* 0x000000240a0a7981 */ /* 0x000f62000c1e1900 */
[----:B------:R-:W-:-:S05]  /*91d0*/  IADD3 R61, R61, c[0x0][0x17c], RZ ;  /* 0x00005f003d3d7a10 */ /* 0x000fca0007ffe0ff */
[----:B0-----:R-:W-:-:S05]  /*91e0*/  IMAD R8, R46, 0x3, R61 ;  /* 0x000000032e087824 */ /* 0x001fca00078e023d */
[----:B------:R-:W-:Y:S02]  /*91f0*/  ISETP.GE.U32.AND P0, PT, R8, c[0x0][0x174], PT ;  /* 0x00005d0008007a0c */ /* 0x000fe40003f06070 */
[C---:B--2---:R-:W-:Y:S02]  /*9200*/  PRMT R8, R9.reuse, 0x7770, RZ ;  /* 0x0000777009087816 */ /* 0x044fe400000000ff */
[C---:B------:R-:W-:Y:S02]  /*9210*/  PRMT R45, R9.reuse, 0x7771, RZ ;  /* 0x00007771092d7816 */ /* 0x040fe400000000ff */
[C---:B------:R-:W-:Y:S02]  /*9220*/  PRMT R54, R9.reuse, 0x7772, RZ ;  /* 0x0000777209367816 */ /* 0x040fe400000000ff */
[----:B------:R-:W-:Y:S02]  /*9230*/  PRMT R47, R9, 0x7773, RZ ;  /* 0x00007773092f7816 */ /* 0x000fe400000000ff */
[----:B---3--:R-:W-:-:S02]  /*9240*/  PRMT R49, R5, 0x7770, RZ ;  /* 0x0000777005317816 */ /* 0x008fc400000000ff */
[C---:B------:R-:W-:Y:S02]  /*9250*/  PRMT R4, R5.reuse, 0x7771, RZ ;  /* 0x0000777105047816 */ /* 0x040fe400000000ff */
[C---:B----4-:R-:W-:Y:S02]  /*9260*/  PRMT R52, R6.reuse, 0x7770, RZ ;  /* 0x0000777006347816 */ /* 0x050fe400000000ff */
[C---:B------:R-:W-:Y:S02]  /*9270*/  PRMT R51, R6.reuse, 0x7771, RZ ;  /* 0x0000777106337816 */ /* 0x040fe400000000ff */
[C---:B------:R-:W-:Y:S02]  /*9280*/  PRMT R53, R6.reuse, 0x7772, RZ ;  /* 0x0000777206357816 */ /* 0x040fe400000000ff */
[----:B------:R-:W-:Y:S02]  /*9290*/  PRMT R55, R6, 0x7773, RZ ;  /* 0x0000777306377816 */ /* 0x000fe400000000ff */
[----:B------:R-:W-:-:S02]  /*92a0*/  PRMT R48, R5, 0x7772, RZ ;  /* 0x0000777205307816 */ /* 0x000fc400000000ff */
[----:B------:R-:W-:Y:S02]  /*92b0*/  PRMT R50, R5, 0x7773, RZ ;  /* 0x0000777305327816 */ /* 0x000fe400000000ff */
[C---:B-----5:R-:W-:Y:S02]  /*92c0*/  PRMT R7, R10.reuse, 0x7770, RZ ;  /* 0x000077700a077816 */ /* 0x060fe400000000ff */
[C---:B------:R-:W-:Y:S02]  /*92d0*/  PRMT R9, R10.reuse, 0x7771, RZ ;  /* 0x000077710a097816 */ /* 0x040fe400000000ff */
[C---:B------:R-:W-:Y:S02]  /*92e0*/  PRMT R11, R10.reuse, 0x7772, RZ ;  /* 0x000077720a0b7816 */ /* 0x040fe400000000ff */
[----:B------:R-:W-:Y:S02]  /*92f0*/  PRMT R6, R10, 0x7773, RZ ;  /* 0x000077730a067816 */ /* 0x000fe400000000ff */
        /* <DEDUP_REMOVED lines=18> */
.L_x_3131:
[----:B------:R-:W-:Y:S02]  /*9420*/  PRMT R10, R54, 0x7610, R10 ;  /* 0x00007610360a7816 */ /* 0x000fe4000000000a */
[----:B------:R-:W-:Y:S02]  /*9430*/  PRMT R46, R4, 0x7610, R46 ;  /* 0x00007610042e7816 */ /* 0x000fe4000000002e */
.L_x_3130:
[----:B------:R-:W-:Y:S05]  /*9440*/  BSYNC B0 ;  /* 0x0000000000007941 */ /* 0x000fea0003800000 */
.L_x_3129:
[----:B------:R-:W-:Y:S01]  /*9450*/  ISETP.GE.U32.AND P0, PT, R61, c[0x0][0x174], PT ;  /* 0x00005d003d007a0c */ /* 0x000fe20003f06070 */
[----:B------:R-:W-:-:S12]  /*9460*/  BSSY B0, `(.L_x_3133) ;  /* 0x0000032000007945 */ /* 0x000fd80003800000 */
[----:B------:R-:W-:Y:S05]  /*9470*/  @P0 BRA `(.L_x_3134) ;  /* 0x0000030000000947 */ /* 0x000fea0003800000 */
[----:B------:R-:W-:-:S05]  /*9480*/  IMAD R4, R61, c[0x0][0x2e0], RZ ;  /* 0x0000b8003d047a24 */ /* 0x000fca00078e02ff */
        /* <DEDUP_REMOVED lines=47> */
.L_x_3134:
[----:B------:R-:W-:Y:S05]  /*9780*/  BSYNC B0 ;  /* 0x0000000000007941 */ /* 0x000fea0003800000 */
.L_x_3133:
        /* <DEDUP_REMOVED lines=26> */
.L_x_3136:
[----:B------:R-:W-:Y:S05]  /*9930*/  BSYNC B0 ;  /* 0x0000000000007941 */ /* 0x000fea0003800000 */
.L_x_3135:
        /* <DEDUP_REMOVED lines=17> */
.L_x_3111:
[----:B------:R-:W-:Y:S01]  /*9a50*/  IMAD.MOV.U32 R49, RZ, RZ, c[0x0][0x17c] ;  /* 0x00005f00ff317624 */ /* 0x000fe200078e00ff */
[----:B------:R-:W-:Y:S01]  /*9a60*/  BSSY B0, `(.L_x_3137) ;  /* 0x000007e000007945 */ /* 0x000fe20003800000 */
        /* <DEDUP_REMOVED lines=66> */
.L_x_3140:
[C---:B------:R-:W-:Y:S02]  /*9e90*/  LOP3.LUT R9, R8.reuse, 0xfffffffc, RZ, 0xc0, !PT ;  /* 0xfffffffc08097812 */ /* 0x040fe400078ec0ff */
[----:B------:R-:W-:Y:S02]  /*9ea0*/  IADD3 R4, R8, c[0x0][0x17c], RZ ;  /* 0x00005f0008047a10 */ /* 0x000fe40007ffe0ff */
[----:B------:R-:W-:Y:S02]  /*9eb0*/  IADD3 R8, P0, R9, R18, RZ ;  /* 0x0000001209087210 */ /* 0x000fe40007f1e0ff */
[----:B------:R-:W-:-:S02]  /*9ec0*/  LOP3.LUT R5, R4, 0xfffffffc, RZ, 0xc0, !PT ;  /* 0xfffffffc04057812 */ /* 0x000fc400078ec0ff */
[----:B------:R-:W-:Y:S01]  /*9ed0*/  IADD3 R6, R4, c[0x0][0x17c], RZ ;  /* 0x00005f0004067a10 */ /* 0x000fe20007ffe0ff */
[--C-:B------:R-:W-:Y:S01]  /*9ee0*/  IMAD.X R9, RZ, RZ, R19.reuse, P0 ;  /* 0x000000ffff097224 */ /* 0x100fe200000e0613 */
[-C--:B------:R-:W-:Y:S02]  /*9ef0*/  IADD3 R4, P0, R5, R18.reuse, RZ ;  /* 0x0000001205047210 */ /* 0x080fe40007f1e0ff */
[C---:B------:R-:W-:Y:S02]  /*9f00*/  LOP3.LUT R7, R6.reuse, 0xfffffffc, RZ, 0xc0, !PT ;  /* 0xfffffffc06077812 */ /* 0x040fe400078ec0ff */
[----:B------:R-:W-:Y:S01]  /*9f10*/  IADD3 R47, R6, c[0x0][0x17c], RZ ;  /* 0x00005f00062f7a10 */ /* 0x000fe20007ffe0ff */
[----:B------:R-:W-:Y:S01]  /*9f20*/  IMAD.X R5, RZ, RZ, R19, P0 ;  /* 0x000000ffff057224 */ /* 0x000fe200000e0613 */
[----:B------:R-:W-:Y:S01]  /*9f30*/  IADD3 R6, P0, R7, R18, RZ ;  /* 0x0000001207067210 */ /* 0x000fe20007f1e0ff */
[----:B------:R0:W2:Y:S01]  /*9f40*/  LDG.E R51, [R8.64] ;  /* 0x0000002408337981 */ /* 0x0000a2000c1e1900 */
[----:B------:R-:W-:-:S02]  /*9f50*/  LOP3.LUT R11, R47, 0xfffffffc, RZ, 0xc0, !PT ;  /* 0xfffffffc2f0b7812 */ /* 0x000fc400078ec0ff */
[----:B------:R-:W-:Y:S01]  /*9f60*/  IADD3.X R7, RZ, R19, RZ, P0, !PT ;  /* 0x00000013ff077210 */ /* 0x000fe200007fe4ff */
[----:B------:R1:W3:Y:S01]  /*9f70*/  LDG.E R50, [R4.64] ;  /* 0x0000002404327981 */ /* 0x0002e2000c1e1900 */
[----:B------:R-:W-:-:S03]  /*9f80*/  IADD3 R10, P0, R11, R18, RZ ;  /* 0x000000120b0a7210 */ /* 0x000fc60007f1e0ff */
[----:B------:R-:W4:Y:S02]  /*9f90*/  LDG.E R6, [R6.64] ;  /* 0x0000002406067981 */ /* 0x000f24000c1e1900 */
[----:B------:R-:W-:-:S05]  /*9fa0*/  IMAD.X R11, RZ, RZ, R19, P0 ;  /* 0x000000ffff0b7224 */ /* 0x000fca00000e0613 */
[----:B------:R-:W5:Y:S01]  /*9fb0*/  LDG.E R10, [R10.64] ;  /* 0x000000240a0a7981 */ /* 0x000f62000c1e1900 */
[----:B0-----:R-:W-:-:S05]  /*9fc0*/  IADD3 R8, R47, c[0x0][0x17c], RZ ;  /* 0x00005f002f087a10 */ /* 0x001fca0007ffe0ff */
[----:B------:R-:W-:-:S05]  /*9fd0*/  IMAD R9, R49, 0x3, R8 ;  /* 0x0000000331097824 */ /* 0x000fca00078e0208 */
[----:B------:R-:W-:Y:S02]  /*9fe0*/  ISETP.GE.U32.AND P0, PT, R9, c[0x0][0x174], PT ;  /* 0x00005d0009007a0c */ /* 0x000fe40003f06070 */
[C---:B--2---:R-:W-:Y:S02]  /*9ff0*/  PRMT R56, R51.reuse, 0x7770, RZ ;  /* 0x0000777033387816 */ /* 0x044fe400000000ff */
[C---:B-1----:R-:W-:Y:S02]  /*a000*/  PRMT R5, R51.reuse, 0x7771, RZ ;  /* 0x0000777133057816 */ /* 0x042fe400000000ff */
[----:B------:R-:W-:Y:S02]  /*a010*/  PRMT R4, R51, 0x7772, RZ ;  /* 0x0000777233047816 */ /* 0x000fe400000000ff */
[C---:B---3--:R-:W-:Y:S02]  /*a020*/  PRMT R53, R50.reuse, 0x7770, RZ ;  /* 0x0000777032357816 */ /* 0x048fe400000000ff */
[----:B------:R-:W-:-:S02]  /*a030*/  PRMT R55, R50, 0x7771, RZ ;  /* 0x0000777132377816 */ /* 0x000fc400000000ff */
[C---:B------:R-:W-:Y:S02]  /*a040*/  PRMT R48, R50.reuse, 0x7772, RZ ;  /* 0x0000777232307816 */ /* 0x040fe400000000ff */
[----:B------:R-:W-:Y:S02]  /*a050*/  PRMT R51, R51, 0x7773, RZ ;  /* 0x0000777333337816 */ /* 0x000fe400000000ff */
[----:B------:R-:W-:Y:S02]  /*a060*/  PRMT R50, R50, 0x7773, RZ ;  /* 0x0000777332327816 */ /* 0x000fe400000000ff */
[C---:B----4-:R-:W-:Y:S02]  /*a070*/  PRMT R52, R6.reuse, 0x7770, RZ ;  /* 0x0000777006347816 */ /* 0x050fe400000000ff */
[C---:B------:R-:W-:Y:S02]  /*a080*/  PRMT R54, R6.reuse, 0x7771, RZ ;  /* 0x0000777106367816 */ /* 0x040fe400000000ff */
        /* <DEDUP_REMOVED lines=24> */
.L_x_3139:
[----:B------:R-:W-:Y:S02]  /*a210*/  PRMT R6, R56, 0x7610, R6 ;  /* 0x0000761038067816 */ /* 0x000fe40000000006 */
[----:B------:R-:W-:Y:S02]  /*a220*/  PRMT R49, R5, 0x7610, R49 ;  /* 0x0000761005317816 */ /* 0x000fe40000000031 */
[----:B------:R-:W-:Y:S02]  /*a230*/  PRMT R10, R4, 0x7610, R10 ;  /* 0x00007610040a7816 */ /* 0x000fe4000000000a */
.L_x_3138:
[----:B------:R-:W-:Y:S05]  /*a240*/  BSYNC B0 ;  /* 0x0000000000007941 */ /* 0x000fea0003800000 */
.L_x_3137:
        /* <DEDUP_REMOVED lines=47> */
.L_x_3142:
[----:B------:R-:W-:Y:S05]  /*a540*/  BSYNC B0 ;  /* 0x0000000000007941 */ /* 0x000fea0003800000 */
.L_x_3141:
        /* <DEDUP_REMOVED lines=26> */
.L_x_3144:
[----:B------:R-:W-:Y:S05]  /*a6f0*/  BSYNC B0 ;  /* 0x0000000000007941 */ /* 0x000fea0003800000 */
.L_x_3143:
        /* <DEDUP_REMOVED lines=16> */
.L_x_3096:
[----:B------:R-:W-:Y:S05]  /*a800*/  BSYNC B6 ;  /* 0x0000000000067941 */ /* 0x000fea0003800000 */
.L_x_3095:
        /* <DEDUP_REMOVED lines=20> */
.L_x_3148:
        /* <DEDUP_REMOVED lines=31> */
.L_x_3147:
[----:B------:R-:W-:Y:S05]  /*ab40*/  BSYNC B0 ;  /* 0x0000000000007941 */ /* 0x000fea0003800000 */
.L_x_3146:
[----:B------:R-:W-:Y:S01]  /*ab50*/  IMAD.MOV.U32 R6, RZ, RZ, R12 ;  /* 0x000000ffff067224 */ /* 0x000fe200078e000c */
[----:B------:R-:W-:Y:S05]  /*ab60*/  @P1 BRA `(.L_x_3148) ;  /* 0xfffffde000001947 */ /* 0x000fea000383ffff */
.L_x_3145:
        /* <DEDUP_REMOVED lines=24> */
.L_x_3153:
        /* <DEDUP_REMOVED lines=28> */
.L_x_3152:
[----:B------:R-:W-:Y:S05]  /*aeb0*/  BSYNC B0 ;  /* 0x0000000000007941 */ /* 0x000fea0003800000 */
.L_x_3151:
[----:B------:R-:W-:-:S04]  /*aec0*/  SHF.R.S32.HI R7, RZ, 0x1, R7 ;  /* 0x00000001ff077819 */ /* 0x000fc80000011407 */
[----:B------:R-:W-:-:S13]  /*aed0*/  ISETP.GE.AND P0, PT, R7, 0x20, PT ;  /* 0x000000200700780c */ /* 0x000fda0003f06270 */
[----:B------:R-:W-:Y:S05]  /*aee0*/  @P0 BRA `(.L_x_3153) ;  /* 0xfffffe0000000947 */ /* 0x000fea000383ffff */
[----:B------:R-:W-:-:S05]  /*aef0*/  IMAD.MOV.U32 R6, RZ, RZ, 0x20 ;  /* 0x00000020ff067424 */ /* 0x000fca00078e00ff */
.L_x_3150:
[----:B------:R-:W-:Y:S01]  /*af00*/  ISETP.GE.AND P0, PT, R6, 0x2, PT ;  /* 0x000000020600780c */ /* 0x000fe20003f06270 */
[----:B------:R-:W-:Y:S01]  /*af10*/  WARPSYNC 0xffffffff ;  /* 0xffffffff00007948 */ /* 0x000fe20003800000 */
[----:B------:R-:W-:Y:S11]  /*af20*/  BAR.SYNC.DEFER_BLOCKING 0x0 ;  /* 0x0000000000007b1d */ /* 0x000ff60000010000 */
[----:B------:R-:W-:Y:S05]  /*af30*/  @!P0 BRA `(.L_x_3149) ;  /* 0x0000014000008947 */ /* 0x000fea0003800000 */
[----:B------:R-:W-:-:S05]  /*af40*/  IMAD.MOV.U32 R7, RZ, RZ, 0x1 ;  /* 0x00000001ff077424 */ /* 0x000fca00078e00ff */
.L_x_3154:
        /* <DEDUP_REMOVED lines=19> */
.L_x_3149:
        /* <DEDUP_REMOVED lines=203> */
.L_x_3155:
[----:B------:R-:W-:-:S05]  /*bd30*/  IADD3 R6, P0, R29, c[0x0][0x548], RZ ;  /* 0x000152001d067a10 */ /* 0x000fca0007f1e0ff */
[----:B0-----:R-:W-:Y:S01]  /*bd40*/  IMAD.X R7, RZ, RZ, c[0x0][0x54c], P0 ;  /* 0x00015300ff077624 */ /* 0x001fe200000e06ff */
        /* <DEDUP_REMOVED lines=200> */
.L_x_3156:
        /* <DEDUP_REMOVED lines=203> */
.L_x_3157:
        /* <DEDUP_REMOVED lines=202> */
.L_x_3158:
        /* <DEDUP_REMOVED lines=216> */
.L_x_3160:
        /* <DEDUP_REMOVED lines=202> */
.L_x_3161:
        /* <DEDUP_REMOVED lines=203> */
.L_x_3162:
        /* <DEDUP_REMOVED lines=202> */
.L_x_3163:
        /* <DEDUP_REMOVED lines=11> */
.L_x_3165:
[----:B------:R-:W-:Y:S05]  /*11740*/  BSYNC B0 ;  /* 0x0000000000007941 */ /* 0x000fea0003800000 */
.L_x_3164:
[----:B------:R-:W-:Y:S01]  /*11750*/  PRMT R6, R6, 0x9910, RZ ;  /* 0x0000991006067816 */ /* 0x000fe200000000ff */
[----:B------:R-:W-:Y:S01]  /*11760*/  BSSY B0, `(.L_x_3166) ;  /* 0x0000012000007945 */ /* 0x000fe20003800000 */
[----:B------:R-:W-:Y:S02]  /*11770*/  LOP3.LUT P0, RZ, R2, R25, RZ, 0xfc, !PT ;  /* 0x0000001902ff7212 */ /* 0x000fe4000780fcff */
[----:B------:R-:W-:-:S13]  /*11780*/  ISETP.NE.AND P1, PT, R6, RZ, PT ;  /* 0x000000ff0600720c */ /* 0x000fda0003f25270 */
[----:B------:R-:W-:Y:S05]  /*11790*/  @!P1 BRA `(.L_x_3167) ;  /* 0x000000e000009947 */ /* 0x000fea0003800000 */
[----:B------:R-:W0:Y:S01]  /*117a0*/  S2R R7, SR_CTAID.Y ;  /* 0x0000000000077919 */ /* 0x000e220000002600 */
[----:B------:R-:W-:Y:S01]  /*117b0*/  ISETP.NE.AND P2, PT, RZ, c[0x0][0x188], PT ;  /* 0x00006200ff007a0c */ /* 0x000fe20003f45270 */
[----:B------:R-:W-:Y:S01]  /*117c0*/  HFMA2.MMA R6, -RZ, RZ, 0, 1.9073486328125e-06 ;  /* 0x00000020ff067435 */ /* 0x000fe200000001ff */
[----:B------:R-:W-:Y:S01]  /*117d0*/  IMAD.MOV.U32 R14, RZ, RZ, R24 ;  /* 0x000000ffff0e7224 */ /* 0x000fe200078e0018 */
[----:B------:R-:W-:Y:S01]  /*117e0*/  MOV R15, R13 ;  /* 0x0000000d000f7202 */ /* 0x000fe20000000f00 */
[----:B------:R-:W-:Y:S01]  /*117f0*/  IMAD.MOV.U32 R20, RZ, RZ, R0 ;  /* 0x000000ffff147224 */ /* 0x000fe200078e0000 */
[----:B------:R-:W-:Y:S01]  /*11800*/  MOV R21, R3 ;  /* 0x0000000300157202 */ /* 0x000fe20000000f00 */
[----:B0-----:R-:W-:-:S07]  /*11810*/  IMAD R7, R12, c[0x0][0x10], R7 ;  /* 0x000004000c077a24 */ /* 0x001fce00078e0207 */
[----:B------:R-:W-:-:S04]  /*11820*/  @!P2 IMAD R7, R7, c[0x0][0x0], R2 ;  /* 0x000000000707aa24 */ /* 0x000fc800078e0202 */
[----:B------:R-:W-:-:S05]  /*11830*/  IMAD.WIDE.U32 R6, R7, R6, c[0x0][0x560] ;  /* 0x0001580007067625 */ /* 0x000fca00078e0006 */
[----:B------:R0:W-:Y:S04]  /*11840*/  STG.E.64 [R6.64], R26 ;  /* 0x0000001a06007986 */ /* 0x0001e8000c101b24 */
[----:B------:R0:W-:Y:S04]  /*11850*/  STG.E.64 [R6.64+0x8], R14 ;  /* 0x0000080e06007986 */ /* 0x0001e8000c101b24 */
[----:B------:R0:W-:Y:S04]  /*11860*/  STG.E.64 [R6.64+0x10], R20 ;  /* 0x0000101406007986 */ /* 0x0001e8000c101b24 */
[----:B------:R0:W-:Y:S02]  /*11870*/  STG.E.64 [R6.64+0x18], R4 ;  /* 0x0000180406007986 */ /* 0x0001e4000c101b24 */
.L_x_3167:
[----:B------:R-:W-:Y:S05]  /*11880*/  BSYNC B0 ;  /* 0x0000000000007941 */ /* 0x000fea0003800000 */
.L_x_3166:
        /* <DEDUP_REMOVED lines=31> */
.L_x_3169:
[----:B------:R-:W-:Y:S05]  /*11a80*/  BSYNC B0 ;  /* 0x0000000000007941 */ /* 0x000fea0003800000 */
.L_x_3168:
        /* <DEDUP_REMOVED lines=34> */
.L_x_3174:
        /* <DEDUP_REMOVED lines=19> */
.L_x_3173:
[----:B------:R-:W-:Y:S05]  /*11de0*/  BSYNC B1 ;  /* 0x0000000000017941 */ /* 0x000fea0003800000 */
.L_x_3172:
[----:B------:R-:W-:Y:S05]  /*11df0*/  BRA `(.L_x_3175) ;  /* 0x0000022000007947 */ /* 0x000fea0003800000 */
.L_x_3171:
        /* <DEDUP_REMOVED lines=15> */
.L_x_3176:
        /* <DEDUP_REMOVED lines=19> */
.L_x_3175:
[----:B------:R-:W-:Y:S05]  /*12020*/  BSYNC B0 ;  /* 0x0000000000007941 */ /* 0x000fea0003800000 */
.L_x_3170:
        /* <DEDUP_REMOVED lines=18> */
.L_x_3180:
        /* <DEDUP_REMOVED lines=30> */
.L_x_3179:
[----:B------:R-:W-:Y:S05]  /*12330*/  BSYNC B0 ;  /* 0x0000000000007941 */ /* 0x000fea0003800000 */
.L_x_3178:
[----:B0-----:R-:W-:Y:S01]  /*12340*/  MOV R12, R28 ;  /* 0x0000001c000c7202 */ /* 0x001fe20000000f00 */
[----:B------:R-:W-:Y:S05]  /*12350*/  @P2 BRA `(.L_x_3180) ;  /* 0xfffffdf000002947 */ /* 0x000fea000383ffff */
.L_x_3177:
[----:B0-----:R-:W-:-:S13]  /*12360*/  ISETP.NE.AND P0, PT, RZ, c[0x0][0x188], PT ;  /* 0x00006200ff007a0c */ /* 0x001fda0003f05270 */
[----:B------:R-:W-:Y:S05]  /*12370*/  @!P0 BRA `(.L_x_3181) ;  /* 0x000004c000008947 */ /* 0x000fea0003800000 */
[----:B------:R-:W-:Y:S01]  /*12380*/  IMAD.MOV.U32 R12, RZ, RZ, 0x20 ;  /* 0x00000020ff0c7424 */ /* 0x000fe200078e00ff */
[----:B------:R-:W-:-:S04]  /*12390*/  MOV R25, c[0x0][0x0] ;  /* 0x0000000000197a02 */ /* 0x000fc80000000f00 */
[----:B------:R-:W-:-:S13]  /*123a0*/  ISETP.LT.AND P0, PT, R12, c[0x0][0x0], PT ;  /* 0x000000000c007a0c */ /* 0x000fda0003f01270 */
        /* <DEDUP_REMOVED lines=18> */
.L_x_3185:
[----:B0-----:R-:W-:Y:S01]  /*124d0*/  IADD3 R12, R2, R25, RZ ;  /* 0x00000019020c7210 */ /* 0x001fe20007ffe0ff */
        /* <DEDUP_REMOVED lines=26> */
.L_x_3184:
[----:B------:R-:W-:Y:S05]  /*12680*/  BSYNC B0 ;  /* 0x0000000000007941 */ /* 0x000fea0003800000 */
.L_x_3183:
[----:B------:R-:W-:-:S04]  /*12690*/  SHF.R.S32.HI R25, RZ, 0x1, R25 ;  /* 0x00000001ff197819 */ /* 0x000fc80000011419 */
[----:B------:R-:W-:-:S13]  /*126a0*/  ISETP.GE.AND P0, PT, R25, 0x20, PT ;  /* 0x000000201900780c */ /* 0x000fda0003f06270 */
[----:B------:R-:W-:Y:S05]  /*126b0*/  @P0 BRA `(.L_x_3185) ;  /* 0xfffffe1000000947 */ /* 0x000fea000383ffff */
[----:B------:R-:W-:-:S09]  /*126c0*/  HFMA2.MMA R25, -RZ, RZ, 0, 1.9073486328125e-06 ;  /* 0x00000020ff197435 */ /* 0x000fd200000001ff */
.L_x_3182:
[----:B0-----:R-:W-:Y:S01]  /*126d0*/  BAR.SYNC.DEFER_BLOCKING 0x0 ;  /* 0x0000000000007b1d */ /* 0x001fe20000010000 */
[----:B------:R-:W-:-:S13]  /*126e0*/  ISETP.GE.AND P0, PT, R25, 0x2, PT ;  /* 0x000000021900780c */ /* 0x000fda0003f06270 */
[----:B------:R-:W-:Y:S05]  /*126f0*/  @!P0 BRA `(.L_x_3181) ;  /* 0x0000014000008947 */ /* 0x000fea0003800000 */
[----:B------:R-:W-:-:S05]  /*12700*/  IMAD.MOV.U32 R2, RZ, RZ, 0x1 ;  /* 0x00000001ff027424 */ /* 0x000fca00078e00ff */
.L_x_3186:
        /* <DEDUP_REMOVED lines=19> */
.L_x_3181:
        /* <DEDUP_REMOVED lines=21> */
.L_x_3188:
        /* <DEDUP_REMOVED lines=31> */
.L_x_3190:
        /* <DEDUP_REMOVED lines=24> */
.L_x_3191:
        /* <DEDUP_REMOVED lines=24> */
.L_x_3192:
        /* <DEDUP_REMOVED lines=24> */
.L_x_3193:
[----:B------:R-:W-:-:S04]  /*13000*/  IADD3 R18, P0, R18, c[0x0][0x548], RZ ;  /* 0x0001520012127a10 */ /* 0x000fc80007f1e0ff */
[----:B------:R-:W-:-:S05]  /*13010*/  IADD3.X R19, RZ, c[0x0][0x54c], RZ, P0, !PT ;  /* 0x00015300ff137a10 */ /* 0x000fca00007fe4ff */
[----:B------:R-:W-:Y:S01]  /*13020*/  STG.E.64 [R18.64], R24 ;  /* 0x0000001812007986 */ /* 0x000fe2000c101b24 */
[----:B------:R-:W-:Y:S05]  /*13030*/  EXIT ;  /* 0x000000000000794d */ /* 0x000fea0003800000 */
.L_x_3189:
[----:B------:R-:W-:Y:S04]  /*13040*/  STG.E.64 [R10.64], R22 ;  /* 0x000000160a007986 */ /* 0x000fe8000c101b24 */
[----:B------:R-:W-:Y:S04]  /*13050*/  STG.E.64 [R10.64+0x8], R26 ;  /* 0x0000081a0a007986 */ /* 0x000fe8000c101b24 */
[----:B------:R-:W-:Y:S04]  /*13060*/  STG.E.64 [R10.64+0x10], R28 ;  /* 0x0000101c0a007986 */ /* 0x000fe8000c101b24 */
[----:B------:R-:W-:Y:S01]  /*13070*/  STG.E.64 [R10.64+0x18], R24 ;  /* 0x000018180a007986 */ /* 0x000fe2000c101b24 */
[----:B------:R-:W-:Y:S05]  /*13080*/  EXIT ;  /* 0x000000000000794d */ /* 0x000fea0003800000 */
.L_x_3187:
        /* <DEDUP_REMOVED lines=16> */
.L_x_3194:
        /* <DEDUP_REMOVED lines=31> */
.L_x_3196:
        /* <DEDUP_REMOVED lines=24> */
.L_x_3197:
        /* <DEDUP_REMOVED lines=24> */
.L_x_3198:
        /* <DEDUP_REMOVED lines=24> */
.L_x_3199:
[----:B------:R-:W-:-:S04]  /*13800*/  IADD3 R18, P0, R18, c[0x0][0x548], RZ ;  /* 0x0001520012127a10 */ /* 0x000fc80007f1e0ff */
[----:B------:R-:W-:-:S05]  /*13810*/  IADD3.X R19, RZ, c[0x0][0x54c], RZ, P0, !PT ;  /* 0x00015300ff137a10 */ /* 0x000fca00007fe4ff */
[----:B------:R-:W-:Y:S01]  /*13820*/  STG.E.64 [R18.64], R24 ;  /* 0x0000001812007986 */ /* 0x000fe2000c101b24 */
[----:B------:R-:W-:Y:S05]  /*13830*/  EXIT ;  /* 0x000000000000794d */ /* 0x000fea0003800000 */
.L_x_3195:
[----:B------:R-:W-:Y:S04]  /*13840*/  STG.E.64 [R34.64], R22 ;  /* 0x0000001622007986 */ /* 0x000fe8000c101b24 */
[----:B------:R-:W-:Y:S04]  /*13850*/  STG.E.64 [R32.64], R28 ;  /* 0x0000001c20007986 */ /* 0x000fe8000c101b24 */
[----:B------:R-:W-:Y:S04]  /*13860*/  STG.E.64 [R30.64], R36 ;  /* 0x000000241e007986 */ /* 0x000fe8000c101b24 */
[----:B------:R-:W-:Y:S01]  /*13870*/  STG.E.64 [R26.64], R24 ;  /* 0x000000181a007986 */ /* 0x000fe2000c101b24 */
[----:B------:R-:W-:Y:S05]  /*13880*/  EXIT ;  /* 0x000000000000794d */ /* 0x000fea0003800000 */
.L_x_3159:
        /* <DEDUP_REMOVED lines=28> */
.L_x_3201:
        /* <DEDUP_REMOVED lines=29> */
.L_x_3203:
        /* <DEDUP_REMOVED lines=24> */
.L_x_3204:
        /* <DEDUP_REMOVED lines=24> */
.L_x_3205:
        /* <DEDUP_REMOVED lines=24> */
.L_x_3206:
[----:B------:R-:W-:-:S04]  /*140a0*/  IADD3 R22, P0, R22, c[0x0][0x548], RZ ;  /* 0x0001520016167a10 */ /* 0x000fc80007f1e0ff */
[----:B------:R-:W-:-:S05]  /*140b0*/  IADD3.X R23, RZ, c[0x0][0x54c], RZ, P0, !PT ;  /* 0x00015300ff177a10 */ /* 0x000fca00007fe4ff */
[----:B------:R-:W-:Y:S01]  /*140c0*/  STG.E.64 [R22.64], R16 ;  /* 0x0000001016007986 */ /* 0x000fe2000c101b24 */
[----:B------:R-:W-:Y:S05]  /*140d0*/  EXIT ;  /* 0x000000000000794d */ /* 0x000fea0003800000 */
.L_x_3202:
[----:B------:R-:W-:Y:S04]  /*140e0*/  STG.E.64 [R10.64], R26 ;  /* 0x0000001a0a007986 */ /* 0x000fe8000c101b24 */
[----:B------:R-:W-:Y:S04]  /*140f0*/  STG.E.64 [R10.64+0x8], R24 ;  /* 0x000008180a007986 */ /* 0x000fe8000c101b24 */
[----:B------:R-:W-:Y:S04]  /*14100*/  STG.E.64 [R10.64+0x10], R18 ;  /* 0x000010120a007986 */ /* 0x000fe8000c101b24 */
[----:B------:R-:W-:Y:S01]  /*14110*/  STG.E.64 [R10.64+0x18], R16 ;  /* 0x000018100a007986 */ /* 0x000fe2000c101b24 */
[----:B------:R-:W-:Y:S05]  /*14120*/  EXIT ;  /* 0x000000000000794d */ /* 0x000fea0003800000 */
.L_x_3200:
        /* <DEDUP_REMOVED lines=16> */
.L_x_3207:
        /* <DEDUP_REMOVED lines=29> */
.L_x_3209:
        /* <DEDUP_REMOVED lines=24> */
.L_x_3210:
        /* <DEDUP_REMOVED lines=24> */
.L_x_3211:
        /* <DEDUP_REMOVED lines=24> */
.L_x_3212:
[----:B------:R-:W-:-:S04]  /*14880*/  IADD3 R22, P0, R22, c[0x0][0x548], RZ ;  /* 0x0001520016167a10 */ /* 0x000fc80007f1e0ff */
[----:B------:R-:W-:-:S05]  /*14890*/  IADD3.X R23, RZ, c[0x0][0x54c], RZ, P0, !PT ;  /* 0x00015300ff177a10 */ /* 0x000fca00007fe4ff */
[----:B------:R-:W-:Y:S01]  /*148a0*/  STG.E.64 [R22.64], R16 ;  /* 0x0000001016007986 */ /* 0x000fe2000c101b24 */
[----:B------:R-:W-:Y:S05]  /*148b0*/  EXIT ;  /* 0x000000000000794d */ /* 0x000fea0003800000 */
.L_x_3208:
[----:B------:R-:W-:Y:S04]  /*148c0*/  STG.E.64 [R6.64], R26 ;  /* 0x0000001a06007986 */ /* 0x000fe8000c101b24 */
[----:B------:R-:W-:Y:S04]  /*148d0*/  STG.E.64 [R14.64], R24 ;  /* 0x000000180e007986 */ /* 0x000fe8000c101b24 */
[----:B------:R-:W-:Y:S04]  /*148e0*/  STG.E.64 [R20.64], R18 ;  /* 0x0000001214007986 */ /* 0x000fe8000c101b24 */
[----:B------:R-:W-:Y:S01]  /*148f0*/  STG.E.64 [R30.64], R16 ;  /* 0x000000101e007986 */ /* 0x000fe2000c101b24 */
[----:B------:R-:W-:Y:S05]  /*14900*/  EXIT ;  /* 0x000000000000794d */ /* 0x000fea0003800000 */
.L_x_3213:
        /* <DEDUP_REMOVED lines=15> */
.L_x_9896:


//--------------------- .text._ZN2at6native13reduce_kernelILi512ELi1ENS0_8ReduceOpIN3c108BFloat16ENS0_9NanSumOpsIffEEjfLi4ELi4EEEEEvT1_ --------------------------
	.section	.text._ZN2at6native13reduce_kernelILi512ELi1ENS0_8ReduceOpIN3c108BFloat16ENS0_9NanSumOpsIffEEjfLi4ELi4EEEEEvT1_,"ax",@progbits
	.sectioninfo	@"SHI_REGISTERS=27"
	.align	128
        .global         _ZN2at6native13reduce_kernelILi512ELi1ENS0_8ReduceOpIN3c108BFloat16ENS0_9NanSumOpsIffEEjfLi4ELi4EEEEEvT1_
        .type           _ZN2at6native13reduce_kernelILi512ELi1ENS0_8ReduceOpIN3c108BFloat16ENS0_9NanSumOpsIffEEjfLi4ELi4EEEEEvT1_,@function
        .size           _ZN2at6native13reduce_kernelILi512ELi1ENS0_8ReduceOpIN3c108BFloat16ENS0_9NanSumOpsIffEEjfLi4ELi4EEEEEvT1_,(.L_x_9897 - _ZN2at6native13reduce_kernelILi512ELi1ENS0_8ReduceOpIN3c108BFloat16ENS0_9NanSumOpsIffEEjfLi4ELi4EEEEEvT1_)
        .other          _ZN2at6native13reduce_kernelILi512ELi1ENS0_8ReduceOpIN3c108BFloat16ENS0_9NanSumOpsIffEEjfLi4ELi4EEEEEvT1_,@"STO_CUDA_ENTRY STV_DEFAULT"
_ZN2at6native13reduce_kernelILi512ELi1ENS0_8ReduceOpIN3c108BFloat16ENS0_9NanSumOpsIffEEjfLi4ELi4EEEEEvT1_:
.text._ZN2at6native13reduce_kernelILi512ELi1ENS0_8ReduceOpIN3c108BFloat16ENS0_9NanSumOpsIffEEjfLi4ELi4EEEEEvT1_:
[----:B------:R-:W-:Y:S02]  /*0000*/  MOV R1, c[0x0][0x28] ;  /* 0x00000a0000017a02 */ /* 0x000fe40000000f00 */
        /* <DEDUP_REMOVED lines=207> */
.L_x_3214:
        /* <DEDUP_REMOVED lines=40> */
.L_x_3223:
[----:B------:R-:W-:Y:S05]  /*0f80*/  BSYNC B3 ;  /* 0x0000000000037941 */ /* 0x000fea0003800000 */
.L_x_3222:
        /* <DEDUP_REMOVED lines=8> */
[----:B--2---:R-:W-:-:S04]  /*1010*/  PRMT R4, RZ, 0x5410, R4 ;  /* 0x00005410ff047816 */ /* 0x004fc80000000004 */
[----:B------:R-:W-:-:S04]  /*1020*/  FSETP.GTU.FTZ.AND P0, PT, |R4|, +INF , PT ;  /* 0x7f8000000400780b */ /* 0x000fc80003f1c200 */
[----:B------:R-:W-:-:S05]  /*1030*/  FSEL R0, R4, RZ, !P0 ;  /* 0x000000ff04007208 */ /* 0x000fca0004000000 */
[----:B------:R-:W-:Y:S02]  /*1040*/  FADD.FTZ R0, R0, c[0x0][0x164] ;  /* 0x0000590000007621 */ /* 0x000fe40000010000 */
.L_x_3221:
[----:B------:R-:W-:Y:S05]  /*1050*/  BSYNC B2 ;  /* 0x0000000000027941 */ /* 0x000fea0003800000 */
.L_x_3220:
[C---:B------:R-:W-:Y:S02]  /*1060*/  IADD3 R3, P0, -R8.reuse, 0x4, RZ ;  /* 0x0000000408037810 */ /* 0x040fe40007f1e1ff */
[----:B------:R-:W-:Y:S02]  /*1070*/  IADD3 R6, R8, c[0x0][0x16c], RZ ;  /* 0x00005b0008067a10 */ /* 0x000fe40007ffe0ff */
[C---:B------:R-:W-:Y:S02]  /*1080*/  LEA R14, P1, R3.reuse, R14, 0x1 ;  /* 0x0000000e030e7211 */ /* 0x040fe400078208ff */
[----:B------:R-:W-:Y:S02]  /*1090*/  IADD3.X R4, RZ, -0x1, RZ, P0, !PT ;  /* 0xffffffffff047810 */ /* 0x000fe400007fe4ff */
[----:B------:R-:W-:Y:S02]  /*10a0*/  IADD3 R6, R6, -0x4, RZ ;  /* 0xfffffffc06067810 */ /* 0x000fe40007ffe0ff */
[----:B------:R-:W-:-:S02]  /*10b0*/  LEA.HI.X R15, R3, R15, R4, 0x1, P1 ;  /* 0x0000000f030f7211 */ /* 0x000fc400008f0c04 */
.L_x_3219:
[----:B------:R-:W-:Y:S05]  /*10c0*/  BSYNC B1 ;  /* 0x0000000000017941 */ /* 0x000fea0003800000 */
.L_x_3218:
[----:B------:R-:W-:Y:S01]  /*10d0*/  LEA R3, R13, 0x3, 0x2 ;  /* 0x000000030d037811 */ /* 0x000fe200078e10ff */
[----:B------:R-:W-:Y:S01]  /*10e0*/  BSSY B1, `(.L_x_3224) ;  /* 0x0000020000017945 */ /* 0x000fe20003800000 */
[----:B------:R-:W-:Y:S01]  /*10f0*/  ISETP.NE.AND P0, PT, RZ, c[0x0][0x184], PT ;  /* 0x00006100ff007a0c */ /* 0x000fe20003f05270 */
[----:B------:R-:W-:Y:S01]  /*1100*/  IMAD.MOV.U32 R18, RZ, RZ, c[0x0][0x164] ;  /* 0x00005900ff127624 */ /* 0x000fe200078e00ff */
[----:B------:R-:W-:Y:S01]  /*1110*/  ISETP.GE.U32.AND P2, PT, R3, R6, PT ;  /* 0x000000060300720c */ /* 0x000fe20003f46070 */
[----:B------:R-:W-:Y:S01]  /*1120*/  IMAD.MOV.U32 R7, RZ, RZ, c[0x0][0x164] ;  /* 0x00005900ff077624 */ /* 0x000fe200078e00ff */
[----:B------:R-:W-:-:S02]  /*1130*/  ISETP.NE.AND P1, PT, R20, RZ, PT ;  /* 0x000000ff1400720c */ /* 0x000fc40003f25270 */
[----:B------:R-:W-:-:S09]  /*1140*/  MOV R3, c[0x0][0x164] ;  /* 0x0000590000037a02 */ /* 0x000fd20000000f00 */
[----:B------:R-:W-:Y:S05]  /*1150*/  @P2 BRA `(.L_x_3225) ;  /* 0x0000018000002947 */ /* 0x000fea0003800000 */
[----:B------:R-:W-:Y:S01]  /*1160*/  MOV R3, c[0x0][0x164] ;  /* 0x0000590000037a02 */ /* 0x000fe20000000f00 */
[----:B------:R-:W-:Y:S02]  /*1170*/  IMAD.MOV.U32 R7, RZ, RZ, c[0x0][0x164] ;  /* 0x00005900ff077624 */ /* 0x000fe400078e00ff */
.L_x_3226:
[----:B------:R-:W-:-:S06]  /*1180*/  IMAD.WIDE.U32 R4, R13, 0x8, R14 ;  /* 0x000000080d047825 */ /* 0x000fcc00078e000e */
[----:B------:R-:W2:Y:S01]  /*1190*/  LDG.E.64 R4, [R4.64] ;  /* 0x0000002404047981 */ /* 0x000ea2000c1e1b00 */
[----:B------:R-:W-:-:S04]  /*11a0*/  IADD3 R13, R13, c[0x0][0x174], RZ ;  /* 0x00005d000d0d7a10 */ /* 0x000fc80007ffe0ff */
[----:B------:R-:W-:-:S04]  /*11b0*/  LEA R9, R13, 0x3, 0x2 ;  /* 0x000000030d097811 */ /* 0x000fc800078e10ff */
[----:B------:R-:W-:Y:S02]  /*11c0*/  ISETP.GE.U32.AND P6, PT, R9, R6, PT ;  /* 0x000000060900720c */ /* 0x000fe40003fc6070 */
[--C-:B--2---:R-:W-:Y:S02]  /*11d0*/  PRMT R8, RZ, 0x5410, R4.reuse ;  /* 0x00005410ff087816 */ /* 0x104fe40000000004 */
[--C-:B------:R-:W-:Y:S02]  /*11e0*/  PRMT R9, RZ, 0x5410, R5.reuse ;  /* 0x00005410ff097816 */ /* 0x100fe40000000005 */
[----:B------:R-:W-:Y:S02]  /*11f0*/  PRMT R4, RZ, 0x7610, R4 ;  /* 0x00007610ff047816 */ /* 0x000fe40000000004 */
[----:B------:R-:W-:Y:S02]  /*1200*/  PRMT R10, RZ, 0x7610, R5 ;  /* 0x00007610ff0a7816 */ /* 0x000fe40000000005 */
[----:B------:R-:W-:-:S02]  /*1210*/  FSETP.GTU.FTZ.AND P2, PT, |R8|, +INF , PT ;  /* 0x7f8000000800780b */ /* 0x000fc40003f5c200 */
[C---:B------:R-:W-:Y:S02]  /*1220*/  FSETP.GTU.FTZ.AND P4, PT, |R9|.reuse, +INF , PT ;  /* 0x7f8000000900780b */ /* 0x040fe40003f9c200 */
[----:B------:R-:W-:Y:S02]  /*1230*/  FSETP.GTU.FTZ.AND P3, PT, |R4|, +INF , PT ;  /* 0x7f8000000400780b */ /* 0x000fe40003f7c200 */
[----:B------:R-:W-:Y:S02]  /*1240*/  FSETP.GTU.FTZ.AND P5, PT, |R10|, +INF , PT ;  /* 0x7f8000000a00780b */ /* 0x000fe40003fbc200 */
[----:B------:R-:W-:Y:S02]  /*1250*/  FSEL R5, R8, RZ, !P2 ;  /* 0x000000ff08057208 */ /* 0x000fe40005000000 */
[----:B------:R-:W-:Y:S02]  /*1260*/  FSEL R8, R9, RZ, !P4 ;  /* 0x000000ff09087208 */ /* 0x000fe40006000000 */
[----:B------:R-:W-:Y:S01]  /*1270*/  FSEL R4, R4, RZ, !P3 ;  /* 0x000000ff04047208 */ /* 0x000fe20005800000 */
[----:B------:R-:W-:Y:S01]  /*1280*/  FADD.FTZ R0, R5, R0 ;  /* 0x0000000005007221 */ /* 0x000fe20000010000 */
[----:B------:R-:W-:Y:S01]  /*1290*/  FSEL R9, R10, RZ, !P5 ;  /* 0x000000ff0a097208 */ /* 0x000fe20006800000 */
[----:B------:R-:W-:-:S02]  /*12a0*/  FADD.FTZ R3, R8, R3 ;  /* 0x0000000308037221 */ /* 0x000fc40000010000 */
[----:B------:R-:W-:Y:S02]  /*12b0*/  FADD.FTZ R7, R4, R7 ;  /* 0x0000000704077221 */ /* 0x000fe40000010000 */
[----:B------:R-:W-:Y:S01]  /*12c0*/  FADD.FTZ R18, R9, R18 ;  /* 0x0000001209127221 */ /* 0x000fe20000010000 */
[----:B------:R-:W-:Y:S05]  /*12d0*/  @!P6 BRA `(.L_x_3226) ;  /* 0xfffffea00000e947 */ /* 0x000fea000383ffff */
.L_x_3225:
[----:B------:R-:W-:Y:S05]  /*12e0*/  BSYNC B1 ;  /* 0x0000000000017941 */ /* 0x000fea0003800000 */
.L_x_3224:
        /* <DEDUP_REMOVED lines=8> */
.L_x_3228:
[----:B------:R-:W-:Y:S05]  /*1370*/  BSYNC B1 ;  /* 0x0000000000017941 */ /* 0x000fea0003800000 */
.L_x_3227:
        /* <DEDUP_REMOVED lines=10> */
[----:B--2---:R-:W-:-:S04]  /*1420*/  PRMT R14, RZ, 0x5410, R14 ;  /* 0x00005410ff0e7816 */ /* 0x004fc8000000000e */
[----:B------:R-:W-:-:S04]  /*1430*/  FSETP.GTU.FTZ.AND P0, PT, |R14|, +INF , PT ;  /* 0x7f8000000e00780b */ /* 0x000fc80003f1c200 */
[----:B------:R-:W-:-:S05]  /*1440*/  FSEL R5, R14, RZ, !P0 ;  /* 0x000000ff0e057208 */ /* 0x000fca0004000000 */
[----:B------:R-:W-:Y:S02]  /*1450*/  FADD.FTZ R0, R0, R5 ;  /* 0x0000000500007221 */ /* 0x000fe40000010000 */
.L_x_3230:
[----:B------:R-:W-:Y:S05]  /*1460*/  BSYNC B1 ;  /* 0x0000000000017941 */ /* 0x000fea0003800000 */
.L_x_3229:
[----:B------:R-:W-:-:S04]  /*1470*/  FADD.FTZ R0, R7, R0 ;  /* 0x0000000007007221 */ /* 0x000fc80000010000 */
[----:B------:R-:W-:-:S04]  /*1480*/  FADD.FTZ R3, R0, R3 ;  /* 0x0000000300037221 */ /* 0x000fc80000010000 */
[----:B------:R-:W-:Y:S01]  /*1490*/  FADD.FTZ R18, R3, R18 ;  /* 0x0000001203127221 */ /* 0x000fe20000010000 */
[----:B------:R-:W-:Y:S05]  /*14a0*/  BRA `(.L_x_3216) ;  /* 0x00007e0000007947 */ /* 0x000fea0003800000 */
.L_x_3217:
[----:B------:R-:W-:Y:S01]  /*14b0*/  MOV R10, c[0x0][0x2d8] ;  /* 0x0000b600000a7a02 */ /* 0x000fe20000000f00 */
[----:B------:R-:W-:-:S03]  /*14c0*/  IMAD.MOV.U32 R0, RZ, RZ, 0x1 ;  /* 0x00000001ff007424 */ /* 0x000fc600078e00ff */
[----:B------:R-:W-:Y:S02]  /*14d0*/  SHF.R.U32.HI R10, RZ, 0x1, R10 ;  /* 0x00000001ff0a7819 */ /* 0x000fe4000001160a */
[----:B------:R-:W-:Y:S02]  /*14e0*/  ISETP.EQ.AND P2, PT, R0, c[0x0][0x1a8], PT ;  /* 0x00006a0000007a0c */ /* 0x000fe40003f42270 */
[----:B------:R-:W-:Y:S02]  /*14f0*/  ISETP.NE.AND P0, PT, R10, 0x1, PT ;  /* 0x000000010a00780c */ /* 0x000fe40003f05270 */
[----:B------:R-:W-:-:S11]  /*1500*/  ISETP.NE.AND P1, PT, R0, c[0x0][0x1a8], PT ;  /* 0x00006a0000007a0c */ /* 0x000fd60003f25270 */
[----:B------:R-:W-:Y:S05]  /*1510*/  @!P0 BRA P2, `(.L_x_3231) ;  /* 0x0000776000008947 */ /* 0x000fea0001000000 */
[----:B------:R-:W-:Y:S01]  /*1520*/  MOV R12, c[0x0][0x174] ;  /* 0x00005d00000c7a02 */ /* 0x000fe20000000f00 */
[----:B------:R-:W-:Y:S01]  /*1530*/  IMAD.MOV.U32 R21, RZ, RZ, R13 ;  /* 0x000000ffff157224 */ /* 0x000fe200078e000d */
[----:B------:R-:W-:-:S03]  /*1540*/  MOV R9, c[0x0][0x164] ;  /* 0x0000590000097a02 */ /* 0x000fc60000000f00 */
[----:B------:R-:W-:Y:S01]  /*1550*/  IMAD R0, R12, 0x3, R13 ;  /* 0x000000030c007824 */ /* 0x000fe200078e020d */
[----:B------:R-:W-:Y:S05]  /*1560*/  @!P1 BRA `(.L_x_3232) ;  /* 0x0000709000009947 */ /* 0x000fea0003800000 */
[----:B------:R-:W-:Y:S01]  /*1570*/  ISETP.GE.U32.AND P0, PT, R0, c[0x0][0x16c], PT ;  /* 0x00005b0000007a0c */ /* 0x000fe20003f06070 */
[----:B------:R-:W-:Y:S01]  /*1580*/  BSSY B1, `(.L_x_3233) ;  /* 0x00003a9000017945 */ /* 0x000fe20003800000 */
[----:B------:R-:W-:Y:S01]  /*1590*/  IMAD.MOV.U32 R8, RZ, RZ, c[0x0][0x164] ;  /* 0x00005900ff087624 */ /* 0x000fe200078e00ff */
[----:B------:R-:W-:Y:S01]  /*15a0*/  MOV R7, c[0x0][0x164] ;  /* 0x0000590000077a02 */ /* 0x000fe20000000f00 */
[----:B------:R-:W-:-:S09]  /*15b0*/  IMAD.MOV.U32 R6, RZ, RZ, c[0x0][0x164] ;  /* 0x00005900ff067624 */ /* 0x000fd200078e00ff */
[----:B------:R-:W-:Y:S05]  /*15c0*/  @P0 BRA `(.L_x_3234) ;  /* 0x00003a4000000947 */ /* 0x000fea0003800000 */
[----:B------:R-:W-:Y:S01]  /*15d0*/  BSSY B2, `(.L_x_3234) ;  /* 0x00003a3000027945 */ /* 0x000fe20003800000 */
[----:B------:R-:W-:Y:S01]  /*15e0*/  ISETP.NE.AND P0, PT, RZ, c[0x0][0x1a8], PT ;  /* 0x00006a00ff007a0c */ /* 0x000fe20003f05270 */
[----:B------:R-:W-:Y:S01]  /*15f0*/  IMAD.MOV.U32 R7, RZ, RZ, c[0x0][0x164] ;  /* 0x00005900ff077624 */ /* 0x000fe200078e00ff */
[----:B------:R-:W-:Y:S02]  /*1600*/  MOV R8, c[0x0][0x164] ;  /* 0x0000590000087a02 */ /* 0x000fe40000000f00 */
[----:B------:R-:W-:-:S07]  /*1610*/  MOV R6, c[0x0][0x164] ;  /* 0x0000590000067a02 */ /* 0x000fce0000000f00 */
.L_x_3240:
[----:B------:R-:W-:Y:S01]  /*1620*/  HFMA2.MMA R2, -RZ, RZ, 0, 0 ;  /* 0x00000000ff027435 */ /* 0x000fe200000001ff */
[----:B------:R-:W-:Y:S01]  /*1630*/  IMAD.MOV.U32 R0, RZ, RZ, RZ ;  /* 0x000000ffff007224 */ /* 0x000fe200078e00ff */
[----:B------:R-:W-:Y:S08]  /*1640*/  @!P0 BRA `(.L_x_3235) ;  /* 0x00000df000008947 */ /* 0x000ff00003800000 */
[----:B------:R-:W-:Y:S01]  /*1650*/  MOV R3, R21 ;  /* 0x0000001500037202 */ /* 0x000fe20000000f00 */
[----:B------:R-:W-:-:S04]  /*1660*/  IMAD.MOV.U32 R2, RZ, RZ, RZ ;  /* 0x000000ffff027224 */ /* 0x000fc800078e00ff */
[----:B------:R-:W-:-:S04]  /*1670*/  IMAD.HI.U32 R2, R21, c[0x0][0x1b0], R2 ;  /* 0x00006c0015027a27 */ /* 0x000fc800078e0002 */
[----:B------:R-:W-:Y:S01]  /*1680*/  IMAD.MOV.U32 R3, RZ, RZ, 0x1 ;  /* 0x00000001ff037424 */ /* 0x000fe200078e00ff */
[----:B------:R-:W-:-:S04]  /*1690*/  SHF.R.U32.HI R10, RZ, c[0x0][0x1b4], R2 ;  /* 0x00006d00ff0a7a19 */ /* 0x000fc80000011602 */
[----:B------:R-:W-:Y:S02]  /*16a0*/  ISETP.NE.AND P1, PT, R3, c[0x0][0x1a8], PT ;  /* 0x00006a0003007a0c */ /* 0x000fe40003f25270 */
[----:B------:R-:W-:-:S05]  /*16b0*/  IADD3 R2, -R10, RZ, RZ ;  /* 0x000000ff0a027210 */ /* 0x000fca0007ffe1ff */
[----:B------:R-:W-:-:S04]  /*16c0*/  IMAD R2, R2, c[0x0][0x1ac], R21 ;  /* 0x00006b0002027a24 */ /* 0x000fc800078e0215 */
[----:B------:R-:W-:Y:S02]  /*16d0*/  IMAD R2, R2, c[0x0][0x2d8], RZ ;  /* 0x0000b60002027a24 */ /* 0x000fe400078e02ff */
[----:B------:R-:W-:Y:S05]  /*16e0*/  @!P1 BRA `(.L_x_3235) ;  /* 0x00000d5000009947 */ /* 0x000fea0003800000 */
[----:B------:R-:W-:Y:S01]  /*16f0*/  MOV R5, R10 ;  /* 0x0000000a00057202 */ /* 0x000fe20000000f00 */
[----:B------:R-:W-:-:S04]  /*1700*/  IMAD.MOV.U32 R4, RZ, RZ, RZ ;  /* 0x000000ffff047224 */ /* 0x000fc800078e00ff */
        /* <DEDUP_REMOVED lines=211> */
.L_x_3235:
[----:B------:R-:W-:-:S04]  /*2440*/  LOP3.LUT R3, R2, 0xfffffffe, RZ, 0xc0, !PT ;  /* 0xfffffffe02037812 */ /* 0x000fc800078ec0ff */
[----:B------:R-:W-:-:S05]  /*2450*/  IADD3 R2, P1, R14, R3, RZ ;  /* 0x000000030e027210 */ /* 0x000fca0007f3e0ff */
[----:B------:R-:W-:-:S05]  /*2460*/  IMAD.X R3, RZ, RZ, R15, P1 ;  /* 0x000000ffff037224 */ /* 0x000fca00008e060f */
[----:B------:R0:W5:Y:S01]  /*2470*/  LDG.E.U16 R5, [R2.64] ;  /* 0x0000002402057981 */ /* 0x000162000c1e1500 */
[----:B------:R-:W-:Y:S01]  /*2480*/  IADD3 R21, R21, c[0x0][0x174], RZ ;  /* 0x00005d0015157a10 */ /* 0x000fe20007ffe0ff */
[----:B------:R-:W-:Y:S05]  /*2490*/  @!P0 BRA `(.L_x_3236) ;  /* 0x00000de000008947 */ /* 0x000fea0003800000 */
[----:B0-----:R-:W-:Y:S01]  /*24a0*/  HFMA2.MMA R2, -RZ, RZ, 0, 0 ;  /* 0x00000000ff027435 */ /* 0x001fe200000001ff */
        /* <DEDUP_REMOVED lines=221> */
.L_x_3236:
[----:B------:R-:W-:-:S04]  /*3280*/  LOP3.LUT R11, R0, 0xfffffffe, RZ, 0xc0, !PT ;  /* 0xfffffffe000b7812 */ /* 0x000fc800078ec0ff */
[----:B------:R-:W-:-:S05]  /*3290*/  IADD3 R10, P1, R14, R11, RZ ;  /* 0x0000000b0e0a7210 */ /* 0x000fca0007f3e0ff */
[----:B------:R-:W-:-:S05]  /*32a0*/  IMAD.X R11, RZ, RZ, R15, P1 ;  /* 0x000000ffff0b7224 */ /* 0x000fca00008e060f */
[----:B------:R1:W5:Y:S01]  /*32b0*/  LDG.E.U16 R4, [R10.64] ;  /* 0x000000240a047981 */ /* 0x000362000c1e1500 */
[----:B------:R-:W-:Y:S01]  /*32c0*/  IADD3 R21, R21, c[0x0][0x174], RZ ;  /* 0x00005d0015157a10 */ /* 0x000fe20007ffe0ff */
[----:B0-----:R-:W-:Y:S01]  /*32d0*/  CS2R R2, SRZ ;  /* 0x0000000000027805 */ /* 0x001fe2000001ff00 */
[----:B------:R-:W-:Y:S05]  /*32e0*/  @!P0 BRA `(.L_x_3237) ;  /* 0x00000de000008947 */ /* 0x000fea0003800000 */
[----:B-1----:R-:W-:Y:S01]  /*32f0*/  HFMA2.MMA R10, -RZ, RZ, 0, 0 ;  /* 0x00000000ff0a7435 */ /* 0x002fe200000001ff */
[----:B------:R-:W-:-:S09]  /*3300*/  IMAD.MOV.U32 R11, RZ, RZ, R21 ;  /* 0x000000ffff0b7224 */ /* 0x000fd200078e0015 */
        /* <DEDUP_REMOVED lines=220> */
.L_x_3237:
[----:B-1----:R-:W-:-:S04]  /*40d0*/  LOP3.LUT R11, R2, 0xfffffffe, RZ, 0xc0, !PT ;  /* 0xfffffffe020b7812 */ /* 0x002fc800078ec0ff */
[----:B------:R-:W-:-:S05]  /*40e0*/  IADD3 R10, P1, R14, R11, RZ ;  /* 0x0000000b0e0a7210 */ /* 0x000fca0007f3e0ff */
[----:B------:R-:W-:-:S05]  /*40f0*/  IMAD.X R11, RZ, RZ, R15, P1 ;  /* 0x000000ffff0b7224 */ /* 0x000fca00008e060f */
[----:B------:R0:W5:Y:S01]  /*4100*/  LDG.E.U16 R0, [R10.64] ;  /* 0x000000240a007981 */ /* 0x000162000c1e1500 */
[----:B------:R-:W-:Y:S01]  /*4110*/  IADD3 R21, R21, c[0x0][0x174], RZ ;  /* 0x00005d0015157a10 */ /* 0x000fe20007ffe0ff */
[----:B------:R-:W-:Y:S05]  /*4120*/  @!P0 BRA `(.L_x_3238) ;  /* 0x00000d3000008947 */ /* 0x000fea0003800000 */
[----:B------:R-:W-:Y:S01]  /*4130*/  HFMA2.MMA R2, -RZ, RZ, 0, 0 ;  /* 0x00000000ff027435 */ /* 0x000fe200000001ff */
[----:B------:R-:W-:-:S09]  /*4140*/  IMAD.MOV.U32 R3, RZ, RZ, R21 ;  /* 0x000000ffff037224 */ /* 0x000fd200078e0015 */
[----:B------:R-:W-:-:S05]  /*4150*/  IMAD.HI.U32 R2, R21, c[0x0][0x1b0], R2 ;  /* 0x00006c0015027a27 */ /* 0x000fca00078e0002 */
[----:B0-----:R-:W-:Y:S02]  /*4160*/  SHF.R.U32.HI R11, RZ, c[0x0][0x1b4], R2 ;  /* 0x00006d00ff0b7a19 */ /* 0x001fe40000011602 */
[----:B------:R-:W-:-:S03]  /*4170*/  MOV R2, c[0x0][0x1a8] ;  /* 0x00006a0000027a02 */ /* 0x000fc60000000f00 */
        /* <DEDUP_REMOVED lines=206> */
.L_x_3238:
[----:B------:R-:W-:-:S04]  /*4e60*/  LOP3.LUT R3, R3, 0xfffffffe, RZ, 0xc0, !PT ;  /* 0xfffffffe03037812 */ /* 0x000fc800078ec0ff */
[----:B------:R-:W-:-:S04]  /*4e70*/  IADD3 R2, P1, R14, R3, RZ ;  /* 0x000000030e027210 */ /* 0x000fc80007f3e0ff */
[----:B------:R-:W-:-:S06]  /*4e80*/  IADD3.X R3, RZ, R15, RZ, P1, !PT ;  /* 0x0000000fff037210 */ /* 0x000fcc0000ffe4ff */
[----:B------:R1:W2:Y:S01]  /*4e90*/  LDG.E.U16 R3, [R2.64] ;  /* 0x0000002402037981 */ /* 0x0002a2000c1e1500 */
[----:B------:R-:W-:Y:S01]  /*4ea0*/  IADD3 R21, R21, c[0x0][0x174], RZ ;  /* 0x00005d0015157a10 */ /* 0x000fe20007ffe0ff */
[----:B0-----:R-:W-:Y:S01]  /*4eb0*/  IMAD.MOV.U32 R10, RZ, RZ, c[0x0][0x174] ;  /* 0x00005d00ff0a7624 */ /* 0x001fe200078e00ff */
[----:B-----5:R-:W-:-:S03]  /*4ec0*/  PRMT R12, RZ, 0x5410, R0 ;  /* 0x00005410ff0c7816 */ /* 0x020fc60000000000 */
[----:B------:R-:W-:Y:S01]  /*4ed0*/  IMAD R10, R10, 0x3, R21 ;  /* 0x000000030a0a7824 */ /* 0x000fe200078e0215 */
[----:B------:R-:W-:Y:S02]  /*4ee0*/  FSETP.GTU.FTZ.AND P3, PT, |R12|, +INF , PT ;  /* 0x7f8000000c00780b */ /* 0x000fe40003f7c200 */
[----:B-1----:R-:W-:Y:S02]  /*4ef0*/  PRMT R2, RZ, 0x5410, R5 ;  /* 0x00005410ff027816 */ /* 0x002fe40000000005 */
[----:B------:R-:W-:Y:S02]  /*4f00*/  ISETP.GE.U32.AND P5, PT, R10, c[0x0][0x16c], PT ;  /* 0x00005b000a007a0c */ /* 0x000fe40003fa6070 */
[----:B------:R-:W-:Y:S02]  /*4f10*/  PRMT R10, RZ, 0x5410, R4 ;  /* 0x00005410ff0a7816 */ /* 0x000fe40000000004 */
[----:B------:R-:W-:Y:S02]  /*4f20*/  FSETP.GTU.FTZ.AND P1, PT, |R2|, +INF , PT ;  /* 0x7f8000000200780b */ /* 0x000fe40003f3c200 */
[----:B------:R-:W-:-:S02]  /*4f30*/  FSETP.GTU.FTZ.AND P2, PT, |R10|, +INF , PT ;  /* 0x7f8000000a00780b */ /* 0x000fc40003f5c200 */
[----:B------:R-:W-:Y:S02]  /*4f40*/  FSEL R11, R2, RZ, !P1 ;  /* 0x000000ff020b7208 */ /* 0x000fe40004800000 */
[----:B------:R-:W-:Y:S02]  /*4f50*/  FSEL R10, R10, RZ, !P2 ;  /* 0x000000ff0a0a7208 */ /* 0x000fe40005000000 */
[----:B------:R-:W-:Y:S01]  /*4f60*/  FSEL R13, R12, RZ, !P3 ;  /* 0x000000ff0c0d7208 */ /* 0x000fe20005800000 */
[----:B------:R-:W-:Y:S02]  /*4f70*/  FADD.FTZ R6, R11, R6 ;  /* 0x000000060b067221 */ /* 0x000fe40000010000 */
[----:B------:R-:W-:Y:S02]  /*4f80*/  FADD.FTZ R7, R10, R7 ;  /* 0x000000070a077221 */ /* 0x000fe40000010000 */
[----:B------:R-:W-:Y:S01]  /*4f90*/  FADD.FTZ R8, R13, R8 ;  /* 0x000000080d087221 */ /* 0x000fe20000010000 */
[----:B--2---:R-:W-:-:S04]  /*4fa0*/  PRMT R18, RZ, 0x5410, R3 ;  /* 0x00005410ff127816 */ /* 0x004fc80000000003 */
[----:B------:R-:W-:-:S04]  /*4fb0*/  FSETP.GTU.FTZ.AND P4, PT, |R18|, +INF , PT ;  /* 0x7f8000001200780b */ /* 0x000fc80003f9c200 */
[----:B------:R-:W-:-:S05]  /*4fc0*/  FSEL R18, R18, RZ, !P4 ;  /* 0x000000ff12127208 */ /* 0x000fca0006000000 */
[----:B------:R-:W-:Y:S01]  /*4fd0*/  FADD.FTZ R9, R18, R9 ;  /* 0x0000000912097221 */ /* 0x000fe20000010000 */
[----:B------:R-:W-:Y:S01]  /*4fe0*/  @P5 CALL.REL.NOINC `(.L_x_3239) ;  /* 0x0000001000005944 */ /* 0x000fe20003c00000 */
[----:B------:R-:W-:Y:S05]  /*4ff0*/  BRA `(.L_x_3240) ;  /* 0xffffc62000007947 */ /* 0x000fea000383ffff */
.L_x_3239:
[----:B------:R-:W-:Y:S05]  /*5000*/  BSYNC B2 ;  /* 0x0000000000027941 */ /* 0x000fea0003800000 */
.L_x_3234:
[----:B------:R-:W-:Y:S05]  /*5010*/  BSYNC B1 ;  /* 0x0000000000017941 */ /* 0x000fea0003800000 */
.L_x_3233:
        /* <DEDUP_REMOVED lines=205> */
.L_x_3243:
        /* <DEDUP_REMOVED lines=207> */
.L_x_3244:
        /* <DEDUP_REMOVED lines=207> */
.L_x_3245:
        /* <DEDUP_REMOVED lines=207> */
.L_x_3246:
[----:B------:R-:W-:-:S04]  /*83c0*/  LOP3.LUT R3, R18, 0xfffffffe, RZ, 0xc0, !PT ;  /* 0xfffffffe12037812 */ /* 0x000fc800078ec0ff */
[----:B------:R-:W-:-:S04]  /*83d0*/  IADD3 R2, P1, R14, R3, RZ ;  /* 0x000000030e027210 */ /* 0x000fc80007f3e0ff */
[----:B------:R-:W-:-:S06]  /*83e0*/  IADD3.X R3, RZ, R15, RZ, P1, !PT ;  /* 0x0000000fff037210 */ /* 0x000fcc0000ffe4ff */
[----:B------:R0:W5:Y:S03]  /*83f0*/  LDG.E.U16 R3, [R2.64] ;  /* 0x0000002402037981 */ /* 0x000166000c1e1500 */
.L_x_3242:
[----:B0-----:R-:W-:Y:S05]  /*8400*/  BSYNC B1 ;  /* 0x0000000000017941 */ /* 0x001fea0003800000 */
.L_x_3241:
[----:B------:R-:W-:Y:S01]  /*8410*/  BSSY B1, `(.L_x_3247) ;  /* 0x000001a000017945 */ /* 0x000fe20003800000 */
[----:B------:R-:W-:Y:S05]  /*8420*/  @P0 BRA `(.L_x_3248) ;  /* 0x0000018000000947 */ /* 0x000fea0003800000 */
[----:B------:R-:W-:Y:S02]  /*8430*/  IADD3 R2, R21, c[0x0][0x174], RZ ;  /* 0x00005d0015027a10 */ /* 0x000fe40007ffe0ff */
[----:B-----5:R-:W-:Y:S02]  /*8440*/  PRMT R5, RZ, 0x5410, R5 ;  /* 0x00005410ff057816 */ /* 0x020fe40000000005 */
[----:B------:R-:W-:Y:S02]  /*8450*/  ISETP.GE.U32.AND P1, PT, R2, c[0x0][0x16c], PT ;  /* 0x00005b0002007a0c */ /* 0x000fe40003f26070 */
[----:B------:R-:W-:-:S04]  /*8460*/  FSETP.GTU.FTZ.AND P0, PT, |R5|, +INF , PT ;  /* 0x7f8000000500780b */ /* 0x000fc80003f1c200 */
[----:B------:R-:W-:-:S05]  /*8470*/  FSEL R5, R5, RZ, !P0 ;  /* 0x000000ff05057208 */ /* 0x000fca0004000000 */
[----:B------:R-:W-:Y:S02]  /*8480*/  FADD.FTZ R6, R6, R5 ;  /* 0x0000000506067221 */ /* 0x000fe40000010000 */
[----:B------:R-:W-:Y:S05]  /*8490*/  @P1 BRA `(.L_x_3248) ;  /* 0x0000011000001947 */ /* 0x000fea0003800000 */
[----:B------:R-:W-:Y:S02]  /*84a0*/  IADD3 R2, R2, c[0x0][0x174], RZ ;  /* 0x00005d0002027a10 */ /* 0x000fe40007ffe0ff */
[----:B------:R-:W-:Y:S02]  /*84b0*/  PRMT R4, RZ, 0x5410, R4 ;  /* 0x00005410ff047816 */ /* 0x000fe40000000004 */
        /* <DEDUP_REMOVED lines=8> */
[----:B------:R-:W-:-:S11]  /*8540*/  FSETP.GTU.FTZ.AND P0, PT, |R0|, +INF , PT ;  /* 0x7f8000000000780b */ /* 0x000fd60003f1c200 */
[----:B------:R-:W-:Y:S02]  /*8550*/  @!P1 PRMT R2, RZ, 0x5410, R3 ;  /* 0x00005410ff029816 */ /* 0x000fe40000000003 */
[----:B------:R-:W-:Y:S02]  /*8560*/  FSEL R3, R0, RZ, !P0 ;  /* 0x000000ff00037208 */ /* 0x000fe40004000000 */
[----:B------:R-:W-:-:S03]  /*8570*/  @!P1 FSETP.GTU.FTZ.AND P2, PT, |R2|, +INF , PT ;  /* 0x7f8000000200980b */ /* 0x000fc60003f5c200 */
[----:B------:R-:W-:Y:S01]  /*8580*/  FADD.FTZ R8, R8, R3 ;  /* 0x0000000308087221 */ /* 0x000fe20000010000 */
[----:B------:R-:W-:-:S05]  /*8590*/  @!P1 FSEL R2, R2, RZ, !P2 ;  /* 0x000000ff02029208 */ /* 0x000fca0005000000 */
[----:B------:R-:W-:Y:S02]  /*85a0*/  @!P1 FADD.FTZ R9, R9, R2 ;  /* 0x0000000209099221 */ /* 0x000fe40000010000 */
.L_x_3248:
[----:B------:R-:W-:Y:S05]  /*85b0*/  BSYNC B1 ;  /* 0x0000000000017941 */ /* 0x000fea0003800000 */
.L_x_3247:
[----:B------:R-:W-:-:S04]  /*85c0*/  FADD.FTZ R7, R7, R6 ;  /* 0x0000000607077221 */ /* 0x000fc80000010000 */
[----:B------:R-:W-:-:S04]  /*85d0*/  FADD.FTZ R8, R7, R8 ;  /* 0x0000000807087221 */ /* 0x000fc80000010000 */
[----:B------:R-:W-:Y:S01]  /*85e0*/  FADD.FTZ R18, R8, R9 ;  /* 0x0000000908127221 */ /* 0x000fe20000010000 */
[----:B------:R-:W-:Y:S05]  /*85f0*/  BRA `(.L_x_3216) ;  /* 0x00000cb000007947 */ /* 0x000fea0003800000 */
.L_x_3232:
[----:B------:R-:W-:Y:S01]  /*8600*/  ISETP.GE.U32.AND P0, PT, R0, c[0x0][0x16c], PT ;  /* 0x00005b0000007a0c */ /* 0x000fe20003f06070 */
[----:B------:R-:W-:Y:S01]  /*8610*/  BSSY B1, `(.L_x_3249) ;  /* 0x000002f000017945 */ /* 0x000fe20003800000 */
[----:B------:R-:W-:Y:S01]  /*8620*/  IMAD.MOV.U32 R8, RZ, RZ, c[0x0][0x164] ;  /* 0x00005900ff087624 */ /* 0x000fe200078e00ff */
[----:B------:R-:W-:Y:S01]  /*8630*/  MOV R11, c[0x0][0x164] ;  /* 0x00005900000b7a02 */ /* 0x000fe20000000f00 */
[----:B------:R-:W-:-:S09]  /*8640*/  IMAD.MOV.U32 R0, RZ, RZ, c[0x0][0x164] ;  /* 0x00005900ff007624 */ /* 0x000fd200078e00ff */
[----:B------:R-:W-:Y:S05]  /*8650*/  @P0 BRA `(.L_x_3250) ;  /* 0x000002a000000947 */ /* 0x000fea0003800000 */
[----:B------:R-:W-:Y:S01]  /*8660*/  BSSY B2, `(.L_x_3251) ;  /* 0x0000027000027945 */ /* 0x000fe20003800000 */
[----:B------:R-:W-:Y:S01]  /*8670*/  MOV R8, c[0x0][0x164] ;  /* 0x0000590000087a02 */ /* 0x000fe20000000f00 */
[----:B------:R-:W-:Y:S01]  /*8680*/  IMAD.MOV.U32 R11, RZ, RZ, c[0x0][0x164] ;  /* 0x00005900ff0b7624 */ /* 0x000fe200078e00ff */
[----:B------:R-:W-:Y:S02]  /*8690*/  MOV R0, c[0x0][0x164] ;  /* 0x0000590000007a02 */ /* 0x000fe40000000f00 */
.L_x_3252:
        /* <DEDUP_REMOVED lines=8> */
[----:B------:R-:W2:Y:S01]  /*8720*/  LDG.E.U16 R18, [R18.64] ;  /* 0x0000002412127981 */ /* 0x000ea2000c1e1500 */
[----:B------:R-:W-:-:S04]  /*8730*/  IMAD.WIDE.U32 R2, R3, 0x2, R14 ;  /* 0x0000000203027825 */ /* 0x000fc800078e000e */
[--C-:B------:R-:W-:Y:S02]  /*8740*/  IMAD.WIDE.U32 R4, R5, 0x2, R14.reuse ;  /* 0x0000000205047825 */ /* 0x100fe400078e000e */
[----:B------:R2:W3:Y:S02]  /*8750*/  LDG.E.U16 R2, [R2.64] ;  /* 0x0000002402027981 */ /* 0x0004e4000c1e1500 */
[----:B------:R-:W-:Y:S02]  /*8760*/  IMAD.WIDE.U32 R6, R7, 0x2, R14 ;  /* 0x0000000207067825 */ /* 0x000fe400078e000e */
[----:B------:R3:W4:Y:S04]  /*8770*/  LDG.E.U16 R4, [R4.64] ;  /* 0x0000002404047981 */ /* 0x000728000c1e1500 */
[----:B------:R4:W5:Y:S01]  /*8780*/  LDG.E.U16 R6, [R6.64] ;  /* 0x0000002406067981 */ /* 0x000962000c1e1500 */
[----:B------:R-:W-:-:S05]  /*8790*/  IADD3 R21, R21, c[0x0][0x174], RZ ;  /* 0x00005d0015157a10 */ /* 0x000fca0007ffe0ff */
[----:B------:R-:W-:-:S05]  /*87a0*/  IMAD R13, R12, 0x3, R21 ;  /* 0x000000030c0d7824 */ /* 0x000fca00078e0215 */
[----:B------:R-:W-:Y:S02]  /*87b0*/  ISETP.GE.U32.AND P4, PT, R13, c[0x0][0x16c], PT ;  /* 0x00005b000d007a0c */ /* 0x000fe40003f86070 */
[----:B--2---:R-:W-:Y:S02]  /*87c0*/  PRMT R3, RZ, 0x5410, R18 ;  /* 0x00005410ff037816 */ /* 0x004fe40000000012 */
[----:B---3--:R-:W-:Y:S02]  /*87d0*/  PRMT R5, RZ, 0x5410, R2 ;  /* 0x00005410ff057816 */ /* 0x008fe40000000002 */
[----:B----4-:R-:W-:Y:S02]  /*87e0*/  PRMT R7, RZ, 0x5410, R4 ;  /* 0x00005410ff077816 */ /* 0x010fe40000000004 */
[----:B-----5:R-:W-:Y:S02]  /*87f0*/  PRMT R13, RZ, 0x5410, R6 ;  /* 0x00005410ff0d7816 */ /* 0x020fe40000000006 */
[----:B------:R-:W-:-:S02]  /*8800*/  FSETP.GTU.FTZ.AND P0, PT, |R3|, +INF , PT ;  /* 0x7f8000000300780b */ /* 0x000fc40003f1c200 */
[----:B------:R-:W-:Y:S02]  /*8810*/  FSETP.GTU.FTZ.AND P1, PT, |R5|, +INF , PT ;  /* 0x7f8000000500780b */ /* 0x000fe40003f3c200 */
[----:B------:R-:W-:Y:S02]  /*8820*/  FSETP.GTU.FTZ.AND P2, PT, |R7|, +INF , PT ;  /* 0x7f8000000700780b */ /* 0x000fe40003f5c200 */
[----:B------:R-:W-:Y:S02]  /*8830*/  FSETP.GTU.FTZ.AND P3, PT, |R13|, +INF , PT ;  /* 0x7f8000000d00780b */ /* 0x000fe40003f7c200 */
[----:B------:R-:W-:Y:S02]  /*8840*/  FSEL R3, R3, RZ, !P0 ;  /* 0x000000ff03037208 */ /* 0x000fe40004000000 */
[----:B------:R-:W-:Y:S02]  /*8850*/  FSEL R22, R5, RZ, !P1 ;  /* 0x000000ff05167208 */ /* 0x000fe40004800000 */
[----:B------:R-:W-:-:S02]  /*8860*/  FSEL R7, R7, RZ, !P2 ;  /* 0x000000ff07077208 */ /* 0x000fc40005000000 */
[----:B------:R-:W-:Y:S01]  /*8870*/  FSEL R24, R13, RZ, !P3 ;  /* 0x000000ff0d187208 */ /* 0x000fe20005800000 */
[----:B------:R-:W-:Y:S02]  /*8880*/  FADD.FTZ R0, R3, R0 ;  /* 0x0000000003007221 */ /* 0x000fe40000010000 */
[----:B------:R-:W-:Y:S02]  /*8890*/  FADD.FTZ R11, R22, R11 ;  /* 0x0000000b160b7221 */ /* 0x000fe40000010000 */
[----:B------:R-:W-:Y:S02]  /*88a0*/  FADD.FTZ R8, R7, R8 ;  /* 0x0000000807087221 */ /* 0x000fe40000010000 */
[----:B------:R-:W-:Y:S01]  /*88b0*/  FADD.FTZ R9, R24, R9 ;  /* 0x0000000918097221 */ /* 0x000fe20000010000 */
[----:B------:R-:W-:Y:S05]  /*88c0*/  @!P4 BRA `(.L_x_3252) ;  /* 0xfffffdd00000c947 */ /* 0x000fea000383ffff */
[----:B------:R-:W-:Y:S05]  /*88d0*/  BSYNC B2 ;  /* 0x0000000000027941 */ /* 0x000fea0003800000 */
.L_x_3251:
[----:B------:R-:W-:Y:S02]  /*88e0*/  PRMT R5, R2, 0x7610, R5 ;  /* 0x0000761002057816 */ /* 0x000fe40000000005 */
[----:B------:R-:W-:-:S02]  /*88f0*/  PRMT R2, R4, 0x7610, R2 ;  /* 0x0000761004027816 */ /* 0x000fc40000000002 */
.L_x_3250:
[----:B------:R-:W-:Y:S05]  /*8900*/  BSYNC B1 ;  /* 0x0000000000017941 */ /* 0x000fea0003800000 */
.L_x_3249:
[----:B------:R-:W-:Y:S01]  /*8910*/  ISETP.GE.U32.AND P1, PT, R21, c[0x0][0x16c], PT ;  /* 0x00005b0015007a0c */ /* 0x000fe20003f26070 */
[----:B------:R-:W-:-:S12]  /*8920*/  BSSY B1, `(.L_x_3253) ;  /* 0x0000016000017945 */ /* 0x000fd80003800000 */
[----:B------:R-:W-:Y:S05]  /*8930*/  @P1 BRA `(.L_x_3254) ;  /* 0x0000014000001947 */ /* 0x000fea0003800000 */
[----:B------:R-:W-:-:S04]  /*8940*/  IMAD R19, R10, R21, RZ ;  /* 0x000000150a137224 */ /* 0x000fc800078e02ff */
[----:B------:R-:W-:-:S06]  /*8950*/  IMAD.WIDE.U32 R18, R19, 0x2, R14 ;  /* 0x0000000213127825 */ /* 0x000fcc00078e000e */
[----:B------:R0:W5:Y:S01]  /*8960*/  LDG.E.U16 R18, [R18.64] ;  /* 0x0000002412127981 */ /* 0x000162000c1e1500 */
[----:B------:R-:W-:-:S04]  /*8970*/  IADD3 R3, R21, c[0x0][0x174], RZ ;  /* 0x00005d0015037a10 */ /* 0x000fc80007ffe0ff */
[----:B------:R-:W-:-:S13]  /*8980*/  ISETP.GE.U32.AND P0, PT, R3, c[0x0][0x16c], PT ;  /* 0x00005b0003007a0c */ /* 0x000fda0003f06070 */
[----:B------:R-:W-:Y:S05]  /*8990*/  @P0 BRA `(.L_x_3254) ;  /* 0x000000e000000947 */ /* 0x000fea0003800000 */
[----:B0-----:R-:W-:-:S04]  /*89a0*/  IMAD R5, R10, R3, RZ ;  /* 0x000000030a057224 */ /* 0x001fc800078e02ff */
[----:B------:R-:W-:-:S06]  /*89b0*/  IMAD.WIDE.U32 R4, R5, 0x2, R14 ;  /* 0x0000000205047825 */ /* 0x000fcc00078e000e */
[----:B------:R0:W5:Y:S01]  /*89c0*/  LDG.E.U16 R5, [R4.64] ;  /* 0x0000002404057981 */ /* 0x000162000c1e1500 */
[----:B------:R-:W-:-:S04]  /*89d0*/  IADD3 R3, R3, c[0x0][0x174], RZ ;  /* 0x00005d0003037a10 */ /* 0x000fc80007ffe0ff */
[----:B------:R-:W-:-:S13]  /*89e0*/  ISETP.GE.U32.AND P0, PT, R3, c[0x0][0x16c], PT ;  /* 0x00005b0003007a0c */ /* 0x000fda0003f06070 */
[----:B------:R-:W-:Y:S05]  /*89f0*/  @P0 BRA `(.L_x_3254) ;  /* 0x0000008000000947 */ /* 0x000fea0003800000 */
[----:B0-----:R-:W-:Y:S01]  /*8a00*/  IADD3 R7, R3, c[0x0][0x174], RZ ;  /* 0x00005d0003077a10 */ /* 0x001fe20007ffe0ff */
[----:B------:R-:W-:-:S03]  /*8a10*/  IMAD R3, R10, R3, RZ ;  /* 0x000000030a037224 */ /* 0x000fc600078e02ff */
[----:B------:R-:W-:Y:S01]  /*8a20*/  ISETP.GE.U32.AND P0, PT, R7, c[0x0][0x16c], PT ;  /* 0x00005b0007007a0c */ /* 0x000fe20003f06070 */
[----:B------:R-:W-:-:S06]  /*8a30*/  IMAD.WIDE.U32 R2, R3, 0x2, R14 ;  /* 0x0000000203027825 */ /* 0x000fcc00078e000e */
[----:B------:R0:W5:Y:S06]  /*8a40*/  LDG.E.U16 R2, [R2.64] ;  /* 0x0000002402027981 */ /* 0x00016c000c1e1500 */
[----:B------:R-:W-:-:S04]  /*8a50*/  @!P0 IMAD R7, R10, R7, RZ ;  /* 0x000000070a078224 */ /* 0x000fc800078e02ff */
[----:B------:R-:W-:-:S05]  /*8a60*/  @!P0 IMAD.WIDE.U32 R14, R7, 0x2, R14 ;  /* 0x00000002070e8825 */ /* 0x000fca00078e000e */
[----:B------:R0:W5:Y:S02]  /*8a70*/  @!P0 LDG.E.U16 R6, [R14.64] ;  /* 0x000000240e068981 */ /* 0x000164000c1e1500 */
.L_x_3254:
[----:B0-----:R-:W-:Y:S05]  /*8a80*/  BSYNC B1 ;  /* 0x0000000000017941 */ /* 0x001fea0003800000 */
.L_x_3253:
        /* <DEDUP_REMOVED lines=22> */
[----:B------:R-:W-:-:S04]  /*8bf0*/  @!P1 PRMT R6, RZ, 0x5410, R6 ;  /* 0x00005410ff069816 */ /* 0x000fc80000000006 */
[----:B------:R-:W-:-:S04]  /*8c00*/  @!P1 FSETP.GTU.FTZ.AND P2, PT, |R6|, +INF , PT ;  /* 0x7f8000000600980b */ /* 0x000fc80003f5c200 */
[----:B------:R-:W-:-:S05]  /*8c10*/  @!P1 FSEL R6, R6, RZ, !P2 ;  /* 0x000000ff06069208 */ /* 0x000fca0005000000 */
[----:B------:R-:W-:Y:S02]  /*8c20*/  @!P1 FADD.FTZ R9, R9, R6 ;  /* 0x0000000609099221 */ /* 0x000fe40000010000 */
.L_x_3256:
[----:B------:R-:W-:Y:S05]  /*8c30*/  BSYNC B1 ;  /* 0x0000000000017941 */ /* 0x000fea0003800000 */
.L_x_3255:
[----:B------:R-:W-:-:S04]  /*8c40*/  FADD.FTZ R11, R0, R11 ;  /* 0x0000000b000b7221 */ /* 0x000fc80000010000 */
[----:B------:R-:W-:-:S04]  /*8c50*/  FADD.FTZ R8, R11, R8 ;  /* 0x000000080b087221 */ /* 0x000fc80000010000 */
[----:B-----5:R-:W-:Y:S01]  /*8c60*/  FADD.FTZ R18, R8, R9 ;  /* 0x0000000908127221 */ /* 0x020fe20000010000 */
[----:B------:R-:W-:Y:S05]  /*8c70*/  BRA `(.L_x_3216) ;  /* 0x0000063000007947 */ /* 0x000fea0003800000 */
.L_x_3231:
[----:B------:R-:W-:Y:S01]  /*8c80*/  IMAD.MOV.U32 R12, RZ, RZ, c[0x0][0x174] ;  /* 0x00005d00ff0c7624 */ /* 0x000fe200078e00ff */
[----:B------:R-:W-:Y:S01]  /*8c90*/  BSSY B1, `(.L_x_3257) ;  /* 0x000002f000017945 */ /* 0x000fe20003800000 */
[----:B------:R-:W-:Y:S01]  /*8ca0*/  MOV R18, c[0x0][0x164] ;  /* 0x0000590000127a02 */ /* 0x000fe20000000f00 */
[----:B------:R-:W-:Y:S01]  /*8cb0*/  IMAD.MOV.U32 R6, RZ, RZ, c[0x0][0x164] ;  /* 0x00005900ff067624 */ /* 0x000fe200078e00ff */
[----:B------:R-:W-:Y:S01]  /*8cc0*/  MOV R7, c[0x0][0x164] ;  /* 0x0000590000077a02 */ /* 0x000fe20000000f00 */
[----:B------:R-:W-:-:S05]  /*8cd0*/  IMAD R0, R12, 0x3, R13 ;  /* 0x000000030c007824 */ /* 0x000fca00078e020d */
[----:B------:R-:W-:Y:S02]  /*8ce0*/  ISETP.GE.U32.AND P0, PT, R0, c[0x0][0x16c], PT ;  /* 0x00005b0000007a0c */ /* 0x000fe40003f06070 */
[----:B------:R-:W-:-:S11]  /*8cf0*/  MOV R0, c[0x0][0x164] ;  /* 0x0000590000007a02 */ /* 0x000fd60000000f00 */
[----:B------:R-:W-:Y:S05]  /*8d00*/  @P0 BRA `(.L_x_3258) ;  /* 0x0000027000000947 */ /* 0x000fea0003800000 */
[----:B------:R-:W-:Y:S01]  /*8d10*/  BSSY B2, `(.L_x_3259) ;  /* 0x0000023000027945 */ /* 0x000fe20003800000 */
[----:B------:R-:W-:Y:S01]  /*8d20*/  MOV R0, c[0x0][0x164] ;  /* 0x0000590000007a02 */ /* 0x000fe20000000f00 */
[----:B------:R-:W-:Y:S01]  /*8d30*/  IMAD.MOV.U32 R6, RZ, RZ, c[0x0][0x164] ;  /* 0x00005900ff067624 */ /* 0x000fe200078e00ff */
[----:B------:R-:W-:Y:S02]  /*8d40*/  MOV R7, c[0x0][0x164] ;  /* 0x0000590000077a02 */ /* 0x000fe40000000f00 */
.L_x_3260:
[C---:B------:R-:W-:Y:S01]  /*8d50*/  IADD3 R9, R13.reuse, c[0x0][0x174], RZ ;  /* 0x00005d000d097a10 */ /* 0x040fe20007ffe0ff */
[----:B------:R-:W-:-:S03]  /*8d60*/  IMAD.WIDE.U32 R10, R13, 0x2, R14 ;  /* 0x000000020d0a7825 */ /* 0x000fc600078e000e */
[C---:B------:R-:W-:Y:S01]  /*8d70*/  IADD3 R3, R9.reuse, c[0x0][0x174], RZ ;  /* 0x00005d0009037a10 */ /* 0x040fe20007ffe0ff */
[--C-:B------:R-:W-:Y:S02]  /*8d80*/  IMAD.WIDE.U32 R8, R9, 0x2, R14.reuse ;  /* 0x0000000209087825 */ /* 0x100fe400078e000e */
[----:B------:R-:W2:Y:S01]  /*8d90*/  LDG.E.U16 R10, [R10.64] ;  /* 0x000000240a0a7981 */ /* 0x000ea2000c1e1500 */
[C---:B------:R-:W-:Y:S01]  /*8da0*/  IADD3 R13, R3.reuse, c[0x0][0x174], RZ ;  /* 0x00005d00030d7a10 */ /* 0x040fe20007ffe0ff */
[--C-:B------:R-:W-:Y:S02]  /*8db0*/  IMAD.WIDE.U32 R2, R3, 0x2, R14.reuse ;  /* 0x0000000203027825 */ /* 0x100fe400078e000e */
[----:B------:R-:W3:Y:S02]  /*8dc0*/  LDG.E.U16 R8, [R8.64] ;  /* 0x0000002408087981 */ /* 0x000ee4000c1e1500 */
[C---:B------:R-:W-:Y:S02]  /*8dd0*/  IMAD.WIDE.U32 R4, R13.reuse, 0x2, R14 ;  /* 0x000000020d047825 */ /* 0x040fe400078e000e */
[----:B------:R2:W4:Y:S04]  /*8de0*/  LDG.E.U16 R2, [R2.64] ;  /* 0x0000002402027981 */ /* 0x000528000c1e1500 */
[----:B------:R-:W5:Y:S01]  /*8df0*/  LDG.E.U16 R5, [R4.64] ;  /* 0x0000002404057981 */ /* 0x000f62000c1e1500 */
        /* <DEDUP_REMOVED lines=21> */
.L_x_3259:
[----:B------:R-:W-:Y:S02]  /*8f50*/  PRMT R4, R2, 0x7610, R4 ;  /* 0x0000761002047816 */ /* 0x000fe40000000004 */
[----:B------:R-:W-:-:S02]  /*8f60*/  PRMT R3, R8, 0x7610, R3 ;  /* 0x0000761008037816 */ /* 0x000fc40000000003 */
[----:B------:R-:W-:Y:S02]  /*8f70*/  PRMT R2, R5, 0x7610, R2 ;  /* 0x0000761005027816 */ /* 0x000fe40000000002 */
.L_x_3258:
[----:B------:R-:W-:Y:S05]  /*8f80*/  BSYNC B1 ;  /* 0x0000000000017941 */ /* 0x000fea0003800000 */
.L_x_3257:
        /* <DEDUP_REMOVED lines=15> */
[----:B------:R-:W-:-:S03]  /*9080*/  ISETP.GE.U32.AND P0, PT, R9, c[0x0][0x16c], PT ;  /* 0x00005b0009007a0c */ /* 0x000fc60003f06070 */
[----:B------:R0:W5:Y:S10]  /*9090*/  LDG.E.U16 R4, [R4.64] ;  /* 0x0000002404047981 */ /* 0x000174000c1e1500 */
[----:B------:R-:W-:-:S05]  /*90a0*/  @!P0 IMAD.WIDE.U32 R14, R9, 0x2, R14 ;  /* 0x00000002090e8825 */ /* 0x000fca00078e000e */
[----:B------:R0:W5:Y:S02]  /*90b0*/  @!P0 LDG.E.U16 R2, [R14.64] ;  /* 0x000000240e028981 */ /* 0x000164000c1e1500 */
.L_x_3262:
[----:B0-----:R-:W-:Y:S05]  /*90c0*/  BSYNC B1 ;  /* 0x0000000000017941 */ /* 0x001fea0003800000 */
.L_x_3261:
        /* <DEDUP_REMOVED lines=26> */
.L_x_3264:
[----:B------:R-:W-:Y:S05]  /*9270*/  BSYNC B1 ;  /* 0x0000000000017941 */ /* 0x000fea0003800000 */
.L_x_3263:
[----:B------:R-:W-:-:S04]  /*9280*/  FADD.FTZ R7, R7, R6 ;  /* 0x0000000607077221 */ /* 0x000fc80000010000 */
[----:B------:R-:W-:-:S04]  /*9290*/  FADD.FTZ R7, R7, R0 ;  /* 0x0000000007077221 */ /* 0x000fc80000010000 */
[----:B------:R-:W-:Y:S02]  /*92a0*/  FADD.FTZ R18, R7, R18 ;  /* 0x0000001207127221 */ /* 0x000fe40000010000 */
.L_x_3216:
[----:B------:R-:W-:Y:S05]  /*92b0*/  BSYNC B0 ;  /* 0x0000000000007941 */ /* 0x000fea0003800000 */
.L_x_3215:
[----:B------:R-:W-:-:S13]  /*92c0*/  ISETP.NE.AND P0, PT, RZ, c[0x0][0x184], PT ;  /* 0x00006100ff007a0c */ /* 0x000fda0003f05270 */
[----:B------:R-:W-:Y:S05]  /*92d0*/  @!P0 BRA `(.L_x_3265) ;  /* 0x0000012000008947 */ /* 0x000fea0003800000 */
[----:B-----5:R-:W-:Y:S01]  /*92e0*/  IMAD R3, R20, c[0x0][0x0], R23 ;  /* 0x0000000014037a24 */ /* 0x020fe200078e0217 */
[----:B------:R-:W-:Y:S02]  /*92f0*/  ULDC UR4, c[0x0][0x4] ;  /* 0x0000010000047ab9 */ /* 0x000fe40000000800 */
[----:B------:R-:W-:Y:S02]  /*9300*/  USHF.R.U32.HI UR4, URZ, 0x1, UR4 ;  /* 0x000000013f047899 */ /* 0x000fe40008011604 */
[----:B------:R0:W-:Y:S04]  /*9310*/  STS [R3.X4+0x10], R18 ;  /* 0x0000101203007388 */ /* 0x0001e80000004800 */
[----:B------:R-:W-:-:S13]  /*9320*/  ISETP.NE.AND P0, PT, RZ, UR4, PT ;  /* 0x00000004ff007c0c */ /* 0x000fda000bf05270 */
[----:B------:R-:W-:Y:S05]  /*9330*/  @!P0 BRA `(.L_x_3265) ;  /* 0x000000c000008947 */ /* 0x000fea0003800000 */
[----:B0-----:R-:W-:-:S05]  /*9340*/  MOV R5, UR4 ;  /* 0x0000000400057c02 */ /* 0x001fca0008000f00 */
.L_x_3266:
[----:B------:R-:W-:Y:S01]  /*9350*/  IMAD.IADD R0, R20, 0x1, R5 ;  /* 0x0000000114007824 */ /* 0x000fe200078e0205 */
[----:B------:R-:W-:Y:S04]  /*9360*/  BAR.SYNC.DEFER_BLOCKING 0x0 ;  /* 0x0000000000007b1d */ /* 0x000fe80000010000 */
[----:B------:R-:W-:-:S04]  /*9370*/  ISETP.GE.U32.AND P0, PT, R0, c[0x0][0x4], PT ;  /* 0x0000010000007a0c */ /* 0x000fc80003f06070 */
[----:B------:R-:W-:-:S13]  /*9380*/  ISETP.GE.U32.OR P0, PT, R20, R5, P0 ;  /* 0x000000051400720c */ /* 0x000fda0000706470 */
[----:B------:R-:W-:-:S05]  /*9390*/  @!P0 IMAD R0, R0, c[0x0][0x0], R23 ;  /* 0x0000000000008a24 */ /* 0x000fca00078e0217 */
[----:B------:R-:W0:Y:S02]  /*93a0*/  @!P0 LDS R7, [R0.X4+0x10] ;  /* 0x0000100000078984 */ /* 0x000e240000004800 */
[----:B0-----:R-:W-:-:S05]  /*93b0*/  @!P0 FADD.FTZ R18, R18, R7 ;  /* 0x0000000712128221 */ /* 0x001fca0000010000 */
[----:B------:R0:W-:Y:S01]  /*93c0*/  @!P0 STS [R3.X4+0x10], R18 ;  /* 0x0000101203008388 */ /* 0x0001e20000004800 */
[----:B------:R-:W-:Y:S02]  /*93d0*/  ISETP.GT.AND P0, PT, R5, 0x1, PT ;  /* 0x000000010500780c */ /* 0x000fe40003f04270 */
[----:B------:R-:W-:-:S11]  /*93e0*/  SHF.R.S32.HI R5, RZ, 0x1, R5 ;  /* 0x00000001ff057819 */ /* 0x000fd60000011405 */
[----:B0-----:R-:W-:Y:S05]  /*93f0*/  @P0 BRA `(.L_x_3266) ;  /* 0xffffff5000000947 */ /* 0x001fea000383ffff */
.L_x_3265:
[----:B0-----:R-:W-:-:S13]  /*9400*/  ISETP.NE.AND P0, PT, RZ, c[0x0][0x180], PT ;  /* 0x00006000ff007a0c */ /* 0x001fda0003f05270 */
[----:B------:R-:W-:Y:S05]  /*9410*/  @!P0 BRA `(.L_x_3267) ;  /* 0x0000021000008947 */ /* 0x000fea0003800000 */
[----:B-----5:R-:W-:Y:S02]  /*9420*/  MOV R2, c[0x0][0x0] ;  /* 0x0000000000027a02 */ /* 0x020fe40000000f00 */
[----:B------:R-:W-:Y:S02]  /*9430*/  MOV R0, c[0x0][0x0] ;  /* 0x0000000000007a02 */ /* 0x000fe40000000f00 */
[----:B------:R-:W-:-:S13]  /*9440*/  ISETP.GT.AND P0, PT, R2, 0x20, PT ;  /* 0x000000200200780c */ /* 0x000fda0003f04270 */
[----:B------:R-:W-:Y:S05]  /*9450*/  @!P0 BRA `(.L_x_3268) ;  /* 0x0000014000008947 */ /* 0x000fea0003800000 */
[----:B------:R-:W-:Y:S01]  /*9460*/  IMAD R5, R20, c[0x0][0x0], R23 ;  /* 0x0000000014057a24 */ /* 0x000fe200078e0217 */
[----:B------:R-:W-:-:S04]  /*9470*/  LEA.HI R0, R2, c[0x0][0x0], RZ, 0x1 ;  /* 0x0000000002007a11 */ /* 0x000fc800078f08ff */
[----:B------:R0:W-:Y:S01]  /*9480*/  STS [R5.X4+0x10], R18 ;  /* 0x0000101205007388 */ /* 0x0001e20000004800 */
[----:B------:R-:W-:Y:S01]  /*9490*/  SHF.R.S32.HI R2, RZ, 0x1, R0 ;  /* 0x00000001ff027819 */ /* 0x000fe20000011400 */
[----:B------:R-:W-:-:S03]  /*94a0*/  IMAD.MOV.U32 R0, RZ, RZ, 0x20 ;  /* 0x00000020ff007424 */ /* 0x000fc600078e00ff */
[----:B------:R-:W-:-:S13]  /*94b0*/  ISETP.GE.AND P0, PT, R2, 0x20, PT ;  /* 0x000000200200780c */ /* 0x000fda0003f06270 */
[----:B------:R-:W-:Y:S05]  /*94c0*/  @!P0 BRA `(.L_x_3268) ;  /* 0x000000d000008947 */ /* 0x000fea0003800000 */
[----:B0-----:R-:W-:Y:S02]  /*94d0*/  LEA R7, R5, 0x10, 0x2 ;  /* 0x0000001005077811 */ /* 0x001fe400078e10ff */
.L_x_3269:
[----:B------:R-:W-:Y:S01]  /*94e0*/  IADD3 R0, R23, R2, RZ ;  /* 0x0000000217007210 */ /* 0x000fe20007ffe0ff */
[----:B------:R-:W-:Y:S03]  /*94f0*/  BAR.SYNC.DEFER_BLOCKING 0x0 ;  /* 0x0000000000007b1d */ /* 0x000fe60000010000 */
[----:B------:R-:W-:-:S04]  /*9500*/  ISETP.GE.U32.AND P0, PT, R0, c[0x0][0x0], PT ;  /* 0x0000000000007a0c */ /* 0x000fc80003f06070 */
[----:B------:R-:W-:-:S13]  /*9510*/  ISETP.GE.U32.OR P0, PT, R23, R2, P0 ;  /* 0x000000021700720c */ /* 0x000fda0000706470 */
[----:B------:R-:W-:Y:S02]  /*9520*/  @!P0 LEA R0, R2, R7, 0x2 ;  /* 0x0000000702008211 */ /* 0x000fe400078e10ff */
[----:B------:R-:W-:-:S03]  /*9530*/  SHF.R.S32.HI R2, RZ, 0x1, R2 ;  /* 0x00000001ff027819 */ /* 0x000fc60000011402 */
[----:B------:R-:W0:Y:S02]  /*9540*/  @!P0 LDS R3, [R0] ;  /* 0x0000000000038984 */ /* 0x000e240000000800 */
[----:B0-----:R-:W-:-:S05]  /*9550*/  @!P0 FADD.FTZ R18, R18, R3 ;  /* 0x0000000312128221 */ /* 0x001fca0000010000 */
[----:B------:R0:W-:Y:S01]  /*9560*/  @!P0 STS [R5.X4+0x10], R18 ;  /* 0x0000101205008388 */ /* 0x0001e20000004800 */
[----:B------:R-:W-:-:S13]  /*9570*/  ISETP.GE.AND P0, PT, R2, 0x20, PT ;  /* 0x000000200200780c */ /* 0x000fda0003f06270 */
[----:B0-----:R-:W-:Y:S05]  /*9580*/  @P0 BRA `(.L_x_3269) ;  /* 0xffffff5000000947 */ /* 0x001fea000383ffff */
[----:B------:R-:W-:-:S04]  /*9590*/  IMAD.MOV.U32 R0, RZ, RZ, 0x20 ;  /* 0x00000020ff007424 */ /* 0x000fc800078e00ff */
.L_x_3268:
[----:B0-----:R-:W-:Y:S01]  /*95a0*/  BAR.SYNC.DEFER_BLOCKING 0x0 ;  /* 0x0000000000007b1d */ /* 0x001fe20000010000 */
[----:B------:R-:W-:-:S13]  /*95b0*/  ISETP.GE.AND P0, PT, R0, 0x2, PT ;  /* 0x000000020000780c */ /* 0x000fda0003f06270 */
[----:B------:R-:W-:Y:S05]  /*95c0*/  @!P0 BRA `(.L_x_3267) ;  /* 0x0000006000008947 */ /* 0x000fea0003800000 */
[----:B------:R-:W-:-:S08]  /*95d0*/  HFMA2.MMA R3, -RZ, RZ, 0, 5.9604644775390625e-08 ;  /* 0x00000001ff037435 */ /* 0x000fd000000001ff */
.L_x_3270:
[----:B------:R0:W1:Y:S02]  /*95e0*/  SHFL.DOWN PT, R5, R18, R3, 0x1f ;  /* 0x08001f0312057589 */ /* 0x00006400000e0000 */
[----:B0-----:R-:W-:-:S04]  /*95f0*/  SHF.L.U32 R3, R3, 0x1, RZ ;  /* 0x0000000103037819 */ /* 0x001fc800000006ff */
[----:B------:R-:W-:Y:S01]  /*9600*/  ISETP.GE.AND P0, PT, R3, R0, PT ;  /* 0x000000000300720c */ /* 0x000fe20003f06270 */
[----:B-1----:R-:W-:-:S12]  /*9610*/  FADD.FTZ R18, R5, R18 ;  /* 0x0000001205127221 */ /* 0x002fd80000010000 */
[----:B------:R-:W-:Y:S05]  /*9620*/  @!P0 BRA `(.L_x_3270) ;  /* 0xffffffb000008947 */ /* 0x000fea000383ffff */
.L_x_3267:
[----:B------:R-:W-:Y:S01]  /*9630*/  ISETP.NE.AND P1, PT, RZ, c[0x0][0x33c], PT ;  /* 0x0000cf00ff007a0c */ /* 0x000fe20003f25270 */
[----:B------:R-:W-:-:S12]  /*9640*/  IMAD.MOV.U32 R19, RZ, RZ, RZ ;  /* 0x000000ffff137224 */ /* 0x000fd800078e00ff */
[----:B------:R-:W-:Y:S05]  /*9650*/  @!P1 BRA `(.L_x_3271) ;  /* 0x00000c7000009947 */ /* 0x000fea0003800000 */
[----:B-----5:R-:W-:Y:S01]  /*9660*/  HFMA2.MMA R0, -RZ, RZ, 0, 5.9604644775390625e-08 ;  /* 0x00000001ff007435 */ /* 0x020fe200000001ff */
[----:B------:R-:W-:-:S05]  /*9670*/  MOV R16, RZ ;  /* 0x000000ff00107202 */ /* 0x000fca0000000f00 */
[----:B------:R-:W-:-:S04]  /*9680*/  IMAD.HI.U32 R2, R17, c[0x0][0x344], R16 ;  /* 0x0000d10011027a27 */ /* 0x000fc800078e0010 */
[----:B------:R-:W-:Y:S02]  /*9690*/  ISETP.NE.AND P0, PT, R0, c[0x0][0x33c], PT ;  /* 0x0000cf0000007a0c */ /* 0x000fe40003f05270 */
[----:B------:R-:W-:-:S05]  /*96a0*/  SHF.R.U32.HI R3, RZ, c[0x0][0x348], R2 ;  /* 0x0000d200ff037a19 */ /* 0x000fca0000011602 */
[----:B------:R-:W-:-:S04]  /*96b0*/  IMAD.MOV R5, RZ, RZ, -R3 ;  /* 0x000000ffff057224 */ /* 0x000fc800078e0a03 */
[----:B------:R-:W-:-:S04]  /*96c0*/  IMAD R5, R5, c[0x0][0x340], R17 ;  /* 0x0000d00005057a24 */ /* 0x000fc800078e0211 */
[----:B------:R-:W-:Y:S01]  /*96d0*/  IMAD R19, R5, c[0x0][0x46c], RZ ;  /* 0x00011b0005137a24 */ /* 0x000fe200078e02ff */
[----:B------:R-:W-:Y:S05]  /*96e0*/  @!P0 BRA `(.L_x_3271) ;  /* 0x00000be000008947 */ /* 0x000fea0003800000 */
[----:B------:R-:W-:Y:S02]  /*96f0*/  MOV R2, RZ ;  /* 0x000000ff00027202 */ /* 0x000fe40000000f00 */
        /* <DEDUP_REMOVED lines=189> */
.L_x_3271:
        /* <DEDUP_REMOVED lines=8> */
[----:B------:R-:W-:-:S04]  /*a350*/  @P0 IADD3.X R3, RZ, c[0x0][0x554], RZ, P3, !PT ;  /* 0x00015500ff030a10 */ /* 0x000fc80001ffe4ff */
        /* <DEDUP_REMOVED lines=9> */
[----:B------:R-:W-:-:S04]  /*a3f0*/  MOV R11, c[0x0][0x33c] ;  /* 0x0000cf00000b7a02 */ /* 0x000fc80000000f00 */
[----:B------:R-:W-:-:S05]  /*a400*/  ISETP.NE.AND P0, PT, R11, 0x1, PT ;  /* 0x000000010b00780c */ /* 0x000fca0003f05270 */
        /* <DEDUP_REMOVED lines=195> */
.L_x_3273:
        /* <DEDUP_REMOVED lines=11> */
.L_x_3275:
[----:B------:R-:W-:Y:S05]  /*b0f0*/  BSYNC B0 ;  /* 0x0000000000007941 */ /* 0x000fea0003800000 */
.L_x_3274:
[----:B------:R-:W-:-:S04]  /*b100*/  PRMT R4, R4, 0x9910, RZ ;  /* 0x0000991004047816 */ /* 0x000fc800000000ff */
[----:B------:R-:W-:-:S04]  /*b110*/  ISETP.NE.AND P1, PT, R4, RZ, PT ;  /* 0x000000ff0400720c */ /* 0x000fc80003f25270 */
[----:B------:R-:W-:-:S09]  /*b120*/  ISETP.NE.OR P0, PT, RZ, c[0x0][0x180], !P1 ;  /* 0x00006000ff007a0c */ /* 0x000fd20004f05670 */
[----:B------:R-:W0:Y:S02]  /*b130*/  @P1 S2R R5, SR_CTAID.Y ;  /* 0x0000000000051919 */ /* 0x000e240000002600 */
[----:B0-----:R-:W-:Y:S01]  /*b140*/  @P1 IMAD R4, R0, c[0x0][0x10], R5 ;  /* 0x0000040000041a24 */ /* 0x001fe200078e0205 */
[----:B------:R-:W-:-:S03]  /*b150*/  @P1 MOV R5, 0x4 ;  /* 0x0000000400051802 */ /* 0x000fc60000000f00 */
[----:B------:R-:W-:Y:S01]  /*b160*/  @!P0 IMAD R4, R4, c[0x0][0x0], R23 ;  /* 0x0000000004048a24 */ /* 0x000fe200078e0217 */
[----:B------:R-:W-:-:S03]  /*b170*/  LOP3.LUT P0, RZ, R23, R20, RZ, 0xfc, !PT ;  /* 0x0000001417ff7212 */ /* 0x000fc6000780fcff */
[----:B------:R-:W-:-:S05]  /*b180*/  @P1 IMAD.WIDE.U32 R4, R4, R5, c[0x0][0x558] ;  /* 0x0001560004041625 */ /* 0x000fca00078e0005 */
[----:B------:R0:W-:Y:S01]  /*b190*/  @P1 STG.E [R4.64], R18 ;  /* 0x0000001204001986 */ /* 0x0001e2000c101924 */
        /* <DEDUP_REMOVED lines=30> */
.L_x_3277:
[----:B------:R-:W-:Y:S05]  /*b380*/  BSYNC B0 ;  /* 0x0000000000007941 */ /* 0x000fea0003800000 */
.L_x_3276:
        /* <DEDUP_REMOVED lines=21> */
.L_x_3282:
[----:B------:R-:W-:Y:S01]  /*b4e0*/  HFMA2.MMA R7, -RZ, RZ, 0, 2.384185791015625e-07 ;  /* 0x00000004ff077435 */ /* 0x000fe200000001ff */
[----:B------:R-:W-:-:S09]  /*b4f0*/  IMAD R6, R0, c[0x0][0x10], R9 ;  /* 0x0000040000067a24 */ /* 0x000fd200078e0209 */
[----:B------:R-:W-:-:S06]  /*b500*/  IMAD.WIDE.U32 R6, R6, R7, c[0x0][0x558] ;  /* 0x0001560006067625 */ /* 0x000fcc00078e0007 */
[----:B------:R-:W2:Y:S01]  /*b510*/  LDG.E R6, [R6.64] ;  /* 0x0000002406067981 */ /* 0x000ea2000c1e1900 */
[----:B------:R-:W-:-:S05]  /*b520*/  MOV R8, c[0x0][0x0] ;  /* 0x0000000000087a02 */ /* 0x000fca0000000f00 */
[----:B------:R-:W-:-:S05]  /*b530*/  IMAD R9, R8, c[0x0][0x4], R9 ;  /* 0x0000010008097a24 */ /* 0x000fca00078e0209 */
[----:B------:R-:W-:Y:S01]  /*b540*/  ISETP.GE.U32.AND P0, PT, R9, c[0x0][0x17c], PT ;  /* 0x00005f0009007a0c */ /* 0x000fe20003f06070 */
[----:B--2---:R-:W-:-:S12]  /*b550*/  FADD.FTZ R17, R6, R17 ;  /* 0x0000001106117221 */ /* 0x004fd80000010000 */
[----:B------:R-:W-:Y:S05]  /*b560*/  @!P0 BRA `(.L_x_3282) ;  /* 0xffffff7000008947 */ /* 0x000fea000383ffff */
.L_x_3281:
[----:B------:R-:W-:Y:S05]  /*b570*/  BSYNC B1 ;  /* 0x0000000000017941 */ /* 0x000fea0003800000 */
.L_x_3280:
[----:B------:R-:W-:Y:S05]  /*b580*/  BRA `(.L_x_3283) ;  /* 0x000000c000007947 */ /* 0x000fea0003800000 */
.L_x_3279:
[----:B------:R-:W-:-:S13]  /*b590*/  ISETP.GE.U32.AND P0, PT, R20, c[0x0][0x17c], PT ;  /* 0x00005f0014007a0c */ /* 0x000fda0003f06070 */
[----:B------:R-:W-:Y:S05]  /*b5a0*/  @P0 BRA `(.L_x_3283) ;  /* 0x000000a000000947 */ /* 0x000fea0003800000 */
[----:B------:R-:W-:-:S03]  /*b5b0*/  IMAD.MOV.U32 R9, RZ, RZ, R20 ;  /* 0x000000ffff097224 */ /* 0x000fc600078e0014 */
.L_x_3284:
[----:B------:R-:W-:Y:S01]  /*b5c0*/  HFMA2.MMA R7, -RZ, RZ, 0, 2.384185791015625e-07 ;  /* 0x00000004ff077435 */ /* 0x000fe200000001ff */
[----:B------:R-:W-:-:S04]  /*b5d0*/  IMAD R6, R0, c[0x0][0x10], R9 ;  /* 0x0000040000067a24 */ /* 0x000fc800078e0209 */
[----:B------:R-:W-:-:S05]  /*b5e0*/  IMAD R6, R6, c[0x0][0x0], R23 ;  /* 0x0000000006067a24 */ /* 0x000fca00078e0217 */
[----:B------:R-:W-:-:S06]  /*b5f0*/  IMAD.WIDE.U32 R6, R6, R7, c[0x0][0x558] ;  /* 0x0001560006067625 */ /* 0x000fcc00078e0007 */
[----:B------:R-:W2:Y:S01]  /*b600*/  LDG.E R6, [R6.64] ;  /* 0x0000002406067981 */ /* 0x000ea2000c1e1900 */
[----:B------:R-:W-:-:S04]  /*b610*/  IADD3 R9, R9, c[0x0][0x4], RZ ;  /* 0x0000010009097a10 */ /* 0x000fc80007ffe0ff */
[----:B------:R-:W-:Y:S01]  /*b620*/  ISETP.GE.U32.AND P0, PT, R9, c[0x0][0x17c], PT ;  /* 0x00005f0009007a0c */ /* 0x000fe20003f06070 */
[----:B--2---:R-:W-:-:S12]  /*b630*/  FADD.FTZ R17, R6, R17 ;  /* 0x0000001106117221 */ /* 0x004fd80000010000 */
[----:B------:R-:W-:Y:S05]  /*b640*/  @!P0 BRA `(.L_x_3284) ;  /* 0xffffff7000008947 */ /* 0x000fea000383ffff */
.L_x_3283:
[----:B------:R-:W-:Y:S05]  /*b650*/  BSYNC B0 ;  /* 0x0000000000007941 */ /* 0x000fea0003800000 */
.L_x_3278:
[----:B------:R-:W-:Y:S01]  /*b660*/  IMAD R8, R20, c[0x0][0x0], R23 ;  /* 0x0000000014087a24 */ /* 0x000fe200078e0217 */
[----:B------:R-:W-:Y:S01]  /*b670*/  ULDC UR4, c[0x0][0x4] ;  /* 0x0000010000047ab9 */ /* 0x000fe20000000800 */
[----:B------:R-:W-:Y:S01]  /*b680*/  ISETP.NE.AND P2, PT, RZ, c[0x0][0x180], PT ;  /* 0x00006000ff007a0c */ /* 0x000fe20003f45270 */
[----:B------:R-:W-:Y:S02]  /*b690*/  USHF.R.U32.HI UR4, URZ, 0x1, UR4 ;  /* 0x000000013f047899 */ /* 0x000fe40008011604 */
[----:B------:R0:W-:Y:S04]  /*b6a0*/  STS [R8.X4+0x10], R17 ;  /* 0x0000101108007388 */ /* 0x0001e80000004800 */
[----:B------:R-:W-:-:S13]  /*b6b0*/  ISETP.NE.AND P0, PT, RZ, UR4, PT ;  /* 0x00000004ff007c0c */ /* 0x000fda000bf05270 */
[----:B------:R-:W-:Y:S05]  /*b6c0*/  @!P0 BRA `(.L_x_3285) ;  /* 0x000000c000008947 */ /* 0x000fea0003800000 */
[----:B0-----:R-:W-:-:S05]  /*b6d0*/  MOV R7, UR4 ;  /* 0x0000000400077c02 */ /* 0x001fca0008000f00 */
.L_x_3286:
[----:B------:R-:W-:Y:S01]  /*b6e0*/  IMAD.IADD R0, R20, 0x1, R7 ;  /* 0x0000000114007824 */ /* 0x000fe200078e0207 */
[----:B------:R-:W-:Y:S04]  /*b6f0*/  BAR.SYNC.DEFER_BLOCKING 0x0 ;  /* 0x0000000000007b1d */ /* 0x000fe80000010000 */
[----:B------:R-:W-:-:S04]  /*b700*/  ISETP.GE.U32.AND P0, PT, R0, c[0x0][0x4], PT ;  /* 0x0000010000007a0c */ /* 0x000fc80003f06070 */
[----:B------:R-:W-:-:S13]  /*b710*/  ISETP.GE.U32.OR P0, PT, R20, R7, P0 ;  /* 0x000000071400720c */ /* 0x000fda0000706470 */
[----:B------:R-:W-:-:S06]  /*b720*/  @!P0 IMAD R0, R0, c[0x0][0x0], R23 ;  /* 0x0000000000008a24 */ /* 0x000fcc00078e0217 */
[----:B------:R-:W0:Y:S02]  /*b730*/  @!P0 LDS R0, [R0.X4+0x10] ;  /* 0x0000100000008984 */ /* 0x000e240000004800 */
[----:B0-----:R-:W-:-:S05]  /*b740*/  @!P0 FADD.FTZ R17, R17, R0 ;  /* 0x0000000011118221 */ /* 0x001fca0000010000 */
[----:B------:R0:W-:Y:S01]  /*b750*/  @!P0 STS [R8.X4+0x10], R17 ;  /* 0x0000101108008388 */ /* 0x0001e20000004800 */
[----:B------:R-:W-:Y:S02]  /*b760*/  ISETP.GT.AND P0, PT, R7, 0x1, PT ;  /* 0x000000010700780c */ /* 0x000fe40003f04270 */
[----:B------:R-:W-:-:S11]  /*b770*/  SHF.R.S32.HI R7, RZ, 0x1, R7 ;  /* 0x00000001ff077819 */ /* 0x000fd60000011407 */
[----:B0-----:R-:W-:Y:S05]  /*b780*/  @P0 BRA `(.L_x_3286) ;  /* 0xffffff5000000947 */ /* 0x001fea000383ffff */
.L_x_3285:
[----:B0-----:R-:W-:Y:S01]  /*b790*/  LEA R7, R8, 0x10, 0x2 ;  /* 0x0000001008077811 */ /* 0x001fe200078e10ff */
[----:B------:R-:W-:Y:S05]  /*b7a0*/  @!P2 BRA `(.L_x_3287) ;  /* 0x000002000000a947 */ /* 0x000fea0003800000 */
[----:B------:R-:W-:Y:S02]  /*b7b0*/  MOV R6, c[0x0][0x0] ;  /* 0x0000000000067a02 */ /* 0x000fe40000000f00 */
[----:B------:R-:W-:Y:S02]  /*b7c0*/  MOV R0, c[0x0][0x0] ;  /* 0x0000000000007a02 */ /* 0x000fe40000000f00 */
[----:B------:R-:W-:-:S13]  /*b7d0*/  ISETP.GT.AND P0, PT, R6, 0x20, PT ;  /* 0x000000200600780c */ /* 0x000fda0003f04270 */
[----:B------:R-:W-:Y:S05]  /*b7e0*/  @!P0 BRA `(.L_x_3288) ;  /* 0x0000013000008947 */ /* 0x000fea0003800000 */
[----:B------:R-:W-:Y:S01]  /*b7f0*/  LEA.HI R6, R6, c[0x0][0x0], RZ, 0x1 ;  /* 0x0000000006067a11 */ /* 0x000fe200078f08ff */
[----:B------:R0:W-:Y:S01]  /*b800*/  STS [R8.X4+0x10], R17 ;  /* 0x0000101108007388 */ /* 0x0001e20000004800 */
[----:B------:R-:W-:Y:S02]  /*b810*/  IMAD.MOV.U32 R0, RZ, RZ, 0x20 ;  /* 0x00000020ff007424 */ /* 0x000fe400078e00ff */
[----:B------:R-:W-:-:S04]  /*b820*/  SHF.R.S32.HI R6, RZ, 0x1, R6 ;  /* 0x00000001ff067819 */ /* 0x000fc80000011406 */
[----:B------:R-:W-:-:S13]  /*b830*/  ISETP.GE.AND P0, PT, R6, 0x20, PT ;  /* 0x000000200600780c */ /* 0x000fda0003f06270 */
[----:B------:R-:W-:Y:S05]  /*b840*/  @!P0 BRA `(.L_x_3288) ;  /* 0x000000d000008947 */ /* 0x000fea0003800000 */
[----:B0-----:R-:W-:-:S04]  /*b850*/  MOV R0, R6 ;  /* 0x0000000600007202 */ /* 0x001fc80000000f00 */
.L_x_3289:
[----:B------:R-:W-:Y:S01]  /*b860*/  IADD3 R6, R23, R0, RZ ;  /* 0x0000000017067210 */ /* 0x000fe20007ffe0ff */
[----:B------:R-:W-:Y:S03]  /*b870*/  BAR.SYNC.DEFER_BLOCKING 0x0 ;  /* 0x0000000000007b1d */ /* 0x000fe60000010000 */
[----:B------:R-:W-:-:S04]  /*b880*/  ISETP.GE.U32.AND P0, PT, R6, c[0x0][0x0], PT ;  /* 0x0000000006007a0c */ /* 0x000fc80003f06070 */
[----:B------:R-:W-:-:S13]  /*b890*/  ISETP.GE.U32.OR P0, PT, R23, R0, P0 ;  /* 0x000000001700720c */ /* 0x000fda0000706470 */
[----:B------:R-:W-:Y:S01]  /*b8a0*/  @!P0 IMAD R6, R0, 0x4, R7 ;  /* 0x0000000400068824 */ /* 0x000fe200078e0207 */
[----:B------:R-:W-:-:S05]  /*b8b0*/  SHF.R.S32.HI R0, RZ, 0x1, R0 ;  /* 0x00000001ff007819 */ /* 0x000fca0000011400 */
[----:B------:R-:W0:Y:S02]  /*b8c0*/  @!P0 LDS R6, [R6] ;  /* 0x0000000006068984 */ /* 0x000e240000000800 */
[----:B0-----:R-:W-:-:S05]  /*b8d0*/  @!P0 FADD.FTZ R17, R17, R6 ;  /* 0x0000000611118221 */ /* 0x001fca0000010000 */
[----:B------:R0:W-:Y:S01]  /*b8e0*/  @!P0 STS [R8.X4+0x10], R17 ;  /* 0x0000101108008388 */ /* 0x0001e20000004800 */
[----:B------:R-:W-:-:S13]  /*b8f0*/  ISETP.GE.AND P0, PT, R0, 0x20, PT ;  /* 0x000000200000780c */ /* 0x000fda0003f06270 */
[----:B0-----:R-:W-:Y:S05]  /*b900*/  @P0 BRA `(.L_x_3289) ;  /* 0xffffff5000000947 */ /* 0x001fea000383ffff */
[----:B------:R-:W-:-:S09]  /*b910*/  HFMA2.MMA R0, -RZ, RZ, 0, 1.9073486328125e-06 ;  /* 0x00000020ff007435 */ /* 0x000fd200000001ff */
.L_x_3288:
[----:B0-----:R-:W-:Y:S01]  /*b920*/  BAR.SYNC.DEFER_BLOCKING 0x0 ;  /* 0x0000000000007b1d */ /* 0x001fe20000010000 */
[----:B------:R-:W-:-:S13]  /*b930*/  ISETP.GE.AND P0, PT, R0, 0x2, PT ;  /* 0x000000020000780c */ /* 0x000fda0003f06270 */
[----:B------:R-:W-:Y:S05]  /*b940*/  @!P0 BRA `(.L_x_3287) ;  /* 0x0000006000008947 */ /* 0x000fea0003800000 */
[----:B------:R-:W-:-:S05]  /*b950*/  MOV R6, 0x1 ;  /* 0x0000000100067802 */ /* 0x000fca0000000f00 */
.L_x_3290:
[----:B------:R0:W1:Y:S02]  /*b960*/  SHFL.DOWN PT, R8, R17, R6, 0x1f ;  /* 0x08001f0611087589 */ /* 0x00006400000e0000 */
[----:B0-----:R-:W-:-:S05]  /*b970*/  IMAD.SHL.U32 R6, R6, 0x2, RZ ;  /* 0x0000000206067824 */ /* 0x001fca00078e00ff */
[----:B------:R-:W-:Y:S01]  /*b980*/  ISETP.GE.AND P0, PT, R6, R0, PT ;  /* 0x000000000600720c */ /* 0x000fe20003f06270 */
[----:B-1----:R-:W-:-:S12]  /*b990*/  FADD.FTZ R17, R8, R17 ;  /* 0x0000001108117221 */ /* 0x002fd80000010000 */
[----:B------:R-:W-:Y:S05]  /*b9a0*/  @!P0 BRA `(.L_x_3290) ;  /* 0xffffffb000008947 */ /* 0x000fea000383ffff */
.L_x_3287:
        /* <DEDUP_REMOVED lines=9> */
[----:B------:R-:W2:Y:S02]  /*ba40*/  LDG.E R0, [R2.64] ;  /* 0x0000002402007981 */ /* 0x000ea4000c1e1900 */
[----:B--2---:R-:W-:Y:S02]  /*ba50*/  FADD.FTZ R17, R17, R0 ;  /* 0x0000000011117221 */ /* 0x004fe40000010000 */
.L_x_3292:
        /* <DEDUP_REMOVED lines=23> */
.L_x_3294:
[----:B------:R-:W-:-:S04]  /*bbd0*/  IADD3 R2, P0, R16, c[0x0][0x540], RZ ;  /* 0x0001500010027a10 */ /* 0x000fc80007f1e0ff */
[----:B------:R-:W-:-:S05]  /*bbe0*/  IADD3.X R3, RZ, c[0x0][0x544], RZ, P0, !PT ;  /* 0x00015100ff037a10 */ /* 0x000fca00007fe4ff */
[----:B------:R-:W-:Y:S01]  /*bbf0*/  STG.E [R2.64], R17 ;  /* 0x0000001102007986 */ /* 0x000fe2000c101924 */
[----:B------:R-:W-:Y:S05]  /*bc00*/  EXIT ;  /* 0x000000000000794d */ /* 0x000fea0003800000 */
.L_x_3293:
[----:B------:R-:W-:Y:S01]  /*bc10*/  STG.E [R2.64], R17 ;  /* 0x0000001102007986 */ /* 0x000fe2000c101924 */
[----:B------:R-:W-:Y:S05]  /*bc20*/  EXIT ;  /* 0x000000000000794d */ /* 0x000fea0003800000 */
.L_x_3291:
[----:B------:R-:W-:Y:S01]  /*bc30*/  ISETP.NE.AND P0, PT, RZ, UR38, PT ;  /* 0x00000026ff007c0c */ /* 0x000fe2000bf05270 */
[----:B------:R-:W-:Y:S02]  /*bc40*/  ULDC.U8 UR4, c[0x0][0x571] ;  /* 0x00015c4000047ab9 */ /* 0x000fe40000000000 */
[----:B------:R-:W-:-:S10]  /*bc50*/  ISETP.NE.AND P1, PT, RZ, UR4, PT ;  /* 0x00000004ff007c0c */ /* 0x000fd4000bf25270 */
[----:B------:R-:W-:Y:S05]  /*bc60*/  @!P0 BRA `(.L_x_3295) ;  /* 0x0000002000008947 */ /* 0x000fea0003800000 */
[----:B------:R-:W2:Y:S02]  /*bc70*/  LDG.E R0, [R4.64] ;  /* 0x0000002404007981 */ /* 0x000ea4000c1e1900 */
[----:B--2---:R-:W-:Y:S02]  /*bc80*/  FADD.FTZ R17, R17, R0 ;  /* 0x0000000011117221 */ /* 0x004fe40000010000 */
.L_x_3295:
        /* <DEDUP_REMOVED lines=23> */
.L_x_3297:
[----:B------:R-:W-:-:S04]  /*be00*/  IADD3 R2, P0, R16, c[0x0][0x540], RZ ;  /* 0x0001500010027a10 */ /* 0x000fc80007f1e0ff */
[----:B------:R-:W-:-:S05]  /*be10*/  IADD3.X R3, RZ, c[0x0][0x544], RZ, P0, !PT ;  /* 0x00015100ff037a10 */ /* 0x000fca00007fe4ff */
[----:B------:R-:W-:Y:S01]  /*be20*/  STG.E [R2.64], R17 ;  /* 0x0000001102007986 */ /* 0x000fe2000c101924 */
[----:B------:R-:W-:Y:S05]  /*be30*/  EXIT ;  /* 0x000000000000794d */ /* 0x000fea0003800000 */
.L_x_3296:
[----:B------:R-:W-:Y:S01]  /*be40*/  STG.E [R4.64], R17 ;  /* 0x0000001104007986 */ /* 0x000fe2000c101924 */
[----:B------:R-:W-:Y:S05]  /*be50*/  EXIT ;  /* 0x000000000000794d */ /* 0x000fea0003800000 */
.L_x_3272:
        /* <DEDUP_REMOVED lines=18> */
.L_x_3299:
        /* <DEDUP_REMOVED lines=23> */
.L_x_3301:
[----:B------:R-:W-:-:S05]  /*c0f0*/  IADD3 R2, P0, R19, c[0x0][0x540], RZ ;  /* 0x0001500013027a10 */ /* 0x000fca0007f1e0ff */
[----:B------:R-:W-:-:S05]  /*c100*/  IMAD.X R3, RZ, RZ, c[0x0][0x544], P0 ;  /* 0x00015100ff037624 */ /* 0x000fca00000e06ff */
[----:B------:R-:W-:Y:S01]  /*c110*/  STG.E [R2.64], R18 ;  /* 0x0000001202007986 */ /* 0x000fe2000c101924 */
[----:B------:R-:W-:Y:S05]  /*c120*/  EXIT ;  /* 0x000000000000794d */ /* 0x000fea0003800000 */
.L_x_3300:
[----:B------:R-:W-:Y:S01]  /*c130*/  STG.E [R2.64], R18 ;  /* 0x0000001202007986 */ /* 0x000fe2000c101924 */
[----:B------:R-:W-:Y:S05]  /*c140*/  EXIT ;  /* 0x000000000000794d */ /* 0x000fea0003800000 */
.L_x_3298:
[----:B------:R-:W-:Y:S01]  /*c150*/  ISETP.NE.AND P0, PT, RZ, UR38, PT ;  /* 0x00000026ff007c0c */ /* 0x000fe2000bf05270 */
[----:B------:R-:W-:Y:S02]  /*c160*/  ULDC.U8 UR4, c[0x0][0x571] ;  /* 0x00015c4000047ab9 */ /* 0x000fe40000000000 */
[----:B------:R-:W-:-:S10]  /*c170*/  ISETP.NE.AND P1, PT, RZ, UR4, PT ;  /* 0x00000004ff007c0c */ /* 0x000fd4000bf25270 */
[----:B------:R-:W-:Y:S05]  /*c180*/  @!P0 BRA `(.L_x_3302) ;  /* 0x0000002000008947 */ /* 0x000fea0003800000 */
[----:B------:R-:W2:Y:S02]  /*c190*/  LDG.E R3, [R4.64] ;  /* 0x0000002404037981 */ /* 0x000ea4000c1e1900 */
[----:B--2---:R-:W-:Y:S02]  /*c1a0*/  FADD.FTZ R18, R18, R3 ;  /* 0x0000000312127221 */ /* 0x004fe40000010000 */
.L_x_3302:
        /* <DEDUP_REMOVED lines=23> */
.L_x_3304:
[----:B------:R-:W-:-:S04]  /*c320*/  IADD3 R2, P0, R19, c[0x0][0x540], RZ ;  /* 0x0001500013027a10 */ /* 0x000fc80007f1e0ff */
[----:B------:R-:W-:-:S05]  /*c330*/  IADD3.X R3, RZ, c[0x0][0x544], RZ, P0, !PT ;  /* 0x00015100ff037a10 */ /* 0x000fca00007fe4ff */
[----:B------:R-:W-:Y:S01]  /*c340*/  STG.E [R2.64], R18 ;  /* 0x0000001202007986 */ /* 0x000fe2000c101924 */
[----:B------:R-:W-:Y:S05]  /*c350*/  EXIT ;  /* 0x000000000000794d */ /* 0x000fea0003800000 */
.L_x_3303:
[----:B------:R-:W-:Y:S01]  /*c360*/  STG.E [R4.64], R18 ;  /* 0x0000001204007986 */ /* 0x000fe2000c101924 */
[----:B------:R-:W-:Y:S05]  /*c370*/  EXIT ;  /* 0x000000000000794d */ /* 0x000fea0003800000 */
.L_x_3305:
        /* <DEDUP_REMOVED lines=16> */
.L_x_9897:


//--------------------- .text._ZN2at6native13reduce_kernelILi256ELi2ENS0_8ReduceOpIN3c108BFloat16ENS0_9NanSumOpsIffEEjfLi4ELi4EEEEEvT1_ --------------------------
	.section	.text._ZN2at6native13reduce_kernelILi256ELi2ENS0_8ReduceOpIN3c108BFloat16ENS0_9NanSumOpsIffEEjfLi4ELi4EEEEEvT1_,"ax",@progbits
	.sectioninfo	@"SHI_REGISTERS=32"
	.align	128
        .global         _ZN2at6native13reduce_kernelILi256ELi2ENS0_8ReduceOpIN3c108BFloat16ENS0_9NanSumOpsIffEEjfLi4ELi4EEEEEvT1_
        .type           _ZN2at6native13reduce_kernelILi256ELi2ENS0_8ReduceOpIN3c108BFloat16ENS0_9NanSumOpsIffEEjfLi4ELi4EEEEEvT1_,@function
        .size           _ZN2at6native13reduce_kernelILi256ELi2ENS0_8ReduceOpIN3c108BFloat16ENS0_9NanSumOpsIffEEjfLi4ELi4EEEEEvT1_,(.L_x_9898 - _ZN2at6native13reduce_kernelILi256ELi2ENS0_8ReduceOpIN3c108BFloat16ENS0_9NanSumOpsIffEEjfLi4ELi4EEEEEvT1_)
        .other          _ZN2at6native13reduce_kernelILi256ELi2ENS0_8ReduceOpIN3c108BFloat16ENS0_9NanSumOpsIffEEjfLi4ELi4EEEEEvT1_,@"STO_CUDA_ENTRY STV_DEFAULT"
_ZN2at6native13reduce_kernelILi256ELi2ENS0_8ReduceOpIN3c108BFloat16ENS0_9NanSumOpsIffEEjfLi4ELi4EEEEEvT1_:
.text._ZN2at6native13reduce_kernelILi256ELi2ENS0_8ReduceOpIN3c108BFloat16ENS0_9NanSumOpsIffEEjfLi4ELi4EEEEEvT1_:
        /* <DEDUP_REMOVED lines=209> */
.L_x_3306:
        /* <DEDUP_REMOVED lines=20> */
[----:B------:R-:W-:Y:S01]  /*0e50*/  MOV R14, 0x0 ;  /* 0x00000000000e7802 */ /* 0x000fe20000000f00 */
        /* <DEDUP_REMOVED lines=8> */
[----:B------:R-:W-:Y:S02]  /*0ee0*/  IMAD.MOV.U32 R11, RZ, RZ, c[0x4][0x48c] ;  /* 0x01012300ff0b7624 */ /* 0x000fe400078e00ff */
        /* <DEDUP_REMOVED lines=30> */
.L_x_3315:
[----:B------:R-:W-:Y:S05]  /*10d0*/  BSYNC B2 ;  /* 0x0000000000027941 */ /* 0x000fea0003800000 */
.L_x_3314:
        /* <DEDUP_REMOVED lines=12> */
.L_x_3313:
[----:B------:R-:W-:Y:S05]  /*11a0*/  BSYNC B1 ;  /* 0x0000000000017941 */ /* 0x000fea0003800000 */
.L_x_3312:
[C---:B------:R-:W-:Y:S02]  /*11b0*/  IADD3 R3, P0, -R6.reuse, 0x4, RZ ;  /* 0x0000000406037810 */ /* 0x040fe40007f1e1ff */
[----:B------:R-:W-:Y:S02]  /*11c0*/  IADD3 R8, R6, c[0x0][0x16c], RZ ;  /* 0x00005b0006087a10 */ /* 0x000fe40007ffe0ff */
[C---:B------:R-:W-:Y:S02]  /*11d0*/  LEA R18, P1, R3.reuse, R18, 0x1 ;  /* 0x0000001203127211 */ /* 0x040fe400078208ff */
[----:B------:R-:W-:Y:S02]  /*11e0*/  IADD3.X R4, RZ, -0x1, RZ, P0, !PT ;  /* 0xffffffffff047810 */ /* 0x000fe400007fe4ff */
[----:B------:R-:W-:Y:S02]  /*11f0*/  IADD3 R8, R8, -0x4, RZ ;  /* 0xfffffffc08087810 */ /* 0x000fe40007ffe0ff */
[----:B------:R-:W-:-:S02]  /*1200*/  LEA.HI.X R19, R3, R19, R4, 0x1, P1 ;  /* 0x0000001303137211 */ /* 0x000fc400008f0c04 */
.L_x_3311:
[----:B------:R-:W-:Y:S05]  /*1210*/  BSYNC B0 ;  /* 0x0000000000007941 */ /* 0x000fea0003800000 */
.L_x_3310:
[----:B------:R-:W-:Y:S01]  /*1220*/  IMAD R3, R23, c[0x0][0x180], RZ ;  /* 0x0000600017037a24 */ /* 0x000fe200078e02ff */
[----:B------:R-:W-:Y:S01]  /*1230*/  BSSY B0, `(.L_x_3316) ;  /* 0x0000023000007945 */ /* 0x000fe20003800000 */
[----:B------:R-:W-:Y:S01]  /*1240*/  ISETP.NE.AND P0, PT, RZ, c[0x0][0x184], PT ;  /* 0x00006100ff007a0c */ /* 0x000fe20003f05270 */
[----:B------:R-:W-:Y:S01]  /*1250*/  IMAD.MOV.U32 R7, RZ, RZ, c[0x0][0x164] ;  /* 0x00005900ff077624 */ /* 0x000fe200078e00ff */
[C---:B------:R-:W-:Y:S01]  /*1260*/  ISETP.NE.AND P1, PT, R2.reuse, RZ, PT ;  /* 0x000000ff0200720c */ /* 0x040fe20003f25270 */
[----:B------:R-:W-:Y:S01]  /*1270*/  IMAD R3, R2, c[0x0][0x184], R3 ;  /* 0x0000610002037a24 */ /* 0x000fe200078e0203 */
[----:B------:R-:W-:-:S03]  /*1280*/  MOV R6, c[0x0][0x164] ;  /* 0x0000590000067a02 */ /* 0x000fc60000000f00 */
[----:B------:R-:W-:-:S05]  /*1290*/  IMAD R9, R16, c[0x0][0x188], R3 ;  /* 0x0000620010097a24 */ /* 0x000fca00078e0203 */
[----:B------:R-:W-:-:S04]  /*12a0*/  LEA R3, R9, 0x3, 0x2 ;  /* 0x0000000309037811 */ /* 0x000fc800078e10ff */
[----:B------:R-:W-:Y:S01]  /*12b0*/  ISETP.GE.U32.AND P2, PT, R3, R8, PT ;  /* 0x000000080300720c */ /* 0x000fe20003f46070 */
[----:B------:R-:W-:-:S12]  /*12c0*/  IMAD.MOV.U32 R3, RZ, RZ, c[0x0][0x164] ;  /* 0x00005900ff037624 */ /* 0x000fd800078e00ff */
[----:B------:R-:W-:Y:S05]  /*12d0*/  @P2 BRA `(.L_x_3317) ;  /* 0x0000018000002947 */ /* 0x000fea0003800000 */
[----:B------:R-:W-:Y:S01]  /*12e0*/  MOV R6, c[0x0][0x164] ;  /* 0x0000590000067a02 */ /* 0x000fe20000000f00 */
[----:B------:R-:W-:Y:S02]  /*12f0*/  IMAD.MOV.U32 R7, RZ, RZ, c[0x0][0x164] ;  /* 0x00005900ff077624 */ /* 0x000fe400078e00ff */
.L_x_3318:
[----:B------:R-:W-:-:S06]  /*1300*/  IMAD.WIDE.U32 R4, R9, 0x8, R18 ;  /* 0x0000000809047825 */ /* 0x000fcc00078e0012 */
[----:B------:R-:W2:Y:S01]  /*1310*/  LDG.E.64 R4, [R4.64] ;  /* 0x0000002404047981 */ /* 0x000ea2000c1e1b00 */
[----:B------:R-:W-:-:S04]  /*1320*/  IADD3 R9, R9, c[0x0][0x174], RZ ;  /* 0x00005d0009097a10 */ /* 0x000fc80007ffe0ff */
[----:B------:R-:W-:-:S04]  /*1330*/  LEA R11, R9, 0x3, 0x2 ;  /* 0x00000003090b7811 */ /* 0x000fc800078e10ff */
[----:B------:R-:W-:Y:S02]  /*1340*/  ISETP.GE.U32.AND P6, PT, R11, R8, PT ;  /* 0x000000080b00720c */ /* 0x000fe40003fc6070 */
[--C-:B--2---:R-:W-:Y:S02]  /*1350*/  PRMT R10, RZ, 0x5410, R4.reuse ;  /* 0x00005410ff0a7816 */ /* 0x104fe40000000004 */
[----:B------:R-:W-:Y:S02]  /*1360*/  PRMT R4, RZ, 0x7610, R4 ;  /* 0x00007610ff047816 */ /* 0x000fe40000000004 */
[--C-:B------:R-:W-:Y:S02]  /*1370*/  PRMT R11, RZ, 0x5410, R5.reuse ;  /* 0x00005410ff0b7816 */ /* 0x100fe40000000005 */
[----:B------:R-:W-:Y:S02]  /*1380*/  PRMT R12, RZ, 0x7610, R5 ;  /* 0x00007610ff0c7816 */ /* 0x000fe40000000005 */
[----:B------:R-:W-:-:S02]  /*1390*/  FSETP.GTU.FTZ.AND P2, PT, |R10|, +INF , PT ;  /* 0x7f8000000a00780b */ /* 0x000fc40003f5c200 */
[----:B------:R-:W-:Y:S02]  /*13a0*/  FSETP.GTU.FTZ.AND P3, PT, |R4|, +INF , PT ;  /* 0x7f8000000400780b */ /* 0x000fe40003f7c200 */
[C---:B------:R-:W-:Y:S02]  /*13b0*/  FSETP.GTU.FTZ.AND P4, PT, |R11|.reuse, +INF , PT ;  /* 0x7f8000000b00780b */ /* 0x040fe40003f9c200 */
        /* <DEDUP_REMOVED lines=10> */
.L_x_3317:
[----:B------:R-:W-:Y:S05]  /*1460*/  BSYNC B0 ;  /* 0x0000000000007941 */ /* 0x000fea0003800000 */
.L_x_3316:
        /* <DEDUP_REMOVED lines=8> */
.L_x_3320:
[----:B------:R-:W-:Y:S05]  /*14f0*/  BSYNC B0 ;  /* 0x0000000000007941 */ /* 0x000fea0003800000 */
.L_x_3319:
        /* <DEDUP_REMOVED lines=14> */
.L_x_3322:
[----:B------:R-:W-:Y:S05]  /*15e0*/  BSYNC B0 ;  /* 0x0000000000007941 */ /* 0x000fea0003800000 */
.L_x_3321:
[----:B------:R-:W-:Y:S01]  /*15f0*/  FADD.FTZ R7, R7, R0 ;  /* 0x0000000007077221 */ /* 0x000fe20000010000 */
[----:B------:R-:W-:-:S03]  /*1600*/  MOV R19, RZ ;  /* 0x000000ff00137202 */ /* 0x000fc60000000f00 */
[----:B------:R-:W-:-:S04]  /*1610*/  FADD.FTZ R6, R7, R6 ;  /* 0x0000000607067221 */ /* 0x000fc80000010000 */
[----:B------:R-:W-:Y:S01]  /*1620*/  FADD.FTZ R18, R6, R3 ;  /* 0x0000000306127221 */ /* 0x000fe20000010000 */
[----:B------:R-:W-:Y:S05]  /*1630*/  BRA `(.L_x_3308) ;  /* 0x0000891000007947 */ /* 0x000fea0003800000 */
.L_x_3309:
        /* <DEDUP_REMOVED lines=28> */
[----:B------:R-:W-:Y:S02]  /*1800*/  MOV R7, c[0x0][0x164] ;  /* 0x0000590000077a02 */ /* 0x000fe40000000f00 */
[----:B------:R-:W-:-:S03]  /*1810*/  MOV R4, c[0x0][0x164] ;  /* 0x0000590000047a02 */ /* 0x000fc60000000f00 */
.L_x_3333:
[----:B------:R-:W-:Y:S01]  /*1820*/  HFMA2.MMA R12, -RZ, RZ, 0, 0 ;  /* 0x00000000ff0c7435 */ /* 0x000fe200000001ff */
[----:B------:R-:W-:Y:S01]  /*1830*/  IMAD.MOV.U32 R0, RZ, RZ, RZ ;  /* 0x000000ffff007224 */ /* 0x000fe200078e00ff */
[----:B------:R-:W-:Y:S08]  /*1840*/  @!P0 BRA `(.L_x_3328) ;  /* 0x00000de000008947 */ /* 0x000ff00003800000 */
        /* <DEDUP_REMOVED lines=222> */
.L_x_3328:
[----:B------:R-:W-:-:S04]  /*2630*/  LOP3.LUT R11, R12, 0xfffffffc, RZ, 0xc0, !PT ;  /* 0xfffffffc0c0b7812 */ /* 0x000fc800078ec0ff */
[----:B------:R-:W-:-:S04]  /*2640*/  IADD3 R10, P1, R18, R11, RZ ;  /* 0x0000000b120a7210 */ /* 0x000fc80007f3e0ff */
[----:B------:R-:W-:-:S05]  /*2650*/  IADD3.X R11, RZ, R19, RZ, P1, !PT ;  /* 0x00000013ff0b7210 */ /* 0x000fca0000ffe4ff */
[----:B------:R-:W2:Y:S01]  /*2660*/  LDG.E R10, [R10.64] ;  /* 0x000000240a0a7981 */ /* 0x000ea2000c1e1900 */
[----:B------:R-:W-:Y:S02]  /*2670*/  IADD3 R25, R25, c[0x0][0x174], RZ ;  /* 0x00005d0019197a10 */ /* 0x000fe40007ffe0ff */
[--C-:B--2---:R-:W-:Y:S02]  /*2680*/  PRMT R22, R22, 0x5410, R10.reuse ;  /* 0x0000541016167816 */ /* 0x104fe4000000000a */
[----:B------:R-:W-:Y:S01]  /*2690*/  PRMT R24, R24, 0x7610, R10 ;  /* 0x0000761018187816 */ /* 0x000fe2000000000a */
        /* <DEDUP_REMOVED lines=223> */
.L_x_3329:
[----:B------:R-:W-:-:S04]  /*3490*/  LOP3.LUT R11, R0, 0xfffffffc, RZ, 0xc0, !PT ;  /* 0xfffffffc000b7812 */ /* 0x000fc800078ec0ff */
[----:B------:R-:W-:-:S04]  /*34a0*/  IADD3 R10, P1, R18, R11, RZ ;  /* 0x0000000b120a7210 */ /* 0x000fc80007f3e0ff */
[----:B------:R-:W-:-:S05]  /*34b0*/  IADD3.X R11, RZ, R19, RZ, P1, !PT ;  /* 0x00000013ff0b7210 */ /* 0x000fca0000ffe4ff */
[----:B------:R-:W2:Y:S01]  /*34c0*/  LDG.E R10, [R10.64] ;  /* 0x000000240a0a7981 */ /* 0x000ea2000c1e1900 */
[----:B------:R-:W-:Y:S01]  /*34d0*/  IADD3 R25, R25, c[0x0][0x174], RZ ;  /* 0x00005d0019197a10 */ /* 0x000fe20007ffe0ff */
[----:B------:R-:W-:Y:S01]  /*34e0*/  IMAD.MOV.U32 R3, RZ, RZ, RZ ;  /* 0x000000ffff037224 */ /* 0x000fe200078e00ff */
[----:B------:R-:W-:Y:S02]  /*34f0*/  MOV R12, RZ ;  /* 0x000000ff000c7202 */ /* 0x000fe40000000f00 */
[--C-:B--2---:R-:W-:Y:S02]  /*3500*/  PRMT R26, R26, 0x5410, R10.reuse ;  /* 0x000054101a1a7816 */ /* 0x104fe4000000000a */
[----:B------:R-:W-:Y:S01]  /*3510*/  PRMT R27, R27, 0x7610, R10 ;  /* 0x000076101b1b7816 */ /* 0x000fe2000000000a */
[----:B------:R-:W-:Y:S05]  /*3520*/  @!P0 BRA `(.L_x_3330) ;  /* 0x00000d3000008947 */ /* 0x000fea0003800000 */
[----:B------:R-:W-:Y:S01]  /*3530*/  MOV R11, R25 ;  /* 0x00000019000b7202 */ /* 0x000fe20000000f00 */
        /* <DEDUP_REMOVED lines=210> */
.L_x_3330:
        /* <DEDUP_REMOVED lines=219> */
.L_x_3331:
[----:B------:R-:W-:-:S04]  /*5010*/  LOP3.LUT R3, R3, 0xfffffffc, RZ, 0xc0, !PT ;  /* 0xfffffffc03037812 */ /* 0x000fc800078ec0ff */
[----:B------:R-:W-:-:S04]  /*5020*/  IADD3 R10, P1, R18, R3, RZ ;  /* 0x00000003120a7210 */ /* 0x000fc80007f3e0ff */
[----:B------:R-:W-:-:S05]  /*5030*/  IADD3.X R11, RZ, R19, RZ, P1, !PT ;  /* 0x00000013ff0b7210 */ /* 0x000fca0000ffe4ff */
[----:B------:R0:W2:Y:S01]  /*5040*/  LDG.E R10, [R10.64] ;  /* 0x000000240a0a7981 */ /* 0x0000a2000c1e1900 */
[----:B------:R-:W-:Y:S01]  /*5050*/  PRMT R0, RZ, 0x7610, R22 ;  /* 0x00007610ff007816 */ /* 0x000fe20000000016 */
[----:B------:R-:W-:Y:S01]  /*5060*/  IMAD.MOV.U32 R12, RZ, RZ, c[0x0][0x174] ;  /* 0x00005d00ff0c7624 */ /* 0x000fe200078e00ff */
[----:B------:R-:W-:Y:S02]  /*5070*/  PRMT R26, RZ, 0x7610, R26 ;  /* 0x00007610ff1a7816 */ /* 0x000fe4000000001a */
[----:B------:R-:W-:Y:S02]  /*5080*/  IADD3 R25, R25, c[0x0][0x174], RZ ;  /* 0x00005d0019197a10 */ /* 0x000fe40007ffe0ff */
[----:B------:R-:W-:Y:S02]  /*5090*/  FSETP.GTU.FTZ.AND P1, PT, |R0|, +INF , PT ;  /* 0x7f8000000000780b */ /* 0x000fe40003f3c200 */
[----:B------:R-:W-:Y:S01]  /*50a0*/  FSETP.GTU.FTZ.AND P3, PT, |R26|, +INF , PT ;  /* 0x7f8000001a00780b */ /* 0x000fe20003f7c200 */
[----:B------:R-:W-:Y:S01]  /*50b0*/  IMAD R13, R12, 0x3, R25 ;  /* 0x000000030c0d7824 */ /* 0x000fe200078e0219 */
[----:B0-----:R-:W-:-:S02]  /*50c0*/  PRMT R11, RZ, 0x7610, R24 ;  /* 0x00007610ff0b7816 */ /* 0x001fc40000000018 */
[----:B------:R-:W-:Y:S02]  /*50d0*/  FSEL R3, R0, RZ, !P1 ;  /* 0x000000ff00037208 */ /* 0x000fe40004800000 */
[----:B------:R-:W-:Y:S02]  /*50e0*/  FSETP.GTU.FTZ.AND P2, PT, |R11|, +INF , PT ;  /* 0x7f8000000b00780b */ /* 0x000fe40003f5c200 */
[----:B------:R-:W-:Y:S01]  /*50f0*/  FSEL R12, R26, RZ, !P3 ;  /* 0x000000ff1a0c7208 */ /* 0x000fe20005800000 */
[----:B------:R-:W-:Y:S01]  /*5100*/  FADD.FTZ R4, R3, R4 ;  /* 0x0000000403047221 */ /* 0x000fe20000010000 */
[----:B------:R-:W-:Y:S02]  /*5110*/  FSEL R0, R11, RZ, !P2 ;  /* 0x000000ff0b007208 */ /* 0x000fe40005000000 */
[----:B------:R-:W-:Y:S01]  /*5120*/  PRMT R27, RZ, 0x7610, R27 ;  /* 0x00007610ff1b7816 */ /* 0x000fe2000000001b */
[----:B------:R-:W-:Y:S01]  /*5130*/  FADD.FTZ R7, R12, R7 ;  /* 0x000000070c077221 */ /* 0x000fe20000010000 */
[----:B------:R-:W-:Y:S01]  /*5140*/  ISETP.GE.U32.AND P5, PT, R13, c[0x0][0x16c], PT ;  /* 0x00005b000d007a0c */ /* 0x000fe20003fa6070 */
[----:B------:R-:W-:Y:S01]  /*5150*/  FADD.FTZ R5, R0, R5 ;  /* 0x0000000500057221 */ /* 0x000fe20000010000 */
[----:B------:R-:W-:-:S02]  /*5160*/  FSETP.GTU.FTZ.AND P1, PT, |R27|, +INF , PT ;  /* 0x7f8000001b00780b */ /* 0x000fc40003f3c200 */
[----:B------:R-:W-:Y:S02]  /*5170*/  PRMT R11, RZ, 0x5410, R24 ;  /* 0x00005410ff0b7816 */ /* 0x000fe40000000018 */
[----:B------:R-:W-:Y:S02]  /*5180*/  PRMT R12, RZ, 0x5410, R22 ;  /* 0x00005410ff0c7816 */ /* 0x000fe40000000016 */
[----:B------:R-:W-:Y:S02]  /*5190*/  FSEL R3, R27, RZ, !P1 ;  /* 0x000000ff1b037208 */ /* 0x000fe40004800000 */
[----:B------:R-:W-:Y:S02]  /*51a0*/  FSETP.GTU.FTZ.AND P2, PT, |R11|, +INF , PT ;  /* 0x7f8000000b00780b */ /* 0x000fe40003f5c200 */
[----:B------:R-:W-:Y:S01]  /*51b0*/  FSETP.GTU.FTZ.AND P3, PT, |R12|, +INF , PT ;  /* 0x7f8000000c00780b */ /* 0x000fe20003f7c200 */
[----:B------:R-:W-:Y:S01]  /*51c0*/  FADD.FTZ R6, R3, R6 ;  /* 0x0000000603067221 */ /* 0x000fe20000010000 */
[----:B------:R-:W-:-:S02]  /*51d0*/  FSEL R11, R11, RZ, !P2 ;  /* 0x000000ff0b0b7208 */ /* 0x000fc40005000000 */
[----:B------:R-:W-:-:S03]  /*51e0*/  FSEL R12, R12, RZ, !P3 ;  /* 0x000000ff0c0c7208 */ /* 0x000fc60005800000 */
[----:B------:R-:W-:Y:S02]  /*51f0*/  FADD.FTZ R8, R11, R8 ;  /* 0x000000080b087221 */ /* 0x000fe40000010000 */
[----:B------:R-:W-:Y:S01]  /*5200*/  FADD.FTZ R9, R12, R9 ;  /* 0x000000090c097221 */ /* 0x000fe20000010000 */
[--C-:B--2---:R-:W-:Y:S02]  /*5210*/  PRMT R13, RZ, 0x5410, R10.reuse ;  /* 0x00005410ff0d7816 */ /* 0x104fe4000000000a */
[----:B------:R-:W-:Y:S02]  /*5220*/  PRMT R0, RZ, 0x7610, R10 ;  /* 0x00007610ff007816 */ /* 0x000fe4000000000a */
[C---:B------:R-:W-:Y:S02]  /*5230*/  FSETP.GTU.FTZ.AND P1, PT, |R13|.reuse, +INF , PT ;  /* 0x7f8000000d00780b */ /* 0x040fe40003f3c200 */
[----:B------:R-:W-:Y:S02]  /*5240*/  FSETP.GTU.FTZ.AND P4, PT, |R0|, +INF , PT ;  /* 0x7f8000000000780b */ /* 0x000fe40003f9c200 */
[----:B------:R-:W-:-:S02]  /*5250*/  FSEL R13, R13, RZ, !P1 ;  /* 0x000000ff0d0d7208 */ /* 0x000fc40004800000 */
[----:B------:R-:W-:-:S03]  /*5260*/  FSEL R0, R0, RZ, !P4 ;  /* 0x000000ff00007208 */ /* 0x000fc60006000000 */
[----:B------:R-:W-:Y:S02]  /*5270*/  FADD.FTZ R20, R13, R20 ;  /* 0x000000140d147221 */ /* 0x000fe40000010000 */
[----:B------:R-:W-:Y:S01]  /*5280*/  FADD.FTZ R21, R0, R21 ;  /* 0x0000001500157221 */ /* 0x000fe20000010000 */
[----:B------:R-:W-:Y:S01]  /*5290*/  @P5 CALL.REL.NOINC `(.L_x_3332) ;  /* 0x0000001000005944 */ /* 0x000fe20003c00000 */
[----:B------:R-:W-:Y:S05]  /*52a0*/  BRA `(.L_x_3333) ;  /* 0xffffc57000007947 */ /* 0x000fea000383ffff */
.L_x_3332:
[----:B------:R-:W-:Y:S05]  /*52b0*/  BSYNC B1 ;  /* 0x0000000000017941 */ /* 0x000fea0003800000 */
.L_x_3327:
[--C-:B------:R-:W-:Y:S02]  /*52c0*/  PRMT R28, R28, 0x5410, R10.reuse ;  /* 0x000054101c1c7816 */ /* 0x100fe4000000000a */
[----:B------:R-:W-:Y:S02]  /*52d0*/  PRMT R29, R29, 0x7610, R10 ;  /* 0x000076101d1d7816 */ /* 0x000fe4000000000a */
.L_x_3326:
[----:B------:R-:W-:Y:S05]  /*52e0*/  BSYNC B0 ;  /* 0x0000000000007941 */ /* 0x000fea0003800000 */
.L_x_3325:
        /* <DEDUP_REMOVED lines=205> */
.L_x_3336:
        /* <DEDUP_REMOVED lines=209> */
.L_x_3337:
        /* <DEDUP_REMOVED lines=209> */
.L_x_3338:
        /* <DEDUP_REMOVED lines=209> */
.L_x_3339:
[----:B------:R-:W-:-:S04]  /*86f0*/  LOP3.LUT R3, R3, 0xfffffffc, RZ, 0xc0, !PT ;  /* 0xfffffffc03037812 */ /* 0x000fc800078ec0ff */
[----:B------:R-:W-:-:S04]  /*8700*/  IADD3 R10, P1, R18, R3, RZ ;  /* 0x00000003120a7210 */ /* 0x000fc80007f3e0ff */
[----:B------:R-:W-:-:S05]  /*8710*/  IADD3.X R11, RZ, R19, RZ, P1, !PT ;  /* 0x00000013ff0b7210 */ /* 0x000fca0000ffe4ff */
[----:B------:R-:W2:Y:S02]  /*8720*/  LDG.E R10, [R10.64] ;  /* 0x000000240a0a7981 */ /* 0x000ea4000c1e1900 */
[--C-:B--2---:R-:W-:Y:S02]  /*8730*/  PRMT R28, R28, 0x5410, R10.reuse ;  /* 0x000054101c1c7816 */ /* 0x104fe4000000000a */
[----:B------:R-:W-:Y:S02]  /*8740*/  PRMT R29, R29, 0x7610, R10 ;  /* 0x000076101d1d7816 */ /* 0x000fe4000000000a */
.L_x_3335:
[----:B------:R-:W-:Y:S05]  /*8750*/  BSYNC B0 ;  /* 0x0000000000007941 */ /* 0x000fea0003800000 */
.L_x_3334:
[----:B------:R-:W-:Y:S01]  /*8760*/  BSSY B0, `(.L_x_3340) ;  /* 0x000002a000007945 */ /* 0x000fe20003800000 */
[----:B------:R-:W-:Y:S05]  /*8770*/  @P0 BRA `(.L_x_3341) ;  /* 0x0000028000000947 */ /* 0x000fea0003800000 */
[----:B------:R-:W-:Y:S02]  /*8780*/  IADD3 R25, R25, c[0x0][0x174], RZ ;  /* 0x00005d0019197a10 */ /* 0x000fe40007ffe0ff */
[----:B------:R-:W-:Y:S02]  /*8790*/  PRMT R0, RZ, 0x7610, R22 ;  /* 0x00007610ff007816 */ /* 0x000fe40000000016 */
[----:B------:R-:W-:Y:S02]  /*87a0*/  ISETP.GE.U32.AND P2, PT, R25, c[0x0][0x16c], PT ;  /* 0x00005b0019007a0c */ /* 0x000fe40003f46070 */
[----:B------:R-:W-:-:S02]  /*87b0*/  PRMT R10, RZ, 0x7610, R24 ;  /* 0x00007610ff0a7816 */ /* 0x000fc40000000018 */
[----:B------:R-:W-:Y:S02]  /*87c0*/  FSETP.GTU.FTZ.AND P0, PT, |R0|, +INF , PT ;  /* 0x7f8000000000780b */ /* 0x000fe40003f1c200 */
[----:B------:R-:W-:Y:S02]  /*87d0*/  FSETP.GTU.FTZ.AND P1, PT, |R10|, +INF , PT ;  /* 0x7f8000000a00780b */ /* 0x000fe40003f3c200 */
[----:B------:R-:W-:Y:S02]  /*87e0*/  FSEL R3, R0, RZ, !P0 ;  /* 0x000000ff00037208 */ /* 0x000fe40004000000 */
[----:B------:R-:W-:-:S03]  /*87f0*/  FSEL R10, R10, RZ, !P1 ;  /* 0x000000ff0a0a7208 */ /* 0x000fc60004800000 */
[----:B------:R-:W-:Y:S02]  /*8800*/  FADD.FTZ R4, R4, R3 ;  /* 0x0000000304047221 */ /* 0x000fe40000010000 */
[----:B------:R-:W-:Y:S01]  /*8810*/  FADD.FTZ R5, R5, R10 ;  /* 0x0000000a05057221 */ /* 0x000fe20000010000 */
[----:B------:R-:W-:Y:S05]  /*8820*/  @P2 BRA `(.L_x_3341) ;  /* 0x000001d000002947 */ /* 0x000fea0003800000 */
[----:B------:R-:W-:Y:S02]  /*8830*/  IADD3 R0, R25, c[0x0][0x174], RZ ;  /* 0x00005d0019007a10 */ /* 0x000fe40007ffe0ff */
[----:B------:R-:W-:Y:S02]  /*8840*/  PRMT R26, RZ, 0x7610, R26 ;  /* 0x00007610ff1a7816 */ /* 0x000fe4000000001a */
[----:B------:R-:W-:Y:S02]  /*8850*/  ISETP.GE.U32.AND P2, PT, R0, c[0x0][0x16c], PT ;  /* 0x00005b0000007a0c */ /* 0x000fe40003f46070 */
[----:B------:R-:W-:Y:S02]  /*8860*/  PRMT R27, RZ, 0x7610, R27 ;  /* 0x00007610ff1b7816 */ /* 0x000fe4000000001b */
[----:B------:R-:W-:-:S02]  /*8870*/  FSETP.GTU.FTZ.AND P0, PT, |R26|, +INF , PT ;  /* 0x7f8000001a00780b */ /* 0x000fc40003f1c200 */
[C---:B------:R-:W-:Y:S02]  /*8880*/  FSETP.GTU.FTZ.AND P1, PT, |R27|.reuse, +INF , PT ;  /* 0x7f8000001b00780b */ /* 0x040fe40003f3c200 */
        /* <DEDUP_REMOVED lines=10> */
[----:B------:R-:W-:Y:S02]  /*8930*/  FSETP.GTU.FTZ.AND P1, PT, |R22|, +INF , PT ;  /* 0x7f8000001600780b */ /* 0x000fe40003f3c200 */
[----:B------:R-:W-:Y:S02]  /*8940*/  FSEL R3, R24, RZ, !P0 ;  /* 0x000000ff18037208 */ /* 0x000fe40004000000 */
[----:B------:R-:W-:-:S03]  /*8950*/  FSEL R22, R22, RZ, !P1 ;  /* 0x000000ff16167208 */ /* 0x000fc60004800000 */
[----:B------:R-:W-:Y:S01]  /*8960*/  @!P2 PRMT R28, RZ, 0x7610, R28 ;  /* 0x00007610ff1ca816 */ /* 0x000fe2000000001c */
[----:B------:R-:W-:Y:S01]  /*8970*/  FADD.FTZ R8, R8, R3 ;  /* 0x0000000308087221 */ /* 0x000fe20000010000 */
[----:B------:R-:W-:Y:S01]  /*8980*/  @!P2 PRMT R29, RZ, 0x7610, R29 ;  /* 0x00007610ff1da816 */ /* 0x000fe2000000001d */
[----:B------:R-:W-:Y:S01]  /*8990*/  FADD.FTZ R9, R9, R22 ;  /* 0x0000001609097221 */ /* 0x000fe20000010000 */
[C---:B------:R-:W-:Y:S02]  /*89a0*/  @!P2 FSETP.GTU.FTZ.AND P3, PT, |R28|.reuse, +INF , PT ;  /* 0x7f8000001c00a80b */ /* 0x040fe40003f7c200 */
[C---:B------:R-:W-:Y:S02]  /*89b0*/  @!P2 FSETP.GTU.FTZ.AND P4, PT, |R29|.reuse, +INF , PT ;  /* 0x7f8000001d00a80b */ /* 0x040fe40003f9c200 */
[----:B------:R-:W-:Y:S02]  /*89c0*/  @!P2 FSEL R11, R28, RZ, !P3 ;  /* 0x000000ff1c0ba208 */ /* 0x000fe40005800000 */
[----:B------:R-:W-:-:S03]  /*89d0*/  @!P2 FSEL R0, R29, RZ, !P4 ;  /* 0x000000ff1d00a208 */ /* 0x000fc60006000000 */
[----:B------:R-:W-:Y:S02]  /*89e0*/  @!P2 FADD.FTZ R20, R20, R11 ;  /* 0x0000000b1414a221 */ /* 0x000fe40000010000 */
[----:B------:R-:W-:Y:S02]  /*89f0*/  @!P2 FADD.FTZ R21, R21, R0 ;  /* 0x000000001515a221 */ /* 0x000fe40000010000 */
.L_x_3341:
[----:B------:R-:W-:Y:S05]  /*8a00*/  BSYNC B0 ;  /* 0x0000000000007941 */ /* 0x000fea0003800000 */
.L_x_3340:
[----:B------:R-:W-:Y:S02]  /*8a10*/  FADD.FTZ R6, R6, R5 ;  /* 0x0000000506067221 */ /* 0x000fe40000010000 */
[----:B------:R-:W-:Y:S02]  /*8a20*/  FADD.FTZ R7, R7, R4 ;  /* 0x0000000407077221 */ /* 0x000fe40000010000 */
[----:B------:R-:W-:Y:S02]  /*8a30*/  FADD.FTZ R6, R6, R9 ;  /* 0x0000000906067221 */ /* 0x000fe40000010000 */
[----:B------:R-:W-:Y:S02]  /*8a40*/  FADD.FTZ R7, R7, R8 ;  /* 0x0000000807077221 */ /* 0x000fe40000010000 */
[----:B------:R-:W-:-:S02]  /*8a50*/  FADD.FTZ R19, R6, R21 ;  /* 0x0000001506137221 */ /* 0x000fc40000010000 */
[----:B------:R-:W-:Y:S01]  /*8a60*/  FADD.FTZ R18, R7, R20 ;  /* 0x0000001407127221 */ /* 0x000fe20000010000 */
[----:B------:R-:W-:Y:S05]  /*8a70*/  BRA `(.L_x_3308) ;  /* 0x000014d000007947 */ /* 0x000fea0003800000 */
.L_x_3324:
        /* <DEDUP_REMOVED lines=17> */
[----:B------:R-:W-:Y:S02]  /*8b90*/  MOV R11, c[0x0][0x164] ;  /* 0x00005900000b7a02 */ /* 0x000fe40000000f00 */
.L_x_3345:
[----:B------:R-:W-:Y:S01]  /*8ba0*/  IADD3 R7, R25, c[0x0][0x174], RZ ;  /* 0x00005d0019077a10 */ /* 0x000fe20007ffe0ff */
[----:B------:R-:W-:-:S04]  /*8bb0*/  IMAD R25, R12, R25, RZ ;  /* 0x000000190c197224 */ /* 0x000fc800078e02ff */
[----:B------:R-:W-:Y:S01]  /*8bc0*/  IMAD R4, R12, R7, RZ ;  /* 0x000000070c047224 */ /* 0x000fe200078e02ff */
[----:B------:R-:W-:Y:S02]  /*8bd0*/  SHF.R.U32.HI R5, RZ, 0x1, R25 ;  /* 0x00000001ff057819 */ /* 0x000fe40000011619 */
[----:B------:R-:W-:Y:S02]  /*8be0*/  IADD3 R25, R7, c[0x0][0x174], RZ ;  /* 0x00005d0007197a10 */ /* 0x000fe40007ffe0ff */
[----:B------:R-:W-:Y:S01]  /*8bf0*/  SHF.R.U32.HI R7, RZ, 0x1, R4 ;  /* 0x00000001ff077819 */ /* 0x000fe20000011604 */
[----:B------:R-:W-:-:S04]  /*8c00*/  IMAD.WIDE.U32 R4, R5, 0x4, R18 ;  /* 0x0000000405047825 */ /* 0x000fc800078e0012 */
[----:B------:R-:W-:Y:S01]  /*8c10*/  IMAD R14, R12, R25, RZ ;  /* 0x000000190c0e7224 */ /* 0x000fe200078e02ff */
[----:B------:R-:W-:Y:S01]  /*8c20*/  IADD3 R25, R25, c[0x0][0x174], RZ ;  /* 0x00005d0019197a10 */ /* 0x000fe20007ffe0ff */
[----:B------:R-:W2:Y:S01]  /*8c30*/  LDG.E R4, [R4.64] ;  /* 0x0000002404047981 */ /* 0x000ea2000c1e1900 */
[----:B------:R-:W-:-:S04]  /*8c40*/  IMAD.WIDE.U32 R6, R7, 0x4, R18 ;  /* 0x0000000407067825 */ /* 0x000fc800078e0012 */
[----:B------:R-:W-:Y:S01]  /*8c50*/  IMAD R24, R12, R25, RZ ;  /* 0x000000190c187224 */ /* 0x000fe200078e02ff */
[----:B------:R0:W3:Y:S01]  /*8c60*/  LDG.E R22, [R6.64] ;  /* 0x0000002406167981 */ /* 0x0000e2000c1e1900 */
[----:B------:R-:W-:-:S03]  /*8c70*/  SHF.R.U32.HI R15, RZ, 0x1, R14 ;  /* 0x00000001ff0f7819 */ /* 0x000fc6000001160e */
[----:B------:R-:W-:Y:S02]  /*8c80*/  SHF.R.U32.HI R27, RZ, 0x1, R24 ;  /* 0x00000001ff1b7819 */ /* 0x000fe40000011618 */
[----:B------:R-:W-:-:S04]  /*8c90*/  IMAD.WIDE.U32 R14, R15, 0x4, R18 ;  /* 0x000000040f0e7825 */ /* 0x000fc800078e0012 */
[----:B------:R-:W-:Y:S02]  /*8ca0*/  IMAD.WIDE.U32 R26, R27, 0x4, R18 ;  /* 0x000000041b1a7825 */ /* 0x000fe400078e0012 */
[----:B------:R1:W4:Y:S04]  /*8cb0*/  LDG.E R15, [R14.64] ;  /* 0x000000240e0f7981 */ /* 0x000328000c1e1900 */
[----:B------:R-:W5:Y:S01]  /*8cc0*/  LDG.E R26, [R26.64] ;  /* 0x000000241a1a7981 */ /* 0x000f62000c1e1900 */
[----:B------:R-:W-:-:S05]  /*8cd0*/  IADD3 R25, R25, c[0x0][0x174], RZ ;  /* 0x00005d0019197a10 */ /* 0x000fca0007ffe0ff */
[----:B------:R-:W-:-:S05]  /*8ce0*/  IMAD R28, R20, 0x3, R25 ;  /* 0x00000003141c7824 */ /* 0x000fca00078e0219 */
[----:B------:R-:W-:Y:S02]  /*8cf0*/  ISETP.GE.U32.AND P4, PT, R28, c[0x0][0x16c], PT ;  /* 0x00005b001c007a0c */ /* 0x000fe40003f86070 */
[--C-:B--2---:R-:W-:Y:S02]  /*8d00*/  PRMT R5, RZ, 0x5410, R4.reuse ;  /* 0x00005410ff057816 */ /* 0x104fe40000000004 */
[----:B0-----:R-:W-:Y:S02]  /*8d10*/  PRMT R7, RZ, 0x7610, R4 ;  /* 0x00007610ff077816 */ /* 0x001fe40000000004 */
[C---:B------:R-:W-:Y:S02]  /*8d20*/  FSETP.GTU.FTZ.AND P0, PT, |R5|.reuse, +INF , PT ;  /* 0x7f8000000500780b */ /* 0x040fe40003f1c200 */
[----:B---3--:R-:W-:Y:S02]  /*8d30*/  PRMT R24, RZ, 0x5410, R22 ;  /* 0x00005410ff187816 */ /* 0x008fe40000000016 */
[----:B------:R-:W-:-:S02]  /*8d40*/  FSEL R6, R5, RZ, !P0 ;  /* 0x000000ff05067208 */ /* 0x000fc40004000000 */
[C---:B------:R-:W-:Y:S02]  /*8d50*/  FSETP.GTU.FTZ.AND P1, PT, |R7|.reuse, +INF , PT ;  /* 0x7f8000000700780b */ /* 0x040fe40003f3c200 */
[----:B------:R-:W-:Y:S01]  /*8d60*/  FSETP.GTU.FTZ.AND P0, PT, |R24|, +INF , PT ;  /* 0x7f8000001800780b */ /* 0x000fe20003f1c200 */
[----:B------:R-:W-:Y:S01]  /*8d70*/  FADD.FTZ R11, R6, R11 ;  /* 0x0000000b060b7221 */ /* 0x000fe20000010000 */
[----:B-1----:R-:W-:Y:S02]  /*8d80*/  FSEL R14, R7, RZ, !P1 ;  /* 0x000000ff070e7208 */ /* 0x002fe40004800000 */
[----:B------:R-:W-:Y:S02]  /*8d90*/  PRMT R6, RZ, 0x7610, R22 ;  /* 0x00007610ff067816 */ /* 0x000fe40000000016 */
[----:B------:R-:W-:Y:S01]  /*8da0*/  FSEL R5, R24, RZ, !P0 ;  /* 0x000000ff18057208 */ /* 0x000fe20004000000 */
[----:B------:R-:W-:Y:S01]  /*8db0*/  FADD.FTZ R13, R14, R13 ;  /* 0x0000000d0e0d7221 */ /* 0x000fe20000010000 */
[----:B------:R-:W-:-:S02]  /*8dc0*/  FSETP.GTU.FTZ.AND P0, PT, |R6|, +INF , PT ;  /* 0x7f8000000600780b */ /* 0x000fc40003f1c200 */
[--C-:B----4-:R-:W-:Y:S01]  /*8dd0*/  PRMT R7, RZ, 0x5410, R15.reuse ;  /* 0x00005410ff077816 */ /* 0x110fe2000000000f */
[----:B------:R-:W-:Y:S01]  /*8de0*/  FADD.FTZ R10, R5, R10 ;  /* 0x0000000a050a7221 */ /* 0x000fe20000010000 */
[----:B------:R-:W-:Y:S02]  /*8df0*/  PRMT R14, RZ, 0x7610, R15 ;  /* 0x00007610ff0e7816 */ /* 0x000fe4000000000f */
[--C-:B-----5:R-:W-:Y:S02]  /*8e00*/  PRMT R24, RZ, 0x5410, R26.reuse ;  /* 0x00005410ff187816 */ /* 0x120fe4000000001a */
[----:B------:R-:W-:Y:S02]  /*8e10*/  PRMT R27, RZ, 0x7610, R26 ;  /* 0x00007610ff1b7816 */ /* 0x000fe4000000001a */
[----:B------:R-:W-:Y:S02]  /*8e20*/  FSEL R5, R6, RZ, !P0 ;  /* 0x000000ff06057208 */ /* 0x000fe40004000000 */
        /* <DEDUP_REMOVED lines=11> */
[----:B------:R-:W-:Y:S02]  /*8ee0*/  FADD.FTZ R3, R24, R3 ;  /* 0x0000000318037221 */ /* 0x000fe40000010000 */
[----:B------:R-:W-:Y:S01]  /*8ef0*/  FADD.FTZ R21, R14, R21 ;  /* 0x000000150e157221 */ /* 0x000fe20000010000 */
[----:B------:R-:W-:Y:S05]  /*8f00*/  @!P4 BRA `(.L_x_3345) ;  /* 0xfffffc900000c947 */ /* 0x000fea000383ffff */
[----:B------:R-:W-:Y:S05]  /*8f10*/  BSYNC B1 ;  /* 0x0000000000017941 */ /* 0x000fea0003800000 */
.L_x_3344:
        /* <DEDUP_REMOVED lines=8> */
.L_x_3343:
[----:B------:R-:W-:Y:S05]  /*8fa0*/  BSYNC B0 ;  /* 0x0000000000007941 */ /* 0x000fea0003800000 */
.L_x_3342:
        /* <DEDUP_REMOVED lines=28> */
[C---:B------:R-:W-:Y:S02]  /*9170*/  @!P0 IMAD.WIDE.U32 R18, R27.reuse, 0x4, R18 ;  /* 0x000000041b128825 */ /* 0x040fe400078e0012 */
[----:B------:R-:W2:Y:S04]  /*9180*/  LDG.E R4, [R4.64] ;  /* 0x0000002404047981 */ /* 0x000ea8000c1e1900 */
[----:B------:R-:W3:Y:S01]  /*9190*/  @!P0 LDG.E R18, [R18.64] ;  /* 0x0000002412128981 */ /* 0x000ee2000c1e1900 */
[--C-:B--2---:R-:W-:Y:S02]  /*91a0*/  PRMT R24, R24, 0x5410, R4.reuse ;  /* 0x0000541018187816 */ /* 0x104fe40000000004 */
[----:B------:R-:W-:Y:S02]  /*91b0*/  PRMT R27, R27, 0x7610, R4 ;  /* 0x000076101b1b7816 */ /* 0x000fe40000000004 */
[----:B---3--:R-:W-:-:S02]  /*91c0*/  @!P0 PRMT R15, R15, 0x5410, R18 ;  /* 0x000054100f0f8816 */ /* 0x008fc40000000012 */
[----:B------:R-:W-:Y:S02]  /*91d0*/  @!P0 PRMT R22, R22, 0x7610, R18 ;  /* 0x0000761016168816 */ /* 0x000fe40000000012 */
.L_x_3347:
[----:B------:R-:W-:Y:S05]  /*91e0*/  BSYNC B0 ;  /* 0x0000000000007941 */ /* 0x000fea0003800000 */
.L_x_3346:
[----:B------:R-:W-:Y:S01]  /*91f0*/  BSSY B0, `(.L_x_3348) ;  /* 0x000002a000007945 */ /* 0x000fe20003800000 */
[----:B------:R-:W-:Y:S05]  /*9200*/  @P1 BRA `(.L_x_3349) ;  /* 0x0000028000001947 */ /* 0x000fea0003800000 */
[----:B------:R-:W-:Y:S02]  /*9210*/  IADD3 R25, R25, c[0x0][0x174], RZ ;  /* 0x00005d0019197a10 */ /* 0x000fe40007ffe0ff */
[----:B------:R-:W-:Y:S02]  /*9220*/  PRMT R6, RZ, 0x7610, R6 ;  /* 0x00007610ff067816 */ /* 0x000fe40000000006 */
[----:B------:R-:W-:Y:S02]  /*9230*/  ISETP.GE.U32.AND P2, PT, R25, c[0x0][0x16c], PT ;  /* 0x00005b0019007a0c */ /* 0x000fe40003f46070 */
[----:B------:R-:W-:Y:S02]  /*9240*/  PRMT R7, RZ, 0x7610, R7 ;  /* 0x00007610ff077816 */ /* 0x000fe40000000007 */
[----:B------:R-:W-:Y:S02]  /*9250*/  FSETP.GTU.FTZ.AND P0, PT, |R6|, +INF , PT ;  /* 0x7f8000000600780b */ /* 0x000fe40003f1c200 */
[----:B------:R-:W-:-:S02]  /*9260*/  FSETP.GTU.FTZ.AND P1, PT, |R7|, +INF , PT ;  /* 0x7f8000000700780b */ /* 0x000fc40003f3c200 */
        /* <DEDUP_REMOVED lines=34> */
.L_x_3349:
[----:B------:R-:W-:Y:S05]  /*9490*/  BSYNC B0 ;  /* 0x0000000000007941 */ /* 0x000fea0003800000 */
.L_x_3348:
[----:B------:R-:W-:Y:S02]  /*94a0*/  FADD.FTZ R13, R13, R0 ;  /* 0x000000000d0d7221 */ /* 0x000fe40000010000 */
[----:B------:R-:W-:Y:S02]  /*94b0*/  FADD.FTZ R10, R11, R10 ;  /* 0x0000000a0b0a7221 */ /* 0x000fe40000010000 */
[----:B------:R-:W-:Y:S02]  /*94c0*/  FADD.FTZ R8, R13, R8 ;  /* 0x000000080d087221 */ /* 0x000fe40000010000 */
[----:B------:R-:W-:Y:S02]  /*94d0*/  FADD.FTZ R10, R10, R9 ;  /* 0x000000090a0a7221 */ /* 0x000fe40000010000 */
[----:B------:R-:W-:-:S02]  /*94e0*/  FADD.FTZ R19, R8, R21 ;  /* 0x0000001508137221 */ /* 0x000fc40000010000 */
[----:B------:R-:W-:Y:S01]  /*94f0*/  FADD.FTZ R18, R10, R3 ;  /* 0x000000030a127221 */ /* 0x000fe20000010000 */
[----:B------:R-:W-:Y:S05]  /*9500*/  BRA `(.L_x_3308) ;  /* 0x00000a4000007947 */ /* 0x000fea0003800000 */
.L_x_3323:
        /* <DEDUP_REMOVED lines=21> */
[----:B------:R-:W-:Y:S02]  /*9660*/  IMAD.MOV.U32 R3, RZ, RZ, c[0x0][0x164] ;  /* 0x00005900ff037624 */ /* 0x000fe400078e00ff */
.L_x_3353:
[----:B------:R-:W-:Y:S02]  /*9670*/  SHF.R.U32.HI R25, RZ, 0x1, R12 ;  /* 0x00000001ff197819 */ /* 0x000fe4000001160c */
[----:B------:R-:W-:-:S03]  /*9680*/  IADD3 R12, R12, c[0x0][0x174], RZ ;  /* 0x00005d000c0c7a10 */ /* 0x000fc60007ffe0ff */
[----:B------:R-:W-:Y:S01]  /*9690*/  IMAD.WIDE.U32 R24, R25, 0x4, R18 ;  /* 0x0000000419187825 */ /* 0x000fe200078e0012 */
[----:B------:R-:W-:-:S05]  /*96a0*/  SHF.R.U32.HI R5, RZ, 0x1, R12 ;  /* 0x00000001ff057819 */ /* 0x000fca000001160c */
[----:B------:R0:W2:Y:S01]  /*96b0*/  LDG.E R24, [R24.64] ;  /* 0x0000002418187981 */ /* 0x0000a2000c1e1900 */
[----:B------:R-:W-:Y:S01]  /*96c0*/  IMAD.WIDE.U32 R4, R5, 0x4, R18 ;  /* 0x0000000405047825 */ /* 0x000fe200078e0012 */
[----:B------:R-:W-:-:S04]  /*96d0*/  IADD3 R12, R12, c[0x0][0x174], RZ ;  /* 0x00005d000c0c7a10 */ /* 0x000fc80007ffe0ff */
[----:B------:R-:W-:Y:S01]  /*96e0*/  SHF.R.U32.HI R15, RZ, 0x1, R12 ;  /* 0x00000001ff0f7819 */ /* 0x000fe2000001160c */
[----:B------:R2:W3:Y:S01]  /*96f0*/  LDG.E R4, [R4.64] ;  /* 0x0000002404047981 */ /* 0x0004e2000c1e1900 */
[----:B------:R-:W-:-:S03]  /*9700*/  IADD3 R12, R12, c[0x0][0x174], RZ ;  /* 0x00005d000c0c7a10 */ /* 0x000fc60007ffe0ff */
[----:B------:R-:W-:Y:S01]  /*9710*/  IMAD.WIDE.U32 R14, R15, 0x4, R18 ;  /* 0x000000040f0e7825 */ /* 0x000fe200078e0012 */
[----:B------:R-:W-:-:S04]  /*9720*/  SHF.R.U32.HI R21, RZ, 0x1, R12 ;  /* 0x00000001ff157819 */ /* 0x000fc8000001160c */
[----:B------:R1:W4:Y:S01]  /*9730*/  LDG.E R22, [R14.64] ;  /* 0x000000240e167981 */ /* 0x000322000c1e1900 */
[----:B------:R-:W-:-:S05]  /*9740*/  IMAD.WIDE.U32 R20, R21, 0x4, R18 ;  /* 0x0000000415147825 */ /* 0x000fca00078e0012 */
[----:B------:R4:W5:Y:S01]  /*9750*/  LDG.E R26, [R20.64] ;  /* 0x00000024141a7981 */ /* 0x000962000c1e1900 */
[----:B------:R-:W-:-:S05]  /*9760*/  IADD3 R12, R12, c[0x0][0x174], RZ ;  /* 0x00005d000c0c7a10 */ /* 0x000fca0007ffe0ff */
[----:B0-----:R-:W-:-:S05]  /*9770*/  IMAD R25, R13, 0x3, R12 ;  /* 0x000000030d197824 */ /* 0x001fca00078e020c */
[----:B------:R-:W-:Y:S02]  /*9780*/  ISETP.GE.U32.AND P4, PT, R25, c[0x0][0x16c], PT ;  /* 0x00005b0019007a0c */ /* 0x000fe40003f86070 */
[--C-:B--2---:R-:W-:Y:S02]  /*9790*/  PRMT R5, RZ, 0x5410, R24.reuse ;  /* 0x00005410ff057816 */ /* 0x104fe40000000018 */
[----:B-1----:R-:W-:Y:S02]  /*97a0*/  PRMT R14, RZ, 0x7610, R24 ;  /* 0x00007610ff0e7816 */ /* 0x002fe40000000018 */
[C---:B------:R-:W-:Y:S02]  /*97b0*/  FSETP.GTU.FTZ.AND P0, PT, |R5|.reuse, +INF , PT ;  /* 0x7f8000000500780b */ /* 0x040fe40003f1c200 */
[----:B------:R-:W-:Y:S02]  /*97c0*/  FSETP.GTU.FTZ.AND P1, PT, |R14|, +INF , PT ;  /* 0x7f8000000e00780b */ /* 0x000fe40003f3c200 */
[----:B------:R-:W-:-:S02]  /*97d0*/  FSEL R28, R5, RZ, !P0 ;  /* 0x000000ff051c7208 */ /* 0x000fc40004000000 */
[----:B------:R-:W-:Y:S02]  /*97e0*/  FSEL R5, R14, RZ, !P1 ;  /* 0x000000ff0e057208 */ /* 0x000fe40004800000 */
[----:B---3--:R-:W-:Y:S01]  /*97f0*/  PRMT R15, RZ, 0x5410, R4 ;  /* 0x00005410ff0f7816 */ /* 0x008fe20000000004 */
[----:B------:R-:W-:Y:S02]  /*9800*/  FADD.FTZ R3, R28, R3 ;  /* 0x000000031c037221 */ /* 0x000fe40000010000 */
[----:B------:R-:W-:Y:S01]  /*9810*/  FADD.FTZ R6, R5, R6 ;  /* 0x0000000605067221 */ /* 0x000fe20000010000 */
[C---:B------:R-:W-:Y:S02]  /*9820*/  FSETP.GTU.FTZ.AND P0, PT, |R15|.reuse, +INF , PT ;  /* 0x7f8000000f00780b */ /* 0x040fe40003f1c200 */
[----:B------:R-:W-:Y:S02]  /*9830*/  PRMT R5, RZ, 0x7610, R4 ;  /* 0x00007610ff057816 */ /* 0x000fe40000000004 */
[----:B------:R-:W-:-:S02]  /*9840*/  FSEL R15, R15, RZ, !P0 ;  /* 0x000000ff0f0f7208 */ /* 0x000fc40004000000 */
[----:B------:R-:W-:Y:S02]  /*9850*/  FSETP.GTU.FTZ.AND P0, PT, |R5|, +INF , PT ;  /* 0x7f8000000500780b */ /* 0x000fe40003f1c200 */
[----:B----4-:R-:W-:Y:S01]  /*9860*/  PRMT R21, RZ, 0x7610, R22 ;  /* 0x00007610ff157816 */ /* 0x010fe20000000016 */
[----:B------:R-:W-:Y:S01]  /*9870*/  FADD.FTZ R8, R15, R8 ;  /* 0x000000080f087221 */ /* 0x000fe20000010000 */
[----:B------:R-:W-:Y:S02]  /*9880*/  FSEL R14, R5, RZ, !P0 ;  /* 0x000000ff050e7208 */ /* 0x000fe40004000000 */
[----:B------:R-:W-:Y:S02]  /*9890*/  PRMT R15, RZ, 0x5410, R22 ;  /* 0x00005410ff0f7816 */ /* 0x000fe40000000016 */
[--C-:B-----5:R-:W-:Y:S01]  /*98a0*/  PRMT R5, RZ, 0x5410, R26.reuse ;  /* 0x00005410ff057816 */ /* 0x120fe2000000001a */
[----:B------:R-:W-:Y:S01]  /*98b0*/  FADD.FTZ R7, R14, R7 ;  /* 0x000000070e077221 */ /* 0x000fe20000010000 */
[----:B------:R-:W-:-:S02]  /*98c0*/  PRMT R25, RZ, 0x7610, R26 ;  /* 0x00007610ff197816 */ /* 0x000fc4000000001a */
[----:B------:R-:W-:Y:S02]  /*98d0*/  FSETP.GTU.FTZ.AND P0, PT, |R15|, +INF , PT ;  /* 0x7f8000000f00780b */ /* 0x000fe40003f1c200 */
[----:B------:R-:W-:Y:S02]  /*98e0*/  FSETP.GTU.FTZ.AND P1, PT, |R21|, +INF , PT ;  /* 0x7f8000001500780b */ /* 0x000fe40003f3c200 */
[----:B------:R-:W-:Y:S02]  /*98f0*/  FSETP.GTU.FTZ.AND P2, PT, |R5|, +INF , PT ;  /* 0x7f8000000500780b */ /* 0x000fe40003f5c200 */
[----:B------:R-:W-:Y:S02]  /*9900*/  FSETP.GTU.FTZ.AND P3, PT, |R25|, +INF , PT ;  /* 0x7f8000001900780b */ /* 0x000fe40003f7c200 */
[----:B------:R-:W-:Y:S02]  /*9910*/  FSEL R20, R15, RZ, !P0 ;  /* 0x000000ff0f147208 */ /* 0x000fe40004000000 */
[----:B------:R-:W-:-:S02]  /*9920*/  FSEL R21, R21, RZ, !P1 ;  /* 0x000000ff15157208 */ /* 0x000fc40004800000 */
[----:B------:R-:W-:Y:S01]  /*9930*/  FSEL R5, R5, RZ, !P2 ;  /* 0x000000ff05057208 */ /* 0x000fe20005000000 */
[----:B------:R-:W-:Y:S01]  /*9940*/  FADD.FTZ R9, R20, R9 ;  /* 0x0000000914097221 */ /* 0x000fe20000010000 */
[----:B------:R-:W-:Y:S01]  /*9950*/  FSEL R28, R25, RZ, !P3 ;  /* 0x000000ff191c7208 */ /* 0x000fe20005800000 */
[----:B------:R-:W-:Y:S02]  /*9960*/  FADD.FTZ R10, R21, R10 ;  /* 0x0000000a150a7221 */ /* 0x000fe40000010000 */
[----:B------:R-:W-:Y:S02]  /*9970*/  FADD.FTZ R0, R5, R0 ;  /* 0x0000000005007221 */ /* 0x000fe40000010000 */
[----:B------:R-:W-:Y:S01]  /*9980*/  FADD.FTZ R11, R28, R11 ;  /* 0x0000000b1c0b7221 */ /* 0x000fe20000010000 */
[----:B------:R-:W-:Y:S05]  /*9990*/  @!P4 BRA `(.L_x_3353) ;  /* 0xfffffcd00000c947 */ /* 0x000fea000383ffff */
[----:B------:R-:W-:Y:S05]  /*99a0*/  BSYNC B1 ;  /* 0x0000000000017941 */ /* 0x000fea0003800000 */
.L_x_3352:
        /* <DEDUP_REMOVED lines=8> */
.L_x_3351:
[----:B------:R-:W-:Y:S05]  /*9a30*/  BSYNC B0 ;  /* 0x0000000000007941 */ /* 0x000fea0003800000 */
.L_x_3350:
        /* <DEDUP_REMOVED lines=27> */
[--C-:B--2---:R-:W-:Y:S02]  /*9bf0*/  PRMT R24, R24, 0x5410, R4.reuse ;  /* 0x0000541018187816 */ /* 0x104fe40000000004 */
[----:B------:R-:W-:Y:S02]  /*9c00*/  PRMT R25, R25, 0x7610, R4 ;  /* 0x0000761019197816 */ /* 0x000fe40000000004 */
[--C-:B---3--:R-:W-:Y:S02]  /*9c10*/  @!P0 PRMT R20, R20, 0x5410, R18.reuse ;  /* 0x0000541014148816 */ /* 0x108fe40000000012 */
[----:B------:R-:W-:Y:S02]  /*9c20*/  @!P0 PRMT R22, R22, 0x7610, R18 ;  /* 0x0000761016168816 */ /* 0x000fe40000000012 */
.L_x_3355:
[----:B------:R-:W-:Y:S05]  /*9c30*/  BSYNC B0 ;  /* 0x0000000000007941 */ /* 0x000fea0003800000 */
.L_x_3354:
[----:B------:R-:W-:Y:S01]  /*9c40*/  BSSY B0, `(.L_x_3356) ;  /* 0x000002a000007945 */ /* 0x000fe20003800000 */
[----:B------:R-:W-:Y:S05]  /*9c50*/  @P1 BRA `(.L_x_3357) ;  /* 0x0000028000001947 */ /* 0x000fea0003800000 */
[----:B------:R-:W-:Y:S02]  /*9c60*/  IADD3 R12, R12, c[0x0][0x174], RZ ;  /* 0x00005d000c0c7a10 */ /* 0x000fe40007ffe0ff */
[----:B------:R-:W-:-:S02]  /*9c70*/  PRMT R13, RZ, 0x7610, R13 ;  /* 0x00007610ff0d7816 */ /* 0x000fc4000000000d */
[----:B------:R-:W-:Y:S02]  /*9c80*/  ISETP.GE.U32.AND P2, PT, R12, c[0x0][0x16c], PT ;  /* 0x00005b000c007a0c */ /* 0x000fe40003f46070 */
[----:B------:R-:W-:Y:S02]  /*9c90*/  PRMT R15, RZ, 0x7610, R15 ;  /* 0x00007610ff0f7816 */ /* 0x000fe4000000000f */
        /* <DEDUP_REMOVED lines=30> */
[----:B------:R-:W-:Y:S02]  /*9e80*/  @!P2 FSETP.GTU.FTZ.AND P3, PT, |R20|, +INF , PT ;  /* 0x7f8000001400a80b */ /* 0x000fe40003f7c200 */
[----:B------:R-:W-:Y:S02]  /*9e90*/  @!P2 FSETP.GTU.FTZ.AND P4, PT, |R22|, +INF , PT ;  /* 0x7f8000001600a80b */ /* 0x000fe40003f9c200 */
[----:B------:R-:W-:Y:S02]  /*9ea0*/  @!P2 FSEL R5, R20, RZ, !P3 ;  /* 0x000000ff1405a208 */ /* 0x000fe40005800000 */
[----:B------:R-:W-:-:S03]  /*9eb0*/  @!P2 FSEL R22, R22, RZ, !P4 ;  /* 0x000000ff1616a208 */ /* 0x000fc60006000000 */
[----:B------:R-:W-:Y:S02]  /*9ec0*/  @!P2 FADD.FTZ R0, R0, R5 ;  /* 0x000000050000a221 */ /* 0x000fe40000010000 */
[----:B------:R-:W-:Y:S02]  /*9ed0*/  @!P2 FADD.FTZ R11, R11, R22 ;  /* 0x000000160b0ba221 */ /* 0x000fe40000010000 */
.L_x_3357:
[----:B------:R-:W-:Y:S05]  /*9ee0*/  BSYNC B0 ;  /* 0x0000000000007941 */ /* 0x000fea0003800000 */
.L_x_3356:
[----:B------:R-:W-:Y:S02]  /*9ef0*/  FADD.FTZ R7, R6, R7 ;  /* 0x0000000706077221 */ /* 0x000fe40000010000 */
[----:B------:R-:W-:Y:S02]  /*9f00*/  FADD.FTZ R8, R3, R8 ;  /* 0x0000000803087221 */ /* 0x000fe40000010000 */
[----:B------:R-:W-:Y:S02]  /*9f10*/  FADD.FTZ R10, R7, R10 ;  /* 0x0000000a070a7221 */ /* 0x000fe40000010000 */
[----:B------:R-:W-:Y:S02]  /*9f20*/  FADD.FTZ R9, R8, R9 ;  /* 0x0000000908097221 */ /* 0x000fe40000010000 */
[----:B------:R-:W-:-:S02]  /*9f30*/  FADD.FTZ R19, R10, R11 ;  /* 0x0000000b0a137221 */ /* 0x000fc40000010000 */
[----:B------:R-:W-:Y:S02]  /*9f40*/  FADD.FTZ R18, R9, R0 ;  /* 0x0000000009127221 */ /* 0x000fe40000010000 */
.L_x_3308:
[----:B------:R-:W-:Y:S05]  /*9f50*/  BSYNC B6 ;  /* 0x0000000000067941 */ /* 0x000fea0003800000 */
.L_x_3307:
        /* <DEDUP_REMOVED lines=8> */
[----:B0-----:R-:W-:-:S05]  /*9fe0*/  MOV R3, UR4 ;  /* 0x0000000400037c02 */ /* 0x001fca0008000f00 */
.L_x_3359:
[----:B------:R-:W-:Y:S01]  /*9ff0*/  IMAD.IADD R4, R2, 0x1, R3 ;  /* 0x0000000102047824 */ /* 0x000fe200078e0203 */
[----:B------:R-:W-:Y:S01]  /*a000*/  WARPSYNC 0xffffffff ;  /* 0xffffffff00007948 */ /* 0x000fe20003800000 */
[----:B------:R-:W-:Y:S03]  /*a010*/  BAR.SYNC.DEFER_BLOCKING 0x0 ;  /* 0x0000000000007b1d */ /* 0x000fe60000010000 */
[----:B------:R-:W-:-:S04]  /*a020*/  ISETP.GE.U32.AND P0, PT, R4, c[0x0][0x4], PT ;  /* 0x0000010004007a0c */ /* 0x000fc80003f06070 */
[----:B------:R-:W-:-:S13]  /*a030*/  ISETP.GE.U32.OR P0, PT, R2, R3, P0 ;  /* 0x000000030200720c */ /* 0x000fda0000706470 */
[----:B------:R-:W-:-:S06]  /*a040*/  @!P0 IMAD R4, R4, c[0x0][0x0], R23 ;  /* 0x0000000004048a24 */ /* 0x000fcc00078e0217 */
[----:B------:R-:W0:Y:S02]  /*a050*/  @!P0 LDS.64 R4, [R4.X8+0x10] ;  /* 0x0000100004048984 */ /* 0x000e240000008a00 */
[----:B0-----:R-:W-:Y:S02]  /*a060*/  @!P0 FADD.FTZ R18, R18, R4 ;  /* 0x0000000412128221 */ /* 0x001fe40000010000 */
[----:B------:R-:W-:-:S05]  /*a070*/  @!P0 FADD.FTZ R19, R19, R5 ;  /* 0x0000000513138221 */ /* 0x000fca0000010000 */
[----:B------:R0:W-:Y:S01]  /*a080*/  @!P0 STS.64 [R0.X8+0x10], R18 ;  /* 0x0000101200008388 */ /* 0x0001e20000008a00 */
[----:B------:R-:W-:Y:S02]  /*a090*/  ISETP.GT.AND P0, PT, R3, 0x1, PT ;  /* 0x000000010300780c */ /* 0x000fe40003f04270 */
[----:B------:R-:W-:-:S11]  /*a0a0*/  SHF.R.S32.HI R3, RZ, 0x1, R3 ;  /* 0x00000001ff037819 */ /* 0x000fd60000011403 */
[----:B0-----:R-:W-:Y:S05]  /*a0b0*/  @P0 BRA `(.L_x_3359) ;  /* 0xffffff3000000947 */ /* 0x001fea000383ffff */
.L_x_3358:
[----:B0-----:R-:W-:-:S13]  /*a0c0*/  ISETP.NE.AND P0, PT, RZ, c[0x0][0x180], PT ;  /* 0x00006000ff007a0c */ /* 0x001fda0003f05270 */
[----:B------:R-:W-:Y:S05]  /*a0d0*/  @!P0 BRA `(.L_x_3360) ;  /* 0x0000026000008947 */ /* 0x000fea0003800000 */
[----:B------:R-:W-:Y:S01]  /*a0e0*/  MOV R3, c[0x0][0x0] ;  /* 0x0000000000037a02 */ /* 0x000fe20000000f00 */
[----:B------:R-:W-:-:S03]  /*a0f0*/  IMAD.MOV.U32 R0, RZ, RZ, c[0x0][0x0] ;  /* 0x00000000ff007624 */ /* 0x000fc600078e00ff */
        /* <DEDUP_REMOVED lines=9> */
[----:B0-----:R-:W-:Y:S02]  /*a190*/  LEA R8, R6, 0x10, 0x3 ;  /* 0x0000001006087811 */ /* 0x001fe400078e18ff */
.L_x_3362:
[----:B------:R-:W-:Y:S01]  /*a1a0*/  IMAD.IADD R0, R23, 0x1, R3 ;  /* 0x0000000117007824 */ /* 0x000fe200078e0203 */
[----:B------:R-:W-:Y:S01]  /*a1b0*/  WARPSYNC 0xffffffff ;  /* 0xffffffff00007948 */ /* 0x000fe20003800000 */
[----:B------:R-:W-:Y:S03]  /*a1c0*/  BAR.SYNC.DEFER_BLOCKING 0x0 ;  /* 0x0000000000007b1d */ /* 0x000fe60000010000 */
[----:B------:R-:W-:-:S04]  /*a1d0*/  ISETP.GE.U32.AND P0, PT, R0, c[0x0][0x0], PT ;  /* 0x0000000000007a0c */ /* 0x000fc80003f06070 */
[----:B------:R-:W-:-:S13]  /*a1e0*/  ISETP.GE.U32.OR P0, PT, R23, R3, P0 ;  /* 0x000000031700720c */ /* 0x000fda0000706470 */
[----:B------:R-:W-:Y:S02]  /*a1f0*/  @!P0 LEA R0, R3, R8, 0x3 ;  /* 0x0000000803008211 */ /* 0x000fe400078e18ff */
[----:B------:R-:W-:-:S03]  /*a200*/  SHF.R.S32.HI R3, RZ, 0x1, R3 ;  /* 0x00000001ff037819 */ /* 0x000fc60000011403 */
[----:B------:R-:W0:Y:S02]  /*a210*/  @!P0 LDS.64 R4, [R0] ;  /* 0x0000000000048984 */ /* 0x000e240000000a00 */
[----:B0-----:R-:W-:Y:S02]  /*a220*/  @!P0 FADD.FTZ R18, R18, R4 ;  /* 0x0000000412128221 */ /* 0x001fe40000010000 */
[----:B------:R-:W-:-:S05]  /*a230*/  @!P0 FADD.FTZ R19, R19, R5 ;  /* 0x0000000513138221 */ /* 0x000fca0000010000 */
[----:B------:R0:W-:Y:S01]  /*a240*/  @!P0 STS.64 [R6.X8+0x10], R18 ;  /* 0x0000101206008388 */ /* 0x0001e20000008a00 */
[----:B------:R-:W-:-:S13]  /*a250*/  ISETP.GE.AND P0, PT, R3, 0x20, PT ;  /* 0x000000200300780c */ /* 0x000fda0003f06270 */
[----:B0-----:R-:W-:Y:S05]  /*a260*/  @P0 BRA `(.L_x_3362) ;  /* 0xffffff3000000947 */ /* 0x001fea000383ffff */
[----:B------:R-:W-:-:S05]  /*a270*/  IMAD.MOV.U32 R0, RZ, RZ, 0x20 ;  /* 0x00000020ff007424 */ /* 0x000fca00078e00ff */
.L_x_3361:
[----:B0-----:R-:W-:Y:S01]  /*a280*/  ISETP.GE.AND P0, PT, R0, 0x2, PT ;  /* 0x000000020000780c */ /* 0x001fe20003f06270 */
[----:B------:R-:W-:Y:S01]  /*a290*/  WARPSYNC 0xffffffff ;  /* 0xffffffff00007948 */ /* 0x000fe20003800000 */
[----:B------:R-:W-:Y:S11]  /*a2a0*/  BAR.SYNC.DEFER_BLOCKING 0x0 ;  /* 0x0000000000007b1d */ /* 0x000ff60000010000 */
[----:B------:R-:W-:Y:S05]  /*a2b0*/  @!P0 BRA `(.L_x_3360) ;  /* 0x0000008000008947 */ /* 0x000fea0003800000 */
[----:B------:R-:W-:-:S05]  /*a2c0*/  MOV R3, 0x1 ;  /* 0x0000000100037802 */ /* 0x000fca0000000f00 */
.L_x_3363:
[----:B------:R-:W0:Y:S04]  /*a2d0*/  SHFL.DOWN PT, R5, R18, R3, 0x1f ;  /* 0x08001f0312057589 */ /* 0x000e2800000e0000 */
[----:B------:R1:W2:Y:S02]  /*a2e0*/  SHFL.DOWN PT, R4, R19, R3, 0x1f ;  /* 0x08001f0313047589 */ /* 0x0002a400000e0000 */
[----:B-1----:R-:W-:-:S05]  /*a2f0*/  IMAD.SHL.U32 R3, R3, 0x2, RZ ;  /* 0x0000000203037824 */ /* 0x002fca00078e00ff */
[----:B------:R-:W-:Y:S01]  /*a300*/  ISETP.GE.AND P0, PT, R3, R0, PT ;  /* 0x000000000300720c */ /* 0x000fe20003f06270 */
[----:B0-----:R-:W-:Y:S02]  /*a310*/  FADD.FTZ R18, R5, R18 ;  /* 0x0000001205127221 */ /* 0x001fe40000010000 */
[----:B--2---:R-:W-:-:S10]  /*a320*/  FADD.FTZ R19, R4, R19 ;  /* 0x0000001304137221 */ /* 0x004fd40000010000 */
[----:B------:R-:W-:Y:S05]  /*a330*/  @!P0 BRA `(.L_x_3363) ;  /* 0xffffff9000008947 */ /* 0x000fea000383ffff */
.L_x_3360:
[----:B------:R-:W-:Y:S01]  /*a340*/  ISETP.NE.AND P1, PT, RZ, c[0x0][0x33c], PT ;  /* 0x0000cf00ff007a0c */ /* 0x000fe20003f25270 */
[----:B------:R-:W-:Y:S01]  /*a350*/  HFMA2.MMA R24, -RZ, RZ, 0, 0 ;  /* 0x00000000ff187435 */ /* 0x000fe200000001ff */
[----:B------:R-:W-:-:S11]  /*a360*/  IMAD.MOV.U32 R22, RZ, RZ, RZ ;  /* 0x000000ffff167224 */ /* 0x000fd600078e00ff */
        /* <DEDUP_REMOVED lines=200> */
.L_x_3364:
        /* <DEDUP_REMOVED lines=202> */
.L_x_3365:
        /* <DEDUP_REMOVED lines=217> */
.L_x_3367:
        /* <DEDUP_REMOVED lines=202> */
.L_x_3368:
        /* <DEDUP_REMOVED lines=11> */
.L_x_3370:
[----:B------:R-:W-:Y:S05]  /*d770*/  BSYNC B0 ;  /* 0x0000000000007941 */ /* 0x000fea0003800000 */
.L_x_3369:
        /* <DEDUP_REMOVED lines=11> */
[----:B------:R0:W-:Y:S04]  /*d830*/  STG.E [R8.64], R18 ;  /* 0x0000001208007986 */ /* 0x0001e8000c101924 */
[----:B------:R0:W-:Y:S02]  /*d840*/  STG.E [R8.64+0x4], R19 ;  /* 0x0000041308007986 */ /* 0x0001e4000c101924 */
.L_x_3372:
[----:B------:R-:W-:Y:S05]  /*d850*/  BSYNC B0 ;  /* 0x0000000000007941 */ /* 0x000fea0003800000 */
.L_x_3371:
        /* <DEDUP_REMOVED lines=31> */
.L_x_3374:
[----:B------:R-:W-:Y:S05]  /*da50*/  BSYNC B0 ;  /* 0x0000000000007941 */ /* 0x000fea0003800000 */
.L_x_3373:
        /* <DEDUP_REMOVED lines=19> */
[----:B------:R-:W-:-:S03]  /*db90*/  MOV R17, c[0x0][0x164] ;  /* 0x0000590000117a02 */ /* 0x000fc60000000f00 */
[----:B------:R-:W-:-:S13]  /*dba0*/  ISETP.GE.U32.AND P0, PT, R13, c[0x0][0x17c], PT ;  /* 0x00005f000d007a0c */ /* 0x000fda0003f06070 */
[----:B------:R-:W-:Y:S05]  /*dbb0*/  @P0 BRA `(.L_x_3378) ;  /* 0x000000c000000947 */ /* 0x000fea0003800000 */
[----:B------:R-:W-:Y:S02]  /*dbc0*/  IMAD.MOV.U32 R17, RZ, RZ, c[0x0][0x164] ;  /* 0x00005900ff117624 */ /* 0x000fe400078e00ff */
.L_x_3379:
[----:B------:R-:W-:Y:S01]  /*dbd0*/  HFMA2.MMA R11, -RZ, RZ, 0, 4.76837158203125e-07 ;  /* 0x00000008ff0b7435 */ /* 0x000fe200000001ff */
[----:B------:R-:W-:-:S09]  /*dbe0*/  IMAD R10, R0, c[0x0][0x10], R13 ;  /* 0x00000400000a7a24 */ /* 0x000fd200078e020d */
[----:B------:R-:W-:-:S05]  /*dbf0*/  IMAD.WIDE.U32 R10, R10, R11, c[0x0][0x558] ;  /* 0x000156000a0a7625 */ /* 0x000fca00078e000b */
[----:B------:R-:W2:Y:S04]  /*dc00*/  LDG.E R15, [R10.64] ;  /* 0x000000240a0f7981 */ /* 0x000ea8000c1e1900 */
[----:B------:R-:W3:Y:S01]  /*dc10*/  LDG.E R12, [R10.64+0x4] ;  /* 0x000004240a0c7981 */ /* 0x000ee2000c1e1900 */
[----:B------:R-:W-:-:S04]  /*dc20*/  IMAD.MOV.U32 R14, RZ, RZ, c[0x0][0x0] ;  /* 0x00000000ff0e7624 */ /* 0x000fc800078e00ff */
[----:B------:R-:W-:-:S05]  /*dc30*/  IMAD R13, R14, c[0x0][0x4], R13 ;  /* 0x000001000e0d7a24 */ /* 0x000fca00078e020d */
[----:B------:R-:W-:Y:S01]  /*dc40*/  ISETP.GE.U32.AND P0, PT, R13, c[0x0][0x17c], PT ;  /* 0x00005f000d007a0c */ /* 0x000fe20003f06070 */
[----:B--2---:R-:W-:Y:S02]  /*dc50*/  FADD.FTZ R16, R15, R16 ;  /* 0x000000100f107221 */ /* 0x004fe40000010000 */
[----:B---3--:R-:W-:-:S10]  /*dc60*/  FADD.FTZ R17, R12, R17 ;  /* 0x000000110c117221 */ /* 0x008fd40000010000 */
[----:B------:R-:W-:Y:S05]  /*dc70*/  @!P0 BRA `(.L_x_3379) ;  /* 0xffffff5000008947 */ /* 0x000fea000383ffff */
.L_x_3378:
[----:B------:R-:W-:Y:S05]  /*dc80*/  BSYNC B1 ;  /* 0x0000000000017941 */ /* 0x000fea0003800000 */
.L_x_3377:
[----:B------:R-:W-:Y:S05]  /*dc90*/  BRA `(.L_x_3380) ;  /* 0x0000010000007947 */ /* 0x000fea0003800000 */
.L_x_3376:
[----:B------:R-:W-:Y:S02]  /*dca0*/  ISETP.GE.U32.AND P0, PT, R2, c[0x0][0x17c], PT ;  /* 0x00005f0002007a0c */ /* 0x000fe40003f06070 */
[----:B------:R-:W-:-:S11]  /*dcb0*/  MOV R17, c[0x0][0x164] ;  /* 0x0000590000117a02 */ /* 0x000fd60000000f00 */
[----:B------:R-:W-:Y:S05]  /*dcc0*/  @P0 BRA `(.L_x_3380) ;  /* 0x000000d000000947 */ /* 0x000fea0003800000 */
[----:B------:R-:W-:Y:S01]  /*dcd0*/  IMAD.MOV.U32 R13, RZ, RZ, R2 ;  /* 0x000000ffff0d7224 */ /* 0x000fe200078e0002 */
[----:B------:R-:W-:-:S03]  /*dce0*/  MOV R17, c[0x0][0x164] ;  /* 0x0000590000117a02 */ /* 0x000fc60000000f00 */
.L_x_3381:
[----:B------:R-:W-:Y:S02]  /*dcf0*/  IMAD R10, R0, c[0x0][0x10], R13 ;  /* 0x00000400000a7a24 */ /* 0x000fe400078e020d */
[----:B------:R-:W-:Y:S02]  /*dd00*/  IMAD.MOV.U32 R11, RZ, RZ, 0x8 ;  /* 0x00000008ff0b7424 */ /* 0x000fe400078e00ff */
[----:B------:R-:W-:-:S04]  /*dd10*/  IMAD R10, R10, c[0x0][0x0], R23 ;  /* 0x000000000a0a7a24 */ /* 0x000fc800078e0217 */
[----:B------:R-:W-:-:S05]  /*dd20*/  IMAD.WIDE.U32 R10, R10, R11, c[0x0][0x558] ;  /* 0x000156000a0a7625 */ /* 0x000fca00078e000b */
[----:B------:R-:W2:Y:S04]  /*dd30*/  LDG.E R15, [R10.64] ;  /* 0x000000240a0f7981 */ /* 0x000ea8000c1e1900 */
[----:B------:R-:W3:Y:S01]  /*dd40*/  LDG.E R12, [R10.64+0x4] ;  /* 0x000004240a0c7981 */ /* 0x000ee2000c1e1900 */
[----:B------:R-:W-:-:S04]  /*dd50*/  IADD3 R13, R13, c[0x0][0x4], RZ ;  /* 0x000001000d0d7a10 */ /* 0x000fc80007ffe0ff */
[----:B------:R-:W-:Y:S01]  /*dd60*/  ISETP.GE.U32.AND P0, PT, R13, c[0x0][0x17c], PT ;  /* 0x00005f000d007a0c */ /* 0x000fe20003f06070 */
[----:B--2---:R-:W-:Y:S02]  /*dd70*/  FADD.FTZ R16, R15, R16 ;  /* 0x000000100f107221 */ /* 0x004fe40000010000 */
[----:B---3--:R-:W-:-:S10]  /*dd80*/  FADD.FTZ R17, R12, R17 ;  /* 0x000000110c117221 */ /* 0x008fd40000010000 */
[----:B------:R-:W-:Y:S05]  /*dd90*/  @!P0 BRA `(.L_x_3381) ;  /* 0xffffff5000008947 */ /* 0x000fea000383ffff */
.L_x_3380:
[----:B------:R-:W-:Y:S05]  /*dda0*/  BSYNC B0 ;  /* 0x0000000000007941 */ /* 0x000fea0003800000 */
.L_x_3375:
        /* <DEDUP_REMOVED lines=8> */
.L_x_3383:
[----:B------:R-:W-:Y:S01]  /*de30*/  IMAD.IADD R10, R2, 0x1, R11 ;  /* 0x00000001020a7824 */ /* 0x000fe200078e020b */
[----:B------:R-:W-:Y:S04]  /*de40*/  BAR.SYNC.DEFER_BLOCKING 0x0 ;  /* 0x0000000000007b1d */ /* 0x000fe80000010000 */
[----:B------:R-:W-:-:S04]  /*de50*/  ISETP.GE.U32.AND P0, PT, R10, c[0x0][0x4], PT ;  /* 0x000001000a007a0c */ /* 0x000fc80003f06070 */
[----:B------:R-:W-:-:S13]  /*de60*/  ISETP.GE.U32.OR P0, PT, R2, R11, P0 ;  /* 0x0000000b0200720c */ /* 0x000fda0000706470 */
[----:B------:R-:W-:-:S05]  /*de70*/  @!P0 IMAD R10, R10, c[0x0][0x0], R23 ;  /* 0x000000000a0a8a24 */ /* 0x000fca00078e0217 */
[----:B------:R-:W0:Y:S02]  /*de80*/  @!P0 LDS.64 R12, [R10.X8+0x10] ;  /* 0x000010000a0c8984 */ /* 0x000e240000008a00 */
[----:B0-----:R-:W-:Y:S02]  /*de90*/  @!P0 FADD.FTZ R16, R16, R12 ;  /* 0x0000000c10108221 */ /* 0x001fe40000010000 */
[----:B------:R-:W-:-:S05]  /*dea0*/  @!P0 FADD.FTZ R17, R17, R13 ;  /* 0x0000000d11118221 */ /* 0x000fca0000010000 */
[----:B------:R0:W-:Y:S01]  /*deb0*/  @!P0 STS.64 [R0.X8+0x10], R16 ;  /* 0x0000101000008388 */ /* 0x0001e20000008a00 */
[----:B------:R-:W-:Y:S02]  /*dec0*/  ISETP.GT.AND P0, PT, R11, 0x1, PT ;  /* 0x000000010b00780c */ /* 0x000fe40003f04270 */
[----:B------:R-:W-:-:S11]  /*ded0*/  SHF.R.S32.HI R11, RZ, 0x1, R11 ;  /* 0x00000001ff0b7819 */ /* 0x000fd6000001140b */
[----:B0-----:R-:W-:Y:S05]  /*dee0*/  @P0 BRA `(.L_x_3383) ;  /* 0xffffff4000000947 */ /* 0x001fea000383ffff */
.L_x_3382:
        /* <DEDUP_REMOVED lines=13> */
.L_x_3386:
[----:B------:R-:W-:Y:S01]  /*dfc0*/  IADD3 R10, R23, R2, RZ ;  /* 0x00000002170a7210 */ /* 0x000fe20007ffe0ff */
[----:B------:R-:W-:Y:S03]  /*dfd0*/  BAR.SYNC.DEFER_BLOCKING 0x0 ;  /* 0x0000000000007b1d */ /* 0x000fe60000010000 */
[----:B------:R-:W-:-:S04]  /*dfe0*/  ISETP.GE.U32.AND P0, PT, R10, c[0x0][0x0], PT ;  /* 0x000000000a007a0c */ /* 0x000fc80003f06070 */
[----:B------:R-:W-:-:S13]  /*dff0*/  ISETP.GE.U32.OR P0, PT, R23, R2, P0 ;  /* 0x000000021700720c */ /* 0x000fda0000706470 */
[----:B------:R-:W-:Y:S01]  /*e000*/  @!P0 IMAD R10, R2, 0x8, R13 ;  /* 0x00000008020a8824 */ /* 0x000fe200078e020d */
[----:B------:R-:W-:-:S05]  /*e010*/  SHF.R.S32.HI R2, RZ, 0x1, R2 ;  /* 0x00000001ff027819 */ /* 0x000fca0000011402 */
[----:B------:R-:W0:Y:S02]  /*e020*/  @!P0 LDS.64 R10, [R10] ;  /* 0x000000000a0a8984 */ /* 0x000e240000000a00 */
[----:B0-----:R-:W-:Y:S02]  /*e030*/  @!P0 FADD.FTZ R16, R16, R10 ;  /* 0x0000000a10108221 */ /* 0x001fe40000010000 */
[----:B------:R-:W-:-:S05]  /*e040*/  @!P0 FADD.FTZ R17, R17, R11 ;  /* 0x0000000b11118221 */ /* 0x000fca0000010000 */
[----:B------:R0:W-:Y:S01]  /*e050*/  @!P0 STS.64 [R0.X8+0x10], R16 ;  /* 0x0000101000008388 */ /* 0x0001e20000008a00 */
[----:B------:R-:W-:-:S13]  /*e060*/  ISETP.GE.AND P0, PT, R2, 0x20, PT ;  /* 0x000000200200780c */ /* 0x000fda0003f06270 */
[----:B0-----:R-:W-:Y:S05]  /*e070*/  @P0 BRA `(.L_x_3386) ;  /* 0xffffff4000000947 */ /* 0x001fea000383ffff */
[----:B------:R-:W-:-:S03]  /*e080*/  MOV R2, 0x20 ;  /* 0x0000002000027802 */ /* 0x000fc60000000f00 */
.L_x_3385:
[----:B0-----:R-:W-:Y:S01]  /*e090*/  BAR.SYNC.DEFER_BLOCKING 0x0 ;  /* 0x0000000000007b1d */ /* 0x001fe20000010000 */
[----:B------:R-:W-:-:S13]  /*e0a0*/  ISETP.GE.AND P0, PT, R2, 0x2, PT ;  /* 0x000000020200780c */ /* 0x000fda0003f06270 */
[----:B------:R-:W-:Y:S05]  /*e0b0*/  @!P0 BRA `(.L_x_3384) ;  /* 0x0000008000008947 */ /* 0x000fea0003800000 */
[----:B------:R-:W-:-:S05]  /*e0c0*/  IMAD.MOV.U32 R11, RZ, RZ, 0x1 ;  /* 0x00000001ff0b7424 */ /* 0x000fca00078e00ff */
.L_x_3387:
[----:B------:R-:W0:Y:S04]  /*e0d0*/  SHFL.DOWN PT, R13, R16, R11, 0x1f ;  /* 0x08001f0b100d7589 */ /* 0x000e2800000e0000 */
[----:B------:R1:W2:Y:S02]  /*e0e0*/  SHFL.DOWN PT, R0, R17, R11, 0x1f ;  /* 0x08001f0b11007589 */ /* 0x0002a400000e0000 */
[----:B-1----:R-:W-:-:S04]  /*e0f0*/  SHF.L.U32 R11, R11, 0x1, RZ ;  /* 0x000000010b0b7819 */ /* 0x002fc800000006ff */
[----:B------:R-:W-:Y:S01]  /*e100*/  ISETP.GE.AND P0, PT, R11, R2, PT ;  /* 0x000000020b00720c */ /* 0x000fe20003f06270 */
[----:B0-----:R-:W-:Y:S02]  /*e110*/  FADD.FTZ R16, R13, R16 ;  /* 0x000000100d107221 */ /* 0x001fe40000010000 */
[----:B--2---:R-:W-:-:S10]  /*e120*/  FADD.FTZ R17, R0, R17 ;  /* 0x0000001100117221 */ /* 0x004fd40000010000 */
[----:B------:R-:W-:Y:S05]  /*e130*/  @!P0 BRA `(.L_x_3387) ;  /* 0xffffff9000008947 */ /* 0x000fea000383ffff */
.L_x_3384:
        /* <DEDUP_REMOVED lines=9> */
[----:B------:R-:W2:Y:S04]  /*e1d0*/  LDG.E R3, [R4.64] ;  /* 0x0000002404037981 */ /* 0x000ea8000c1e1900 */
[----:B------:R-:W3:Y:S01]  /*e1e0*/  LDG.E R0, [R4.64+0x4] ;  /* 0x0000042404007981 */ /* 0x000ee2000c1e1900 */
[----:B--2---:R-:W-:Y:S02]  /*e1f0*/  FADD.FTZ R16, R16, R3 ;  /* 0x0000000310107221 */ /* 0x004fe40000010000 */
[----:B---3--:R-:W-:Y:S02]  /*e200*/  FADD.FTZ R17, R17, R0 ;  /* 0x0000000011117221 */ /* 0x008fe40000010000 */
.L_x_3389:
        /* <DEDUP_REMOVED lines=24> */
.L_x_3391:
[----:B------:R-:W-:Y:S02]  /*e390*/  IADD3 R22, P0, R22, c[0x0][0x540], RZ ;  /* 0x0001500016167a10 */ /* 0x000fe40007f1e0ff */
[----:B------:R-:W-:-:S03]  /*e3a0*/  ISETP.NE.AND P6, PT, R18, c[0x0][0x574], PT ;  /* 0x00015d0012007a0c */ /* 0x000fc60003fc5270 */
[----:B------:R-:W-:-:S05]  /*e3b0*/  IMAD.X R23, RZ, RZ, c[0x0][0x544], P0 ;  /* 0x00015100ff177624 */ /* 0x000fca00000e06ff */
[----:B------:R0:W-:Y:S05]  /*e3c0*/  STG.E [R22.64], R16 ;  /* 0x0000001016007986 */ /* 0x0001ea000c101924 */
        /* <DEDUP_REMOVED lines=20> */
.L_x_3392:
[----:B------:R-:W-:-:S05]  /*e510*/  IADD3 R24, P0, R24, c[0x0][0x540], RZ ;  /* 0x0001500018187a10 */ /* 0x000fca0007f1e0ff */
[----:B------:R-:W-:-:S05]  /*e520*/  IMAD.X R25, RZ, RZ, c[0x0][0x544], P0 ;  /* 0x00015100ff197624 */ /* 0x000fca00000e06ff */
[----:B------:R-:W-:Y:S01]  /*e530*/  STG.E [R24.64], R17 ;  /* 0x0000001118007986 */ /* 0x000fe2000c101924 */
[----:B------:R-:W-:Y:S05]  /*e540*/  EXIT ;  /* 0x000000000000794d */ /* 0x000fea0003800000 */
.L_x_3390:
[----:B------:R-:W-:Y:S04]  /*e550*/  STG.E [R4.64], R16 ;  /* 0x0000001004007986 */ /* 0x000fe8000c101924 */
[----:B------:R-:W-:Y:S01]  /*e560*/  STG.E [R4.64+0x4], R17 ;  /* 0x0000041104007986 */ /* 0x000fe2000c101924 */
[----:B------:R-:W-:Y:S05]  /*e570*/  EXIT ;  /* 0x000000000000794d */ /* 0x000fea0003800000 */
.L_x_3388:
[----:B------:R-:W-:Y:S01]  /*e580*/  ISETP.NE.AND P0, PT, RZ, UR38, PT ;  /* 0x00000026ff007c0c */ /* 0x000fe2000bf05270 */
[----:B------:R-:W-:Y:S02]  /*e590*/  ULDC.U8 UR4, c[0x0][0x571] ;  /* 0x00015c4000047ab9 */ /* 0x000fe40000000000 */
[----:B------:R-:W-:-:S10]  /*e5a0*/  ISETP.NE.AND P1, PT, RZ, UR4, PT ;  /* 0x00000004ff007c0c */ /* 0x000fd4000bf25270 */
[----:B------:R-:W-:Y:S05]  /*e5b0*/  @!P0 BRA `(.L_x_3393) ;  /* 0x0000004000008947 */ /* 0x000fea0003800000 */
[----:B------:R-:W2:Y:S04]  /*e5c0*/  LDG.E R3, [R6.64] ;  /* 0x0000002406037981 */ /* 0x000ea8000c1e1900 */
[----:B------:R-:W3:Y:S01]  /*e5d0*/  LDG.E R0, [R8.64] ;  /* 0x0000002408007981 */ /* 0x000ee2000c1e1900 */
[----:B--2---:R-:W-:Y:S02]  /*e5e0*/  FADD.FTZ R16, R16, R3 ;  /* 0x0000000310107221 */ /* 0x004fe40000010000 */
[----:B---3--:R-:W-:Y:S02]  /*e5f0*/  FADD.FTZ R17, R17, R0 ;  /* 0x0000000011117221 */ /* 0x008fe40000010000 */
.L_x_3393:
        /* <DEDUP_REMOVED lines=24> */
.L_x_3395:
[----:B------:R-:W-:Y:S02]  /*e780*/  IADD3 R22, P0, R22, c[0x0][0x540], RZ ;  /* 0x0001500016167a10 */ /* 0x000fe40007f1e0ff */
[----:B------:R-:W-:Y:S02]  /*e790*/  ISETP.NE.AND P6, PT, R18, c[0x0][0x574], PT ;  /* 0x00015d0012007a0c */ /* 0x000fe40003fc5270 */
[----:B------:R-:W-:-:S05]  /*e7a0*/  IADD3.X R23, RZ, c[0x0][0x544], RZ, P0, !PT ;  /* 0x00015100ff177a10 */ /* 0x000fca00007fe4ff */
[----:B------:R0:W-:Y:S06]  /*e7b0*/  STG.E [R22.64], R16 ;  /* 0x0000001016007986 */ /* 0x0001ec000c101924 */
        /* <DEDUP_REMOVED lines=20> */
.L_x_3396:
[----:B------:R-:W-:-:S04]  /*e900*/  IADD3 R24, P0, R24, c[0x0][0x540], RZ ;  /* 0x0001500018187a10 */ /* 0x000fc80007f1e0ff */
[----:B------:R-:W-:-:S05]  /*e910*/  IADD3.X R25, RZ, c[0x0][0x544], RZ, P0, !PT ;  /* 0x00015100ff197a10 */ /* 0x000fca00007fe4ff */
[----:B------:R-:W-:Y:S01]  /*e920*/  STG.E [R24.64], R17 ;  /* 0x0000001118007986 */ /* 0x000fe2000c101924 */
[----:B------:R-:W-:Y:S05]  /*e930*/  EXIT ;  /* 0x000000000000794d */ /* 0x000fea0003800000 */
.L_x_3394:
[----:B------:R-:W-:Y:S04]  /*e940*/  STG.E [R6.64], R16 ;  /* 0x0000001006007986 */ /* 0x000fe8000c101924 */
[----:B------:R-:W-:Y:S01]  /*e950*/  STG.E [R8.64], R17 ;  /* 0x0000001108007986 */ /* 0x000fe2000c101924 */
[----:B------:R-:W-:Y:S05]  /*e960*/  EXIT ;  /* 0x000000000000794d */ /* 0x000fea0003800000 */
.L_x_3366:
        /* <DEDUP_REMOVED lines=16> */
[----:B------:R-:W2:Y:S04]  /*ea70*/  LDG.E R3, [R4.64] ;  /* 0x0000002404037981 */ /* 0x000ea8000c1e1900 */
[----:B------:R-:W3:Y:S01]  /*ea80*/  LDG.E R0, [R4.64+0x4] ;  /* 0x0000042404007981 */ /* 0x000ee2000c1e1900 */
[----:B--2---:R-:W-:Y:S02]  /*ea90*/  FADD.FTZ R18, R18, R3 ;  /* 0x0000000312127221 */ /* 0x004fe40000010000 */
[----:B---3--:R-:W-:Y:S02]  /*eaa0*/  FADD.FTZ R19, R19, R0 ;  /* 0x0000000013137221 */ /* 0x008fe40000010000 */
.L_x_3398:
        /* <DEDUP_REMOVED lines=24> */
.L_x_3400:
        /* <DEDUP_REMOVED lines=24> */
.L_x_3401:
[----:B------:R-:W-:-:S05]  /*edb0*/  IADD3 R24, P0, R24, c[0x0][0x540], RZ ;  /* 0x0001500018187a10 */ /* 0x000fca0007f1e0ff */
[----:B------:R-:W-:-:S05]  /*edc0*/  IMAD.X R25, RZ, RZ, c[0x0][0x544], P0 ;  /* 0x00015100ff197624 */ /* 0x000fca00000e06ff */
[----:B------:R-:W-:Y:S01]  /*edd0*/  STG.E [R24.64], R19 ;  /* 0x0000001318007986 */ /* 0x000fe2000c101924 */
[----:B------:R-:W-:Y:S05]  /*ede0*/  EXIT ;  /* 0x000000000000794d */ /* 0x000fea0003800000 */
.L_x_3399:
[----:B------:R-:W-:Y:S04]  /*edf0*/  STG.E [R4.64], R18 ;  /* 0x0000001204007986 */ /* 0x000fe8000c101924 */
[----:B------:R-:W-:Y:S01]  /*ee00*/  STG.E [R4.64+0x4], R19 ;  /* 0x0000041304007986 */ /* 0x000fe2000c101924 */
[----:B------:R-:W-:Y:S05]  /*ee10*/  EXIT ;  /* 0x000000000000794d */ /* 0x000fea0003800000 */
.L_x_3397:
[----:B0-----:R-:W-:Y:S01]  /*ee20*/  ISETP.NE.AND P0, PT, R0, RZ, PT ;  /* 0x000000ff0000720c */ /* 0x001fe20003f05270 */
[----:B------:R-:W-:Y:S02]  /*ee30*/  ULDC.U8 UR4, c[0x0][0x571] ;  /* 0x00015c4000047ab9 */ /* 0x000fe40000000000 */
[----:B------:R-:W-:-:S10]  /*ee40*/  ISETP.NE.AND P1, PT, RZ, UR4, PT ;  /* 0x00000004ff007c0c */ /* 0x000fd4000bf25270 */
[----:B------:R-:W-:Y:S05]  /*ee50*/  @!P0 BRA `(.L_x_3402) ;  /* 0x0000004000008947 */ /* 0x000fea0003800000 */
[----:B------:R-:W2:Y:S04]  /*ee60*/  LDG.E R3, [R6.64] ;  /* 0x0000002406037981 */ /* 0x000ea8000c1e1900 */
[----:B------:R-:W3:Y:S01]  /*ee70*/  LDG.E R0, [R8.64] ;  /* 0x0000002408007981 */ /* 0x000ee2000c1e1900 */
[----:B--2---:R-:W-:Y:S02]  /*ee80*/  FADD.FTZ R18, R18, R3 ;  /* 0x0000000312127221 */ /* 0x004fe40000010000 */
[----:B---3--:R-:W-:Y:S02]  /*ee90*/  FADD.FTZ R19, R19, R0 ;  /* 0x0000000013137221 */ /* 0x008fe40000010000 */
.L_x_3402:
        /* <DEDUP_REMOVED lines=24> */
.L_x_3404:
        /* <DEDUP_REMOVED lines=24> */
.L_x_3405:
[----:B------:R-:W-:-:S04]  /*f1a0*/  IADD3 R24, P0, R24, c[0x0][0x540], RZ ;  /* 0x0001500018187a10 */ /* 0x000fc80007f1e0ff */
[----:B------:R-:W-:-:S05]  /*f1b0*/  IADD3.X R25, RZ, c[0x0][0x544], RZ, P0, !PT ;  /* 0x00015100ff197a10 */ /* 0x000fca00007fe4ff */
[----:B------:R-:W-:Y:S01]  /*f1c0*/  STG.E [R24.64], R19 ;  /* 0x0000001318007986 */ /* 0x000fe2000c101924 */
[----:B------:R-:W-:Y:S05]  /*f1d0*/  EXIT ;  /* 0x000000000000794d */ /* 0x000fea0003800000 */
.L_x_3403:
[----:B------:R-:W-:Y:S04]  /*f1e0*/  STG.E [R6.64], R18 ;  /* 0x0000001206007986 */ /* 0x000fe8000c101924 */
[----:B------:R-:W-:Y:S01]  /*f1f0*/  STG.E [R8.64], R19 ;  /* 0x0000001308007986 */ /* 0x000fe2000c101924 */
[----:B------:R-:W-:Y:S05]  /*f200*/  EXIT ;  /* 0x000000000000794d */ /* 0x000fea0003800000 */
.L_x_3406:
        /* <DEDUP_REMOVED lines=15> */
.L_x_9898:


//--------------------- .text._ZN2at6native13reduce_kernelILi128ELi4ENS0_8ReduceOpIN3c108BFloat16ENS0_9NanSumOpsIffEEjfLi4ELi4EEEEEvT1_ --------------------------
	.section	.text._ZN2at6native13reduce_kernelILi128ELi4ENS0_8ReduceOpIN3c108BFloat16ENS0_9NanSumOpsIffEEjfLi4ELi4EEEEEvT1_,"ax",@progbits
	.sectioninfo	@"SHI_REGISTERS=48"
	.align	128
        .global         _ZN2at6native13reduce_kernelILi128ELi4ENS0_8ReduceOpIN3c108BFloat16ENS0_9NanSumOpsIffEEjfLi4ELi4EEEEEvT1_
        .type           _ZN2at6native13reduce_kernelILi128ELi4ENS0_8ReduceOpIN3c108BFloat16ENS0_9NanSumOpsIffEEjfLi4ELi4EEEEEvT1_,@function
        .size           _ZN2at6native13reduce_kernelILi128ELi4ENS0_8ReduceOpIN3c108BFloat16ENS0_9NanSumOpsIffEEjfLi4ELi4EEEEEvT1_,(.L_x_9899 - _ZN2at6native13reduce_kernelILi128ELi4ENS0_8ReduceOpIN3c108BFloat16ENS0_9NanSumOpsIffEEjfLi4ELi4EEEEEvT1_)
        .other          _ZN2at6native13reduce_kernelILi128ELi4ENS0_8ReduceOpIN3c108BFloat16ENS0_9NanSumOpsIffEEjfLi4ELi4EEEEEvT1_,@"STO_CUDA_ENTRY STV_DEFAULT"
_ZN2at6native13reduce_kernelILi128ELi4ENS0_8ReduceOpIN3c108BFloat16ENS0_9NanSumOpsIffEEjfLi4ELi4EEEEEvT1_:
.text._ZN2at6native13reduce_kernelILi128ELi4ENS0_8ReduceOpIN3c108BFloat16ENS0_9NanSumOpsIffEEjfLi4ELi4EEEEEvT1_:
        /* <DEDUP_REMOVED lines=213> */
.L_x_3407:
        /* <DEDUP_REMOVED lines=14> */
[----:B------:R-:W-:Y:S01]  /*0e30*/  IMAD.MOV.U32 R6, RZ, RZ, c[0x4][0x7b8] ;  /* 0x0101ee00ff067624 */ /* 0x000fe200078e00ff */
[----:B------:R-:W-:Y:S01]  /*0e40*/  MOV R12, 0x1 ;  /* 0x00000001000c7802 */ /* 0x000fe20000000f00 */
[----:B------:R-:W0:Y:S01]  /*0e50*/  LDC.64 R14, c[0x4][R14] ;  /* 0x010000000e0e7b82 */ /* 0x000e220000000a00 */
[----:B------:R-:W-:Y:S02]  /*0e60*/  IMAD.MOV.U32 R7, RZ, RZ, c[0x4][0x7bc] ;  /* 0x0101ef00ff077624 */ /* 0x000fe400078e00ff */
[----:B------:R-:W-:Y:S02]  /*0e70*/  IMAD.MOV.U32 R10, RZ, RZ, c[0x4][0x468] ;  /* 0x01011a00ff0a7624 */ /* 0x000fe400078e00ff */
[----:B------:R-:W-:-:S02]  /*0e80*/  IMAD.MOV.U32 R11, RZ, RZ, c[0x4][0x46c] ;  /* 0x01011b00ff0b7624 */ /* 0x000fc400078e00ff */
        /* <DEDUP_REMOVED lines=30> */
.L_x_3416:
[----:B------:R-:W-:Y:S05]  /*1070*/  BSYNC B2 ;  /* 0x0000000000027941 */ /* 0x000fea0003800000 */
.L_x_3415:
        /* <DEDUP_REMOVED lines=12> */
.L_x_3414:
[----:B------:R-:W-:Y:S05]  /*1140*/  BSYNC B1 ;  /* 0x0000000000017941 */ /* 0x000fea0003800000 */
.L_x_3413:
[C---:B------:R-:W-:Y:S02]  /*1150*/  IADD3 R5, P0, -R6.reuse, 0x4, RZ ;  /* 0x0000000406057810 */ /* 0x040fe40007f1e1ff */
[----:B------:R-:W-:Y:S02]  /*1160*/  IADD3 R3, R6, c[0x0][0x16c], RZ ;  /* 0x00005b0006037a10 */ /* 0x000fe40007ffe0ff */
[----:B------:R-:W-:Y:S02]  /*1170*/  LEA R22, P1, R5, R22, 0x1 ;  /* 0x0000001605167211 */ /* 0x000fe400078208ff */
[----:B------:R-:W-:Y:S02]  /*1180*/  IADD3.X R4, RZ, -0x1, RZ, P0, !PT ;  /* 0xffffffffff047810 */ /* 0x000fe400007fe4ff */
[----:B------:R-:W-:Y:S02]  /*1190*/  IADD3 R3, R3, -0x4, RZ ;  /* 0xfffffffc03037810 */ /* 0x000fe40007ffe0ff */
[----:B------:R-:W-:-:S02]  /*11a0*/  LEA.HI.X R23, R5, R23, R4, 0x1, P1 ;  /* 0x0000001705177211 */ /* 0x000fc400008f0c04 */
.L_x_3412:
[----:B------:R-:W-:Y:S05]  /*11b0*/  BSYNC B0 ;  /* 0x0000000000007941 */ /* 0x000fea0003800000 */
.L_x_3411:
[----:B------:R-:W-:Y:S01]  /*11c0*/  IMAD R5, R17, c[0x0][0x180], RZ ;  /* 0x0000600011057a24 */ /* 0x000fe200078e02ff */
[----:B------:R-:W-:Y:S01]  /*11d0*/  BSSY B0, `(.L_x_3417) ;  /* 0x0000023000007945 */ /* 0x000fe20003800000 */
[----:B------:R-:W-:Y:S01]  /*11e0*/  ISETP.NE.AND P0, PT, RZ, c[0x0][0x184], PT ;  /* 0x00006100ff007a0c */ /* 0x000fe20003f05270 */
[----:B------:R-:W-:Y:S01]  /*11f0*/  IMAD.MOV.U32 R6, RZ, RZ, c[0x0][0x164] ;  /* 0x00005900ff067624 */ /* 0x000fe200078e00ff */
[C---:B------:R-:W-:Y:S01]  /*1200*/  ISETP.NE.AND P1, PT, R2.reuse, RZ, PT ;  /* 0x000000ff0200720c */ /* 0x040fe20003f25270 */
[----:B------:R-:W-:Y:S01]  /*1210*/  IMAD R5, R2, c[0x0][0x184], R5 ;  /* 0x0000610002057a24 */ /* 0x000fe200078e0205 */
[----:B------:R-:W-:Y:S01]  /*1220*/  MOV R9, c[0x0][0x164] ;  /* 0x0000590000097a02 */ /* 0x000fe20000000f00 */
[----:B------:R-:W-:-:S02]  /*1230*/  IMAD.MOV.U32 R8, RZ, RZ, c[0x0][0x164] ;  /* 0x00005900ff087624 */ /* 0x000fc400078e00ff */
[----:B------:R-:W-:-:S05]  /*1240*/  IMAD R7, R24, c[0x0][0x188], R5 ;  /* 0x0000620018077a24 */ /* 0x000fca00078e0205 */
[----:B------:R-:W-:-:S04]  /*1250*/  LEA R4, R7, 0x3, 0x2 ;  /* 0x0000000307047811 */ /* 0x000fc800078e10ff */
[----:B------:R-:W-:-:S13]  /*1260*/  ISETP.GE.U32.AND P2, PT, R4, R3, PT ;  /* 0x000000030400720c */ /* 0x000fda0003f46070 */
[----:B------:R-:W-:Y:S05]  /*1270*/  @P2 BRA `(.L_x_3418) ;  /* 0x0000018000002947 */ /* 0x000fea0003800000 */
[----:B------:R-:W-:Y:S02]  /*1280*/  IMAD.MOV.U32 R8, RZ, RZ, c[0x0][0x164] ;  /* 0x00005900ff087624 */ /* 0x000fe400078e00ff */
[----:B------:R-:W-:Y:S02]  /*1290*/  IMAD.MOV.U32 R9, RZ, RZ, c[0x0][0x164] ;  /* 0x00005900ff097624 */ /* 0x000fe400078e00ff */
.L_x_3419:
[----:B------:R-:W-:-:S05]  /*12a0*/  IMAD.WIDE.U32 R4, R7, 0x8, R22 ;  /* 0x0000000807047825 */ /* 0x000fca00078e0016 */
        /* <DEDUP_REMOVED lines=21> */
.L_x_3418:
[----:B------:R-:W-:Y:S05]  /*1400*/  BSYNC B0 ;  /* 0x0000000000007941 */ /* 0x000fea0003800000 */
.L_x_3417:
        /* <DEDUP_REMOVED lines=8> */
.L_x_3421:
[----:B------:R-:W-:Y:S05]  /*1490*/  BSYNC B0 ;  /* 0x0000000000007941 */ /* 0x000fea0003800000 */
.L_x_3420:
        /* <DEDUP_REMOVED lines=14> */
.L_x_3423:
[----:B------:R-:W-:Y:S05]  /*1580*/  BSYNC B0 ;  /* 0x0000000000007941 */ /* 0x000fea0003800000 */
.L_x_3422:
[----:B------:R-:W-:Y:S01]  /*1590*/  FADD.FTZ R9, R9, R0 ;  /* 0x0000000009097221 */ /* 0x000fe20000010000 */
[----:B------:R-:W-:Y:S01]  /*15a0*/  CS2R R26, SRZ ;  /* 0x00000000001a7805 */ /* 0x000fe2000001ff00 */
[----:B------:R-:W-:Y:S02]  /*15b0*/  IMAD.MOV.U32 R25, RZ, RZ, RZ ;  /* 0x000000ffff197224 */ /* 0x000fe400078e00ff */
[----:B------:R-:W-:-:S04]  /*15c0*/  FADD.FTZ R9, R9, R8 ;  /* 0x0000000809097221 */ /* 0x000fc80000010000 */
[----:B------:R-:W-:Y:S01]  /*15d0*/  FADD.FTZ R24, R9, R6 ;  /* 0x0000000609187221 */ /* 0x000fe20000010000 */
[----:B------:R-:W-:Y:S05]  /*15e0*/  BRA `(.L_x_3409) ;  /* 0x00009b1000007947 */ /* 0x000fea0003800000 */
.L_x_3410:
[----:B------:R-:W-:Y:S01]  /*15f0*/  MOV R0, c[0x0][0x2d8] ;  /* 0x0000b60000007a02 */ /* 0x000fe20000000f00 */
[----:B------:R-:W-:-:S03]  /*1600*/  IMAD.MOV.U32 R3, RZ, RZ, 0x1 ;  /* 0x00000001ff037424 */ /* 0x000fc600078e00ff */
[----:B------:R-:W-:Y:S02]  /*1610*/  SHF.R.U32.HI R0, RZ, 0x1, R0 ;  /* 0x00000001ff007819 */ /* 0x000fe40000011600 */
[C---:B------:R-:W-:Y:S02]  /*1620*/  ISETP.EQ.AND P2, PT, R3.reuse, c[0x0][0x1a8], PT ;  /* 0x00006a0003007a0c */ /* 0x040fe40003f42270 */
[----:B------:R-:W-:Y:S02]  /*1630*/  ISETP.NE.AND P0, PT, R0, 0x1, PT ;  /* 0x000000010000780c */ /* 0x000fe40003f05270 */
[----:B------:R-:W-:-:S11]  /*1640*/  ISETP.NE.AND P1, PT, R3, c[0x0][0x1a8], PT ;  /* 0x00006a0003007a0c */ /* 0x000fd60003f25270 */
[----:B------:R-:W-:Y:S05]  /*1650*/  @!P0 BRA P2, `(.L_x_3424) ;  /* 0x00008a4000008947 */ /* 0x000fea0001000000 */
[----:B------:R-:W-:Y:S01]  /*1660*/  IMAD.MOV.U32 R32, RZ, RZ, c[0x0][0x174] ;  /* 0x00005d00ff207624 */ /* 0x000fe200078e00ff */
[----:B------:R-:W-:Y:S01]  /*1670*/  MOV R31, R30 ;  /* 0x0000001e001f7202 */ /* 0x000fe20000000f00 */
        /* <DEDUP_REMOVED lines=38> */
.L_x_3434:
[----:B------:R-:W-:Y:S01]  /*18e0*/  HFMA2.MMA R21, -RZ, RZ, 0, 0 ;  /* 0x00000000ff157435 */ /* 0x000fe200000001ff */
[----:B------:R-:W-:Y:S01]  /*18f0*/  IMAD.MOV.U32 R16, RZ, RZ, RZ ;  /* 0x000000ffff107224 */ /* 0x000fe200078e00ff */
[----:B------:R-:W-:Y:S08]  /*1900*/  @!P0 BRA `(.L_x_3429) ;  /* 0x00000d3000008947 */ /* 0x000ff00003800000 */
[----:B------:R-:W-:Y:S02]  /*1910*/  IMAD.MOV.U32 R30, RZ, RZ, RZ ;  /* 0x000000ffff1e7224 */ /* 0x000fe400078e00ff */
        /* <DEDUP_REMOVED lines=210> */
.L_x_3429:
[----:B------:R-:W-:-:S04]  /*2640*/  LOP3.LUT R15, R21, 0xfffffff8, RZ, 0xc0, !PT ;  /* 0xfffffff8150f7812 */ /* 0x000fc800078ec0ff */
[----:B------:R-:W-:-:S05]  /*2650*/  IADD3 R14, P1, R22, R15, RZ ;  /* 0x0000000f160e7210 */ /* 0x000fca0007f3e0ff */
[----:B------:R-:W-:-:S06]  /*2660*/  IMAD.X R15, RZ, RZ, R23, P1 ;  /* 0x000000ffff0f7224 */ /* 0x000fcc00008e0617 */
[----:B------:R-:W2:Y:S01]  /*2670*/  LDG.E.64 R14, [R14.64] ;  /* 0x000000240e0e7981 */ /* 0x000ea2000c1e1b00 */
[----:B------:R-:W-:Y:S02]  /*2680*/  IADD3 R31, R31, c[0x0][0x174], RZ ;  /* 0x00005d001f1f7a10 */ /* 0x000fe40007ffe0ff */
[--C-:B--2---:R-:W-:Y:S02]  /*2690*/  PRMT R32, R32, 0x5410, R14.reuse ;  /* 0x0000541020207816 */ /* 0x104fe4000000000e */
[----:B------:R-:W-:Y:S02]  /*26a0*/  PRMT R34, R34, 0x7610, R14 ;  /* 0x0000761022227816 */ /* 0x000fe4000000000e */
[--C-:B------:R-:W-:Y:S02]  /*26b0*/  PRMT R33, R33, 0x5410, R15.reuse ;  /* 0x0000541021217816 */ /* 0x100fe4000000000f */
        /* <DEDUP_REMOVED lines=223> */
.L_x_3430:
[----:B------:R-:W-:-:S04]  /*34b0*/  LOP3.LUT R15, R16, 0xfffffff8, RZ, 0xc0, !PT ;  /* 0xfffffff8100f7812 */ /* 0x000fc800078ec0ff */
[----:B------:R-:W-:-:S05]  /*34c0*/  IADD3 R14, P1, R22, R15, RZ ;  /* 0x0000000f160e7210 */ /* 0x000fca0007f3e0ff */
[----:B------:R-:W-:-:S06]  /*34d0*/  IMAD.X R15, RZ, RZ, R23, P1 ;  /* 0x000000ffff0f7224 */ /* 0x000fcc00008e0617 */
[----:B------:R-:W2:Y:S01]  /*34e0*/  LDG.E.64 R14, [R14.64] ;  /* 0x000000240e0e7981 */ /* 0x000ea2000c1e1b00 */
[----:B------:R-:W-:Y:S01]  /*34f0*/  IADD3 R31, R31, c[0x0][0x174], RZ ;  /* 0x00005d001f1f7a10 */ /* 0x000fe20007ffe0ff */
[----:B------:R-:W-:Y:S01]  /*3500*/  IMAD.MOV.U32 R21, RZ, RZ, RZ ;  /* 0x000000ffff157224 */ /* 0x000fe200078e00ff */
[----:B------:R-:W-:Y:S02]  /*3510*/  MOV R16, RZ ;  /* 0x000000ff00107202 */ /* 0x000fe40000000f00 */
[--C-:B--2---:R-:W-:Y:S02]  /*3520*/  PRMT R35, R35, 0x5410, R14.reuse ;  /* 0x0000541023237816 */ /* 0x104fe4000000000e */
[----:B------:R-:W-:Y:S02]  /*3530*/  PRMT R37, R37, 0x7610, R14 ;  /* 0x0000761025257816 */ /* 0x000fe4000000000e */
[--C-:B------:R-:W-:Y:S02]  /*3540*/  PRMT R36, R36, 0x5410, R15.reuse ;  /* 0x0000541024247816 */ /* 0x100fe4000000000f */
        /* <DEDUP_REMOVED lines=212> */
.L_x_3431:
[----:B------:R-:W-:-:S04]  /*4290*/  LOP3.LUT R15, R21, 0xfffffff8, RZ, 0xc0, !PT ;  /* 0xfffffff8150f7812 */ /* 0x000fc800078ec0ff */
[----:B------:R-:W-:-:S04]  /*42a0*/  IADD3 R14, P1, R22, R15, RZ ;  /* 0x0000000f160e7210 */ /* 0x000fc80007f3e0ff */
[----:B------:R-:W-:-:S06]  /*42b0*/  IADD3.X R15, RZ, R23, RZ, P1, !PT ;  /* 0x00000017ff0f7210 */ /* 0x000fcc0000ffe4ff */
[----:B------:R-:W2:Y:S01]  /*42c0*/  LDG.E.64 R14, [R14.64] ;  /* 0x000000240e0e7981 */ /* 0x000ea2000c1e1b00 */
[----:B------:R-:W-:Y:S02]  /*42d0*/  IADD3 R31, R31, c[0x0][0x174], RZ ;  /* 0x00005d001f1f7a10 */ /* 0x000fe40007ffe0ff */
[----:B--2---:R-:W-:Y:S02]  /*42e0*/  PRMT R44, R44, 0x5410, R14 ;  /* 0x000054102c2c7816 */ /* 0x004fe4000000000e */
[----:B------:R-:W-:Y:S02]  /*42f0*/  PRMT R32, R14, 0x7632, R32 ;  /* 0x000076320e207816 */ /* 0x000fe40000000020 */
[----:B------:R-:W-:Y:S02]  /*4300*/  PRMT R45, R45, 0x5410, R15 ;  /* 0x000054102d2d7816 */ /* 0x000fe4000000000f */
        /* <DEDUP_REMOVED lines=213> */
.L_x_3432:
[----:B------:R-:W-:-:S04]  /*5060*/  LOP3.LUT R15, R16, 0xfffffff8, RZ, 0xc0, !PT ;  /* 0xfffffff8100f7812 */ /* 0x000fc800078ec0ff */
[----:B------:R-:W-:-:S05]  /*5070*/  IADD3 R14, P1, R22, R15, RZ ;  /* 0x0000000f160e7210 */ /* 0x000fca0007f3e0ff */
[----:B------:R-:W-:-:S06]  /*5080*/  IMAD.X R15, RZ, RZ, R23, P1 ;  /* 0x000000ffff0f7224 */ /* 0x000fcc00008e0617 */
[----:B------:R-:W2:Y:S01]  /*5090*/  LDG.E.64 R14, [R14.64] ;  /* 0x000000240e0e7981 */ /* 0x000ea2000c1e1b00 */
[----:B------:R-:W-:Y:S02]  /*50a0*/  PRMT R16, RZ, 0x7610, R32 ;  /* 0x00007610ff107816 */ /* 0x000fe40000000020 */
[----:B------:R-:W-:Y:S02]  /*50b0*/  PRMT R34, RZ, 0x7610, R34 ;  /* 0x00007610ff227816 */ /* 0x000fe40000000022 */
[----:B------:R-:W-:Y:S02]  /*50c0*/  FSETP.GTU.FTZ.AND P1, PT, |R16|, +INF , PT ;  /* 0x7f8000001000780b */ /* 0x000fe40003f3c200 */
[----:B------:R-:W-:Y:S02]  /*50d0*/  FSETP.GTU.FTZ.AND P2, PT, |R34|, +INF , PT ;  /* 0x7f8000002200780b */ /* 0x000fe40003f5c200 */
[----:B------:R-:W-:Y:S02]  /*50e0*/  FSEL R21, R16, RZ, !P1 ;  /* 0x000000ff10157208 */ /* 0x000fe40004800000 */
[----:B------:R-:W-:-:S02]  /*50f0*/  FSEL R16, R34, RZ, !P2 ;  /* 0x000000ff22107208 */ /* 0x000fc40005000000 */
[----:B------:R-:W-:Y:S01]  /*5100*/  PRMT R38, RZ, 0x7610, R38 ;  /* 0x00007610ff267816 */ /* 0x000fe20000000026 */
[----:B------:R-:W-:Y:S01]  /*5110*/  FADD.FTZ R0, R21, R0 ;  /* 0x0000000015007221 */ /* 0x000fe20000010000 */
[----:B------:R-:W-:Y:S01]  /*5120*/  PRMT R36, RZ, 0x7610, R36 ;  /* 0x00007610ff247816 */ /* 0x000fe20000000024 */
[----:B------:R-:W-:Y:S01]  /*5130*/  FADD.FTZ R3, R16, R3 ;  /* 0x0000000310037221 */ /* 0x000fe20000010000 */
[----:B------:R-:W-:Y:S02]  /*5140*/  PRMT R16, RZ, 0x7610, R33 ;  /* 0x00007610ff107816 */ /* 0x000fe40000000021 */
[----:B------:R-:W-:Y:S02]  /*5150*/  FSETP.GTU.FTZ.AND P3, PT, |R38|, +INF , PT ;  /* 0x7f8000002600780b */ /* 0x000fe40003f7c200 */
[----:B------:R-:W-:Y:S02]  /*5160*/  FSETP.GTU.FTZ.AND P2, PT, |R16|, +INF , PT ;  /* 0x7f8000001000780b */ /* 0x000fe40003f5c200 */
[----:B------:R-:W-:-:S02]  /*5170*/  IADD3 R31, R31, c[0x0][0x174], RZ ;  /* 0x00005d001f1f7a10 */ /* 0x000fc40007ffe0ff */
[----:B------:R-:W-:Y:S02]  /*5180*/  FSEL R21, R16, RZ, !P2 ;  /* 0x000000ff10157208 */ /* 0x000fe40005000000 */
[----:B------:R-:W-:Y:S02]  /*5190*/  FSEL R16, R38, RZ, !P3 ;  /* 0x000000ff26107208 */ /* 0x000fe40005800000 */
[----:B------:R-:W-:Y:S01]  /*51a0*/  MOV R20, c[0x0][0x174] ;  /* 0x00005d0000147a02 */ /* 0x000fe20000000f00 */
[----:B------:R-:W-:Y:S01]  /*51b0*/  FADD.FTZ R4, R21, R4 ;  /* 0x0000000415047221 */ /* 0x000fe20000010000 */
[----:B------:R-:W-:Y:S01]  /*51c0*/  FSETP.GTU.FTZ.AND P2, PT, |R36|, +INF , PT ;  /* 0x7f8000002400780b */ /* 0x000fe20003f5c200 */
[----:B------:R-:W-:Y:S01]  /*51d0*/  FADD.FTZ R5, R16, R5 ;  /* 0x0000000510057221 */ /* 0x000fe20000010000 */
[----:B------:R-:W-:Y:S01]  /*51e0*/  PRMT R35, RZ, 0x7610, R35 ;  /* 0x00007610ff237816 */ /* 0x000fe20000000023 */
[----:B------:R-:W-:Y:S01]  /*51f0*/  IMAD R20, R20, 0x3, R31 ;  /* 0x0000000314147824 */ /* 0x000fe200078e021f */
[----:B------:R-:W-:-:S02]  /*5200*/  FSEL R16, R36, RZ, !P2 ;  /* 0x000000ff24107208 */ /* 0x000fc40005000000 */
[----:B------:R-:W-:Y:S02]  /*5210*/  PRMT R37, RZ, 0x7610, R37 ;  /* 0x00007610ff257816 */ /* 0x000fe40000000025 */
[----:B------:R-:W-:Y:S01]  /*5220*/  PRMT R40, RZ, 0x7610, R40 ;  /* 0x00007610ff287816 */ /* 0x000fe20000000028 */
[----:B------:R-:W-:Y:S01]  /*5230*/  FADD.FTZ R9, R16, R9 ;  /* 0x0000000910097221 */ /* 0x000fe20000010000 */
[----:B------:R-:W-:Y:S02]  /*5240*/  FSETP.GTU.FTZ.AND P4, PT, |R35|, +INF , PT ;  /* 0x7f8000002300780b */ /* 0x000fe40003f9c200 */
[----:B------:R-:W-:Y:S02]  /*5250*/  ISETP.GE.U32.AND P1, PT, R20, c[0x0][0x16c], PT ;  /* 0x00005b0014007a0c */ /* 0x000fe40003f26070 */
[----:B------:R-:W-:Y:S02]  /*5260*/  FSETP.GTU.FTZ.AND P5, PT, |R37|, +INF , PT ;  /* 0x7f8000002500780b */ /* 0x000fe40003fbc200 */
[----:B------:R-:W-:-:S02]  /*5270*/  FSETP.GTU.FTZ.AND P2, PT, |R40|, +INF , PT ;  /* 0x7f8000002800780b */ /* 0x000fc40003f5c200 */
[----:B------:R-:W-:Y:S02]  /*5280*/  FSEL R20, R35, RZ, !P4 ;  /* 0x000000ff23147208 */ /* 0x000fe40006000000 */
[----:B------:R-:W-:Y:S02]  /*5290*/  PRMT R16, RZ, 0x5410, R32 ;  /* 0x00005410ff107816 */ /* 0x000fe40000000020 */
[----:B------:R-:W-:Y:S01]  /*52a0*/  PRMT R44, RZ, 0x7610, R44 ;  /* 0x00007610ff2c7816 */ /* 0x000fe2000000002c */
[----:B------:R-:W-:Y:S01]  /*52b0*/  FADD.FTZ R7, R20, R7 ;  /* 0x0000000714077221 */ /* 0x000fe20000010000 */
[----:B------:R-:W-:Y:S02]  /*52c0*/  PRMT R45, RZ, 0x7610, R45 ;  /* 0x00007610ff2d7816 */ /* 0x000fe4000000002d */
[----:B------:R-:W-:Y:S02]  /*52d0*/  FSEL R29, R37, RZ, !P5 ;  /* 0x000000ff251d7208 */ /* 0x000fe40006800000 */
[----:B------:R-:W-:-:S02]  /*52e0*/  FSEL R21, R40, RZ, !P2 ;  /* 0x000000ff28157208 */ /* 0x000fc40005000000 */
[----:B------:R-:W-:Y:S01]  /*52f0*/  FSETP.GTU.FTZ.AND P3, PT, |R16|, +INF , PT ;  /* 0x7f8000001000780b */ /* 0x000fe20003f7c200 */
[----:B------:R-:W-:Y:S01]  /*5300*/  FADD.FTZ R6, R29, R6 ;  /* 0x000000061d067221 */ /* 0x000fe20000010000 */
[----:B------:R-:W-:Y:S01]  /*5310*/  FSETP.GTU.FTZ.AND P2, PT, |R44|, +INF , PT ;  /* 0x7f8000002c00780b */ /* 0x000fe20003f5c200 */
[----:B------:R-:W-:Y:S01]  /*5320*/  FADD.FTZ R8, R21, R8 ;  /* 0x0000000815087221 */ /* 0x000fe20000010000 */
[----:B------:R-:W-:Y:S02]  /*5330*/  FSETP.GTU.FTZ.AND P4, PT, |R45|, +INF , PT ;  /* 0x7f8000002d00780b */ /* 0x000fe40003f9c200 */
[----:B------:R-:W-:Y:S02]  /*5340*/  PRMT R20, RZ, 0x5410, R33 ;  /* 0x00005410ff147816 */ /* 0x000fe40000000021 */
[----:B------:R-:W-:Y:S02]  /*5350*/  FSEL R16, R16, RZ, !P3 ;  /* 0x000000ff10107208 */ /* 0x000fe40005800000 */
[----:B------:R-:W-:-:S02]  /*5360*/  FSEL R21, R44, RZ, !P2 ;  /* 0x000000ff2c157208 */ /* 0x000fc40005000000 */
[----:B------:R-:W-:Y:S01]  /*5370*/  FSEL R29, R45, RZ, !P4 ;  /* 0x000000ff2d1d7208 */ /* 0x000fe20006000000 */
[----:B------:R-:W-:Y:S01]  /*5380*/  FADD.FTZ R11, R16, R11 ;  /* 0x0000000b100b7221 */ /* 0x000fe20000010000 */
[C---:B------:R-:W-:Y:S01]  /*5390*/  FSETP.GTU.FTZ.AND P2, PT, |R20|.reuse, +INF , PT ;  /* 0x7f8000001400780b */ /* 0x040fe20003f5c200 */
[----:B------:R-:W-:Y:S02]  /*53a0*/  FADD.FTZ R10, R21, R10 ;  /* 0x0000000a150a7221 */ /* 0x000fe40000010000 */
[----:B------:R-:W-:Y:S01]  /*53b0*/  FADD.FTZ R12, R29, R12 ;  /* 0x0000000c1d0c7221 */ /* 0x000fe20000010000 */
[----:B------:R-:W-:-:S05]  /*53c0*/  FSEL R16, R20, RZ, !P2 ;  /* 0x000000ff14107208 */ /* 0x000fca0005000000 */
[----:B------:R-:W-:Y:S01]  /*53d0*/  FADD.FTZ R13, R16, R13 ;  /* 0x0000000d100d7221 */ /* 0x000fe20000010000 */
[--C-:B--2---:R-:W-:Y:S02]  /*53e0*/  PRMT R20, RZ, 0x5410, R14.reuse ;  /* 0x00005410ff147816 */ /* 0x104fe4000000000e */
[----:B------:R-:W-:Y:S02]  /*53f0*/  PRMT R28, RZ, 0x7610, R14 ;  /* 0x00007610ff1c7816 */ /* 0x000fe4000000000e */
[--C-:B------:R-:W-:Y:S02]  /*5400*/  PRMT R29, RZ, 0x5410, R15.reuse ;  /* 0x00005410ff1d7816 */ /* 0x100fe4000000000f */
[----:B------:R-:W-:Y:S02]  /*5410*/  PRMT R30, RZ, 0x7610, R15 ;  /* 0x00007610ff1e7816 */ /* 0x000fe4000000000f */
[----:B------:R-:W-:Y:S02]  /*5420*/  FSETP.GTU.FTZ.AND P2, PT, |R20|, +INF , PT ;  /* 0x7f8000001400780b */ /* 0x000fe40003f5c200 */
[----:B------:R-:W-:-:S02]  /*5430*/  FSETP.GTU.FTZ.AND P3, PT, |R28|, +INF , PT ;  /* 0x7f8000001c00780b */ /* 0x000fc40003f7c200 */
        /* <DEDUP_REMOVED lines=10> */
[----:B------:R-:W-:Y:S01]  /*54e0*/  @P1 CALL.REL.NOINC `(.L_x_3433) ;  /* 0x0000001000001944 */ /* 0x000fe20003c00000 */
[----:B------:R-:W-:Y:S05]  /*54f0*/  BRA `(.L_x_3434) ;  /* 0xffffc3e000007947 */ /* 0x000fea000383ffff */
.L_x_3433:
[----:B------:R-:W-:Y:S05]  /*5500*/  BSYNC B1 ;  /* 0x0000000000017941 */ /* 0x000fea0003800000 */
.L_x_3428:
[--C-:B------:R-:W-:Y:S02]  /*5510*/  PRMT R39, R39, 0x5410, R14.reuse ;  /* 0x0000541027277816 */ /* 0x100fe4000000000e */
[----:B------:R-:W-:Y:S02]  /*5520*/  PRMT R42, R42, 0x7610, R14 ;  /* 0x000076102a2a7816 */ /* 0x000fe4000000000e */
[--C-:B------:R-:W-:Y:S02]  /*5530*/  PRMT R41, R41, 0x5410, R15.reuse ;  /* 0x0000541029297816 */ /* 0x100fe4000000000f */
[----:B------:R-:W-:Y:S02]  /*5540*/  PRMT R43, R43, 0x7610, R15 ;  /* 0x000076102b2b7816 */ /* 0x000fe4000000000f */
.L_x_3427:
[----:B------:R-:W-:Y:S05]  /*5550*/  BSYNC B0 ;  /* 0x0000000000007941 */ /* 0x000fea0003800000 */
.L_x_3426:
        /* <DEDUP_REMOVED lines=204> */
.L_x_3437:
[----:B------:R-:W-:-:S04]  /*6220*/  LOP3.LUT R15, R28, 0xfffffff8, RZ, 0xc0, !PT ;  /* 0xfffffff81c0f7812 */ /* 0x000fc800078ec0ff */
[----:B------:R-:W-:-:S05]  /*6230*/  IADD3 R14, P2, R22, R15, RZ ;  /* 0x0000000f160e7210 */ /* 0x000fca0007f5e0ff */
[----:B------:R-:W-:-:S06]  /*6240*/  IMAD.X R15, RZ, RZ, R23, P2 ;  /* 0x000000ffff0f7224 */ /* 0x000fcc00010e0617 */
        /* <DEDUP_REMOVED lines=208> */
.L_x_3438:
        /* <DEDUP_REMOVED lines=211> */
.L_x_3439:
[----:B------:R-:W-:-:S04]  /*7c80*/  LOP3.LUT R21, R30, 0xfffffff8, RZ, 0xc0, !PT ;  /* 0xfffffff81e157812 */ /* 0x000fc800078ec0ff */
[----:B------:R-:W-:-:S05]  /*7c90*/  IADD3 R20, P2, R22, R21, RZ ;  /* 0x0000001516147210 */ /* 0x000fca0007f5e0ff */
[----:B------:R-:W-:-:S06]  /*7ca0*/  IMAD.X R21, RZ, RZ, R23, P2 ;  /* 0x000000ffff157224 */ /* 0x000fcc00010e0617 */
[----:B------:R-:W2:Y:S01]  /*7cb0*/  LDG.E.64 R20, [R20.64] ;  /* 0x0000002414147981 */ /* 0x000ea2000c1e1b00 */
[----:B------:R-:W-:-:S04]  /*7cc0*/  IADD3 R15, R15, c[0x0][0x174], RZ ;  /* 0x00005d000f0f7a10 */ /* 0x000fc80007ffe0ff */
[----:B------:R-:W-:Y:S02]  /*7cd0*/  ISETP.GE.U32.AND P2, PT, R15, c[0x0][0x16c], PT ;  /* 0x00005b000f007a0c */ /* 0x000fe40003f46070 */
[----:B--2---:R-:W-:Y:S02]  /*7ce0*/  PRMT R44, R44, 0x5410, R20 ;  /* 0x000054102c2c7816 */ /* 0x004fe40000000014 */
[----:B------:R-:W-:Y:S02]  /*7cf0*/  PRMT R32, R20, 0x7632, R32 ;  /* 0x0000763214207816 */ /* 0x000fe40000000020 */
[----:B------:R-:W-:Y:S02]  /*7d00*/  PRMT R45, R45, 0x5410, R21 ;  /* 0x000054102d2d7816 */ /* 0x000fe40000000015 */
        /* <DEDUP_REMOVED lines=202> */
.L_x_3440:
[----:B------:R-:W-:-:S04]  /*89b0*/  LOP3.LUT R15, R28, 0xfffffff8, RZ, 0xc0, !PT ;  /* 0xfffffff81c0f7812 */ /* 0x000fc800078ec0ff */
[----:B------:R-:W-:-:S04]  /*89c0*/  IADD3 R14, P1, R22, R15, RZ ;  /* 0x0000000f160e7210 */ /* 0x000fc80007f3e0ff */
[----:B------:R-:W-:-:S06]  /*89d0*/  IADD3.X R15, RZ, R23, RZ, P1, !PT ;  /* 0x00000017ff0f7210 */ /* 0x000fcc0000ffe4ff */
[----:B------:R-:W2:Y:S02]  /*89e0*/  LDG.E.64 R14, [R14.64] ;  /* 0x000000240e0e7981 */ /* 0x000ea4000c1e1b00 */
[--C-:B--2---:R-:W-:Y:S02]  /*89f0*/  PRMT R39, R39, 0x5410, R14.reuse ;  /* 0x0000541027277816 */ /* 0x104fe4000000000e */
[----:B------:R-:W-:Y:S02]  /*8a00*/  PRMT R42, R42, 0x7610, R14 ;  /* 0x000076102a2a7816 */ /* 0x000fe4000000000e */
[--C-:B------:R-:W-:Y:S02]  /*8a10*/  PRMT R41, R41, 0x5410, R15.reuse ;  /* 0x0000541029297816 */ /* 0x100fe4000000000f */
[----:B------:R-:W-:Y:S02]  /*8a20*/  PRMT R43, R43, 0x7610, R15 ;  /* 0x000076102b2b7816 */ /* 0x000fe4000000000f */
.L_x_3436:
[----:B------:R-:W-:Y:S05]  /*8a30*/  BSYNC B0 ;  /* 0x0000000000007941 */ /* 0x000fea0003800000 */
.L_x_3435:
[----:B------:R-:W-:Y:S01]  /*8a40*/  BSSY B0, `(.L_x_3441) ;  /* 0x000004b000007945 */ /* 0x000fe20003800000 */
[----:B------:R-:W-:Y:S05]  /*8a50*/  @P0 BRA `(.L_x_3442) ;  /* 0x0000049000000947 */ /* 0x000fea0003800000 */
[----:B------:R-:W-:Y:S02]  /*8a60*/  IADD3 R31, R31, c[0x0][0x174], RZ ;  /* 0x00005d001f1f7a10 */ /* 0x000fe40007ffe0ff */
[----:B------:R-:W-:-:S02]  /*8a70*/  PRMT R14, RZ, 0x7610, R32 ;  /* 0x00007610ff0e7816 */ /* 0x000fc40000000020 */
[----:B------:R-:W-:Y:S02]  /*8a80*/  ISETP.GE.U32.AND P4, PT, R31, c[0x0][0x16c], PT ;  /* 0x00005b001f007a0c */ /* 0x000fe40003f86070 */
[----:B------:R-:W-:Y:S02]  /*8a90*/  PRMT R34, RZ, 0x7610, R34 ;  /* 0x00007610ff227816 */ /* 0x000fe40000000022 */
[----:B------:R-:W-:Y:S02]  /*8aa0*/  PRMT R16, RZ, 0x7610, R33 ;  /* 0x00007610ff107816 */ /* 0x000fe40000000021 */
[----:B------:R-:W-:Y:S02]  /*8ab0*/  PRMT R38, RZ, 0x7610, R38 ;  /* 0x00007610ff267816 */ /* 0x000fe40000000026 */
[----:B------:R-:W-:Y:S02]  /*8ac0*/  FSETP.GTU.FTZ.AND P0, PT, |R14|, +INF , PT ;  /* 0x7f8000000e00780b */ /* 0x000fe40003f1c200 */
[----:B------:R-:W-:-:S02]  /*8ad0*/  FSETP.GTU.FTZ.AND P1, PT, |R34|, +INF , PT ;  /* 0x7f8000002200780b */ /* 0x000fc40003f3c200 */
        /* <DEDUP_REMOVED lines=10> */
[----:B------:R-:W-:Y:S05]  /*8b80*/  @P4 BRA `(.L_x_3442) ;  /* 0x0000036000004947 */ /* 0x000fea0003800000 */
[----:B------:R-:W-:Y:S02]  /*8b90*/  IADD3 R16, R31, c[0x0][0x174], RZ ;  /* 0x00005d001f107a10 */ /* 0x000fe40007ffe0ff */
[----:B------:R-:W-:Y:S02]  /*8ba0*/  PRMT R35, RZ, 0x7610, R35 ;  /* 0x00007610ff237816 */ /* 0x000fe40000000023 */
[----:B------:R-:W-:Y:S02]  /*8bb0*/  ISETP.GE.U32.AND P4, PT, R16, c[0x0][0x16c], PT ;  /* 0x00005b0010007a0c */ /* 0x000fe40003f86070 */
[----:B------:R-:W-:Y:S02]  /*8bc0*/  PRMT R37, RZ, 0x7610, R37 ;  /* 0x00007610ff257816 */ /* 0x000fe40000000025 */
[----:B------:R-:W-:-:S02]  /*8bd0*/  PRMT R36, RZ, 0x7610, R36 ;  /* 0x00007610ff247816 */ /* 0x000fc40000000024 */
[----:B------:R-:W-:Y:S02]  /*8be0*/  PRMT R40, RZ, 0x7610, R40 ;  /* 0x00007610ff287816 */ /* 0x000fe40000000028 */
[----:B------:R-:W-:Y:S02]  /*8bf0*/  FSETP.GTU.FTZ.AND P0, PT, |R35|, +INF , PT ;  /* 0x7f8000002300780b */ /* 0x000fe40003f1c200 */
[----:B------:R-:W-:Y:S02]  /*8c00*/  FSETP.GTU.FTZ.AND P1, PT, |R37|, +INF , PT ;  /* 0x7f8000002500780b */ /* 0x000fe40003f3c200 */
[----:B------:R-:W-:Y:S02]  /*8c10*/  FSETP.GTU.FTZ.AND P2, PT, |R36|, +INF , PT ;  /* 0x7f8000002400780b */ /* 0x000fe40003f5c200 */
[----:B------:R-:W-:Y:S02]  /*8c20*/  FSETP.GTU.FTZ.AND P3, PT, |R40|, +INF , PT ;  /* 0x7f8000002800780b */ /* 0x000fe40003f7c200 */
[----:B------:R-:W-:-:S02]  /*8c30*/  FSEL R14, R35, RZ, !P0 ;  /* 0x000000ff230e7208 */ /* 0x000fc40004000000 */
[----:B------:R-:W-:Y:S02]  /*8c40*/  FSEL R37, R37, RZ, !P1 ;  /* 0x000000ff25257208 */ /* 0x000fe40004800000 */
[----:B------:R-:W-:Y:S01]  /*8c50*/  FSEL R36, R36, RZ, !P2 ;  /* 0x000000ff24247208 */ /* 0x000fe20005000000 */
[----:B------:R-:W-:Y:S01]  /*8c60*/  FADD.FTZ R7, R7, R14 ;  /* 0x0000000e07077221 */ /* 0x000fe20000010000 */
[----:B------:R-:W-:Y:S01]  /*8c70*/  FSEL R15, R40, RZ, !P3 ;  /* 0x000000ff280f7208 */ /* 0x000fe20005800000 */
[----:B------:R-:W-:Y:S02]  /*8c80*/  FADD.FTZ R6, R6, R37 ;  /* 0x0000002506067221 */ /* 0x000fe40000010000 */
[----:B------:R-:W-:Y:S02]  /*8c90*/  FADD.FTZ R9, R9, R36 ;  /* 0x0000002409097221 */ /* 0x000fe40000010000 */
[----:B------:R-:W-:Y:S01]  /*8ca0*/  FADD.FTZ R8, R8, R15 ;  /* 0x0000000f08087221 */ /* 0x000fe20000010000 */
        /* <DEDUP_REMOVED lines=20> */
[----:B------:R-:W-:Y:S02]  /*8df0*/  PRMT R39, RZ, 0x7610, R39 ;  /* 0x00007610ff277816 */ /* 0x000fe40000000027 */
[----:B------:R-:W-:Y:S02]  /*8e00*/  PRMT R42, RZ, 0x7610, R42 ;  /* 0x00007610ff2a7816 */ /* 0x000fe4000000002a */
        /* <DEDUP_REMOVED lines=13> */
[----:B------:R-:W-:Y:S02]  /*8ee0*/  FADD.FTZ R27, R27, R14 ;  /* 0x0000000e1b1b7221 */ /* 0x000fe40000010000 */
.L_x_3442:
[----:B------:R-:W-:Y:S05]  /*8ef0*/  BSYNC B0 ;  /* 0x0000000000007941 */ /* 0x000fea0003800000 */
.L_x_3441:
[----:B------:R-:W-:Y:S02]  /*8f00*/  FADD.FTZ R8, R8, R5 ;  /* 0x0000000508087221 */ /* 0x000fe40000010000 */
[----:B------:R-:W-:Y:S02]  /*8f10*/  FADD.FTZ R9, R9, R4 ;  /* 0x0000000409097221 */ /* 0x000fe40000010000 */
[----:B------:R-:W-:Y:S02]  /*8f20*/  FADD.FTZ R6, R6, R3 ;  /* 0x0000000306067221 */ /* 0x000fe40000010000 */
[----:B------:R-:W-:Y:S02]  /*8f30*/  FADD.FTZ R7, R7, R0 ;  /* 0x0000000007077221 */ /* 0x000fe40000010000 */
[----:B------:R-:W-:-:S02]  /*8f40*/  FADD.FTZ R8, R8, R13 ;  /* 0x0000000d08087221 */ /* 0x000fc40000010000 */
[----:B------:R-:W-:Y:S02]  /*8f50*/  FADD.FTZ R9, R9, R12 ;  /* 0x0000000c09097221 */ /* 0x000fe40000010000 */
[----:B------:R-:W-:Y:S02]  /*8f60*/  FADD.FTZ R6, R6, R11 ;  /* 0x0000000b06067221 */ /* 0x000fe40000010000 */
[----:B------:R-:W-:Y:S02]  /*8f70*/  FADD.FTZ R7, R7, R10 ;  /* 0x0000000a07077221 */ /* 0x000fe40000010000 */
[----:B------:R-:W-:Y:S02]  /*8f80*/  FADD.FTZ R27, R8, R27 ;  /* 0x0000001b081b7221 */ /* 0x000fe40000010000 */
[----:B------:R-:W-:Y:S02]  /*8f90*/  FADD.FTZ R26, R9, R26 ;  /* 0x0000001a091a7221 */ /* 0x000fe40000010000 */
[----:B------:R-:W-:-:S02]  /*8fa0*/  FADD.FTZ R25, R6, R25 ;  /* 0x0000001906197221 */ /* 0x000fc40000010000 */
[----:B------:R-:W-:Y:S01]  /*8fb0*/  FADD.FTZ R24, R7, R24 ;  /* 0x0000001807187221 */ /* 0x000fe20000010000 */
[----:B------:R-:W-:Y:S05]  /*8fc0*/  BRA `(.L_x_3409) ;  /* 0x0000213000007947 */ /* 0x000fea0003800000 */
.L_x_3425:
        /* <DEDUP_REMOVED lines=34> */
.L_x_3446:
[----:B------:R-:W-:Y:S01]  /*91f0*/  IMAD R12, R0, R31, RZ ;  /* 0x0000001f000c7224 */ /* 0x000fe200078e02ff */
[----:B------:R-:W-:-:S04]  /*9200*/  IADD3 R31, R31, c[0x0][0x174], RZ ;  /* 0x00005d001f1f7a10 */ /* 0x000fc80007ffe0ff */
[----:B------:R-:W-:-:S05]  /*9210*/  SHF.R.U32.HI R13, RZ, 0x2, R12 ;  /* 0x00000002ff0d7819 */ /* 0x000fca000001160c */
[----:B------:R-:W-:-:S06]  /*9220*/  IMAD.WIDE.U32 R12, R13, 0x8, R22 ;  /* 0x000000080d0c7825 */ /* 0x000fcc00078e0016 */
[----:B------:R-:W2:Y:S01]  /*9230*/  LDG.E.64 R12, [R12.64] ;  /* 0x000000240c0c7981 */ /* 0x000ea2000c1e1b00 */
[----:B------:R-:W-:Y:S01]  /*9240*/  IMAD R14, R0, R31, RZ ;  /* 0x0000001f000e7224 */ /* 0x000fe200078e02ff */
[----:B------:R-:W-:-:S04]  /*9250*/  IADD3 R31, R31, c[0x0][0x174], RZ ;  /* 0x00005d001f1f7a10 */ /* 0x000fc80007ffe0ff */
[----:B------:R-:W-:Y:S01]  /*9260*/  SHF.R.U32.HI R15, RZ, 0x2, R14 ;  /* 0x00000002ff0f7819 */ /* 0x000fe2000001160e */
[----:B------:R-:W-:-:S04]  /*9270*/  IMAD R20, R0, R31, RZ ;  /* 0x0000001f00147224 */ /* 0x000fc800078e02ff */
[----:B------:R-:W-:Y:S01]  /*9280*/  IMAD.WIDE.U32 R14, R15, 0x8, R22 ;  /* 0x000000080f0e7825 */ /* 0x000fe200078e0016 */
[----:B------:R-:W-:Y:S02]  /*9290*/  SHF.R.U32.HI R21, RZ, 0x2, R20 ;  /* 0x00000002ff157819 */ /* 0x000fe40000011614 */
[----:B------:R-:W-:-:S03]  /*92a0*/  IADD3 R31, R31, c[0x0][0x174], RZ ;  /* 0x00005d001f1f7a10 */ /* 0x000fc60007ffe0ff */
[----:B------:R-:W3:Y:S01]  /*92b0*/  LDG.E.64 R14, [R14.64] ;  /* 0x000000240e0e7981 */ /* 0x000ee2000c1e1b00 */
[----:B------:R-:W-:-:S04]  /*92c0*/  IMAD.WIDE.U32 R20, R21, 0x8, R22 ;  /* 0x0000000815147825 */ /* 0x000fc800078e0016 */
[----:B------:R-:W-:Y:S02]  /*92d0*/  IMAD R28, R0, R31, RZ ;  /* 0x0000001f001c7224 */ /* 0x000fe400078e02ff */
[----:B------:R-:W4:Y:S03]  /*92e0*/  LDG.E.64 R20, [R20.64] ;  /* 0x0000002414147981 */ /* 0x000f26000c1e1b00 */
[----:B------:R-:W-:-:S05]  /*92f0*/  SHF.R.U32.HI R29, RZ, 0x2, R28 ;  /* 0x00000002ff1d7819 */ /* 0x000fca000001161c */
[----:B------:R-:W-:-:S06]  /*9300*/  IMAD.WIDE.U32 R28, R29, 0x8, R22 ;  /* 0x000000081d1c7825 */ /* 0x000fcc00078e0016 */
[----:B------:R-:W5:Y:S01]  /*9310*/  LDG.E.64 R28, [R28.64] ;  /* 0x000000241c1c7981 */ /* 0x000f62000c1e1b00 */
[----:B------:R-:W-:-:S05]  /*9320*/  IADD3 R31, R31, c[0x0][0x174], RZ ;  /* 0x00005d001f1f7a10 */ /* 0x000fca0007ffe0ff */
[----:B------:R-:W-:Y:S01]  /*9330*/  IMAD R35, R32, 0x3, R31 ;  /* 0x0000000320237824 */ /* 0x000fe200078e021f */
[----:B--2---:R-:W-:Y:S02]  /*9340*/  PRMT R34, RZ, 0x5410, R12 ;  /* 0x00005410ff227816 */ /* 0x004fe4000000000c */
[----:B------:R-:W-:Y:S02]  /*9350*/  PRMT R36, RZ, 0x7610, R13 ;  /* 0x00007610ff247816 */ /* 0x000fe4000000000d */
[----:B------:R-:W-:Y:S02]  /*9360*/  FSETP.GTU.FTZ.AND P0, PT, |R34|, +INF , PT ;  /* 0x7f8000002200780b */ /* 0x000fe40003f1c200 */
[----:B------:R-:W-:Y:S02]  /*9370*/  FSETP.GTU.FTZ.AND P3, PT, |R36|, +INF , PT ;  /* 0x7f8000002400780b */ /* 0x000fe40003f7c200 */
[----:B------:R-:W-:Y:S02]  /*9380*/  FSEL R34, R34, RZ, !P0 ;  /* 0x000000ff22227208 */ /* 0x000fe40004000000 */
[----:B------:R-:W-:-:S02]  /*9390*/  ISETP.GE.U32.AND P0, PT, R35, c[0x0][0x16c], PT ;  /* 0x00005b0023007a0c */ /* 0x000fc40003f06070 */
[----:B------:R-:W-:Y:S01]  /*93a0*/  PRMT R35, RZ, 0x5410, R13 ;  /* 0x00005410ff237816 */ /* 0x000fe2000000000d */
[----:B------:R-:W-:Y:S01]  /*93b0*/  FADD.FTZ R3, R34, R3 ;  /* 0x0000000322037221 */ /* 0x000fe20000010000 */
[----:B------:R-:W-:Y:S02]  /*93c0*/  PRMT R34, RZ, 0x7610, R12 ;  /* 0x00007610ff227816 */ /* 0x000fe4000000000c */
[----:B------:R-:W-:Y:S02]  /*93d0*/  FSETP.GTU.FTZ.AND P2, PT, |R35|, +INF , PT ;  /* 0x7f8000002300780b */ /* 0x000fe40003f5c200 */
[C---:B------:R-:W-:Y:S02]  /*93e0*/  FSETP.GTU.FTZ.AND P1, PT, |R34|.reuse, +INF , PT ;  /* 0x7f8000002200780b */ /* 0x040fe40003f3c200 */
[----:B---3--:R-:W-:Y:S02]  /*93f0*/  PRMT R37, RZ, 0x5410, R14 ;  /* 0x00005410ff257816 */ /* 0x008fe4000000000e */
[----:B------:R-:W-:-:S02]  /*9400*/  FSEL R34, R34, RZ, !P1 ;  /* 0x000000ff22227208 */ /* 0x000fc40004800000 */
[----:B------:R-:W-:Y:S02]  /*9410*/  PRMT R38, RZ, 0x7610, R14 ;  /* 0x00007610ff267816 */ /* 0x000fe4000000000e */
[----:B------:R-:W-:Y:S01]  /*9420*/  FSETP.GTU.FTZ.AND P1, PT, |R37|, +INF , PT ;  /* 0x7f8000002500780b */ /* 0x000fe20003f3c200 */
[----:B------:R-:W-:Y:S01]  /*9430*/  FADD.FTZ R33, R34, R33 ;  /* 0x0000002122217221 */ /* 0x000fe20000010000 */
[----:B------:R-:W-:Y:S02]  /*9440*/  FSEL R36, R36, RZ, !P3 ;  /* 0x000000ff24247208 */ /* 0x000fe40005800000 */
[----:B------:R-:W-:Y:S02]  /*9450*/  FSETP.GTU.FTZ.AND P4, PT, |R38|, +INF , PT ;  /* 0x7f8000002600780b */ /* 0x000fe40003f9c200 */
[----:B------:R-:W-:Y:S01]  /*9460*/  PRMT R34, RZ, 0x5410, R15 ;  /* 0x00005410ff227816 */ /* 0x000fe2000000000f */
[----:B------:R-:W-:Y:S01]  /*9470*/  FADD.FTZ R11, R36, R11 ;  /* 0x0000000b240b7221 */ /* 0x000fe20000010000 */
[----:B------:R-:W-:-:S02]  /*9480*/  FSEL R35, R35, RZ, !P2 ;  /* 0x000000ff23237208 */ /* 0x000fc40005000000 */
[----:B------:R-:W-:Y:S02]  /*9490*/  FSEL R37, R37, RZ, !P1 ;  /* 0x000000ff25257208 */ /* 0x000fe40004800000 */
[----:B------:R-:W-:Y:S01]  /*94a0*/  FSEL R39, R38, RZ, !P4 ;  /* 0x000000ff26277208 */ /* 0x000fe20006000000 */
[----:B------:R-:W-:Y:S01]  /*94b0*/  FADD.FTZ R30, R35, R30 ;  /* 0x0000001e231e7221 */ /* 0x000fe20000010000 */
[----:B------:R-:W-:Y:S01]  /*94c0*/  FSETP.GTU.FTZ.AND P1, PT, |R34|, +INF , PT ;  /* 0x7f8000002200780b */ /* 0x000fe20003f3c200 */
[----:B------:R-:W-:Y:S01]  /*94d0*/  FADD.FTZ R16, R37, R16 ;  /* 0x0000001025107221 */ /* 0x000fe20000010000 */
[----:B----4-:R-:W-:Y:S01]  /*94e0*/  PRMT R36, RZ, 0x5410, R20 ;  /* 0x00005410ff247816 */ /* 0x010fe20000000014 */
[----:B------:R-:W-:Y:S01]  /*94f0*/  FADD.FTZ R10, R39, R10 ;  /* 0x0000000a270a7221 */ /* 0x000fe20000010000 */
[----:B------:R-:W-:Y:S02]  /*9500*/  PRMT R38, RZ, 0x5410, R21 ;  /* 0x00005410ff267816 */ /* 0x000fe40000000015 */
[----:B------:R-:W-:-:S02]  /*9510*/  PRMT R35, RZ, 0x7610, R15 ;  /* 0x00007610ff237816 */ /* 0x000fc4000000000f */
[----:B------:R-:W-:Y:S02]  /*9520*/  FSEL R34, R34, RZ, !P1 ;  /* 0x000000ff22227208 */ /* 0x000fe40004800000 */
[----:B------:R-:W-:Y:S02]  /*9530*/  FSETP.GTU.FTZ.AND P1, PT, |R36|, +INF , PT ;  /* 0x7f8000002400780b */ /* 0x000fe40003f3c200 */
[----:B------:R-:W-:Y:S01]  /*9540*/  FSETP.GTU.FTZ.AND P4, PT, |R38|, +INF , PT ;  /* 0x7f8000002600780b */ /* 0x000fe20003f9c200 */
[----:B------:R-:W-:Y:S01]  /*9550*/  FADD.FTZ R9, R34, R9 ;  /* 0x0000000922097221 */ /* 0x000fe20000010000 */
[----:B------:R-:W-:Y:S02]  /*9560*/  FSETP.GTU.FTZ.AND P2, PT, |R35|, +INF , PT ;  /* 0x7f8000002300780b */ /* 0x000fe40003f5c200 */
[----:B------:R-:W-:Y:S02]  /*9570*/  PRMT R37, RZ, 0x7610, R20 ;  /* 0x00007610ff257816 */ /* 0x000fe40000000014 */
[----:B------:R-:W-:-:S02]  /*9580*/  FSEL R36, R36, RZ, !P1 ;  /* 0x000000ff24247208 */ /* 0x000fc40004800000 */
[----:B------:R-:W-:Y:S02]  /*9590*/  FSEL R38, R38, RZ, !P4 ;  /* 0x000000ff26267208 */ /* 0x000fe40006000000 */
[----:B------:R-:W-:Y:S01]  /*95a0*/  PRMT R34, RZ, 0x7610, R21 ;  /* 0x00007610ff227816 */ /* 0x000fe20000000015 */
[----:B------:R-:W-:Y:S01]  /*95b0*/  FADD.FTZ R7, R36, R7 ;  /* 0x0000000724077221 */ /* 0x000fe20000010000 */
[----:B------:R-:W-:Y:S01]  /*95c0*/  FSEL R35, R35, RZ, !P2 ;  /* 0x000000ff23237208 */ /* 0x000fe20005000000 */
[----:B------:R-:W-:Y:S01]  /*95d0*/  FADD.FTZ R5, R38, R5 ;  /* 0x0000000526057221 */ /* 0x000fe20000010000 */
[----:B------:R-:W-:Y:S02]  /*95e0*/  FSETP.GTU.FTZ.AND P3, PT, |R37|, +INF , PT ;  /* 0x7f8000002500780b */ /* 0x000fe40003f7c200 */
[----:B------:R-:W-:Y:S01]  /*95f0*/  FSETP.GTU.FTZ.AND P1, PT, |R34|, +INF , PT ;  /* 0x7f8000002200780b */ /* 0x000fe20003f3c200 */
[----:B------:R-:W-:Y:S01]  /*9600*/  FADD.FTZ R8, R35, R8 ;  /* 0x0000000823087221 */ /* 0x000fe20000010000 */
[----:B-----5:R-:W-:-:S02]  /*9610*/  PRMT R36, RZ, 0x5410, R28 ;  /* 0x00005410ff247816 */ /* 0x020fc4000000001c */
[----:B------:R-:W-:Y:S02]  /*9620*/  PRMT R38, RZ, 0x7610, R28 ;  /* 0x00007610ff267816 */ /* 0x000fe4000000001c */
[--C-:B------:R-:W-:Y:S02]  /*9630*/  PRMT R39, RZ, 0x5410, R29.reuse ;  /* 0x00005410ff277816 */ /* 0x100fe4000000001d */
[----:B------:R-:W-:Y:S02]  /*9640*/  PRMT R40, RZ, 0x7610, R29 ;  /* 0x00007610ff287816 */ /* 0x000fe4000000001d */
[----:B------:R-:W-:Y:S02]  /*9650*/  FSEL R37, R37, RZ, !P3 ;  /* 0x000000ff25257208 */ /* 0x000fe40005800000 */
[----:B------:R-:W-:Y:S02]  /*9660*/  FSEL R35, R34, RZ, !P1 ;  /* 0x000000ff22237208 */ /* 0x000fe40004800000 */
[----:B------:R-:W-:Y:S01]  /*9670*/  FSETP.GTU.FTZ.AND P1, PT, |R36|, +INF , PT ;  /* 0x7f8000002400780b */ /* 0x000fe20003f3c200 */
[----:B------:R-:W-:Y:S01]  /*9680*/  FADD.FTZ R6, R37, R6 ;  /* 0x0000000625067221 */ /* 0x000fe20000010000 */
[----:B------:R-:W-:Y:S01]  /*9690*/  FSETP.GTU.FTZ.AND P2, PT, |R38|, +INF , PT ;  /* 0x7f8000002600780b */ /* 0x000fe20003f5c200 */
[----:B------:R-:W-:Y:S01]  /*96a0*/  FADD.FTZ R4, R35, R4 ;  /* 0x0000000423047221 */ /* 0x000fe20000010000 */
[----:B------:R-:W-:-:S02]  /*96b0*/  FSETP.GTU.FTZ.AND P3, PT, |R39|, +INF , PT ;  /* 0x7f8000002700780b */ /* 0x000fc40003f7c200 */
[----:B------:R-:W-:Y:S02]  /*96c0*/  FSETP.GTU.FTZ.AND P4, PT, |R40|, +INF , PT ;  /* 0x7f8000002800780b */ /* 0x000fe40003f9c200 */
[----:B------:R-:W-:Y:S02]  /*96d0*/  FSEL R37, R36, RZ, !P1 ;  /* 0x000000ff24257208 */ /* 0x000fe40004800000 */
[----:B------:R-:W-:Y:S02]  /*96e0*/  FSEL R38, R38, RZ, !P2 ;  /* 0x000000ff26267208 */ /* 0x000fe40005000000 */
[----:B------:R-:W-:Y:S01]  /*96f0*/  FSEL R39, R39, RZ, !P3 ;  /* 0x000000ff27277208 */ /* 0x000fe20005800000 */
[----:B------:R-:W-:Y:S01]  /*9700*/  FADD.FTZ R24, R37, R24 ;  /* 0x0000001825187221 */ /* 0x000fe20000010000 */
[----:B------:R-:W-:Y:S01]  /*9710*/  FSEL R40, R40, RZ, !P4 ;  /* 0x000000ff28287208 */ /* 0x000fe20006000000 */
[----:B------:R-:W-:Y:S02]  /*9720*/  FADD.FTZ R25, R38, R25 ;  /* 0x0000001926197221 */ /* 0x000fe40000010000 */
[----:B------:R-:W-:-:S02]  /*9730*/  FADD.FTZ R26, R39, R26 ;  /* 0x0000001a271a7221 */ /* 0x000fc40000010000 */
[----:B------:R-:W-:Y:S01]  /*9740*/  FADD.FTZ R27, R40, R27 ;  /* 0x0000001b281b7221 */ /* 0x000fe20000010000 */
[----:B------:R-:W-:Y:S05]  /*9750*/  @!P0 BRA `(.L_x_3446) ;  /* 0xfffffa9000008947 */ /* 0x000fea000383ffff */
[----:B------:R-:W-:Y:S05]  /*9760*/  BSYNC B1 ;  /* 0x0000000000017941 */ /* 0x000fea0003800000 */
.L_x_3445:
        /* <DEDUP_REMOVED lines=8> */
[----:B------:R-:W-:Y:S02]  /*97f0*/  PRMT R41, R41, 0x5410, R20 ;  /* 0x0000541029297816 */ /* 0x000fe40000000014 */
[--C-:B------:R-:W-:Y:S02]  /*9800*/  PRMT R42, R42, 0x5410, R21.reuse ;  /* 0x000054102a2a7816 */ /* 0x100fe40000000015 */
[----:B------:R-:W-:Y:S02]  /*9810*/  PRMT R43, R43, 0x7610, R21 ;  /* 0x000076102b2b7816 */ /* 0x000fe40000000015 */
[----:B------:R-:W-:-:S02]  /*9820*/  PRMT R14, R14, 0x5410, R28 ;  /* 0x000054100e0e7816 */ /* 0x000fc4000000001c */
[----:B------:R-:W-:Y:S02]  /*9830*/  PRMT R15, R15, 0x5410, R29 ;  /* 0x000054100f0f7816 */ /* 0x000fe4000000001d */
.L_x_3444:
[----:B------:R-:W-:Y:S05]  /*9840*/  BSYNC B0 ;  /* 0x0000000000007941 */ /* 0x000fea0003800000 */
.L_x_3443:
        /* <DEDUP_REMOVED lines=43> */
.L_x_3448:
[----:B------:R-:W-:Y:S05]  /*9b00*/  BSYNC B0 ;  /* 0x0000000000007941 */ /* 0x000fea0003800000 */
.L_x_3447:
        /* <DEDUP_REMOVED lines=64> */
[----:B------:R-:W-:Y:S02]  /*9f10*/  FSETP.GTU.FTZ.AND P1, PT, |R28|, +INF , PT ;  /* 0x7f8000001c00780b */ /* 0x000fe40003f3c200 */
        /* <DEDUP_REMOVED lines=10> */
.L_x_3450:
[----:B------:R-:W-:Y:S05]  /*9fc0*/  BSYNC B0 ;  /* 0x0000000000007941 */ /* 0x000fea0003800000 */
.L_x_3449:
        /* <DEDUP_REMOVED lines=13> */
.L_x_3424:
        /* <DEDUP_REMOVED lines=37> */
.L_x_3454:
[----:B------:R-:W-:-:S05]  /*a2f0*/  SHF.R.U32.HI R5, RZ, 0x2, R30 ;  /* 0x00000002ff057819 */ /* 0x000fca000001161e */
[----:B------:R-:W-:-:S06]  /*a300*/  IMAD.WIDE.U32 R4, R5, 0x8, R22 ;  /* 0x0000000805047825 */ /* 0x000fcc00078e0016 */
[----:B------:R-:W2:Y:S01]  /*a310*/  LDG.E.64 R4, [R4.64] ;  /* 0x0000002404047981 */ /* 0x000ea2000c1e1b00 */
[----:B------:R-:W-:-:S04]  /*a320*/  IADD3 R30, R30, c[0x0][0x174], RZ ;  /* 0x00005d001e1e7a10 */ /* 0x000fc80007ffe0ff */
[----:B------:R-:W-:Y:S02]  /*a330*/  SHF.R.U32.HI R7, RZ, 0x2, R30 ;  /* 0x00000002ff077819 */ /* 0x000fe4000001161e */
[----:B------:R-:W-:-:S03]  /*a340*/  IADD3 R30, R30, c[0x0][0x174], RZ ;  /* 0x00005d001e1e7a10 */ /* 0x000fc60007ffe0ff */
[----:B------:R-:W-:Y:S01]  /*a350*/  IMAD.WIDE.U32 R6, R7, 0x8, R22 ;  /* 0x0000000807067825 */ /* 0x000fe200078e0016 */
[----:B------:R-:W-:-:S05]  /*a360*/  SHF.R.U32.HI R9, RZ, 0x2, R30 ;  /* 0x00000002ff097819 */ /* 0x000fca000001161e */
[----:B------:R-:W3:Y:S01]  /*a370*/  LDG.E.64 R6, [R6.64] ;  /* 0x0000002406067981 */ /* 0x000ee2000c1e1b00 */
[----:B------:R-:W-:Y:S01]  /*a380*/  IMAD.WIDE.U32 R8, R9, 0x8, R22 ;  /* 0x0000000809087825 */ /* 0x000fe200078e0016 */
[----:B------:R-:W-:-:S05]  /*a390*/  IADD3 R30, R30, c[0x0][0x174], RZ ;  /* 0x00005d001e1e7a10 */ /* 0x000fca0007ffe0ff */
[----:B------:R-:W4:Y:S01]  /*a3a0*/  LDG.E.64 R8, [R8.64] ;  /* 0x0000002408087981 */ /* 0x000f22000c1e1b00 */
        /* <DEDUP_REMOVED lines=14> */
[--C-:B---3--:R-:W-:Y:S02]  /*a490*/  PRMT R37, RZ, 0x5410, R6.reuse ;  /* 0x00005410ff257816 */ /* 0x108fe40000000006 */
[C---:B------:R-:W-:Y:S02]  /*a4a0*/  FSETP.GTU.FTZ.AND P1, PT, |R32|.reuse, +INF , PT ;  /* 0x7f8000002000780b */ /* 0x040fe40003f3c200 */
[----:B------:R-:W-:Y:S02]  /*a4b0*/  PRMT R38, RZ, 0x7610, R6 ;  /* 0x00007610ff267816 */ /* 0x000fe40000000006 */
[----:B------:R-:W-:-:S02]  /*a4c0*/  FSEL R32, R32, RZ, !P1 ;  /* 0x000000ff20207208 */ /* 0x000fc40004800000 */
[C---:B------:R-:W-:Y:S02]  /*a4d0*/  FSETP.GTU.FTZ.AND P1, PT, |R37|.reuse, +INF , PT ;  /* 0x7f8000002500780b */ /* 0x040fe40003f3c200 */
[----:B------:R-:W-:Y:S01]  /*a4e0*/  FSEL R36, R36, RZ, !P3 ;  /* 0x000000ff24247208 */ /* 0x000fe20005800000 */
[----:B------:R-:W-:Y:S01]  /*a4f0*/  FADD.FTZ R29, R32, R29 ;  /* 0x0000001d201d7221 */ /* 0x000fe20000010000 */
[----:B------:R-:W-:Y:S02]  /*a500*/  FSETP.GTU.FTZ.AND P4, PT, |R38|, +INF , PT ;  /* 0x7f8000002600780b */ /* 0x000fe40003f9c200 */
[----:B------:R-:W-:Y:S01]  /*a510*/  PRMT R32, RZ, 0x5410, R7 ;  /* 0x00005410ff207816 */ /* 0x000fe20000000007 */
[----:B------:R-:W-:Y:S01]  /*a520*/  FADD.FTZ R21, R36, R21 ;  /* 0x0000001524157221 */ /* 0x000fe20000010000 */
[----:B------:R-:W-:Y:S02]  /*a530*/  FSETP.GTU.FTZ.AND P2, PT, |R34|, +INF , PT ;  /* 0x7f8000002200780b */ /* 0x000fe40003f5c200 */
[----:B------:R-:W-:-:S02]  /*a540*/  FSEL R37, R37, RZ, !P1 ;  /* 0x000000ff25257208 */ /* 0x000fc40004800000 */
[----:B------:R-:W-:Y:S02]  /*a550*/  FSEL R39, R38, RZ, !P4 ;  /* 0x000000ff26277208 */ /* 0x000fe40006000000 */
[----:B------:R-:W-:Y:S01]  /*a560*/  FSETP.GTU.FTZ.AND P1, PT, |R32|, +INF , PT ;  /* 0x7f8000002000780b */ /* 0x000fe20003f3c200 */
[----:B------:R-:W-:Y:S01]  /*a570*/  FADD.FTZ R20, R37, R20 ;  /* 0x0000001425147221 */ /* 0x000fe20000010000 */
[----:B----4-:R-:W-:Y:S01]  /*a580*/  PRMT R36, RZ, 0x5410, R8 ;  /* 0x00005410ff247816 */ /* 0x010fe20000000008 */
[----:B------:R-:W-:Y:S01]  /*a590*/  FADD.FTZ R16, R39, R16 ;  /* 0x0000001027107221 */ /* 0x000fe20000010000 */
[----:B------:R-:W-:Y:S02]  /*a5a0*/  PRMT R38, RZ, 0x5410, R9 ;  /* 0x00005410ff267816 */ /* 0x000fe40000000009 */
[----:B------:R-:W-:Y:S02]  /*a5b0*/  FSEL R35, R34, RZ, !P2 ;  /* 0x000000ff22237208 */ /* 0x000fe40005000000 */
[----:B------:R-:W-:-:S02]  /*a5c0*/  PRMT R34, RZ, 0x7610, R7 ;  /* 0x00007610ff227816 */ /* 0x000fc40000000007 */
[----:B------:R-:W-:Y:S01]  /*a5d0*/  FSEL R32, R32, RZ, !P1 ;  /* 0x000000ff20207208 */ /* 0x000fe20004800000 */
[----:B------:R-:W-:Y:S01]  /*a5e0*/  FADD.FTZ R28, R35, R28 ;  /* 0x0000001c231c7221 */ /* 0x000fe20000010000 */
        /* <DEDUP_REMOVED lines=36> */
.L_x_3453:
[--C-:B------:R-:W-:Y:S02]  /*a830*/  PRMT R35, R35, 0x5410, R6.reuse ;  /* 0x0000541023237816 */ /* 0x100fe40000000006 */
[----:B------:R-:W-:Y:S02]  /*a840*/  PRMT R37, R37, 0x7610, R6 ;  /* 0x0000761025257816 */ /* 0x000fe40000000006 */
[--C-:B------:R-:W-:Y:S02]  /*a850*/  PRMT R32, R32, 0x5410, R4.reuse ;  /* 0x0000541020207816 */ /* 0x100fe40000000004 */
[----:B------:R-:W-:Y:S02]  /*a860*/  PRMT R34, R34, 0x7610, R4 ;  /* 0x0000761022227816 */ /* 0x000fe40000000004 */
[--C-:B------:R-:W-:Y:S02]  /*a870*/  PRMT R33, R33, 0x5410, R5.reuse ;  /* 0x0000541021217816 */ /* 0x100fe40000000005 */
[----:B------:R-:W-:-:S02]  /*a880*/  PRMT R36, R36, 0x7610, R5 ;  /* 0x0000761024247816 */ /* 0x000fc40000000005 */
[----:B------:R-:W-:Y:S02]  /*a890*/  PRMT R38, R38, 0x5410, R7 ;  /* 0x0000541026267816 */ /* 0x000fe40000000007 */
[----:B------:R-:W-:Y:S02]  /*a8a0*/  PRMT R39, R39, 0x5410, R8 ;  /* 0x0000541027277816 */ /* 0x000fe40000000008 */
[----:B------:R-:W-:Y:S02]  /*a8b0*/  PRMT R40, R40, 0x5410, R9 ;  /* 0x0000541028287816 */ /* 0x000fe40000000009 */
[--C-:B------:R-:W-:Y:S02]  /*a8c0*/  PRMT R41, R41, 0x5410, R10.reuse ;  /* 0x0000541029297816 */ /* 0x100fe4000000000a */
[----:B------:R-:W-:Y:S02]  /*a8d0*/  PRMT R42, R42, 0x7610, R10 ;  /* 0x000076102a2a7816 */ /* 0x000fe4000000000a */
[----:B------:R-:W-:-:S02]  /*a8e0*/  PRMT R6, R6, 0x5410, R11 ;  /* 0x0000541006067816 */ /* 0x000fc4000000000b */
.L_x_3452:
[----:B------:R-:W-:Y:S05]  /*a8f0*/  BSYNC B0 ;  /* 0x0000000000007941 */ /* 0x000fea0003800000 */
.L_x_3451:
        /* <DEDUP_REMOVED lines=39> */
.L_x_3456:
[----:B------:R-:W-:Y:S05]  /*ab70*/  BSYNC B0 ;  /* 0x0000000000007941 */ /* 0x000fea0003800000 */
.L_x_3455:
[----:B------:R-:W-:Y:S01]  /*ab80*/  BSSY B0, `(.L_x_3457) ;  /* 0x000004b000007945 */ /* 0x000fe20003800000 */
        /* <DEDUP_REMOVED lines=58> */
[----:B------:R-:W-:Y:S02]  /*af30*/  PRMT R41, RZ, 0x7610, R41 ;  /* 0x00007610ff297816 */ /* 0x000fe40000000029 */
[----:B------:R-:W-:-:S02]  /*af40*/  PRMT R42, RZ, 0x7610, R42 ;  /* 0x00007610ff2a7816 */ /* 0x000fc4000000002a */
[----:B------:R-:W-:Y:S02]  /*af50*/  PRMT R6, RZ, 0x7610, R6 ;  /* 0x00007610ff067816 */ /* 0x000fe40000000006 */
[----:B------:R-:W-:Y:S02]  /*af60*/  PRMT R11, RZ, 0x7610, R11 ;  /* 0x00007610ff0b7816 */ /* 0x000fe4000000000b */
[----:B------:R-:W-:Y:S02]  /*af70*/  FSETP.GTU.FTZ.AND P0, PT, |R41|, +INF , PT ;  /* 0x7f8000002900780b */ /* 0x000fe40003f1c200 */
[----:B------:R-:W-:Y:S02]  /*af80*/  FSETP.GTU.FTZ.AND P1, PT, |R42|, +INF , PT ;  /* 0x7f8000002a00780b */ /* 0x000fe40003f3c200 */
[----:B------:R-:W-:Y:S02]  /*af90*/  FSETP.GTU.FTZ.AND P2, PT, |R6|, +INF , PT ;  /* 0x7f8000000600780b */ /* 0x000fe40003f5c200 */
[----:B------:R-:W-:-:S02]  /*afa0*/  FSETP.GTU.FTZ.AND P3, PT, |R11|, +INF , PT ;  /* 0x7f8000000b00780b */ /* 0x000fc40003f7c200 */
[----:B------:R-:W-:Y:S02]  /*afb0*/  FSEL R41, R41, RZ, !P0 ;  /* 0x000000ff29297208 */ /* 0x000fe40004000000 */
[----:B------:R-:W-:Y:S02]  /*afc0*/  FSEL R42, R42, RZ, !P1 ;  /* 0x000000ff2a2a7208 */ /* 0x000fe40004800000 */
[----:B------:R-:W-:Y:S01]  /*afd0*/  FSEL R5, R6, RZ, !P2 ;  /* 0x000000ff06057208 */ /* 0x000fe20005000000 */
[----:B------:R-:W-:Y:S01]  /*afe0*/  FADD.FTZ R24, R24, R41 ;  /* 0x0000002918187221 */ /* 0x000fe20000010000 */
[----:B------:R-:W-:Y:S01]  /*aff0*/  FSEL R4, R11, RZ, !P3 ;  /* 0x000000ff0b047208 */ /* 0x000fe20005800000 */
[----:B------:R-:W-:Y:S02]  /*b000*/  FADD.FTZ R25, R25, R42 ;  /* 0x0000002a19197221 */ /* 0x000fe40000010000 */
[----:B------:R-:W-:Y:S02]  /*b010*/  FADD.FTZ R26, R26, R5 ;  /* 0x000000051a1a7221 */ /* 0x000fe40000010000 */
[----:B------:R-:W-:-:S02]  /*b020*/  FADD.FTZ R27, R27, R4 ;  /* 0x000000041b1b7221 */ /* 0x000fc40000010000 */
.L_x_3458:
[----:B------:R-:W-:Y:S05]  /*b030*/  BSYNC B0 ;  /* 0x0000000000007941 */ /* 0x000fea0003800000 */
.L_x_3457:
        /* <DEDUP_REMOVED lines=12> */
.L_x_3409:
[----:B------:R-:W-:Y:S05]  /*b100*/  BSYNC B6 ;  /* 0x0000000000067941 */ /* 0x000fea0003800000 */
.L_x_3408:
[----:B------:R-:W-:-:S13]  /*b110*/  ISETP.NE.AND P0, PT, RZ, c[0x0][0x184], PT ;  /* 0x00006100ff007a0c */ /* 0x000fda0003f05270 */
[----:B------:R-:W-:Y:S05]  /*b120*/  @!P0 BRA `(.L_x_3459) ;  /* 0x0000016000008947 */ /* 0x000fea0003800000 */
[----:B------:R-:W-:Y:S01]  /*b130*/  IMAD R0, R2, c[0x0][0x0], R17 ;  /* 0x0000000002007a24 */ /* 0x000fe200078e0211 */
[----:B------:R-:W-:Y:S02]  /*b140*/  ULDC UR4, c[0x0][0x4] ;  /* 0x0000010000047ab9 */ /* 0x000fe40000000800 */
[----:B------:R-:W-:Y:S02]  /*b150*/  USHF.R.U32.HI UR4, URZ, 0x1, UR4 ;  /* 0x000000013f047899 */ /* 0x000fe40008011604 */
[----:B------:R0:W-:Y:S04]  /*b160*/  STS.128 [R0.X16+0x10], R24 ;  /* 0x0000101800007388 */ /* 0x0001e8000000cc00 */
[----:B------:R-:W-:-:S13]  /*b170*/  ISETP.NE.AND P0, PT, RZ, UR4, PT ;  /* 0x00000004ff007c0c */ /* 0x000fda000bf05270 */
[----:B------:R-:W-:Y:S05]  /*b180*/  @!P0 BRA `(.L_x_3459) ;  /* 0x0000010000008947 */ /* 0x000fea0003800000 */
[----:B0-----:R-:W-:-:S05]  /*b190*/  IMAD.U32 R3, RZ, RZ, UR4 ;  /* 0x00000004ff037e24 */ /* 0x001fca000f8e00ff */
.L_x_3460:
[----:B------:R-:W-:Y:S01]  /*b1a0*/  IADD3 R4, R2, R3, RZ ;  /* 0x0000000302047210 */ /* 0x000fe20007ffe0ff */
[----:B------:R-:W-:Y:S01]  /*b1b0*/  WARPSYNC 0xffffffff ;  /* 0xffffffff00007948 */ /* 0x000fe20003800000 */
[----:B------:R-:W-:Y:S02]  /*b1c0*/  BAR.SYNC.DEFER_BLOCKING 0x0 ;  /* 0x0000000000007b1d */ /* 0x000fe40000010000 */
[----:B------:R-:W-:-:S04]  /*b1d0*/  ISETP.GE.U32.AND P0, PT, R4, c[0x0][0x4], PT ;  /* 0x0000010004007a0c */ /* 0x000fc80003f06070 */
[----:B------:R-:W-:-:S13]  /*b1e0*/  ISETP.GE.U32.OR P0, PT, R2, R3, P0 ;  /* 0x000000030200720c */ /* 0x000fda0000706470 */
[----:B------:R-:W-:-:S06]  /*b1f0*/  @!P0 IMAD R4, R4, c[0x0][0x0], R17 ;  /* 0x0000000004048a24 */ /* 0x000fcc00078e0211 */
[----:B0-----:R-:W0:Y:S02]  /*b200*/  @!P0 LDS.128 R4, [R4.X16+0x10] ;  /* 0x0000100004048984 */ /* 0x001e24000000cc00 */
[----:B0-----:R-:W-:Y:S02]  /*b210*/  @!P0 FADD.FTZ R24, R24, R4 ;  /* 0x0000000418188221 */ /* 0x001fe40000010000 */
[----:B------:R-:W-:Y:S02]  /*b220*/  @!P0 FADD.FTZ R25, R25, R5 ;  /* 0x0000000519198221 */ /* 0x000fe40000010000 */
[----:B------:R-:W-:Y:S02]  /*b230*/  @!P0 FADD.FTZ R26, R26, R6 ;  /* 0x000000061a1a8221 */ /* 0x000fe40000010000 */
[----:B------:R-:W-:-:S05]  /*b240*/  @!P0 FADD.FTZ R27, R27, R7 ;  /* 0x000000071b1b8221 */ /* 0x000fca0000010000 */
[----:B------:R0:W-:Y:S01]  /*b250*/  @!P0 STS.128 [R0.X16+0x10], R24 ;  /* 0x0000101800008388 */ /* 0x0001e2000000cc00 */
[----:B------:R-:W-:Y:S02]  /*b260*/  ISETP.GT.AND P0, PT, R3, 0x1, PT ;  /* 0x000000010300780c */ /* 0x000fe40003f04270 */
[----:B------:R-:W-:-:S11]  /*b270*/  SHF.R.S32.HI R3, RZ, 0x1, R3 ;  /* 0x00000001ff037819 */ /* 0x000fd60000011403 */
[----:B------:R-:W-:Y:S05]  /*b280*/  @P0 BRA `(.L_x_3460) ;  /* 0xffffff1000000947 */ /* 0x000fea000383ffff */
.L_x_3459:
        /* <DEDUP_REMOVED lines=8> */
[----:B------:R0:W-:Y:S01]  /*b310*/  STS.128 [R8.X16+0x10], R24 ;  /* 0x0000101808007388 */ /* 0x0001e2000000cc00 */
[----:B------:R-:W-:Y:S01]  /*b320*/  SHF.R.S32.HI R3, RZ, 0x1, R0 ;  /* 0x00000001ff037819 */ /* 0x000fe20000011400 */
[----:B------:R-:W-:-:S03]  /*b330*/  IMAD.MOV.U32 R0, RZ, RZ, 0x20 ;  /* 0x00000020ff007424 */ /* 0x000fc600078e00ff */
[----:B------:R-:W-:-:S13]  /*b340*/  ISETP.GE.AND P0, PT, R3, 0x20, PT ;  /* 0x000000200300780c */ /* 0x000fda0003f06270 */
[----:B------:R-:W-:Y:S05]  /*b350*/  @!P0 BRA `(.L_x_3462) ;  /* 0x0000011000008947 */ /* 0x000fea0003800000 */
[----:B0-----:R-:W-:Y:S02]  /*b360*/  LEA R10, R8, 0x10, 0x4 ;  /* 0x00000010080a7811 */ /* 0x001fe400078e20ff */
.L_x_3463:
[----:B------:R-:W-:Y:S01]  /*b370*/  IADD3 R0, R17, R3, RZ ;  /* 0x0000000311007210 */ /* 0x000fe20007ffe0ff */
[----:B------:R-:W-:Y:S01]  /*b380*/  WARPSYNC 0xffffffff ;  /* 0xffffffff00007948 */ /* 0x000fe20003800000 */
[----:B------:R-:W-:Y:S02]  /*b390*/  BAR.SYNC.DEFER_BLOCKING 0x0 ;  /* 0x0000000000007b1d */ /* 0x000fe40000010000 */
[----:B------:R-:W-:-:S04]  /*b3a0*/  ISETP.GE.U32.AND P0, PT, R0, c[0x0][0x0], PT ;  /* 0x0000000000007a0c */ /* 0x000fc80003f06070 */
[----:B------:R-:W-:-:S13]  /*b3b0*/  ISETP.GE.U32.OR P0, PT, R17, R3, P0 ;  /* 0x000000031100720c */ /* 0x000fda0000706470 */
[----:B------:R-:W-:Y:S01]  /*b3c0*/  @!P0 IMAD R0, R3, 0x10, R10 ;  /* 0x0000001003008824 */ /* 0x000fe200078e020a */
[----:B------:R-:W-:-:S04]  /*b3d0*/  SHF.R.S32.HI R3, RZ, 0x1, R3 ;  /* 0x00000001ff037819 */ /* 0x000fc80000011403 */
[----:B0-----:R-:W0:Y:S02]  /*b3e0*/  @!P0 LDS.128 R4, [R0] ;  /* 0x0000000000048984 */ /* 0x001e240000000c00 */
[----:B0-----:R-:W-:Y:S02]  /*b3f0*/  @!P0 FADD.FTZ R24, R24, R4 ;  /* 0x0000000418188221 */ /* 0x001fe40000010000 */
[----:B------:R-:W-:Y:S02]  /*b400*/  @!P0 FADD.FTZ R25, R25, R5 ;  /* 0x0000000519198221 */ /* 0x000fe40000010000 */
[----:B------:R-:W-:Y:S02]  /*b410*/  @!P0 FADD.FTZ R26, R26, R6 ;  /* 0x000000061a1a8221 */ /* 0x000fe40000010000 */
[----:B------:R-:W-:-:S05]  /*b420*/  @!P0 FADD.FTZ R27, R27, R7 ;  /* 0x000000071b1b8221 */ /* 0x000fca0000010000 */
[----:B------:R0:W-:Y:S01]  /*b430*/  @!P0 STS.128 [R8.X16+0x10], R24 ;  /* 0x0000101808008388 */ /* 0x0001e2000000cc00 */
[----:B------:R-:W-:-:S13]  /*b440*/  ISETP.GE.AND P0, PT, R3, 0x20, PT ;  /* 0x000000200300780c */ /* 0x000fda0003f06270 */
[----:B------:R-:W-:Y:S05]  /*b450*/  @P0 BRA `(.L_x_3463) ;  /* 0xffffff1000000947 */ /* 0x000fea000383ffff */
[----:B------:R-:W-:-:S10]  /*b460*/  HFMA2.MMA R0, -RZ, RZ, 0, 1.9073486328125e-06 ;  /* 0x00000020ff007435 */ /* 0x000fd400000001ff */
.L_x_3462:
[----:B0-----:R-:W-:Y:S01]  /*b470*/  ISETP.GE.AND P0, PT, R0, 0x2, PT ;  /* 0x000000020000780c */ /* 0x001fe20003f06270 */
[----:B------:R-:W-:Y:S01]  /*b480*/  WARPSYNC 0xffffffff ;  /* 0xffffffff00007948 */ /* 0x000fe20003800000 */
[----:B------:R-:W-:Y:S11]  /*b490*/  BAR.SYNC.DEFER_BLOCKING 0x0 ;  /* 0x0000000000007b1d */ /* 0x000ff60000010000 */
[----:B------:R-:W-:Y:S05]  /*b4a0*/  @!P0 BRA `(.L_x_3461) ;  /* 0x000000c000008947 */ /* 0x000fea0003800000 */
[----:B------:R-:W-:-:S05]  /*b4b0*/  IMAD.MOV.U32 R3, RZ, RZ, 0x1 ;  /* 0x00000001ff037424 */ /* 0x000fca00078e00ff */
.L_x_3464:
[----:B------:R-:W0:Y:S04]  /*b4c0*/  SHFL.DOWN PT, R5, R24, R3, 0x1f ;  /* 0x08001f0318057589 */ /* 0x000e2800000e0000 */
[----:B------:R-:W1:Y:S04]  /*b4d0*/  SHFL.DOWN PT, R4, R25, R3, 0x1f ;  /* 0x08001f0319047589 */ /* 0x000e6800000e0000 */
[----:B------:R-:W2:Y:S04]  /*b4e0*/  SHFL.DOWN PT, R7, R26, R3, 0x1f ;  /* 0x08001f031a077589 */ /* 0x000ea800000e0000 */
[----:B------:R3:W4:Y:S02]  /*b4f0*/  SHFL.DOWN PT, R6, R27, R3, 0x1f ;  /* 0x08001f031b067589 */ /* 0x00072400000e0000 */
[----:B---3--:R-:W-:Y:S01]  /*b500*/  SHF.L.U32 R3, R3, 0x1, RZ ;  /* 0x0000000103037819 */ /* 0x008fe200000006ff */
[----:B0-----:R-:W-:-:S03]  /*b510*/  FADD.FTZ R24, R5, R24 ;  /* 0x0000001805187221 */ /* 0x001fc60000010000 */
[----:B------:R-:W-:Y:S01]  /*b520*/  ISETP.GE.AND P0, PT, R3, R0, PT ;  /* 0x000000000300720c */ /* 0x000fe20003f06270 */
[----:B-1----:R-:W-:Y:S02]  /*b530*/  FADD.FTZ R25, R4, R25 ;  /* 0x0000001904197221 */ /* 0x002fe40000010000 */
[----:B--2---:R-:W-:Y:S02]  /*b540*/  FADD.FTZ R26, R7, R26 ;  /* 0x0000001a071a7221 */ /* 0x004fe40000010000 */
[----:B----4-:R-:W-:-:S08]  /*b550*/  FADD.FTZ R27, R6, R27 ;  /* 0x0000001b061b7221 */ /* 0x010fd00000010000 */
[----:B------:R-:W-:Y:S05]  /*b560*/  @!P0 BRA `(.L_x_3464) ;  /* 0xffffff5000008947 */ /* 0x000fea000383ffff */
.L_x_3461:
[----:B------:R-:W-:Y:S01]  /*b570*/  ISETP.NE.AND P1, PT, RZ, c[0x0][0x33c], PT ;  /* 0x0000cf00ff007a0c */ /* 0x000fe20003f25270 */
[----:B------:R-:W-:Y:S01]  /*b580*/  IMAD.MOV.U32 R23, RZ, RZ, RZ ;  /* 0x000000ffff177224 */ /* 0x000fe200078e00ff */
        /* <DEDUP_REMOVED lines=202> */
.L_x_3465:
        /* <DEDUP_REMOVED lines=202> */
.L_x_3466:
        /* <DEDUP_REMOVED lines=204> */
.L_x_3467:
        /* <DEDUP_REMOVED lines=202> */
.L_x_3468:
        /* <DEDUP_REMOVED lines=217> */
.L_x_3470:
        /* <DEDUP_REMOVED lines=202> */
.L_x_3471:
        /* <DEDUP_REMOVED lines=204> */
.L_x_3472:
        /* <DEDUP_REMOVED lines=202> */
.L_x_3473:
        /* <DEDUP_REMOVED lines=11> */
.L_x_3475:
[----:B------:R-:W-:Y:S05]  /*11c70*/  BSYNC B0 ;  /* 0x0000000000007941 */ /* 0x000fea0003800000 */
.L_x_3474:
        /* <DEDUP_REMOVED lines=12> */
[----:B------:R0:W-:Y:S04]  /*11d40*/  STG.E [R8.64+0x4], R25 ;  /* 0x0000041908007986 */ /* 0x0001e8000c101924 */
[----:B------:R0:W-:Y:S04]  /*11d50*/  STG.E [R8.64+0x8], R26 ;  /* 0x0000081a08007986 */ /* 0x0001e8000c101924 */
[----:B------:R0:W-:Y:S02]  /*11d60*/  STG.E [R8.64+0xc], R27 ;  /* 0x00000c1b08007986 */ /* 0x0001e4000c101924 */
.L_x_3477:
[----:B------:R-:W-:Y:S05]  /*11d70*/  BSYNC B0 ;  /* 0x0000000000007941 */ /* 0x000fea0003800000 */
.L_x_3476:
        /* <DEDUP_REMOVED lines=31> */
.L_x_3479:
[----:B------:R-:W-:Y:S05]  /*11f70*/  BSYNC B0 ;  /* 0x0000000000007941 */ /* 0x000fea0003800000 */
.L_x_3478:
        /* <DEDUP_REMOVED lines=21> */
[----:B------:R-:W-:Y:S02]  /*120d0*/  MOV R27, c[0x0][0x164] ;  /* 0x00005900001b7a02 */ /* 0x000fe40000000f00 */
[----:B------:R-:W-:-:S13]  /*120e0*/  ISETP.GE.U32.AND P0, PT, R11, c[0x0][0x17c], PT ;  /* 0x00005f000b007a0c */ /* 0x000fda0003f06070 */
[----:B------:R-:W-:Y:S05]  /*120f0*/  @P0 BRA `(.L_x_3483) ;  /* 0x0000012000000947 */ /* 0x000fea0003800000 */
[----:B------:R-:W-:Y:S01]  /*12100*/  IMAD.MOV.U32 R25, RZ, RZ, c[0x0][0x164] ;  /* 0x00005900ff197624 */ /* 0x000fe200078e00ff */
[----:B------:R-:W-:Y:S01]  /*12110*/  MOV R26, c[0x0][0x164] ;  /* 0x00005900001a7a02 */ /* 0x000fe20000000f00 */
[----:B------:R-:W-:Y:S02]  /*12120*/  IMAD.MOV.U32 R27, RZ, RZ, c[0x0][0x164] ;  /* 0x00005900ff1b7624 */ /* 0x000fe400078e00ff */
.L_x_3484:
[----:B------:R-:W-:Y:S01]  /*12130*/  HFMA2.MMA R9, -RZ, RZ, 0, 9.5367431640625e-07 ;  /* 0x00000010ff097435 */ /* 0x000fe200000001ff */
[----:B------:R-:W-:-:S09]  /*12140*/  IMAD R8, R0, c[0x0][0x10], R11 ;  /* 0x0000040000087a24 */ /* 0x000fd200078e020b */
[----:B------:R-:W-:-:S05]  /*12150*/  IMAD.WIDE.U32 R8, R8, R9, c[0x0][0x558] ;  /* 0x0001560008087625 */ /* 0x000fca00078e0009 */
[----:B------:R-:W2:Y:S04]  /*12160*/  LDG.E R23, [R8.64] ;  /* 0x0000002408177981 */ /* 0x000ea8000c1e1900 */
[----:B------:R-:W3:Y:S04]  /*12170*/  LDG.E R10, [R8.64+0x4] ;  /* 0x00000424080a7981 */ /* 0x000ee8000c1e1900 */
[----:B------:R-:W4:Y:S04]  /*12180*/  LDG.E R29, [R8.64+0x8] ;  /* 0x00000824081d7981 */ /* 0x000f28000c1e1900 */
[----:B------:R-:W5:Y:S01]  /*12190*/  LDG.E R28, [R8.64+0xc] ;  /* 0x00000c24081c7981 */ /* 0x000f62000c1e1900 */
[----:B------:R-:W-:-:S04]  /*121a0*/  IMAD.MOV.U32 R30, RZ, RZ, c[0x0][0x0] ;  /* 0x00000000ff1e7624 */ /* 0x000fc800078e00ff */
[----:B------:R-:W-:-:S05]  /*121b0*/  IMAD R11, R30, c[0x0][0x4], R11 ;  /* 0x000001001e0b7a24 */ /* 0x000fca00078e020b */
[----:B------:R-:W-:Y:S01]  /*121c0*/  ISETP.GE.U32.AND P0, PT, R11, c[0x0][0x17c], PT ;  /* 0x00005f000b007a0c */ /* 0x000fe20003f06070 */
[----:B--2---:R-:W-:Y:S02]  /*121d0*/  FADD.FTZ R24, R23, R24 ;  /* 0x0000001817187221 */ /* 0x004fe40000010000 */
[----:B---3--:R-:W-:Y:S02]  /*121e0*/  FADD.FTZ R25, R10, R25 ;  /* 0x000000190a197221 */ /* 0x008fe40000010000 */
[----:B----4-:R-:W-:Y:S02]  /*121f0*/  FADD.FTZ R26, R29, R26 ;  /* 0x0000001a1d1a7221 */ /* 0x010fe40000010000 */
[----:B-----5:R-:W-:-:S06]  /*12200*/  FADD.FTZ R27, R28, R27 ;  /* 0x0000001b1c1b7221 */ /* 0x020fcc0000010000 */
[----:B------:R-:W-:Y:S05]  /*12210*/  @!P0 BRA `(.L_x_3484) ;  /* 0xffffff1000008947 */ /* 0x000fea000383ffff */
.L_x_3483:
[----:B------:R-:W-:Y:S05]  /*12220*/  BSYNC B1 ;  /* 0x0000000000017941 */ /* 0x000fea0003800000 */
.L_x_3482:
[----:B------:R-:W-:Y:S05]  /*12230*/  BRA `(.L_x_3485) ;  /* 0x0000018000007947 */ /* 0x000fea0003800000 */
.L_x_3481:
[----:B------:R-:W-:Y:S01]  /*12240*/  ISETP.GE.U32.AND P0, PT, R2, c[0x0][0x17c], PT ;  /* 0x00005f0002007a0c */ /* 0x000fe20003f06070 */
[----:B------:R-:W-:Y:S01]  /*12250*/  IMAD.MOV.U32 R26, RZ, RZ, c[0x0][0x164] ;  /* 0x00005900ff1a7624 */ /* 0x000fe200078e00ff */
[----:B------:R-:W-:Y:S02]  /*12260*/  MOV R25, c[0x0][0x164] ;  /* 0x0000590000197a02 */ /* 0x000fe40000000f00 */
[----:B------:R-:W-:-:S09]  /*12270*/  MOV R27, c[0x0][0x164] ;  /* 0x00005900001b7a02 */ /* 0x000fd20000000f00 */
[----:B------:R-:W-:Y:S05]  /*12280*/  @P0 BRA `(.L_x_3485) ;  /* 0x0000013000000947 */ /* 0x000fea0003800000 */
[----:B------:R-:W-:Y:S01]  /*12290*/  IMAD.MOV.U32 R11, RZ, RZ, R2 ;  /* 0x000000ffff0b7224 */ /* 0x000fe200078e0002 */
[----:B------:R-:W-:Y:S01]  /*122a0*/  MOV R25, c[0x0][0x164] ;  /* 0x0000590000197a02 */ /* 0x000fe20000000f00 */
[----:B------:R-:W-:Y:S01]  /*122b0*/  IMAD.MOV.U32 R26, RZ, RZ, c[0x0][0x164] ;  /* 0x00005900ff1a7624 */ /* 0x000fe200078e00ff */
[----:B------:R-:W-:Y:S02]  /*122c0*/  MOV R27, c[0x0][0x164] ;  /* 0x00005900001b7a02 */ /* 0x000fe40000000f00 */
.L_x_3486:
[----:B------:R-:W-:Y:S02]  /*122d0*/  IMAD R8, R0, c[0x0][0x10], R11 ;  /* 0x0000040000087a24 */ /* 0x000fe400078e020b */
[----:B------:R-:W-:Y:S02]  /*122e0*/  IMAD.MOV.U32 R9, RZ, RZ, 0x10 ;  /* 0x00000010ff097424 */ /* 0x000fe400078e00ff */
[----:B------:R-:W-:-:S04]  /*122f0*/  IMAD R8, R8, c[0x0][0x0], R17 ;  /* 0x0000000008087a24 */ /* 0x000fc800078e0211 */
[----:B------:R-:W-:-:S05]  /*12300*/  IMAD.WIDE.U32 R8, R8, R9, c[0x0][0x558] ;  /* 0x0001560008087625 */ /* 0x000fca00078e0009 */
[----:B------:R-:W2:Y:S04]  /*12310*/  LDG.E R23, [R8.64] ;  /* 0x0000002408177981 */ /* 0x000ea8000c1e1900 */
[----:B------:R-:W3:Y:S04]  /*12320*/  LDG.E R10, [R8.64+0x4] ;  /* 0x00000424080a7981 */ /* 0x000ee8000c1e1900 */
[----:B------:R-:W4:Y:S04]  /*12330*/  LDG.E R29, [R8.64+0x8] ;  /* 0x00000824081d7981 */ /* 0x000f28000c1e1900 */
[----:B------:R-:W5:Y:S01]  /*12340*/  LDG.E R28, [R8.64+0xc] ;  /* 0x00000c24081c7981 */ /* 0x000f62000c1e1900 */
[----:B------:R-:W-:-:S04]  /*12350*/  IADD3 R11, R11, c[0x0][0x4], RZ ;  /* 0x000001000b0b7a10 */ /* 0x000fc80007ffe0ff */
[----:B------:R-:W-:Y:S01]  /*12360*/  ISETP.GE.U32.AND P0, PT, R11, c[0x0][0x17c], PT ;  /* 0x00005f000b007a0c */ /* 0x000fe20003f06070 */
[----:B--2---:R-:W-:Y:S02]  /*12370*/  FADD.FTZ R24, R23, R24 ;  /* 0x0000001817187221 */ /* 0x004fe40000010000 */
[----:B---3--:R-:W-:Y:S02]  /*12380*/  FADD.FTZ R25, R10, R25 ;  /* 0x000000190a197221 */ /* 0x008fe40000010000 */
[----:B----4-:R-:W-:Y:S02]  /*12390*/  FADD.FTZ R26, R29, R26 ;  /* 0x0000001a1d1a7221 */ /* 0x010fe40000010000 */
[----:B-----5:R-:W-:-:S06]  /*123a0*/  FADD.FTZ R27, R28, R27 ;  /* 0x0000001b1c1b7221 */ /* 0x020fcc0000010000 */
[----:B------:R-:W-:Y:S05]  /*123b0*/  @!P0 BRA `(.L_x_3486) ;  /* 0xffffff1000008947 */ /* 0x000fea000383ffff */
.L_x_3485:
[----:B------:R-:W-:Y:S05]  /*123c0*/  BSYNC B0 ;  /* 0x0000000000007941 */ /* 0x000fea0003800000 */
.L_x_3480:
[----:B------:R-:W-:Y:S01]  /*123d0*/  IMAD R0, R2, c[0x0][0x0], R17 ;  /* 0x0000000002007a24 */ /* 0x000fe200078e0211 */
[----:B------:R-:W-:Y:S01]  /*123e0*/  ULDC UR4, c[0x0][0x4] ;  /* 0x0000010000047ab9 */ /* 0x000fe20000000800 */
[----:B------:R-:W-:Y:S01]  /*123f0*/  ISETP.NE.AND P2, PT, RZ, c[0x0][0x180], PT ;  /* 0x00006000ff007a0c */ /* 0x000fe20003f45270 */
[----:B------:R-:W-:Y:S02]  /*12400*/  USHF.R.U32.HI UR4, URZ, 0x1, UR4 ;  /* 0x000000013f047899 */ /* 0x000fe40008011604 */
[----:B------:R0:W-:Y:S04]  /*12410*/  STS.128 [R0.X16+0x10], R24 ;  /* 0x0000101800007388 */ /* 0x0001e8000000cc00 */
[----:B------:R-:W-:-:S13]  /*12420*/  ISETP.NE.AND P0, PT, RZ, UR4, PT ;  /* 0x00000004ff007c0c */ /* 0x000fda000bf05270 */
[----:B------:R-:W-:Y:S05]  /*12430*/  @!P0 BRA `(.L_x_3487) ;  /* 0x000000f000008947 */ /* 0x000fea0003800000 */
[----:B0-----:R-:W-:-:S05]  /*12440*/  MOV R23, UR4 ;  /* 0x0000000400177c02 */ /* 0x001fca0008000f00 */
.L_x_3488:
[----:B------:R-:W-:Y:S01]  /*12450*/  IMAD.IADD R8, R2, 0x1, R23 ;  /* 0x0000000102087824 */ /* 0x000fe200078e0217 */
[----:B------:R-:W-:Y:S04]  /*12460*/  BAR.SYNC.DEFER_BLOCKING 0x0 ;  /* 0x0000000000007b1d */ /* 0x000fe80000010000 */
        /* <DEDUP_REMOVED lines=12> */
.L_x_3487:
[----:B0-----:R-:W-:Y:S01]  /*12530*/  LEA R23, R0, 0x10, 0x4 ;  /* 0x0000001000177811 */ /* 0x001fe200078e20ff */
[----:B------:R-:W-:Y:S05]  /*12540*/  @!P2 BRA `(.L_x_3489) ;  /* 0x000002900000a947 */ /* 0x000fea0003800000 */
[----:B------:R-:W-:Y:S01]  /*12550*/  MOV R8, c[0x0][0x0] ;  /* 0x0000000000087a02 */ /* 0x000fe20000000f00 */
[----:B------:R-:W-:-:S03]  /*12560*/  IMAD.MOV.U32 R2, RZ, RZ, c[0x0][0x0] ;  /* 0x00000000ff027624 */ /* 0x000fc600078e00ff */
[----:B------:R-:W-:-:S13]  /*12570*/  ISETP.GT.AND P0, PT, R8, 0x20, PT ;  /* 0x000000200800780c */ /* 0x000fda0003f04270 */
[----:B------:R-:W-:Y:S05]  /*12580*/  @!P0 BRA `(.L_x_3490) ;  /* 0x0000016000008947 */ /* 0x000fea0003800000 */
[----:B------:R-:W-:Y:S01]  /*12590*/  LEA.HI R8, R8, c[0x0][0x0], RZ, 0x1 ;  /* 0x0000000008087a11 */ /* 0x000fe200078f08ff */
[----:B------:R0:W-:Y:S01]  /*125a0*/  STS.128 [R0.X16+0x10], R24 ;  /* 0x0000101800007388 */ /* 0x0001e2000000cc00 */
[----:B------:R-:W-:Y:S02]  /*125b0*/  HFMA2.MMA R2, -RZ, RZ, 0, 1.9073486328125e-06 ;  /* 0x00000020ff027435 */ /* 0x000fe400000001ff */
[----:B------:R-:W-:-:S04]  /*125c0*/  SHF.R.S32.HI R8, RZ, 0x1, R8 ;  /* 0x00000001ff087819 */ /* 0x000fc80000011408 */
[----:B------:R-:W-:-:S13]  /*125d0*/  ISETP.GE.AND P0, PT, R8, 0x20, PT ;  /* 0x000000200800780c */ /* 0x000fda0003f06270 */
[----:B------:R-:W-:Y:S05]  /*125e0*/  @!P0 BRA `(.L_x_3490) ;  /* 0x0000010000008947 */ /* 0x000fea0003800000 */
[----:B0-----:R-:W-:-:S05]  /*125f0*/  IMAD.MOV.U32 R2, RZ, RZ, R8 ;  /* 0x000000ffff027224 */ /* 0x001fca00078e0008 */
.L_x_3491:
[----:B------:R-:W-:Y:S01]  /*12600*/  IADD3 R8, R17, R2, RZ ;  /* 0x0000000211087210 */ /* 0x000fe20007ffe0ff */
[----:B------:R-:W-:Y:S03]  /*12610*/  BAR.SYNC.DEFER_BLOCKING 0x0 ;  /* 0x0000000000007b1d */ /* 0x000fe60000010000 */
[----:B------:R-:W-:-:S04]  /*12620*/  ISETP.GE.U32.AND P0, PT, R8, c[0x0][0x0], PT ;  /* 0x0000000008007a0c */ /* 0x000fc80003f06070 */
[----:B------:R-:W-:-:S13]  /*12630*/  ISETP.GE.U32.OR P0, PT, R17, R2, P0 ;  /* 0x000000021100720c */ /* 0x000fda0000706470 */
[----:B------:R-:W-:Y:S01]  /*12640*/  @!P0 IMAD R8, R2, 0x10, R23 ;  /* 0x0000001002088824 */ /* 0x000fe200078e0217 */
[----:B------:R-:W-:-:S05]  /*12650*/  SHF.R.S32.HI R2, RZ, 0x1, R2 ;  /* 0x00000001ff027819 */ /* 0x000fca0000011402 */
        /* <DEDUP_REMOVED lines=8> */
[----:B------:R-:W-:-:S03]  /*126e0*/  MOV R2, 0x20 ;  /* 0x0000002000027802 */ /* 0x000fc60000000f00 */
.L_x_3490:
[----:B0-----:R-:W-:Y:S01]  /*126f0*/  BAR.SYNC.DEFER_BLOCKING 0x0 ;  /* 0x0000000000007b1d */ /* 0x001fe20000010000 */
[----:B------:R-:W-:-:S13]  /*12700*/  ISETP.GE.AND P0, PT, R2, 0x2, PT ;  /* 0x000000020200780c */ /* 0x000fda0003f06270 */
[----:B------:R-:W-:Y:S05]  /*12710*/  @!P0 BRA `(.L_x_3489) ;  /* 0x000000c000008947 */ /* 0x000fea0003800000 */
[----:B------:R-:W-:-:S05]  /*12720*/  IMAD.MOV.U32 R9, RZ, RZ, 0x1 ;  /* 0x00000001ff097424 */ /* 0x000fca00078e00ff */
.L_x_3492:
        /* <DEDUP_REMOVED lines=11> */
.L_x_3489:
        /* <DEDUP_REMOVED lines=10> */
[----:B------:R-:W3:Y:S04]  /*12880*/  LDG.E R0, [R4.64+0x4] ;  /* 0x0000042404007981 */ /* 0x000ee8000c1e1900 */
[----:B------:R-:W4:Y:S04]  /*12890*/  LDG.E R7, [R4.64+0x8] ;  /* 0x0000082404077981 */ /* 0x000f28000c1e1900 */
[----:B------:R-:W5:Y:S01]  /*128a0*/  LDG.E R2, [R4.64+0xc] ;  /* 0x00000c2404027981 */ /* 0x000f62000c1e1900 */
[----:B--2---:R-:W-:-:S02]  /*128b0*/  FADD.FTZ R24, R24, R3 ;  /* 0x0000000318187221 */ /* 0x004fc40000010000 */
[----:B---3--:R-:W-:Y:S02]  /*128c0*/  FADD.FTZ R25, R25, R0 ;  /* 0x0000000019197221 */ /* 0x008fe40000010000 */
[----:B----4-:R-:W-:Y:S02]  /*128d0*/  FADD.FTZ R26, R26, R7 ;  /* 0x000000071a1a7221 */ /* 0x010fe40000010000 */
[----:B-----5:R-:W-:Y:S02]  /*128e0*/  FADD.FTZ R27, R27, R2 ;  /* 0x000000021b1b7221 */ /* 0x020fe40000010000 */
.L_x_3494:
        /* <DEDUP_REMOVED lines=24> */
.L_x_3496:
        /* <DEDUP_REMOVED lines=24> */
.L_x_3497:
        /* <DEDUP_REMOVED lines=24> */
.L_x_3498:
        /* <DEDUP_REMOVED lines=24> */
.L_x_3499:
[----:B------:R-:W-:-:S05]  /*12ef0*/  IADD3 R16, P0, R16, c[0x0][0x540], RZ ;  /* 0x0001500010107a10 */ /* 0x000fca0007f1e0ff */
[----:B------:R-:W-:-:S05]  /*12f00*/  IMAD.X R17, RZ, RZ, c[0x0][0x544], P0 ;  /* 0x00015100ff117624 */ /* 0x000fca00000e06ff */
[----:B------:R-:W-:Y:S01]  /*12f10*/  STG.E [R16.64], R27 ;  /* 0x0000001b10007986 */ /* 0x000fe2000c101924 */
[----:B------:R-:W-:Y:S05]  /*12f20*/  EXIT ;  /* 0x000000000000794d */ /* 0x000fea0003800000 */
.L_x_3495:
[----:B------:R-:W-:Y:S04]  /*12f30*/  STG.E [R4.64], R24 ;  /* 0x0000001804007986 */ /* 0x000fe8000c101924 */
[----:B------:R-:W-:Y:S04]  /*12f40*/  STG.E [R4.64+0x4], R25 ;  /* 0x0000041904007986 */ /* 0x000fe8000c101924 */
[----:B------:R-:W-:Y:S04]  /*12f50*/  STG.E [R4.64+0x8], R26 ;  /* 0x0000081a04007986 */ /* 0x000fe8000c101924 */
[----:B------:R-:W-:Y:S01]  /*12f60*/  STG.E [R4.64+0xc], R27 ;  /* 0x00000c1b04007986 */ /* 0x000fe2000c101924 */
[----:B------:R-:W-:Y:S05]  /*12f70*/  EXIT ;  /* 0x000000000000794d */ /* 0x000fea0003800000 */
.L_x_3493:
[----:B------:R-:W-:Y:S01]  /*12f80*/  ISETP.NE.AND P0, PT, RZ, UR38, PT ;  /* 0x00000026ff007c0c */ /* 0x000fe2000bf05270 */
[----:B------:R-:W-:-:S02]  /*12f90*/  ULDC.U8 UR4, c[0x0][0x571] ;  /* 0x00015c4000047ab9 */ /* 0x000fc40000000000 */
[----:B------:R-:W-:-:S10]  /*12fa0*/  ISETP.NE.AND P1, PT, RZ, UR4, PT ;  /* 0x00000004ff007c0c */ /* 0x000fd4000bf25270 */
[----:B------:R-:W-:Y:S05]  /*12fb0*/  @!P0 BRA `(.L_x_3500) ;  /* 0x0000008000008947 */ /* 0x000fea0003800000 */
[----:B------:R-:W2:Y:S04]  /*12fc0*/  LDG.E R3, [R6.64] ;  /* 0x0000002406037981 */ /* 0x000ea8000c1e1900 */
[----:B------:R-:W3:Y:S04]  /*12fd0*/  LDG.E R0, [R12.64] ;  /* 0x000000240c007981 */ /* 0x000ee8000c1e1900 */
[----:B------:R-:W4:Y:S04]  /*12fe0*/  LDG.E R5, [R14.64] ;  /* 0x000000240e057981 */ /* 0x000f28000c1e1900 */
[----:B------:R-:W5:Y:S01]  /*12ff0*/  LDG.E R2, [R20.64] ;  /* 0x0000002414027981 */ /* 0x000f62000c1e1900 */
[----:B--2---:R-:W-:-:S02]  /*13000*/  FADD.FTZ R24, R24, R3 ;  /* 0x0000000318187221 */ /* 0x004fc40000010000 */
[----:B---3--:R-:W-:Y:S02]  /*13010*/  FADD.FTZ R25, R25, R0 ;  /* 0x0000000019197221 */ /* 0x008fe40000010000 */
[----:B----4-:R-:W-:Y:S02]  /*13020*/  FADD.FTZ R26, R26, R5 ;  /* 0x000000051a1a7221 */ /* 0x010fe40000010000 */
[----:B-----5:R-:W-:Y:S02]  /*13030*/  FADD.FTZ R27, R27, R2 ;  /* 0x000000021b1b7221 */ /* 0x020fe40000010000 */
.L_x_3500:
        /* <DEDUP_REMOVED lines=24> */
.L_x_3502:
        /* <DEDUP_REMOVED lines=24> */
.L_x_3503:
        /* <DEDUP_REMOVED lines=24> */
.L_x_3504:
        /* <DEDUP_REMOVED lines=24> */
.L_x_3505:
[----:B------:R-:W-:-:S04]  /*13640*/  IADD3 R16, P0, R16, c[0x0][0x540], RZ ;  /* 0x0001500010107a10 */ /* 0x000fc80007f1e0ff */
[----:B------:R-:W-:-:S05]  /*13650*/  IADD3.X R17, RZ, c[0x0][0x544], RZ, P0, !PT ;  /* 0x00015100ff117a10 */ /* 0x000fca00007fe4ff */
[----:B------:R-:W-:Y:S01]  /*13660*/  STG.E [R16.64], R27 ;  /* 0x0000001b10007986 */ /* 0x000fe2000c101924 */
[----:B------:R-:W-:Y:S05]  /*13670*/  EXIT ;  /* 0x000000000000794d */ /* 0x000fea0003800000 */
.L_x_3501:
[----:B------:R-:W-:Y:S04]  /*13680*/  STG.E [R6.64], R24 ;  /* 0x0000001806007986 */ /* 0x000fe8000c101924 */
[----:B------:R-:W-:Y:S04]  /*13690*/  STG.E [R12.64], R25 ;  /* 0x000000190c007986 */ /* 0x000fe8000c101924 */
[----:B------:R-:W-:Y:S04]  /*136a0*/  STG.E [R14.64], R26 ;  /* 0x0000001a0e007986 */ /* 0x000fe8000c101924 */
[----:B------:R-:W-:Y:S01]  /*136b0*/  STG.E [R20.64], R27 ;  /* 0x0000001b14007986 */ /* 0x000fe2000c101924 */
[----:B------:R-:W-:Y:S05]  /*136c0*/  EXIT ;  /* 0x000000000000794d */ /* 0x000fea0003800000 */
.L_x_3469:
        /* <DEDUP_REMOVED lines=24> */
.L_x_3507:
        /* <DEDUP_REMOVED lines=24> */
.L_x_3509:
        /* <DEDUP_REMOVED lines=24> */
.L_x_3510:
        /* <DEDUP_REMOVED lines=24> */
.L_x_3511:
        /* <DEDUP_REMOVED lines=24> */
.L_x_3512:
[----:B------:R-:W-:-:S05]  /*13e50*/  IADD3 R16, P0, R16, c[0x0][0x540], RZ ;  /* 0x0001500010107a10 */ /* 0x000fca0007f1e0ff */
[----:B------:R-:W-:-:S05]  /*13e60*/  IMAD.X R17, RZ, RZ, c[0x0][0x544], P0 ;  /* 0x00015100ff117624 */ /* 0x000fca00000e06ff */
[----:B------:R-:W-:Y:S01]  /*13e70*/  STG.E [R16.64], R27 ;  /* 0x0000001b10007986 */ /* 0x000fe2000c101924 */
[----:B------:R-:W-:Y:S05]  /*13e80*/  EXIT ;  /* 0x000000000000794d */ /* 0x000fea0003800000 */
.L_x_3508:
[----:B------:R-:W-:Y:S04]  /*13e90*/  STG.E [R4.64], R24 ;  /* 0x0000001804007986 */ /* 0x000fe8000c101924 */
[----:B------:R-:W-:Y:S04]  /*13ea0*/  STG.E [R4.64+0x4], R25 ;  /* 0x0000041904007986 */ /* 0x000fe8000c101924 */
[----:B------:R-:W-:Y:S04]  /*13eb0*/  STG.E [R4.64+0x8], R26 ;  /* 0x0000081a04007986 */ /* 0x000fe8000c101924 */
[----:B------:R-:W-:Y:S01]  /*13ec0*/  STG.E [R4.64+0xc], R27 ;  /* 0x00000c1b04007986 */ /* 0x000fe2000c101924 */
[----:B------:R-:W-:Y:S05]  /*13ed0*/  EXIT ;  /* 0x000000000000794d */ /* 0x000fea0003800000 */
.L_x_3506:
[----:B0-----:R-:W-:Y:S01]  /*13ee0*/  ISETP.NE.AND P0, PT, R0, RZ, PT ;  /* 0x000000ff0000720c */ /* 0x001fe20003f05270 */
        /* <DEDUP_REMOVED lines=11> */
.L_x_3513:
        /* <DEDUP_REMOVED lines=24> */
.L_x_3515:
        /* <DEDUP_REMOVED lines=24> */
.L_x_3516:
        /* <DEDUP_REMOVED lines=24> */
.L_x_3517:
        /* <DEDUP_REMOVED lines=24> */
.L_x_3518:
[----:B------:R-:W-:-:S04]  /*145a0*/  IADD3 R16, P0, R16, c[0x0][0x540], RZ ;  /* 0x0001500010107a10 */ /* 0x000fc80007f1e0ff */
[----:B------:R-:W-:-:S05]  /*145b0*/  IADD3.X R17, RZ, c[0x0][0x544], RZ, P0, !PT ;  /* 0x00015100ff117a10 */ /* 0x000fca00007fe4ff */
[----:B------:R-:W-:Y:S01]  /*145c0*/  STG.E [R16.64], R27 ;  /* 0x0000001b10007986 */ /* 0x000fe2000c101924 */
[----:B------:R-:W-:Y:S05]  /*145d0*/  EXIT ;  /* 0x000000000000794d */ /* 0x000fea0003800000 */
.L_x_3514:
[----:B------:R-:W-:Y:S04]  /*145e0*/  STG.E [R6.64], R24 ;  /* 0x0000001806007986 */ /* 0x000fe8000c101924 */
[----:B------:R-:W-:Y:S04]  /*145f0*/  STG.E [R8.64], R25 ;  /* 0x0000001908007986 */ /* 0x000fe8000c101924 */
[----:B------:R-:W-:Y:S04]  /*14600*/  STG.E [R10.64], R26 ;  /* 0x0000001a0a007986 */ /* 0x000fe8000c101924 */
[----:B------:R-:W-:Y:S01]  /*14610*/  STG.E [R12.64], R27 ;  /* 0x0000001b0c007986 */ /* 0x000fe2000c101924 */
[----:B------:R-:W-:Y:S05]  /*14620*/  EXIT ;  /* 0x000000000000794d */ /* 0x000fea0003800000 */
.L_x_3519:
        /* <DEDUP_REMOVED lines=13> */
.L_x_9899:


//--------------------- .text._ZN2at6native13reduce_kernelILi512ELi1ENS0_8ReduceOpIN3c108BFloat16ENS0_9NanSumOpsIfS4_EEjS4_Li4ELi4EEEEEvT1_ --------------------------
	.section	.text._ZN2at6native13reduce_kernelILi512ELi1ENS0_8ReduceOpIN3c108BFloat16ENS0_9NanSumOpsIfS4_EEjS4_Li4ELi4EEEEEvT1_,"ax",@progbits
	.sectioninfo	@"SHI_REGISTERS=28"
	.align	128
        .global         _ZN2at6native13reduce_kernelILi512ELi1ENS0_8ReduceOpIN3c108BFloat16ENS0_9NanSumOpsIfS4_EEjS4_Li4ELi4EEEEEvT1_
        .type           _ZN2at6native13reduce_kernelILi512ELi1ENS0_8ReduceOpIN3c108BFloat16ENS0_9NanSumOpsIfS4_EEjS4_Li4ELi4EEEEEvT1_,@function
        .size           _ZN2at6native13reduce_kernelILi512ELi1ENS0_8ReduceOpIN3c108BFloat16ENS0_9NanSumOpsIfS4_EEjS4_Li4ELi4EEEEEvT1_,(.L_x_9844 - _ZN2at6native13reduce_kernelILi512ELi1ENS0_8ReduceOpIN3c108BFloat16ENS0_9NanSumOpsIfS4_EEjS4_Li4ELi4EEEEEvT1_)
        .other          _ZN2at6native13reduce_kernelILi512ELi1ENS0_8ReduceOpIN3c108BFloat16ENS0_9NanSumOpsIfS4_EEjS4_Li4ELi4EEEEEvT1_,@"STO_CUDA_ENTRY STV_DEFAULT"
_ZN2at6native13reduce_kernelILi512ELi1ENS0_8ReduceOpIN3c108BFloat16ENS0_9NanSumOpsIfS4_EEjS4_Li4ELi4EEEEEvT1_:
.text._ZN2at6native13reduce_kernelILi512ELi1ENS0_8ReduceOpIN3c108BFloat16ENS0_9NanSumOpsIfS4_EEjS4_Li4ELi4EEEEEvT1_:
        /* <DEDUP_REMOVED lines=208> */
.L_x_3520:
        /* <DEDUP_REMOVED lines=40> */
.L_x_3529:
[----:B------:R-:W-:Y:S05]  /*0f80*/  BSYNC B3 ;  /* 0x0000000000037941 */ /* 0x000fea0003800000 */
.L_x_3528:
[----:B------:R-:W-:-:S04]  /*0f90*/  PRMT R3, R3, 0x9910, RZ ;  /* 0x0000991003037816 */ /* 0x000fc800000000ff */
[----:B------:R-:W-:-:S13]  /*0fa0*/  ISETP.NE.AND P0, PT, R3, RZ, PT ;  /* 0x000000ff0300720c */ /* 0x000fda0003f05270 */
[----:B------:R-:W-:Y:S05]  /*0fb0*/  @!P0 BRA `(.L_x_3527) ;  /* 0x000000a000008947 */ /* 0x000fea0003800000 */
[----:B------:R-:W-:-:S05]  /*0fc0*/  IADD3 R3, P0, R23, -R6, RZ ;  /* 0x8000000617037210 */ /* 0x000fca0007f1e0ff */
[----:B------:R-:W-:Y:S01]  /*0fd0*/  IMAD.X R0, RZ, RZ, -0x1, P0 ;  /* 0xffffffffff007424 */ /* 0x000fe200000e06ff */
[----:B------:R-:W-:-:S04]  /*0fe0*/  LEA R4, P0, R3, R14, 0x1 ;  /* 0x0000000e03047211 */ /* 0x000fc800078008ff */
[----:B------:R-:W-:-:S05]  /*0ff0*/  LEA.HI.X R5, R3, R15, R0, 0x1, P0 ;  /* 0x0000000f03057211 */ /* 0x000fca00000f0c00 */
[----:B------:R-:W2:Y:S01]  /*1000*/  LDG.E.U16 R0, [R4.64] ;  /* 0x0000002404007981 */ /* 0x000ea2000c1e1500 */
[----:B------:R-:W-:Y:S02]  /*1010*/  MOV R3, RZ ;  /* 0x000000ff00037202 */ /* 0x000fe40000000f00 */
[----:B--2---:R-:W-:-:S04]  /*1020*/  PRMT R0, RZ, 0x5410, R0 ;  /* 0x00005410ff007816 */ /* 0x004fc80000000000 */
[----:B------:R-:W-:-:S13]  /*1030*/  FSETP.GTU.FTZ.AND P0, PT, |R0|, +INF , PT ;  /* 0x7f8000000000780b */ /* 0x000fda0003f1c200 */
[----:B------:R-:W-:-:S04]  /*1040*/  @!P0 IMAD.MOV.U32 R3, RZ, RZ, R0 ;  /* 0x000000ffff038224 */ /* 0x000fc800078e0000 */
[----:B------:R-:W-:Y:S02]  /*1050*/  FADD.FTZ R0, R3, c[0x0][0x164] ;  /* 0x0000590003007621 */ /* 0x000fe40000010000 */
.L_x_3527:
[----:B------:R-:W-:Y:S05]  /*1060*/  BSYNC B2 ;  /* 0x0000000000027941 */ /* 0x000fea0003800000 */
.L_x_3526:
[C---:B------:R-:W-:Y:S02]  /*1070*/  IADD3 R3, P0, -R6.reuse, 0x4, RZ ;  /* 0x0000000406037810 */ /* 0x040fe40007f1e1ff */
[----:B------:R-:W-:Y:S02]  /*1080*/  IADD3 R5, R6, c[0x0][0x16c], RZ ;  /* 0x00005b0006057a10 */ /* 0x000fe40007ffe0ff */
[----:B------:R-:W-:Y:S02]  /*1090*/  LEA R14, P1, R3, R14, 0x1 ;  /* 0x0000000e030e7211 */ /* 0x000fe400078208ff */
[----:B------:R-:W-:Y:S02]  /*10a0*/  IADD3.X R4, RZ, -0x1, RZ, P0, !PT ;  /* 0xffffffffff047810 */ /* 0x000fe400007fe4ff */
[----:B------:R-:W-:Y:S02]  /*10b0*/  IADD3 R5, R5, -0x4, RZ ;  /* 0xfffffffc05057810 */ /* 0x000fe40007ffe0ff */
[----:B------:R-:W-:-:S02]  /*10c0*/  LEA.HI.X R15, R3, R15, R4, 0x1, P1 ;  /* 0x0000000f030f7211 */ /* 0x000fc400008f0c04 */
.L_x_3525:
[----:B------:R-:W-:Y:S05]  /*10d0*/  BSYNC B1 ;  /* 0x0000000000017941 */ /* 0x000fea0003800000 */
.L_x_3524:
        /* <DEDUP_REMOVED lines=11> */
.L_x_3532:
[----:B------:R-:W-:-:S06]  /*1190*/  IMAD.WIDE.U32 R6, R21, 0x8, R14 ;  /* 0x0000000815067825 */ /* 0x000fcc00078e000e */
[----:B------:R-:W2:Y:S01]  /*11a0*/  LDG.E.64 R6, [R6.64] ;  /* 0x0000002406067981 */ /* 0x000ea2000c1e1b00 */
[----:B------:R-:W-:-:S04]  /*11b0*/  IADD3 R21, R21, c[0x0][0x174], RZ ;  /* 0x00005d0015157a10 */ /* 0x000fc80007ffe0ff */
[----:B------:R-:W-:-:S04]  /*11c0*/  LEA R10, R21, 0x3, 0x2 ;  /* 0x00000003150a7811 */ /* 0x000fc800078e10ff */
[----:B------:R-:W-:Y:S02]  /*11d0*/  ISETP.GE.U32.AND P6, PT, R10, R5, PT ;  /* 0x000000050a00720c */ /* 0x000fe40003fc6070 */
[----:B------:R-:W-:Y:S01]  /*11e0*/  CS2R R10, SRZ ;  /* 0x00000000000a7805 */ /* 0x000fe2000001ff00 */
[--C-:B--2---:R-:W-:Y:S02]  /*11f0*/  PRMT R13, RZ, 0x5410, R6.reuse ;  /* 0x00005410ff0d7816 */ /* 0x104fe40000000006 */
[--C-:B------:R-:W-:Y:S02]  /*1200*/  PRMT R18, RZ, 0x5410, R7.reuse ;  /* 0x00005410ff127816 */ /* 0x100fe40000000007 */
[----:B------:R-:W-:Y:S02]  /*1210*/  PRMT R8, RZ, 0x7610, R6 ;  /* 0x00007610ff087816 */ /* 0x000fe40000000006 */
[----:B------:R-:W-:Y:S02]  /*1220*/  PRMT R12, RZ, 0x7610, R7 ;  /* 0x00007610ff0c7816 */ /* 0x000fe40000000007 */
[----:B------:R-:W-:Y:S01]  /*1230*/  FSETP.GTU.FTZ.AND P2, PT, |R13|, +INF , PT ;  /* 0x7f8000000d00780b */ /* 0x000fe20003f5c200 */
[----:B------:R-:W-:Y:S01]  /*1240*/  CS2R R6, SRZ ;  /* 0x0000000000067805 */ /* 0x000fe2000001ff00 */
[----:B------:R-:W-:-:S02]  /*1250*/  FSETP.GTU.FTZ.AND P4, PT, |R18|, +INF , PT ;  /* 0x7f8000001200780b */ /* 0x000fc40003f9c200 */
[----:B------:R-:W-:Y:S02]  /*1260*/  FSETP.GTU.FTZ.AND P3, PT, |R8|, +INF , PT ;  /* 0x7f8000000800780b */ /* 0x000fe40003f7c200 */
[----:B------:R-:W-:-:S07]  /*1270*/  FSETP.GTU.FTZ.AND P5, PT, |R12|, +INF , PT ;  /* 0x7f8000000c00780b */ /* 0x000fce0003fbc200 */
[----:B------:R-:W-:Y:S02]  /*1280*/  @!P2 MOV R7, R13 ;  /* 0x0000000d0007a202 */ /* 0x000fe40000000f00 */
[----:B------:R-:W-:Y:S02]  /*1290*/  @!P4 MOV R11, R18 ;  /* 0x00000012000bc202 */ /* 0x000fe40000000f00 */
[----:B------:R-:W-:Y:S02]  /*12a0*/  @!P3 IMAD.MOV.U32 R6, RZ, RZ, R8 ;  /* 0x000000ffff06b224 */ /* 0x000fe400078e0008 */
[----:B------:R-:W-:Y:S02]  /*12b0*/  @!P5 IMAD.MOV.U32 R10, RZ, RZ, R12 ;  /* 0x000000ffff0ad224 */ /* 0x000fe400078e000c */
[----:B------:R-:W-:Y:S02]  /*12c0*/  FADD.FTZ R0, R7, R0 ;  /* 0x0000000007007221 */ /* 0x000fe40000010000 */
[----:B------:R-:W-:-:S02]  /*12d0*/  FADD.FTZ R3, R6, R3 ;  /* 0x0000000306037221 */ /* 0x000fc40000010000 */
[----:B------:R-:W-:Y:S02]  /*12e0*/  FADD.FTZ R4, R11, R4 ;  /* 0x000000040b047221 */ /* 0x000fe40000010000 */
[----:B------:R-:W-:Y:S01]  /*12f0*/  FADD.FTZ R9, R10, R9 ;  /* 0x000000090a097221 */ /* 0x000fe20000010000 */
[----:B------:R-:W-:Y:S05]  /*1300*/  @!P6 BRA `(.L_x_3532) ;  /* 0xfffffe800000e947 */ /* 0x000fea000383ffff */
.L_x_3531:
[----:B------:R-:W-:Y:S05]  /*1310*/  BSYNC B1 ;  /* 0x0000000000017941 */ /* 0x000fea0003800000 */
.L_x_3530:
        /* <DEDUP_REMOVED lines=8> */
.L_x_3534:
[----:B------:R-:W-:Y:S05]  /*13a0*/  BSYNC B1 ;  /* 0x0000000000017941 */ /* 0x000fea0003800000 */
.L_x_3533:
        /* <DEDUP_REMOVED lines=8> */
[----:B------:R-:W-:-:S05]  /*1430*/  IMAD.WIDE R14, R2, 0x2, R14 ;  /* 0x00000002020e7825 */ /* 0x000fca00078e020e */
[----:B------:R-:W2:Y:S01]  /*1440*/  LDG.E.U16 R2, [R14.64] ;  /* 0x000000240e027981 */ /* 0x000ea2000c1e1500 */
[----:B------:R-:W-:Y:S02]  /*1450*/  MOV R5, RZ ;  /* 0x000000ff00057202 */ /* 0x000fe40000000f00 */
[----:B--2---:R-:W-:-:S04]  /*1460*/  PRMT R2, RZ, 0x5410, R2 ;  /* 0x00005410ff027816 */ /* 0x004fc80000000002 */
[----:B------:R-:W-:-:S13]  /*1470*/  FSETP.GTU.FTZ.AND P0, PT, |R2|, +INF , PT ;  /* 0x7f8000000200780b */ /* 0x000fda0003f1c200 */
[----:B------:R-:W-:-:S04]  /*1480*/  @!P0 IMAD.MOV.U32 R5, RZ, RZ, R2 ;  /* 0x000000ffff058224 */ /* 0x000fc800078e0002 */
[----:B------:R-:W-:Y:S02]  /*1490*/  FADD.FTZ R0, R0, R5 ;  /* 0x0000000500007221 */ /* 0x000fe40000010000 */
.L_x_3536:
[----:B------:R-:W-:Y:S05]  /*14a0*/  BSYNC B1 ;  /* 0x0000000000017941 */ /* 0x000fea0003800000 */
.L_x_3535:
[----:B------:R-:W-:-:S04]  /*14b0*/  FADD.FTZ R3, R3, R0 ;  /* 0x0000000003037221 */ /* 0x000fc80000010000 */
[----:B------:R-:W-:-:S04]  /*14c0*/  FADD.FTZ R4, R3, R4 ;  /* 0x0000000403047221 */ /* 0x000fc80000010000 */
[----:B------:R-:W-:Y:S01]  /*14d0*/  FADD.FTZ R9, R4, R9 ;  /* 0x0000000904097221 */ /* 0x000fe20000010000 */
[----:B------:R-:W-:Y:S05]  /*14e0*/  BRA `(.L_x_3522) ;  /* 0x00007fd000007947 */ /* 0x000fea0003800000 */
.L_x_3523:
        /* <DEDUP_REMOVED lines=8> */
[----:B------:R-:W-:-:S04]  /*1570*/  IMAD.MOV.U32 R9, RZ, RZ, c[0x0][0x164] ;  /* 0x00005900ff097624 */ /* 0x000fc800078e00ff */
[----:B------:R-:W-:Y:S01]  /*1580*/  IMAD R2, R2, 0x3, R21 ;  /* 0x0000000302027824 */ /* 0x000fe200078e0215 */
[----:B------:R-:W-:Y:S05]  /*1590*/  @!P1 BRA `(.L_x_3538) ;  /* 0x000071c000009947 */ /* 0x000fea0003800000 */
[----:B------:R-:W-:Y:S01]  /*15a0*/  ISETP.GE.U32.AND P0, PT, R2, c[0x0][0x16c], PT ;  /* 0x00005b0002007a0c */ /* 0x000fe20003f06070 */
[----:B------:R-:W-:Y:S01]  /*15b0*/  BSSY B1, `(.L_x_3539) ;  /* 0x00003b7000017945 */ /* 0x000fe20003800000 */
[----:B------:R-:W-:Y:S01]  /*15c0*/  MOV R8, c[0x0][0x164] ;  /* 0x0000590000087a02 */ /* 0x000fe20000000f00 */
[----:B------:R-:W-:Y:S01]  /*15d0*/  IMAD.MOV.U32 R7, RZ, RZ, c[0x0][0x164] ;  /* 0x00005900ff077624 */ /* 0x000fe200078e00ff */
[----:B------:R-:W-:-:S09]  /*15e0*/  MOV R6, c[0x0][0x164] ;  /* 0x0000590000067a02 */ /* 0x000fd20000000f00 */
[----:B------:R-:W-:Y:S05]  /*15f0*/  @P0 BRA `(.L_x_3540) ;  /* 0x00003b2000000947 */ /* 0x000fea0003800000 */
[----:B------:R-:W-:Y:S01]  /*1600*/  ISETP.NE.AND P0, PT, RZ, c[0x0][0x1a8], PT ;  /* 0x00006a00ff007a0c */ /* 0x000fe20003f05270 */
[----:B------:R-:W-:Y:S01]  /*1610*/  IMAD.MOV.U32 R8, RZ, RZ, c[0x0][0x164] ;  /* 0x00005900ff087624 */ /* 0x000fe200078e00ff */
[----:B------:R-:W-:Y:S01]  /*1620*/  MOV R7, c[0x0][0x164] ;  /* 0x0000590000077a02 */ /* 0x000fe20000000f00 */
[----:B------:R-:W-:-:S08]  /*1630*/  IMAD.MOV.U32 R6, RZ, RZ, c[0x0][0x164] ;  /* 0x00005900ff067624 */ /* 0x000fd000078e00ff */
.L_x_3545:
[----:B------:R-:W-:Y:S01]  /*1640*/  HFMA2.MMA R0, -RZ, RZ, 0, 0 ;  /* 0x00000000ff007435 */ /* 0x000fe200000001ff */
[----:B------:R-:W-:Y:S01]  /*1650*/  IMAD.MOV.U32 R2, RZ, RZ, RZ ;  /* 0x000000ffff027224 */ /* 0x000fe200078e00ff */
[----:B------:R-:W-:Y:S05]  /*1660*/  @!P0 BRA `(.L_x_3541) ;  /* 0x00000df000008947 */ /* 0x000fea0003800000 */
[----:B------:R-:W-:Y:S01]  /*1670*/  MOV R2, RZ ;  /* 0x000000ff00027202 */ /* 0x000fe20000000f00 */
[----:B------:R-:W-:-:S04]  /*1680*/  IMAD.MOV.U32 R3, RZ, RZ, R21 ;  /* 0x000000ffff037224 */ /* 0x000fc800078e0015 */
[----:B------:R-:W-:Y:S01]  /*1690*/  IMAD.HI.U32 R2, R21, c[0x0][0x1b0], R2 ;  /* 0x00006c0015027a27 */ /* 0x000fe200078e0002 */
[----:B------:R-:W-:-:S04]  /*16a0*/  MOV R3, 0x1 ;  /* 0x0000000100037802 */ /* 0x000fc80000000f00 */
[----:B------:R-:W-:Y:S02]  /*16b0*/  ISETP.NE.AND P1, PT, R3, c[0x0][0x1a8], PT ;  /* 0x00006a0003007a0c */ /* 0x000fe40003f25270 */
[----:B------:R-:W-:-:S05]  /*16c0*/  SHF.R.U32.HI R10, RZ, c[0x0][0x1b4], R2 ;  /* 0x00006d00ff0a7a19 */ /* 0x000fca0000011602 */
[----:B------:R-:W-:-:S04]  /*16d0*/  IMAD.MOV R2, RZ, RZ, -R10 ;  /* 0x000000ffff027224 */ /* 0x000fc800078e0a0a */
[----:B------:R-:W-:-:S04]  /*16e0*/  IMAD R2, R2, c[0x0][0x1ac], R21 ;  /* 0x00006b0002027a24 */ /* 0x000fc800078e0215 */
[----:B------:R-:W-:Y:S01]  /*16f0*/  IMAD R2, R2, c[0x0][0x2d8], RZ ;  /* 0x0000b60002027a24 */ /* 0x000fe200078e02ff */
        /* <DEDUP_REMOVED lines=214> */
.L_x_3541:
        /* <DEDUP_REMOVED lines=228> */
.L_x_3542:
[----:B------:R-:W-:-:S04]  /*32a0*/  LOP3.LUT R11, R0, 0xfffffffe, RZ, 0xc0, !PT ;  /* 0xfffffffe000b7812 */ /* 0x000fc800078ec0ff */
[----:B------:R-:W-:-:S04]  /*32b0*/  IADD3 R10, P1, R14, R11, RZ ;  /* 0x0000000b0e0a7210 */ /* 0x000fc80007f3e0ff */
[----:B------:R-:W-:-:S05]  /*32c0*/  IADD3.X R11, RZ, R15, RZ, P1, !PT ;  /* 0x0000000fff0b7210 */ /* 0x000fca0000ffe4ff */
[----:B------:R1:W5:Y:S01]  /*32d0*/  LDG.E.U16 R4, [R10.64] ;  /* 0x000000240a047981 */ /* 0x000362000c1e1500 */
[----:B0-----:R-:W-:Y:S01]  /*32e0*/  IADD3 R3, R21, c[0x0][0x174], RZ ;  /* 0x00005d0015037a10 */ /* 0x001fe20007ffe0ff */
[----:B------:R-:W-:Y:S01]  /*32f0*/  IMAD.MOV.U32 R2, RZ, RZ, RZ ;  /* 0x000000ffff027224 */ /* 0x000fe200078e00ff */
[----:B------:R-:W-:Y:S01]  /*3300*/  MOV R12, RZ ;  /* 0x000000ff000c7202 */ /* 0x000fe20000000f00 */
[----:B------:R-:W-:Y:S05]  /*3310*/  @!P0 BRA `(.L_x_3543) ;  /* 0x00000de000008947 */ /* 0x000fea0003800000 */
[----:B-1----:R-:W-:Y:S01]  /*3320*/  MOV R11, R3 ;  /* 0x00000003000b7202 */ /* 0x002fe20000000f00 */
        /* <DEDUP_REMOVED lines=221> */
.L_x_3543:
[----:B-1----:R-:W-:-:S04]  /*4100*/  LOP3.LUT R11, R12, 0xfffffffe, RZ, 0xc0, !PT ;  /* 0xfffffffe0c0b7812 */ /* 0x002fc800078ec0ff */
[----:B------:R-:W-:-:S04]  /*4110*/  IADD3 R10, P1, R14, R11, RZ ;  /* 0x0000000b0e0a7210 */ /* 0x000fc80007f3e0ff */
[----:B------:R-:W-:-:S05]  /*4120*/  IADD3.X R11, RZ, R15, RZ, P1, !PT ;  /* 0x0000000fff0b7210 */ /* 0x000fca0000ffe4ff */
[----:B------:R0:W5:Y:S01]  /*4130*/  LDG.E.U16 R0, [R10.64] ;  /* 0x000000240a007981 */ /* 0x000162000c1e1500 */
[----:B------:R-:W-:Y:S05]  /*4140*/  @!P0 BRA `(.L_x_3544) ;  /* 0x00000de000008947 */ /* 0x000fea0003800000 */
[----:B0-----:R-:W-:Y:S01]  /*4150*/  IADD3 R11, R3, c[0x0][0x174], RZ ;  /* 0x00005d00030b7a10 */ /* 0x001fe20007ffe0ff */
        /* <DEDUP_REMOVED lines=221> */
.L_x_3544:
[----:B------:R-:W-:-:S04]  /*4f30*/  LOP3.LUT R3, R2, 0xfffffffe, RZ, 0xc0, !PT ;  /* 0xfffffffe02037812 */ /* 0x000fc800078ec0ff */
[----:B------:R-:W-:-:S05]  /*4f40*/  IADD3 R2, P1, R14, R3, RZ ;  /* 0x000000030e027210 */ /* 0x000fca0007f3e0ff */
[----:B------:R-:W-:-:S06]  /*4f50*/  IMAD.X R3, RZ, RZ, R15, P1 ;  /* 0x000000ffff037224 */ /* 0x000fcc00008e060f */
[----:B------:R1:W2:Y:S01]  /*4f60*/  LDG.E.U16 R3, [R2.64] ;  /* 0x0000002402037981 */ /* 0x0002a2000c1e1500 */
[----:B0-----:R-:W-:Y:S02]  /*4f70*/  MOV R10, c[0x0][0x174] ;  /* 0x00005d00000a7a02 */ /* 0x001fe40000000f00 */
[----:B-----5:R-:W-:Y:S02]  /*4f80*/  PRMT R18, RZ, 0x5410, R5 ;  /* 0x00005410ff127816 */ /* 0x020fe40000000005 */
[----:B------:R-:W-:Y:S01]  /*4f90*/  MOV R12, c[0x0][0x174] ;  /* 0x00005d00000c7a02 */ /* 0x000fe20000000f00 */
[----:B------:R-:W-:Y:S01]  /*4fa0*/  IMAD R21, R10, 0x2, R21 ;  /* 0x000000020a157824 */ /* 0x000fe200078e0215 */
[----:B------:R-:W-:Y:S01]  /*4fb0*/  FSETP.GTU.FTZ.AND P1, PT, |R18|, +INF , PT ;  /* 0x7f8000001200780b */ /* 0x000fe20003f3c200 */
[----:B------:R-:W-:Y:S01]  /*4fc0*/  CS2R R10, SRZ ;  /* 0x00000000000a7805 */ /* 0x000fe2000001ff00 */
[----:B------:R-:W-:Y:S01]  /*4fd0*/  PRMT R19, RZ, 0x5410, R4 ;  /* 0x00005410ff137816 */ /* 0x000fe20000000004 */
[----:B-1----:R-:W-:Y:S01]  /*4fe0*/  IMAD.MOV.U32 R2, RZ, RZ, RZ ;  /* 0x000000ffff027224 */ /* 0x002fe200078e00ff */
[----:B------:R-:W-:-:S02]  /*4ff0*/  IADD3 R21, R21, c[0x0][0x174], RZ ;  /* 0x00005d0015157a10 */ /* 0x000fc40007ffe0ff */
[----:B------:R-:W-:Y:S02]  /*5000*/  PRMT R22, RZ, 0x5410, R0 ;  /* 0x00005410ff167816 */ /* 0x000fe40000000000 */
[----:B------:R-:W-:Y:S01]  /*5010*/  FSETP.GTU.FTZ.AND P2, PT, |R19|, +INF , PT ;  /* 0x7f8000001300780b */ /* 0x000fe20003f5c200 */
[----:B------:R-:W-:Y:S01]  /*5020*/  IMAD R12, R12, 0x3, R21 ;  /* 0x000000030c0c7824 */ /* 0x000fe200078e0215 */
[----:B------:R-:W-:Y:S02]  /*5030*/  FSETP.GTU.FTZ.AND P3, PT, |R22|, +INF , PT ;  /* 0x7f8000001600780b */ /* 0x000fe40003f7c200 */
[----:B------:R-:W-:Y:S01]  /*5040*/  MOV R13, RZ ;  /* 0x000000ff000d7202 */ /* 0x000fe20000000f00 */
[----:B------:R-:W-:Y:S01]  /*5050*/  @!P1 IMAD.MOV.U32 R11, RZ, RZ, R18 ;  /* 0x000000ffff0b9224 */ /* 0x000fe200078e0012 */
[----:B------:R-:W-:-:S03]  /*5060*/  ISETP.GE.U32.AND P1, PT, R12, c[0x0][0x16c], PT ;  /* 0x00005b000c007a0c */ /* 0x000fc60003f26070 */
[----:B------:R-:W-:-:S04]  /*5070*/  FADD.FTZ R6, R11, R6 ;  /* 0x000000060b067221 */ /* 0x000fc80000010000 */
[----:B------:R-:W-:Y:S02]  /*5080*/  @!P2 MOV R2, R19 ;  /* 0x000000130002a202 */ /* 0x000fe40000000f00 */
[----:B------:R-:W-:-:S03]  /*5090*/  @!P3 IMAD.MOV.U32 R13, RZ, RZ, R22 ;  /* 0x000000ffff0db224 */ /* 0x000fc600078e0016 */
[----:B------:R-:W-:Y:S02]  /*50a0*/  FADD.FTZ R7, R2, R7 ;  /* 0x0000000702077221 */ /* 0x000fe40000010000 */
[----:B------:R-:W-:Y:S01]  /*50b0*/  FADD.FTZ R8, R13, R8 ;  /* 0x000000080d087221 */ /* 0x000fe20000010000 */
[----:B--2---:R-:W-:-:S04]  /*50c0*/  PRMT R24, RZ, 0x5410, R3 ;  /* 0x00005410ff187816 */ /* 0x004fc80000000003 */
[----:B------:R-:W-:-:S13]  /*50d0*/  FSETP.GTU.FTZ.AND P4, PT, |R24|, +INF , PT ;  /* 0x7f8000001800780b */ /* 0x000fda0003f9c200 */
[----:B------:R-:W-:-:S05]  /*50e0*/  @!P4 MOV R10, R24 ;  /* 0x00000018000ac202 */ /* 0x000fca0000000f00 */
[----:B------:R-:W-:Y:S01]  /*50f0*/  FADD.FTZ R9, R10, R9 ;  /* 0x000000090a097221 */ /* 0x000fe20000010000 */
[----:B------:R-:W-:Y:S01]  /*5100*/  @P1 CALL.REL.NOINC `(.L_x_3540) ;  /* 0x0000001000001944 */ /* 0x000fe20003c00000 */
[----:B------:R-:W-:Y:S05]  /*5110*/  BRA `(.L_x_3545) ;  /* 0xffffc52000007947 */ /* 0x000fea000383ffff */
.L_x_3540:
[----:B------:R-:W-:Y:S05]  /*5120*/  BSYNC B1 ;  /* 0x0000000000017941 */ /* 0x000fea0003800000 */
.L_x_3539:
        /* <DEDUP_REMOVED lines=205> */
.L_x_3548:
        /* <DEDUP_REMOVED lines=207> */
.L_x_3549:
        /* <DEDUP_REMOVED lines=207> */
.L_x_3550:
        /* <DEDUP_REMOVED lines=207> */
.L_x_3551:
[----:B------:R-:W-:-:S04]  /*84d0*/  LOP3.LUT R3, R18, 0xfffffffe, RZ, 0xc0, !PT ;  /* 0xfffffffe12037812 */ /* 0x000fc800078ec0ff */
[----:B------:R-:W-:-:S05]  /*84e0*/  IADD3 R2, P1, R14, R3, RZ ;  /* 0x000000030e027210 */ /* 0x000fca0007f3e0ff */
[----:B------:R-:W-:-:S06]  /*84f0*/  IMAD.X R3, RZ, RZ, R15, P1 ;  /* 0x000000ffff037224 */ /* 0x000fcc00008e060f */
[----:B------:R0:W5:Y:S02]  /*8500*/  LDG.E.U16 R3, [R2.64] ;  /* 0x0000002402037981 */ /* 0x000164000c1e1500 */
.L_x_3547:
[----:B0-----:R-:W-:Y:S05]  /*8510*/  BSYNC B1 ;  /* 0x0000000000017941 */ /* 0x001fea0003800000 */
.L_x_3546:
[----:B------:R-:W-:Y:S01]  /*8520*/  BSSY B1, `(.L_x_3552) ;  /* 0x000001f000017945 */ /* 0x000fe20003800000 */
[----:B------:R-:W-:Y:S05]  /*8530*/  @P0 BRA `(.L_x_3553) ;  /* 0x000001d000000947 */ /* 0x000fea0003800000 */
[----:B-----5:R-:W-:Y:S01]  /*8540*/  PRMT R5, RZ, 0x5410, R5 ;  /* 0x00005410ff057816 */ /* 0x020fe20000000005 */
[----:B------:R-:W-:Y:S01]  /*8550*/  HFMA2.MMA R11, -RZ, RZ, 0, 0 ;  /* 0x00000000ff0b7435 */ /* 0x000fe200000001ff */
[----:B------:R-:W-:Y:S02]  /*8560*/  IADD3 R21, R21, c[0x0][0x174], RZ ;  /* 0x00005d0015157a10 */ /* 0x000fe40007ffe0ff */
[----:B------:R-:W-:Y:S02]  /*8570*/  FSETP.GTU.FTZ.AND P0, PT, |R5|, +INF , PT ;  /* 0x7f8000000500780b */ /* 0x000fe40003f1c200 */
[----:B------:R-:W-:-:S11]  /*8580*/  ISETP.GE.U32.AND P1, PT, R21, c[0x0][0x16c], PT ;  /* 0x00005b0015007a0c */ /* 0x000fd60003f26070 */
[----:B------:R-:W-:-:S04]  /*8590*/  @!P0 IMAD.MOV.U32 R11, RZ, RZ, R5 ;  /* 0x000000ffff0b8224 */ /* 0x000fc800078e0005 */
[----:B------:R-:W-:Y:S01]  /*85a0*/  FADD.FTZ R6, R6, R11 ;  /* 0x0000000b06067221 */ /* 0x000fe20000010000 */
[----:B------:R-:W-:Y:S05]  /*85b0*/  @P1 BRA `(.L_x_3553) ;  /* 0x0000015000001947 */ /* 0x000fea0003800000 */
[----:B------:R-:W-:Y:S02]  /*85c0*/  PRMT R4, RZ, 0x5410, R4 ;  /* 0x00005410ff047816 */ /* 0x000fe40000000004 */
[----:B------:R-:W-:Y:S02]  /*85d0*/  IADD3 R5, R21, c[0x0][0x174], RZ ;  /* 0x00005d0015057a10 */ /* 0x000fe40007ffe0ff */
[----:B------:R-:W-:Y:S02]  /*85e0*/  FSETP.GTU.FTZ.AND P0, PT, |R4|, +INF , PT ;  /* 0x7f8000000400780b */ /* 0x000fe40003f1c200 */
[----:B------:R-:W-:Y:S02]  /*85f0*/  ISETP.GE.U32.AND P1, PT, R5, c[0x0][0x16c], PT ;  /* 0x00005b0005007a0c */ /* 0x000fe40003f26070 */
[----:B------:R-:W-:-:S09]  /*8600*/  MOV R2, RZ ;  /* 0x000000ff00027202 */ /* 0x000fd20000000f00 */
        /* <DEDUP_REMOVED lines=11> */
[----:B------:R-:W-:Y:S01]  /*86c0*/  PRMT R3, RZ, 0x5410, R3 ;  /* 0x00005410ff037816 */ /* 0x000fe20000000003 */
[----:B------:R-:W-:-:S03]  /*86d0*/  HFMA2.MMA R0, -RZ, RZ, 0, 0 ;  /* 0x00000000ff007435 */ /* 0x000fc600000001ff */
[----:B------:R-:W-:-:S13]  /*86e0*/  FSETP.GTU.FTZ.AND P0, PT, |R3|, +INF , PT ;  /* 0x7f8000000300780b */ /* 0x000fda0003f1c200 */
[----:B------:R-:W-:-:S04]  /*86f0*/  @!P0 IMAD.MOV.U32 R0, RZ, RZ, R3 ;  /* 0x000000ffff008224 */ /* 0x000fc800078e0003 */
[----:B------:R-:W-:Y:S02]  /*8700*/  FADD.FTZ R9, R9, R0 ;  /* 0x0000000009097221 */ /* 0x000fe40000010000 */
.L_x_3553:
[----:B------:R-:W-:Y:S05]  /*8710*/  BSYNC B1 ;  /* 0x0000000000017941 */ /* 0x000fea0003800000 */
.L_x_3552:
[----:B------:R-:W-:-:S04]  /*8720*/  FADD.FTZ R7, R7, R6 ;  /* 0x0000000607077221 */ /* 0x000fc80000010000 */
[----:B------:R-:W-:-:S04]  /*8730*/  FADD.FTZ R8, R7, R8 ;  /* 0x0000000807087221 */ /* 0x000fc80000010000 */
[----:B------:R-:W-:Y:S01]  /*8740*/  FADD.FTZ R9, R8, R9 ;  /* 0x0000000908097221 */ /* 0x000fe20000010000 */
[----:B------:R-:W-:Y:S05]  /*8750*/  BRA `(.L_x_3522) ;  /* 0x00000d6000007947 */ /* 0x000fea0003800000 */
.L_x_3538:
[----:B------:R-:W-:Y:S01]  /*8760*/  ISETP.GE.U32.AND P0, PT, R2, c[0x0][0x16c], PT ;  /* 0x00005b0002007a0c */ /* 0x000fe20003f06070 */
[----:B------:R-:W-:Y:S01]  /*8770*/  BSSY B1, `(.L_x_3554) ;  /* 0x0000030000017945 */ /* 0x000fe20003800000 */
[----:B------:R-:W-:Y:S01]  /*8780*/  MOV R6, c[0x0][0x164] ;  /* 0x0000590000067a02 */ /* 0x000fe20000000f00 */
[----:B------:R-:W-:Y:S01]  /*8790*/  IMAD.MOV.U32 R7, RZ, RZ, c[0x0][0x164] ;  /* 0x00005900ff077624 */ /* 0x000fe200078e00ff */
[----:B------:R-:W-:-:S09]  /*87a0*/  MOV R8, c[0x0][0x164] ;  /* 0x0000590000087a02 */ /* 0x000fd20000000f00 */
[----:B------:R-:W-:Y:S05]  /*87b0*/  @P0 BRA `(.L_x_3555) ;  /* 0x000002b000000947 */ /* 0x000fea0003800000 */
[----:B------:R-:W-:Y:S01]  /*87c0*/  IMAD.MOV.U32 R6, RZ, RZ, c[0x0][0x164] ;  /* 0x00005900ff067624 */ /* 0x000fe200078e00ff */
[----:B------:R-:W-:Y:S01]  /*87d0*/  MOV R7, c[0x0][0x164] ;  /* 0x0000590000077a02 */ /* 0x000fe20000000f00 */
[----:B------:R-:W-:Y:S02]  /*87e0*/  IMAD.MOV.U32 R8, RZ, RZ, c[0x0][0x164] ;  /* 0x00005900ff087624 */ /* 0x000fe400078e00ff */
.L_x_3556:
[----:B------:R-:W-:-:S04]  /*87f0*/  IADD3 R3, R21, c[0x0][0x174], RZ ;  /* 0x00005d0015037a10 */ /* 0x000fc80007ffe0ff */
[----:B------:R-:W-:Y:S01]  /*8800*/  IADD3 R5, R3, c[0x0][0x174], RZ ;  /* 0x00005d0003057a10 */ /* 0x000fe20007ffe0ff */
[----:B------:R-:W-:-:S03]  /*8810*/  IMAD R11, R0, R3, RZ ;  /* 0x00000003000b7224 */ /* 0x000fc600078e02ff */
[----:B------:R-:W-:Y:S01]  /*8820*/  IADD3 R13, R5, c[0x0][0x174], RZ ;  /* 0x00005d00050d7a10 */ /* 0x000fe20007ffe0ff */
[C---:B------:R-:W-:Y:S02]  /*8830*/  IMAD R3, R0.reuse, R5, RZ ;  /* 0x0000000500037224 */ /* 0x040fe400078e02ff */
[C---:B------:R-:W-:Y:S02]  /*8840*/  IMAD R19, R0.reuse, R21, RZ ;  /* 0x0000001500137224 */ /* 0x040fe400078e02ff */
[----:B------:R-:W-:Y:S02]  /*8850*/  IMAD R5, R0, R13, RZ ;  /* 0x0000000d00057224 */ /* 0x000fe400078e02ff */
[----:B------:R-:W-:-:S04]  /*8860*/  IMAD.WIDE.U32 R10, R11, 0x2, R14 ;  /* 0x000000020b0a7825 */ /* 0x000fc800078e000e */
[--C-:B------:R-:W-:Y:S02]  /*8870*/  IMAD.WIDE.U32 R4, R5, 0x2, R14.reuse ;  /* 0x0000000205047825 */ /* 0x100fe400078e000e */
[----:B------:R-:W2:Y:S02]  /*8880*/  LDG.E.U16 R10, [R10.64] ;  /* 0x000000240a0a7981 */ /* 0x000ea4000c1e1500 */
[--C-:B------:R-:W-:Y:S02]  /*8890*/  IMAD.WIDE.U32 R2, R3, 0x2, R14.reuse ;  /* 0x0000000203027825 */ /* 0x100fe400078e000e */
[----:B------:R-:W3:Y:S02]  /*88a0*/  LDG.E.U16 R4, [R4.64] ;  /* 0x0000002404047981 */ /* 0x000ee4000c1e1500 */
[----:B------:R-:W-:Y:S02]  /*88b0*/  IMAD.WIDE.U32 R18, R19, 0x2, R14 ;  /* 0x0000000213127825 */ /* 0x000fe400078e000e */
[----:B------:R0:W4:Y:S04]  /*88c0*/  LDG.E.U16 R2, [R2.64] ;  /* 0x0000002402027981 */ /* 0x000128000c1e1500 */
[----:B------:R1:W5:Y:S01]  /*88d0*/  LDG.E.U16 R12, [R18.64] ;  /* 0x00000024120c7981 */ /* 0x000362000c1e1500 */
[----:B------:R-:W-:-:S02]  /*88e0*/  MOV R22, c[0x0][0x174] ;  /* 0x00005d0000167a02 */ /* 0x000fc40000000f00 */
[----:B------:R-:W-:-:S05]  /*88f0*/  IADD3 R21, R13, c[0x0][0x174], RZ ;  /* 0x00005d000d157a10 */ /* 0x000fca0007ffe0ff */
[----:B0-----:R-:W-:-:S05]  /*8900*/  IMAD R3, R22, 0x3, R21 ;  /* 0x0000000316037824 */ /* 0x001fca00078e0215 */
[----:B------:R-:W-:Y:S01]  /*8910*/  ISETP.GE.U32.AND P4, PT, R3, c[0x0][0x16c], PT ;  /* 0x00005b0003007a0c */ /* 0x000fe20003f86070 */
[----:B-1----:R-:W-:Y:S02]  /*8920*/  IMAD.MOV.U32 R18, RZ, RZ, RZ ;  /* 0x000000ffff127224 */ /* 0x002fe400078e00ff */
[----:B------:R-:W-:Y:S02]  /*8930*/  IMAD.MOV.U32 R22, RZ, RZ, RZ ;  /* 0x000000ffff167224 */ /* 0x000fe400078e00ff */
[----:B------:R-:W-:Y:S01]  /*8940*/  IMAD.MOV.U32 R3, RZ, RZ, RZ ;  /* 0x000000ffff037224 */ /* 0x000fe200078e00ff */
[----:B--2---:R-:W-:Y:S02]  /*8950*/  PRMT R11, RZ, 0x5410, R10 ;  /* 0x00005410ff0b7816 */ /* 0x004fe4000000000a */
[----:B---3--:R-:W-:Y:S02]  /*8960*/  PRMT R19, RZ, 0x5410, R4 ;  /* 0x00005410ff137816 */ /* 0x008fe40000000004 */
[----:B----4-:R-:W-:-:S02]  /*8970*/  PRMT R13, RZ, 0x5410, R2 ;  /* 0x00005410ff0d7816 */ /* 0x010fc40000000002 */
[----:B-----5:R-:W-:Y:S02]  /*8980*/  PRMT R5, RZ, 0x5410, R12 ;  /* 0x00005410ff057816 */ /* 0x020fe4000000000c */
[----:B------:R-:W-:Y:S02]  /*8990*/  FSETP.GTU.FTZ.AND P1, PT, |R11|, +INF , PT ;  /* 0x7f8000000b00780b */ /* 0x000fe40003f3c200 */
[----:B------:R-:W-:Y:S02]  /*89a0*/  FSETP.GTU.FTZ.AND P3, PT, |R19|, +INF , PT ;  /* 0x7f8000001300780b */ /* 0x000fe40003f7c200 */
[----:B------:R-:W-:Y:S02]  /*89b0*/  FSETP.GTU.FTZ.AND P0, PT, |R5|, +INF , PT ;  /* 0x7f8000000500780b */ /* 0x000fe40003f1c200 */
[----:B------:R-:W-:Y:S01]  /*89c0*/  FSETP.GTU.FTZ.AND P2, PT, |R13|, +INF , PT ;  /* 0x7f8000000d00780b */ /* 0x000fe20003f5c200 */
[----:B------:R-:W-:-:S06]  /*89d0*/  HFMA2.MMA R5, -RZ, RZ, 0, 0 ;  /* 0x00000000ff057435 */ /* 0x000fcc00000001ff */
[----:B------:R-:W-:Y:S02]  /*89e0*/  @!P1 MOV R18, R11 ;  /* 0x0000000b00129202 */ /* 0x000fe40000000f00 */
[----:B------:R-:W-:Y:S02]  /*89f0*/  @!P3 MOV R22, R19 ;  /* 0x000000130016b202 */ /* 0x000fe40000000f00 */
[----:B------:R-:W-:Y:S02]  /*8a00*/  @!P0 PRMT R3, RZ, 0x5410, R12 ;  /* 0x00005410ff038816 */ /* 0x000fe4000000000c */
[----:B------:R-:W-:Y:S02]  /*8a10*/  @!P2 IMAD.MOV.U32 R5, RZ, RZ, R13 ;  /* 0x000000ffff05a224 */ /* 0x000fe400078e000d */
[----:B------:R-:W-:Y:S02]  /*8a20*/  FADD.FTZ R7, R18, R7 ;  /* 0x0000000712077221 */ /* 0x000fe40000010000 */
[----:B------:R-:W-:-:S02]  /*8a30*/  FADD.FTZ R6, R5, R6 ;  /* 0x0000000605067221 */ /* 0x000fc40000010000 */
[----:B------:R-:W-:Y:S02]  /*8a40*/  FADD.FTZ R9, R22, R9 ;  /* 0x0000000916097221 */ /* 0x000fe40000010000 */
[----:B------:R-:W-:Y:S01]  /*8a50*/  FADD.FTZ R8, R3, R8 ;  /* 0x0000000803087221 */ /* 0x000fe20000010000 */
[----:B------:R-:W-:Y:S05]  /*8a60*/  @!P4 BRA `(.L_x_3556) ;  /* 0xfffffd800000c947 */ /* 0x000fea000383ffff */
.L_x_3555:
[----:B------:R-:W-:Y:S05]  /*8a70*/  BSYNC B1 ;  /* 0x0000000000017941 */ /* 0x000fea0003800000 */
.L_x_3554:
        /* <DEDUP_REMOVED lines=23> */
.L_x_3558:
[----:B0-----:R-:W-:Y:S05]  /*8bf0*/  BSYNC B1 ;  /* 0x0000000000017941 */ /* 0x001fea0003800000 */
.L_x_3557:
        /* <DEDUP_REMOVED lines=31> */
.L_x_3560:
[----:B------:R-:W-:Y:S05]  /*8df0*/  BSYNC B1 ;  /* 0x0000000000017941 */ /* 0x000fea0003800000 */
.L_x_3559:
[----:B------:R-:W-:-:S04]  /*8e00*/  FADD.FTZ R7, R7, R8 ;  /* 0x0000000807077221 */ /* 0x000fc80000010000 */
[----:B------:R-:W-:-:S04]  /*8e10*/  FADD.FTZ R6, R7, R6 ;  /* 0x0000000607067221 */ /* 0x000fc80000010000 */
[----:B------:R-:W-:Y:S01]  /*8e20*/  FADD.FTZ R9, R6, R9 ;  /* 0x0000000906097221 */ /* 0x000fe20000010000 */
[----:B------:R-:W-:Y:S05]  /*8e30*/  BRA `(.L_x_3522) ;  /* 0x0000068000007947 */ /* 0x000fea0003800000 */
.L_x_3537:
[----:B------:R-:W-:Y:S01]  /*8e40*/  MOV R0, c[0x0][0x174] ;  /* 0x00005d0000007a02 */ /* 0x000fe20000000f00 */
[----:B------:R-:W-:Y:S01]  /*8e50*/  BSSY B1, `(.L_x_3561) ;  /* 0x000002f000017945 */ /* 0x000fe20003800000 */
[--C-:B------:R-:W-:Y:S01]  /*8e60*/  IMAD.MOV.U32 R5, RZ, RZ, R21.reuse ;  /* 0x000000ffff057224 */ /* 0x100fe200078e0015 */
[----:B------:R-:W-:Y:S01]  /*8e70*/  MOV R9, c[0x0][0x164] ;  /* 0x0000590000097a02 */ /* 0x000fe20000000f00 */
[----:B------:R-:W-:Y:S01]  /*8e80*/  IMAD.MOV.U32 R3, RZ, RZ, c[0x0][0x164] ;  /* 0x00005900ff037624 */ /* 0x000fe200078e00ff */
[----:B------:R-:W-:Y:S01]  /*8e90*/  MOV R2, c[0x0][0x164] ;  /* 0x0000590000027a02 */ /* 0x000fe20000000f00 */
[----:B------:R-:W-:-:S05]  /*8ea0*/  IMAD R0, R0, 0x3, R21 ;  /* 0x0000000300007824 */ /* 0x000fca00078e0215 */
[----:B------:R-:W-:Y:S01]  /*8eb0*/  ISETP.GE.U32.AND P0, PT, R0, c[0x0][0x16c], PT ;  /* 0x00005b0000007a0c */ /* 0x000fe20003f06070 */
[----:B------:R-:W-:-:S12]  /*8ec0*/  IMAD.MOV.U32 R0, RZ, RZ, c[0x0][0x164] ;  /* 0x00005900ff007624 */ /* 0x000fd800078e00ff */
[----:B------:R-:W-:Y:S05]  /*8ed0*/  @P0 BRA `(.L_x_3562) ;  /* 0x0000026000000947 */ /* 0x000fea0003800000 */
[----:B------:R-:W-:Y:S01]  /*8ee0*/  MOV R0, c[0x0][0x164] ;  /* 0x0000590000007a02 */ /* 0x000fe20000000f00 */
[----:B------:R-:W-:Y:S01]  /*8ef0*/  IMAD.MOV.U32 R2, RZ, RZ, c[0x0][0x164] ;  /* 0x00005900ff027624 */ /* 0x000fe200078e00ff */
[----:B------:R-:W-:Y:S02]  /*8f00*/  MOV R3, c[0x0][0x164] ;  /* 0x0000590000037a02 */ /* 0x000fe40000000f00 */
.L_x_3563:
[----:B------:R-:W-:-:S04]  /*8f10*/  IADD3 R19, R5, c[0x0][0x174], RZ ;  /* 0x00005d0005137a10 */ /* 0x000fc80007ffe0ff */
[----:B------:R-:W-:Y:S01]  /*8f20*/  IADD3 R25, R19, c[0x0][0x174], RZ ;  /* 0x00005d0013197a10 */ /* 0x000fe20007ffe0ff */
[----:B------:R-:W-:-:S03]  /*8f30*/  IMAD.WIDE.U32 R12, R5, 0x2, R14 ;  /* 0x00000002050c7825 */ /* 0x000fc600078e000e */
[C---:B------:R-:W-:Y:S01]  /*8f40*/  IADD3 R21, R25.reuse, c[0x0][0x174], RZ ;  /* 0x00005d0019157a10 */ /* 0x040fe20007ffe0ff */
[--C-:B------:R-:W-:Y:S01]  /*8f50*/  IMAD.WIDE.U32 R24, R25, 0x2, R14.reuse ;  /* 0x0000000219187825 */ /* 0x100fe200078e000e */
[----:B------:R0:W2:Y:S03]  /*8f60*/  LDG.E.U16 R8, [R12.64] ;  /* 0x000000240c087981 */ /* 0x0000a6000c1e1500 */
[--C-:B------:R-:W-:Y:S01]  /*8f70*/  IMAD.WIDE.U32 R18, R19, 0x2, R14.reuse ;  /* 0x0000000213127825 */ /* 0x100fe200078e000e */
[----:B------:R-:W3:Y:S03]  /*8f80*/  LDG.E.U16 R6, [R24.64] ;  /* 0x0000002418067981 */ /* 0x000ee6000c1e1500 */
[C---:B------:R-:W-:Y:S01]  /*8f90*/  IMAD.WIDE.U32 R10, R21.reuse, 0x2, R14 ;  /* 0x00000002150a7825 */ /* 0x040fe200078e000e */
[----:B------:R3:W4:Y:S04]  /*8fa0*/  LDG.E.U16 R4, [R18.64] ;  /* 0x0000002412047981 */ /* 0x000728000c1e1500 */
[----:B------:R1:W5:Y:S01]  /*8fb0*/  LDG.E.U16 R7, [R10.64] ;  /* 0x000000240a077981 */ /* 0x000362000c1e1500 */
[----:B------:R-:W-:Y:S01]  /*8fc0*/  IADD3 R5, R21, c[0x0][0x174], RZ ;  /* 0x00005d0015057a10 */ /* 0x000fe20007ffe0ff */
[----:B------:R-:W-:-:S04]  /*8fd0*/  IMAD.MOV.U32 R22, RZ, RZ, c[0x0][0x174] ;  /* 0x00005d00ff167624 */ /* 0x000fc800078e00ff */
[----:B-1----:R-:W-:-:S05]  /*8fe0*/  IMAD R10, R22, 0x3, R5 ;  /* 0x00000003160a7824 */ /* 0x002fca00078e0205 */
[----:B------:R-:W-:Y:S01]  /*8ff0*/  ISETP.GE.U32.AND P4, PT, R10, c[0x0][0x16c], PT ;  /* 0x00005b000a007a0c */ /* 0x000fe20003f86070 */
[----:B------:R-:W-:Y:S01]  /*9000*/  HFMA2.MMA R10, -RZ, RZ, 0, 0 ;  /* 0x00000000ff0a7435 */ /* 0x000fe200000001ff */
[----:B0-----:R-:W-:Y:S01]  /*9010*/  CS2R R12, SRZ ;  /* 0x00000000000c7805 */ /* 0x001fe2000001ff00 */
[----:B--2---:R-:W-:Y:S02]  /*9020*/  PRMT R11, RZ, 0x5410, R8 ;  /* 0x00005410ff0b7816 */ /* 0x004fe40000000008 */
[----:B---3--:R-:W-:Y:S02]  /*9030*/  PRMT R19, RZ, 0x5410, R6 ;  /* 0x00005410ff137816 */ /* 0x008fe40000000006 */
[----:B----4-:R-:W-:Y:S02]  /*9040*/  PRMT R18, RZ, 0x5410, R4 ;  /* 0x00005410ff127816 */ /* 0x010fe40000000004 */
[----:B-----5:R-:W-:Y:S02]  /*9050*/  PRMT R21, RZ, 0x5410, R7 ;  /* 0x00005410ff157816 */ /* 0x020fe40000000007 */
[----:B------:R-:W-:-:S02]  /*9060*/  FSETP.GTU.FTZ.AND P2, PT, |R19|, +INF , PT ;  /* 0x7f8000001300780b */ /* 0x000fc40003f5c200 */
[----:B------:R-:W-:Y:S02]  /*9070*/  FSETP.GTU.FTZ.AND P0, PT, |R11|, +INF , PT ;  /* 0x7f8000000b00780b */ /* 0x000fe40003f1c200 */
[----:B------:R-:W-:Y:S02]  /*9080*/  FSETP.GTU.FTZ.AND P1, PT, |R18|, +INF , PT ;  /* 0x7f8000001200780b */ /* 0x000fe40003f3c200 */
[----:B------:R-:W-:Y:S01]  /*9090*/  FSETP.GTU.FTZ.AND P3, PT, |R21|, +INF , PT ;  /* 0x7f8000001500780b */ /* 0x000fe20003f7c200 */
[----:B------:R-:W-:-:S06]  /*90a0*/  HFMA2.MMA R11, -RZ, RZ, 0, 0 ;  /* 0x00000000ff0b7435 */ /* 0x000fcc00000001ff */
[----:B------:R-:W-:Y:S02]  /*90b0*/  @!P2 MOV R13, R19 ;  /* 0x00000013000da202 */ /* 0x000fe40000000f00 */
[----:B------:R-:W-:Y:S02]  /*90c0*/  @!P0 PRMT R10, RZ, 0x5410, R8 ;  /* 0x00005410ff0a8816 */ /* 0x000fe40000000008 */
[----:B------:R-:W-:Y:S02]  /*90d0*/  @!P1 IMAD.MOV.U32 R11, RZ, RZ, R18 ;  /* 0x000000ffff0b9224 */ /* 0x000fe400078e0012 */
[----:B------:R-:W-:Y:S02]  /*90e0*/  @!P3 IMAD.MOV.U32 R12, RZ, RZ, R21 ;  /* 0x000000ffff0cb224 */ /* 0x000fe400078e0015 */
[----:B------:R-:W-:Y:S02]  /*90f0*/  FADD.FTZ R2, R11, R2 ;  /* 0x000000020b027221 */ /* 0x000fe40000010000 */
[----:B------:R-:W-:-:S02]  /*9100*/  FADD.FTZ R0, R13, R0 ;  /* 0x000000000d007221 */ /* 0x000fc40000010000 */
[----:B------:R-:W-:Y:S02]  /*9110*/  FADD.FTZ R9, R12, R9 ;  /* 0x000000090c097221 */ /* 0x000fe40000010000 */
[----:B------:R-:W-:Y:S01]  /*9120*/  FADD.FTZ R3, R10, R3 ;  /* 0x000000030a037221 */ /* 0x000fe20000010000 */
[----:B------:R-:W-:Y:S05]  /*9130*/  @!P4 BRA `(.L_x_3563) ;  /* 0xfffffdd00000c947 */ /* 0x000fea000383ffff */
.L_x_3562:
[----:B------:R-:W-:Y:S05]  /*9140*/  BSYNC B1 ;  /* 0x0000000000017941 */ /* 0x000fea0003800000 */
.L_x_3561:
        /* <DEDUP_REMOVED lines=19> */
.L_x_3565:
[----:B0-----:R-:W-:Y:S05]  /*9280*/  BSYNC B1 ;  /* 0x0000000000017941 */ /* 0x001fea0003800000 */
.L_x_3564:
[----:B------:R-:W-:Y:S01]  /*9290*/  BSSY B1, `(.L_x_3566) ;  /* 0x000001f000017945 */ /* 0x000fe20003800000 */
[----:B------:R-:W-:Y:S05]  /*92a0*/  @P1 BRA `(.L_x_3567) ;  /* 0x000001d000001947 */ /* 0x000fea0003800000 */
[----:B-----5:R-:W-:Y:S01]  /*92b0*/  PRMT R8, RZ, 0x5410, R8 ;  /* 0x00005410ff087816 */ /* 0x020fe20000000008 */
[----:B------:R-:W-:Y:S01]  /*92c0*/  IMAD.MOV.U32 R10, RZ, RZ, RZ ;  /* 0x000000ffff0a7224 */ /* 0x000fe200078e00ff */
[----:B------:R-:W-:Y:S02]  /*92d0*/  IADD3 R5, R5, c[0x0][0x174], RZ ;  /* 0x00005d0005057a10 */ /* 0x000fe40007ffe0ff */
[----:B------:R-:W-:Y:S02]  /*92e0*/  FSETP.GTU.FTZ.AND P0, PT, |R8|, +INF , PT ;  /* 0x7f8000000800780b */ /* 0x000fe40003f1c200 */
[----:B------:R-:W-:-:S11]  /*92f0*/  ISETP.GE.U32.AND P1, PT, R5, c[0x0][0x16c], PT ;  /* 0x00005b0005007a0c */ /* 0x000fd60003f26070 */
[----:B------:R-:W-:-:S05]  /*9300*/  @!P0 MOV R10, R8 ;  /* 0x00000008000a8202 */ /* 0x000fca0000000f00 */
[----:B------:R-:W-:Y:S01]  /*9310*/  FADD.FTZ R3, R3, R10 ;  /* 0x0000000a03037221 */ /* 0x000fe20000010000 */
[----:B------:R-:W-:Y:S05]  /*9320*/  @P1 BRA `(.L_x_3567) ;  /* 0x0000015000001947 */ /* 0x000fea0003800000 */
[----:B------:R-:W-:Y:S02]  /*9330*/  PRMT R4, RZ, 0x5410, R4 ;  /* 0x00005410ff047816 */ /* 0x000fe40000000004 */
[----:B------:R-:W-:Y:S01]  /*9340*/  IADD3 R8, R5, c[0x0][0x174], RZ ;  /* 0x00005d0005087a10 */ /* 0x000fe20007ffe0ff */
[----:B------:R-:W-:Y:S01]  /*9350*/  IMAD.MOV.U32 R5, RZ, RZ, RZ ;  /* 0x000000ffff057224 */ /* 0x000fe200078e00ff */
[----:B------:R-:W-:Y:S02]  /*9360*/  FSETP.GTU.FTZ.AND P0, PT, |R4|, +INF , PT ;  /* 0x7f8000000400780b */ /* 0x000fe40003f1c200 */
[----:B------:R-:W-:-:S11]  /*9370*/  ISETP.GE.U32.AND P1, PT, R8, c[0x0][0x16c], PT ;  /* 0x00005b0008007a0c */ /* 0x000fd60003f26070 */
[----:B------:R-:W-:-:S05]  /*9380*/  @!P0 MOV R5, R4 ;  /* 0x0000000400058202 */ /* 0x000fca0000000f00 */
[----:B------:R-:W-:Y:S01]  /*9390*/  FADD.FTZ R2, R2, R5 ;  /* 0x0000000502027221 */ /* 0x000fe20000010000 */
[----:B------:R-:W-:Y:S05]  /*93a0*/  @P1 BRA `(.L_x_3567) ;  /* 0x000000d000001947 */ /* 0x000fea0003800000 */
[----:B------:R-:W-:Y:S01]  /*93b0*/  PRMT R6, RZ, 0x5410, R6 ;  /* 0x00005410ff067816 */ /* 0x000fe20000000006 */
[----:B------:R-:W-:Y:S01]  /*93c0*/  IMAD.MOV.U32 R5, RZ, RZ, RZ ;  /* 0x000000ffff057224 */ /* 0x000fe200078e00ff */
[----:B------:R-:W-:Y:S02]  /*93d0*/  IADD3 R4, R8, c[0x0][0x174], RZ ;  /* 0x00005d0008047a10 */ /* 0x000fe40007ffe0ff */
[----:B------:R-:W-:Y:S02]  /*93e0*/  FSETP.GTU.FTZ.AND P0, PT, |R6|, +INF , PT ;  /* 0x7f8000000600780b */ /* 0x000fe40003f1c200 */
[----:B------:R-:W-:-:S11]  /*93f0*/  ISETP.GE.U32.AND P1, PT, R4, c[0x0][0x16c], PT ;  /* 0x00005b0004007a0c */ /* 0x000fd60003f26070 */
[----:B------:R-:W-:-:S05]  /*9400*/  @!P0 MOV R5, R6 ;  /* 0x0000000600058202 */ /* 0x000fca0000000f00 */
[----:B------:R-:W-:Y:S01]  /*9410*/  FADD.FTZ R0, R0, R5 ;  /* 0x0000000500007221 */ /* 0x000fe20000010000 */
[----:B------:R-:W-:Y:S05]  /*9420*/  @P1 BRA `(.L_x_3567) ;  /* 0x0000005000001947 */ /* 0x000fea0003800000 */
[----:B------:R-:W-:Y:S01]  /*9430*/  PRMT R7, RZ, 0x5410, R7 ;  /* 0x00005410ff077816 */ /* 0x000fe20000000007 */
[----:B------:R-:W-:-:S03]  /*9440*/  IMAD.MOV.U32 R4, RZ, RZ, RZ ;  /* 0x000000ffff047224 */ /* 0x000fc600078e00ff */
[----:B------:R-:W-:-:S13]  /*9450*/  FSETP.GTU.FTZ.AND P0, PT, |R7|, +INF , PT ;  /* 0x7f8000000700780b */ /* 0x000fda0003f1c200 */
[----:B------:R-:W-:-:S05]  /*9460*/  @!P0 MOV R4, R7 ;  /* 0x0000000700048202 */ /* 0x000fca0000000f00 */
[----:B------:R-:W-:Y:S02]  /*9470*/  FADD.FTZ R9, R9, R4 ;  /* 0x0000000409097221 */ /* 0x000fe40000010000 */
.L_x_3567:
[----:B------:R-:W-:Y:S05]  /*9480*/  BSYNC B1 ;  /* 0x0000000000017941 */ /* 0x000fea0003800000 */
.L_x_3566:
[----:B------:R-:W-:-:S04]  /*9490*/  FADD.FTZ R3, R2, R3 ;  /* 0x0000000302037221 */ /* 0x000fc80000010000 */
[----:B------:R-:W-:-:S04]  /*94a0*/  FADD.FTZ R0, R3, R0 ;  /* 0x0000000003007221 */ /* 0x000fc80000010000 */
[----:B------:R-:W-:Y:S02]  /*94b0*/  FADD.FTZ R9, R0, R9 ;  /* 0x0000000900097221 */ /* 0x000fe40000010000 */
.L_x_3522:
[----:B------:R-:W-:Y:S05]  /*94c0*/  BSYNC B0 ;  /* 0x0000000000007941 */ /* 0x000fea0003800000 */
.L_x_3521:
        /* <DEDUP_REMOVED lines=8> */
[----:B0-----:R-:W-:-:S05]  /*9550*/  IMAD.U32 R3, RZ, RZ, UR4 ;  /* 0x00000004ff037e24 */ /* 0x001fca000f8e00ff */
.L_x_3569:
[----:B------:R-:W-:Y:S01]  /*9560*/  IADD3 R2, R20, R3, RZ ;  /* 0x0000000314027210 */ /* 0x000fe20007ffe0ff */
[----:B------:R-:W-:Y:S03]  /*9570*/  BAR.SYNC.DEFER_BLOCKING 0x0 ;  /* 0x0000000000007b1d */ /* 0x000fe60000010000 */
        /* <DEDUP_REMOVED lines=9> */
.L_x_3568:
[----:B0-----:R-:W-:-:S13]  /*9610*/  ISETP.NE.AND P0, PT, RZ, c[0x0][0x180], PT ;  /* 0x00006000ff007a0c */ /* 0x001fda0003f05270 */
[----:B------:R-:W-:Y:S05]  /*9620*/  @!P0 BRA `(.L_x_3570) ;  /* 0x0000021000008947 */ /* 0x000fea0003800000 */
[----:B-----5:R-:W-:Y:S01]  /*9630*/  IMAD.MOV.U32 R2, RZ, RZ, c[0x0][0x0] ;  /* 0x00000000ff027624 */ /* 0x020fe200078e00ff */
[----:B------:R-:W-:-:S04]  /*9640*/  MOV R0, c[0x0][0x0] ;  /* 0x0000000000007a02 */ /* 0x000fc80000000f00 */
        /* <DEDUP_REMOVED lines=10> */
.L_x_3572:
        /* <DEDUP_REMOVED lines=12> */
.L_x_3571:
[----:B0-----:R-:W-:Y:S01]  /*97b0*/  BAR.SYNC.DEFER_BLOCKING 0x0 ;  /* 0x0000000000007b1d */ /* 0x001fe20000010000 */
[----:B------:R-:W-:-:S13]  /*97c0*/  ISETP.GE.AND P0, PT, R0, 0x2, PT ;  /* 0x000000020000780c */ /* 0x000fda0003f06270 */
[----:B------:R-:W-:Y:S05]  /*97d0*/  @!P0 BRA `(.L_x_3570) ;  /* 0x0000006000008947 */ /* 0x000fea0003800000 */
[----:B------:R-:W-:-:S05]  /*97e0*/  IMAD.MOV.U32 R2, RZ, RZ, 0x1 ;  /* 0x00000001ff027424 */ /* 0x000fca00078e00ff */
.L_x_3573:
[----:B------:R0:W1:Y:S02]  /*97f0*/  SHFL.DOWN PT, R4, R9, R2, 0x1f ;  /* 0x08001f0209047589 */ /* 0x00006400000e0000 */
[----:B0-----:R-:W-:-:S04]  /*9800*/  SHF.L.U32 R2, R2, 0x1, RZ ;  /* 0x0000000102027819 */ /* 0x001fc800000006ff */
[----:B------:R-:W-:Y:S01]  /*9810*/  ISETP.GE.AND P0, PT, R2, R0, PT ;  /* 0x000000000200720c */ /* 0x000fe20003f06270 */
[----:B-1----:R-:W-:-:S12]  /*9820*/  FADD.FTZ R9, R4, R9 ;  /* 0x0000000904097221 */ /* 0x002fd80000010000 */
[----:B------:R-:W-:Y:S05]  /*9830*/  @!P0 BRA `(.L_x_3573) ;  /* 0xffffffb000008947 */ /* 0x000fea000383ffff */
.L_x_3570:
        /* <DEDUP_REMOVED lines=201> */
[----:B------:R-:W-:-:S03]  /*a4d0*/  @P0 IMAD R2, R5, c[0x0][0x52c], R2 ;  /* 0x00014b0005020a24 */ /* 0x000fc600078e0202 */
.L_x_3574:
[----:B------:R-:W-:Y:S01]  /*a4e0*/  ISETP.NE.U32.AND P0, PT, RZ, c[0x0][0x550], PT ;  /* 0x00015400ff007a0c */ /* 0x000fe20003f05070 */
[----:B------:R-:W-:Y:S01]  /*a4f0*/  CS2R R4, SRZ ;  /* 0x0000000000047805 */ /* 0x000fe2000001ff00 */
[----:B------:R-:W-:Y:S01]  /*a500*/  IADD3 R10, P1, R2, c[0x0][0x540], RZ ;  /* 0x00015000020a7a10 */ /* 0x000fe20007f3e0ff */
[----:B------:R-:W-:Y:S01]  /*a510*/  IMAD.MOV.U32 R0, RZ, RZ, RZ ;  /* 0x000000ffff007224 */ /* 0x000fe200078e00ff */
[----:B------:R-:W-:Y:S02]  /*a520*/  ISETP.NE.AND.EX P0, PT, RZ, c[0x0][0x554], PT, P0 ;  /* 0x00015500ff007a0c */ /* 0x000fe40003f05300 */
[----:B------:R-:W-:-:S11]  /*a530*/  IADD3.X R11, RZ, c[0x0][0x544], RZ, P1, !PT ;  /* 0x00015100ff0b7a10 */ /* 0x000fd60000ffe4ff */
[----:B------:R-:W-:Y:S05]  /*a540*/  @!P0 BRA `(.L_x_3575) ;  /* 0x0000080000008947 */ /* 0x000fea0003800000 */
[----:B------:R-:W-:Y:S01]  /*a550*/  HFMA2.MMA R8, -RZ, RZ, 0, 1.1920928955078125e-07 ;  /* 0x00000002ff087435 */ /* 0x000fe200000001ff */
[----:B------:R-:W-:Y:S01]  /*a560*/  MOV R5, RZ ;  /* 0x000000ff00057202 */ /* 0x000fe20000000f00 */
[----:B------:R-:W-:Y:S01]  /*a570*/  HFMA2.MMA R15, -RZ, RZ, 0, 0 ;  /* 0x00000000ff0f7435 */ /* 0x000fe200000001ff */
[----:B------:R-:W-:-:S09]  /*a580*/  IMAD.MOV.U32 R14, RZ, RZ, 0x4 ;  /* 0x00000004ff0e7424 */ /* 0x000fd200078e00ff */
.L_x_3578:
[----:B------:R-:W-:Y:S01]  /*a590*/  LOP3.LUT R0, R5, R15, RZ, 0xfc, !PT ;  /* 0x0000000f05007212 */ /* 0x000fe200078efcff */
[----:B------:R-:W-:-:S03]  /*a5a0*/  IMAD.MOV.U32 R3, RZ, RZ, R15 ;  /* 0x000000ffff037224 */ /* 0x000fc600078e000f */
[----:B------:R-:W-:Y:S02]  /*a5b0*/  ISETP.NE.U32.AND P0, PT, R0, RZ, PT ;  /* 0x000000ff0000720c */ /* 0x000fe40003f05070 */
[----:B------:R-:W-:-:S11]  /*a5c0*/  MOV R0, R14 ;  /* 0x0000000e00007202 */ /* 0x000fd60000000f00 */
[----:B------:R-:W-:Y:S05]  /*a5d0*/  @!P0 BRA `(.L_x_3576) ;  /* 0x0000005000008947 */ /* 0x000fea0003800000 */
[----:B------:R-:W-:Y:S02]  /*a5e0*/  MOV R13, R14 ;  /* 0x0000000e000d7202 */ /* 0x000fe40000000f00 */
[----:B------:R-:W-:Y:S02]  /*a5f0*/  MOV R14, R5 ;  /* 0x00000005000e7202 */ /* 0x000fe40000000f00 */
[----:B------:R-:W-:Y:S02]  /*a600*/  MOV R12, 0xa620 ;  /* 0x0000a620000c7802 */ /* 0x000fe40000000f00 */
[----:B------:R-:W-:Y:S05]  /*a610*/  CALL.REL.NOINC `($__internal_1_$__cuda_sm20_rem_u64) ;  /* 0x00002c2000007944 */ /* 0x000fea0003c00000 */
[----:B------:R-:W-:Y:S05]  /*a620*/  BRA `(.L_x_3577) ;  /* 0x0000013000007947 */ /* 0x000fea0003800000 */
.L_x_3576:
[----:B------:R-:W0:Y:S01]  /*a630*/  I2F.U32.RP R6, R14 ;  /* 0x0000000e00067306 */ /* 0x000e220000209000 */
[----:B------:R-:W-:Y:S01]  /*a640*/  ISETP.NE.U32.AND P1, PT, R14, RZ, PT ;  /* 0x000000ff0e00720c */ /* 0x000fe20003f25070 */
[----:B------:R-:W-:-:S06]  /*a650*/  IMAD.MOV.U32 R15, RZ, RZ, RZ ;  /* 0x000000ffff0f7224 */ /* 0x000fcc00078e00ff */
[----:B0-----:R-:W0:Y:S02]  /*a660*/  MUFU.RCP R6, R6 ;  /* 0x0000000600067308 */ /* 0x001e240000001000 */
[----:B0-----:R-:W-:-:S06]  /*a670*/  IADD3 R4, R6, 0xffffffe, RZ ;  /* 0x0ffffffe06047810 */ /* 0x001fcc0007ffe0ff */
[----:B------:R0:W1:Y:S02]  /*a680*/  F2I.FTZ.U32.TRUNC.NTZ R5, R4 ;  /* 0x0000000400057305 */ /* 0x000064000021f000 */
[----:B0-----:R-:W-:Y:S01]  /*a690*/  HFMA2.MMA R4, -RZ, RZ, 0, 0 ;  /* 0x00000000ff047435 */ /* 0x001fe200000001ff */
[----:B-1----:R-:W-:-:S04]  /*a6a0*/  IMAD.MOV R7, RZ, RZ, -R5 ;  /* 0x000000ffff077224 */ /* 0x002fc800078e0a05 */
[----:B------:R-:W-:-:S05]  /*a6b0*/  IMAD R7, R7, R14, RZ ;  /* 0x0000000e07077224 */ /* 0x000fca00078e02ff */
[----:B------:R-:W-:-:S06]  /*a6c0*/  IMAD.HI.U32 R5, R5, R7, R4 ;  /* 0x0000000705057227 */ /* 0x000fcc00078e0004 */
[----:B------:R-:W-:-:S05]  /*a6d0*/  IMAD.HI.U32 R5, R5, R8, RZ ;  /* 0x0000000805057227 */ /* 0x000fca00078e00ff */
[----:B------:R-:W-:-:S05]  /*a6e0*/  IADD3 R5, -R5, RZ, RZ ;  /* 0x000000ff05057210 */ /* 0x000fca0007ffe1ff */
[----:B------:R-:W-:-:S05]  /*a6f0*/  IMAD R5, R14, R5, R8 ;  /* 0x000000050e057224 */ /* 0x000fca00078e0208 */
[----:B------:R-:W-:-:S13]  /*a700*/  ISETP.GE.U32.AND P0, PT, R5, R14, PT ;  /* 0x0000000e0500720c */ /* 0x000fda0003f06070 */
[----:B------:R-:W-:-:S05]  /*a710*/  @P0 IMAD.IADD R5, R5, 0x1, -R14 ;  /* 0x0000000105050824 */ /* 0x000fca00078e0a0e */
[----:B------:R-:W-:-:S13]  /*a720*/  ISETP.GE.U32.AND P0, PT, R5, R14, PT ;  /* 0x0000000e0500720c */ /* 0x000fda0003f06070 */
[-C--:B------:R-:W-:Y:S02]  /*a730*/  @P0 IADD3 R5, R5, -R14.reuse, RZ ;  /* 0x8000000e05050210 */ /* 0x080fe40007ffe0ff */
[----:B------:R-:W-:-:S04]  /*a740*/  @!P1 LOP3.LUT R5, RZ, R14, RZ, 0x33, !PT ;  /* 0x0000000eff059212 */ /* 0x000fc800078e33ff */
[----:B------:R-:W-:-:S04]  /*a750*/  MOV R14, R5 ;  /* 0x00000005000e7202 */ /* 0x000fc80000000f00 */
.L_x_3577:
[----:B------:R-:W-:Y:S02]  /*a760*/  ISETP.NE.U32.AND P0, PT, R14, RZ, PT ;  /* 0x000000ff0e00720c */ /* 0x000fe40003f05070 */
[----:B------:R-:W-:Y:S02]  /*a770*/  MOV R8, R0 ;  /* 0x0000000000087202 */ /* 0x000fe40000000f00 */
[----:B------:R-:W-:Y:S02]  /*a780*/  ISETP.NE.AND.EX P0, PT, R15, RZ, PT, P0 ;  /* 0x000000ff0f00720c */ /* 0x000fe40003f05300 */
[----:B------:R-:W-:-:S11]  /*a790*/  MOV R5, R3 ;  /* 0x0000000300057202 */ /* 0x000fd60000000f00 */
[----:B------:R-:W-:Y:S05]  /*a7a0*/  @P0 BRA `(.L_x_3578) ;  /* 0xfffffde000000947 */ /* 0x000fea000383ffff */
[----:B------:R-:W-:-:S13]  /*a7b0*/  ISETP.NE.U32.AND P2, PT, R3, RZ, PT ;  /* 0x000000ff0300720c */ /* 0x000fda0003f45070 */
[----:B------:R-:W-:Y:S05]  /*a7c0*/  @!P2 BRA `(.L_x_3579) ;  /* 0x000000700000a947 */ /* 0x000fea0003800000 */
[----:B------:R-:W-:Y:S01]  /*a7d0*/  HFMA2.MMA R4, -RZ, RZ, 0, 0 ;  /* 0x00000000ff047435 */ /* 0x000fe200000001ff */
[----:B------:R-:W-:Y:S01]  /*a7e0*/  IMAD.MOV.U32 R8, RZ, RZ, 0x4 ;  /* 0x00000004ff087424 */ /* 0x000fe200078e00ff */
[----:B------:R-:W-:-:S04]  /*a7f0*/  MOV R6, 0xa810 ;  /* 0x0000a81000067802 */ /* 0x000fc80000000f00 */
[----:B------:R-:W-:Y:S05]  /*a800*/  CALL.REL.NOINC `($__internal_0_$__cuda_sm20_div_u64) ;  /* 0x000025e000007944 */ /* 0x000fea0003c00000 */
[----:B------:R-:W-:Y:S01]  /*a810*/  MOV R12, R4 ;  /* 0x00000004000c7202 */ /* 0x000fe20000000f00 */
[----:B------:R-:W-:Y:S01]  /*a820*/  IMAD.MOV.U32 R13, RZ, RZ, R5 ;  /* 0x000000ffff0d7224 */ /* 0x000fe200078e0005 */
[----:B------:R-:W-:Y:S05]  /*a830*/  BRA `(.L_x_3580) ;  /* 0x0000013000007947 */ /* 0x000fea0003800000 */
.L_x_3579:
[----:B------:R-:W0:Y:S01]  /*a840*/  I2F.U32.RP R6, R0 ;  /* 0x0000000000067306 */ /* 0x000e220000209000 */
[----:B------:R-:W-:Y:S02]  /*a850*/  ISETP.NE.U32.AND P3, PT, R0, RZ, PT ;  /* 0x000000ff0000720c */ /* 0x000fe40003f65070 */
[----:B------:R-:W-:-:S05]  /*a860*/  MOV R13, RZ ;  /* 0x000000ff000d7202 */ /* 0x000fca0000000f00 */
[----:B0-----:R-:W0:Y:S02]  /*a870*/  MUFU.RCP R6, R6 ;  /* 0x0000000600067308 */ /* 0x001e240000001000 */
[----:B0-----:R-:W-:-:S06]  /*a880*/  IADD3 R4, R6, 0xffffffe, RZ ;  /* 0x0ffffffe06047810 */ /* 0x001fcc0007ffe0ff */
[----:B------:R0:W1:Y:S02]  /*a890*/  F2I.FTZ.U32.TRUNC.NTZ R5, R4 ;  /* 0x0000000400057305 */ /* 0x000064000021f000 */
[----:B0-----:R-:W-:Y:S01]  /*a8a0*/  HFMA2.MMA R4, -RZ, RZ, 0, 0 ;  /* 0x00000000ff047435 */ /* 0x001fe200000001ff */
[----:B-1----:R-:W-:-:S05]  /*a8b0*/  IADD3 R7, RZ, -R5, RZ ;  /* 0x80000005ff077210 */ /* 0x002fca0007ffe0ff */
[----:B------:R-:W-:-:S04]  /*a8c0*/  IMAD R7, R7, R0, RZ ;  /* 0x0000000007077224 */ /* 0x000fc800078e02ff */
[----:B------:R-:W-:-:S06]  /*a8d0*/  IMAD.HI.U32 R7, R5, R7, R4 ;  /* 0x0000000705077227 */ /* 0x000fcc00078e0004 */
[----:B------:R-:W-:-:S04]  /*a8e0*/  IMAD.HI.U32 R12, R7, 0x4, RZ ;  /* 0x00000004070c7827 */ /* 0x000fc800078e00ff */
[----:B------:R-:W-:-:S04]  /*a8f0*/  IMAD.MOV R5, RZ, RZ, -R12 ;  /* 0x000000ffff057224 */ /* 0x000fc800078e0a0c */
[----:B------:R-:W-:-:S05]  /*a900*/  IMAD R5, R0, R5, 0x4 ;  /* 0x0000000400057424 */ /* 0x000fca00078e0205 */
[----:B------:R-:W-:-:S13]  /*a910*/  ISETP.GE.U32.AND P0, PT, R5, R0, PT ;  /* 0x000000000500720c */ /* 0x000fda0003f06070 */
[-C--:B------:R-:W-:Y:S02]  /*a920*/  @P0 IADD3 R5, R5, -R0.reuse, RZ ;  /* 0x8000000005050210 */ /* 0x080fe40007ffe0ff */
[----:B------:R-:W-:Y:S02]  /*a930*/  @P0 IADD3 R12, R12, 0x1, RZ ;  /* 0x000000010c0c0810 */ /* 0x000fe40007ffe0ff */
[----:B------:R-:W-:-:S13]  /*a940*/  ISETP.GE.U32.AND P1, PT, R5, R0, PT ;  /* 0x000000000500720c */ /* 0x000fda0003f26070 */
[----:B------:R-:W-:Y:S02]  /*a950*/  @P1 IADD3 R12, R12, 0x1, RZ ;  /* 0x000000010c0c1810 */ /* 0x000fe40007ffe0ff */
[----:B------:R-:W-:Y:S02]  /*a960*/  @!P3 LOP3.LUT R12, RZ, R0, RZ, 0x33, !PT ;  /* 0x00000000ff0cb212 */ /* 0x000fe400078e33ff */
.L_x_3580:
[----:B------:R-:W-:Y:S05]  /*a970*/  @!P2 BRA `(.L_x_3581) ;  /* 0x000000500000a947 */ /* 0x000fea0003800000 */
[----:B------:R-:W-:Y:S01]  /*a980*/  HFMA2.MMA R4, -RZ, RZ, 0, 0 ;  /* 0x00000000ff047435 */ /* 0x000fe200000001ff */
[----:B------:R-:W-:Y:S01]  /*a990*/  IMAD.MOV.U32 R8, RZ, RZ, 0x2 ;  /* 0x00000002ff087424 */ /* 0x000fe200078e00ff */
[----:B------:R-:W-:-:S04]  /*a9a0*/  MOV R6, 0xa9c0 ;  /* 0x0000a9c000067802 */ /* 0x000fc80000000f00 */
[----:B------:R-:W-:Y:S05]  /*a9b0*/  CALL.REL.NOINC `($__internal_0_$__cuda_sm20_div_u64) ;  /* 0x0000243000007944 */ /* 0x000fea0003c00000 */
[----:B------:R-:W-:Y:S05]  /*a9c0*/  BRA `(.L_x_3582) ;  /* 0x0000013000007947 */ /* 0x000fea0003800000 */
.L_x_3581:
[----:B------:R-:W0:Y:S01]  /*a9d0*/  I2F.U32.RP R6, R0 ;  /* 0x0000000000067306 */ /* 0x000e220000209000 */
[----:B------:R-:W-:Y:S01]  /*a9e0*/  IMAD.MOV.U32 R4, RZ, RZ, RZ ;  /* 0x000000ffff047224 */ /* 0x000fe200078e00ff */
[----:B------:R-:W-:-:S06]  /*a9f0*/  ISETP.NE.U32.AND P2, PT, R0, RZ, PT ;  /* 0x000000ff0000720c */ /* 0x000fcc0003f45070 */
[----:B0-----:R-:W0:Y:S02]  /*aa00*/  MUFU.RCP R6, R6 ;  /* 0x0000000600067308 */ /* 0x001e240000001000 */
[----:B0-----:R-:W-:-:S06]  /*aa10*/  IADD3 R5, R6, 0xffffffe, RZ ;  /* 0x0ffffffe06057810 */ /* 0x001fcc0007ffe0ff */
[----:B------:R-:W0:Y:S02]  /*aa20*/  F2I.FTZ.U32.TRUNC.NTZ R5, R5 ;  /* 0x0000000500057305 */ /* 0x000e24000021f000 */
[----:B0-----:R-:W-:-:S05]  /*aa30*/  IADD3 R3, RZ, -R5, RZ ;  /* 0x80000005ff037210 */ /* 0x001fca0007ffe0ff */
[----:B------:R-:W-:-:S04]  /*aa40*/  IMAD R3, R3, R0, RZ ;  /* 0x0000000003037224 */ /* 0x000fc800078e02ff */
[----:B------:R-:W-:-:S04]  /*aa50*/  IMAD.HI.U32 R3, R5, R3, R4 ;  /* 0x0000000305037227 */ /* 0x000fc800078e0004 */
[----:B------:R-:W-:Y:S02]  /*aa60*/  IMAD.MOV.U32 R5, RZ, RZ, RZ ;  /* 0x000000ffff057224 */ /* 0x000fe400078e00ff */
[----:B------:R-:W-:-:S05]  /*aa70*/  IMAD.HI.U32 R4, R3, 0x2, RZ ;  /* 0x0000000203047827 */ /* 0x000fca00078e00ff */
[----:B------:R-:W-:-:S05]  /*aa80*/  IADD3 R3, -R4, RZ, RZ ;  /* 0x000000ff04037210 */ /* 0x000fca0007ffe1ff */
[----:B------:R-:W-:-:S05]  /*aa90*/  IMAD R3, R0, R3, 0x2 ;  /* 0x0000000200037424 */ /* 0x000fca00078e0203 */
[----:B------:R-:W-:-:S13]  /*aaa0*/  ISETP.GE.U32.AND P0, PT, R3, R0, PT ;  /* 0x000000000300720c */ /* 0x000fda0003f06070 */
[-C--:B------:R-:W-:Y:S02]  /*aab0*/  @P0 IADD3 R3, R3, -R0.reuse, RZ ;  /* 0x8000000003030210 */ /* 0x080fe40007ffe0ff */
[----:B------:R-:W-:Y:S02]  /*aac0*/  @P0 IADD3 R4, R4, 0x1, RZ ;  /* 0x0000000104040810 */ /* 0x000fe40007ffe0ff */
[----:B------:R-:W-:-:S13]  /*aad0*/  ISETP.GE.U32.AND P1, PT, R3, R0, PT ;  /* 0x000000000300720c */ /* 0x000fda0003f26070 */
[----:B------:R-:W-:Y:S02]  /*aae0*/  @P1 IADD3 R4, R4, 0x1, RZ ;  /* 0x0000000104041810 */ /* 0x000fe40007ffe0ff */
[----:B------:R-:W-:Y:S02]  /*aaf0*/  @!P2 LOP3.LUT R4, RZ, R0, RZ, 0x33, !PT ;  /* 0x00000000ff04a212 */ /* 0x000fe400078e33ff */
.L_x_3582:
[-C--:B------:R-:W-:Y:S01]  /*ab00*/  IMAD R3, R13, R2.reuse, RZ ;  /* 0x000000020d037224 */ /* 0x080fe200078e02ff */
[----:B------:R-:W-:Y:S01]  /*ab10*/  BSSY B0, `(.L_x_3583) ;  /* 0x0000020000007945 */ /* 0x000fe20003800000 */
[----:B------:R-:W-:-:S05]  /*ab20*/  IMAD.WIDE.U32 R12, R12, R2, RZ ;  /* 0x000000020c0c7225 */ /* 0x000fca00078e00ff */
[----:B------:R-:W-:-:S04]  /*ab30*/  IADD3 R6, R13, R3, RZ ;  /* 0x000000030d067210 */ /* 0x000fc80007ffe0ff */
[----:B------:R-:W-:-:S13]  /*ab40*/  LOP3.LUT P0, RZ, R6, 0x7, RZ, 0xc0, !PT ;  /* 0x0000000706ff7812 */ /* 0x000fda000780c0ff */
[----:B------:R-:W-:Y:S05]  /*ab50*/  @!P0 BRA `(.L_x_3584) ;  /* 0x0000007000008947 */ /* 0x000fea0003800000 */
[----:B------:R-:W-:Y:S01]  /*ab60*/  IMAD.MOV.U32 R0, RZ, RZ, R4 ;  /* 0x000000ffff007224 */ /* 0x000fe200078e0004 */
[----:B------:R-:W-:Y:S02]  /*ab70*/  MOV R4, R6 ;  /* 0x0000000600047202 */ /* 0x000fe40000000f00 */
[----:B------:R-:W-:Y:S02]  /*ab80*/  MOV R8, R12 ;  /* 0x0000000c00087202 */ /* 0x000fe40000000f00 */
[----:B------:R-:W-:Y:S02]  /*ab90*/  MOV R3, R5 ;  /* 0x0000000500037202 */ /* 0x000fe40000000f00 */
[----:B------:R-:W-:Y:S02]  /*aba0*/  MOV R6, 0xabc0 ;  /* 0x0000abc000067802 */ /* 0x000fe40000000f00 */
[----:B------:R-:W-:Y:S05]  /*abb0*/  CALL.REL.NOINC `($__internal_0_$__cuda_sm20_div_u64) ;  /* 0x0000223000007944 */ /* 0x000fea0003c00000 */
[----:B------:R-:W-:Y:S05]  /*abc0*/  BRA `(.L_x_3585) ;  /* 0x0000014000007947 */ /* 0x000fea0003800000 */
.L_x_3584:
[----:B------:R-:W0:Y:S01]  /*abd0*/  I2F.U32.RP R0, R4 ;  /* 0x0000000400007306 */ /* 0x000e220000209000 */
[----:B------:R-:W-:Y:S01]  /*abe0*/  ISETP.NE.U32.AND P2, PT, R4, RZ, PT ;  /* 0x000000ff0400720c */ /* 0x000fe20003f45070 */
[----:B------:R-:W-:-:S06]  /*abf0*/  HFMA2.MMA R5, -RZ, RZ, 0, 0 ;  /* 0x00000000ff057435 */ /* 0x000fcc00000001ff */
        /* <DEDUP_REMOVED lines=11> */
[----:B------:R-:W-:Y:S01]  /*acb0*/  @P0 IMAD.IADD R13, R13, 0x1, -R4 ;  /* 0x000000010d0d0824 */ /* 0x000fe200078e0a04 */
[----:B------:R-:W-:-:S04]  /*acc0*/  @P0 IADD3 R7, R7, 0x1, RZ ;  /* 0x0000000107070810 */ /* 0x000fc80007ffe0ff */
[----:B------:R-:W-:-:S13]  /*acd0*/  ISETP.GE.U32.AND P1, PT, R13, R4, PT ;  /* 0x000000040d00720c */ /* 0x000fda0003f26070 */
[----:B------:R-:W-:Y:S02]  /*ace0*/  @P1 IADD3 R7, R7, 0x1, RZ ;  /* 0x0000000107071810 */ /* 0x000fe40007ffe0ff */
[----:B------:R-:W-:-:S04]  /*acf0*/  @!P2 LOP3.LUT R7, RZ, R4, RZ, 0x33, !PT ;  /* 0x00000004ff07a212 */ /* 0x000fc800078e33ff */
[----:B------:R-:W-:Y:S02]  /*ad00*/  MOV R4, R7 ;  /* 0x0000000700047202 */ /* 0x000fe40000000f00 */
.L_x_3585:
[----:B------:R-:W-:Y:S05]  /*ad10*/  BSYNC B0 ;  /* 0x0000000000007941 */ /* 0x000fea0003800000 */
.L_x_3583:
[----:B------:R-:W-:-:S04]  /*ad20*/  IADD3 R4, P0, R4, c[0x0][0x550], RZ ;  /* 0x0001540004047a10 */ /* 0x000fc80007f1e0ff */
[----:B------:R-:W-:-:S05]  /*ad30*/  IADD3.X R5, R5, c[0x0][0x554], RZ, P0, !PT ;  /* 0x0001550005057a10 */ /* 0x000fca00007fe4ff */
[----:B------:R-:W-:Y:S02]  /*ad40*/  IMAD.MOV.U32 R0, RZ, RZ, R5 ;  /* 0x000000ffff007224 */ /* 0x000fe400078e0005 */
.L_x_3575:
[----:B------:R-:W-:-:S13]  /*ad50*/  ISETP.NE.AND P0, PT, RZ, c[0x0][0x188], PT ;  /* 0x00006200ff007a0c */ /* 0x000fda0003f05270 */
[----:B------:R-:W-:Y:S05]  /*ad60*/  @!P0 BRA `(.L_x_3586) ;  /* 0x00001b3000008947 */ /* 0x000fea0003800000 */
[----:B------:R-:W0:Y:S01]  /*ad70*/  S2R R6, SR_CTAID.X ;  /* 0x0000000000067919 */ /* 0x000e220000002500 */
[----:B------:R-:W-:Y:S01]  /*ad80*/  ISETP.NE.AND P0, PT, RZ, c[0x0][0x33c], PT ;  /* 0x0000cf00ff007a0c */ /* 0x000fe20003f05270 */
[----:B------:R-:W-:Y:S01]  /*ad90*/  IMAD R3, R23, c[0x0][0x18c], RZ ;  /* 0x0000630017037a24 */ /* 0x000fe200078e02ff */
[----:B------:R-:W-:-:S03]  /*ada0*/  MOV R16, RZ ;  /* 0x000000ff00107202 */ /* 0x000fc60000000f00 */
[----:B------:R-:W-:-:S04]  /*adb0*/  IMAD R3, R20, c[0x0][0x190], R3 ;  /* 0x0000640014037a24 */ /* 0x000fc800078e0203 */
[----:B0-----:R-:W-:-:S04]  /*adc0*/  IMAD R3, R6, c[0x0][0x178], R3 ;  /* 0x00005e0006037a24 */ /* 0x001fc800078e0203 */
        /* <DEDUP_REMOVED lines=199> */
.L_x_3587:
[----:B------:R-:W-:Y:S01]  /*ba40*/  ISETP.NE.AND P0, PT, RZ, c[0x0][0x180], PT ;  /* 0x00006000ff007a0c */ /* 0x000fe20003f05270 */
[----:B------:R-:W-:Y:S01]  /*ba50*/  BSSY B0, `(.L_x_3588) ;  /* 0x000000a000007945 */ /* 0x000fe20003800000 */
[----:B------:R-:W-:Y:S02]  /*ba60*/  PRMT R2, RZ, 0x7610, R2 ;  /* 0x00007610ff027816 */ /* 0x000fe40000000002 */
[----:B------:R-:W-:-:S04]  /*ba70*/  ISETP.NE.AND P0, PT, R23, RZ, P0 ;  /* 0x000000ff1700720c */ /* 0x000fc80000705270 */
[----:B------:R-:W-:-:S13]  /*ba80*/  ISETP.GE.OR P0, PT, R3, c[0x0][0x170], P0 ;  /* 0x00005c0003007a0c */ /* 0x000fda0000706670 */
[----:B------:R-:W-:Y:S05]  /*ba90*/  @P0 BRA `(.L_x_3589) ;  /* 0x0000005000000947 */ /* 0x000fea0003800000 */
[----:B------:R-:W-:Y:S01]  /*baa0*/  ISETP.NE.AND P1, PT, RZ, c[0x0][0x184], PT ;  /* 0x00006100ff007a0c */ /* 0x000fe20003f25270 */
[----:B------:R-:W-:-:S12]  /*bab0*/  HFMA2.MMA R2, -RZ, RZ, 0, 5.9604644775390625e-08 ;  /* 0x00000001ff027435 */ /* 0x000fd800000001ff */
[----:B------:R-:W-:-:S04]  /*bac0*/  @P1 ISETP.NE.AND P0, PT, R20, RZ, PT ;  /* 0x000000ff1400120c */ /* 0x000fc80003f05270 */
[----:B------:R-:W-:-:S04]  /*bad0*/  @P1 SEL R3, RZ, 0x1, P0 ;  /* 0x00000001ff031807 */ /* 0x000fc80000000000 */
[----:B------:R-:W-:Y:S02]  /*bae0*/  @P1 PRMT R2, R3, 0x7610, R2 ;  /* 0x0000761003021816 */ /* 0x000fe40000000002 */
.L_x_3589:
[----:B------:R-:W-:Y:S05]  /*baf0*/  BSYNC B0 ;  /* 0x0000000000007941 */ /* 0x000fea0003800000 */
.L_x_3588:
[----:B------:R-:W-:-:S04]  /*bb00*/  PRMT R2, R2, 0x9910, RZ ;  /* 0x0000991002027816 */ /* 0x000fc800000000ff */
[----:B------:R-:W-:-:S04]  /*bb10*/  ISETP.NE.AND P1, PT, R2, RZ, PT ;  /* 0x000000ff0200720c */ /* 0x000fc80003f25270 */
[----:B------:R-:W-:-:S09]  /*bb20*/  ISETP.NE.OR P0, PT, RZ, c[0x0][0x180], !P1 ;  /* 0x00006000ff007a0c */ /* 0x000fd20004f05670 */
[----:B------:R-:W0:Y:S02]  /*bb30*/  @P1 S2R R3, SR_CTAID.Y ;  /* 0x0000000000031919 */ /* 0x000e240000002600 */
[----:B0-----:R-:W-:Y:S02]  /*bb40*/  @P1 IMAD R2, R6, c[0x0][0x10], R3 ;  /* 0x0000040006021a24 */ /* 0x001fe400078e0203 */
[----:B------:R-:W-:Y:S02]  /*bb50*/  @P1 IMAD.MOV.U32 R3, RZ, RZ, 0x4 ;  /* 0x00000004ff031424 */ /* 0x000fe400078e00ff */
        /* <DEDUP_REMOVED lines=34> */
.L_x_3591:
[----:B------:R-:W-:Y:S05]  /*bd80*/  BSYNC B0 ;  /* 0x0000000000007941 */ /* 0x000fea0003800000 */
.L_x_3590:
[----:B------:R-:W-:Y:S06]  /*bd90*/  BAR.SYNC.DEFER_BLOCKING 0x0 ;  /* 0x0000000000007b1d */ /* 0x000fec0000010000 */
[----:B0-----:R-:W0:Y:S02]  /*bda0*/  LDS.U8 R2, [RZ] ;  /* 0x00000000ff027984 */ /* 0x001e240000000000 */
[----:B0-----:R-:W-:Y:S02]  /*bdb0*/  ISETP.NE.AND P0, PT, R2, RZ, PT ;  /* 0x000000ff0200720c */ /* 0x001fe40003f05270 */
[----:B------:R-:W-:-:S05]  /*bdc0*/  IADD3 R2, P2, R16, c[0x0][0x540], RZ ;  /* 0x0001500010027a10 */ /* 0x000fca0007f5e0ff */
[----:B------:R-:W-:-:S06]  /*bdd0*/  IMAD.X R3, RZ, RZ, c[0x0][0x544], P2 ;  /* 0x00015100ff037624 */ /* 0x000fcc00010e06ff */
[----:B------:R-:W-:Y:S05]  /*bde0*/  @!P0 EXIT ;  /* 0x000000000000894d */ /* 0x000fea0003800000 */
[----:B------:R-:W-:Y:S02]  /*bdf0*/  ISETP.NE.AND P0, PT, RZ, c[0x0][0x180], PT ;  /* 0x00006000ff007a0c */ /* 0x000fe40003f05270 */
        /* <DEDUP_REMOVED lines=14> */
.L_x_3596:
[----:B------:R-:W-:Y:S01]  /*bee0*/  HFMA2.MMA R9, -RZ, RZ, 0, 2.384185791015625e-07 ;  /* 0x00000004ff097435 */ /* 0x000fe200000001ff */
[----:B------:R-:W-:-:S09]  /*bef0*/  IMAD R8, R6, c[0x0][0x10], R11 ;  /* 0x0000040006087a24 */ /* 0x000fd200078e020b */
[----:B------:R-:W-:-:S06]  /*bf00*/  IMAD.WIDE.U32 R8, R8, R9, c[0x0][0x558] ;  /* 0x0001560008087625 */ /* 0x000fcc00078e0009 */
[----:B------:R-:W2:Y:S01]  /*bf10*/  LDG.E R8, [R8.64] ;  /* 0x0000002408087981 */ /* 0x000ea2000c1e1900 */
[----:B------:R-:W-:-:S04]  /*bf20*/  IMAD.MOV.U32 R10, RZ, RZ, c[0x0][0x0] ;  /* 0x00000000ff0a7624 */ /* 0x000fc800078e00ff */
[----:B------:R-:W-:-:S05]  /*bf30*/  IMAD R11, R10, c[0x0][0x4], R11 ;  /* 0x000001000a0b7a24 */ /* 0x000fca00078e020b */
[----:B------:R-:W-:Y:S01]  /*bf40*/  ISETP.GE.U32.AND P0, PT, R11, c[0x0][0x17c], PT ;  /* 0x00005f000b007a0c */ /* 0x000fe20003f06070 */
[----:B--2---:R-:W-:-:S12]  /*bf50*/  FADD.FTZ R7, R8, R7 ;  /* 0x0000000708077221 */ /* 0x004fd80000010000 */
[----:B------:R-:W-:Y:S05]  /*bf60*/  @!P0 BRA `(.L_x_3596) ;  /* 0xffffff7000008947 */ /* 0x000fea000383ffff */
.L_x_3595:
[----:B------:R-:W-:Y:S05]  /*bf70*/  BSYNC B1 ;  /* 0x0000000000017941 */ /* 0x000fea0003800000 */
.L_x_3594:
[----:B------:R-:W-:Y:S05]  /*bf80*/  BRA `(.L_x_3597) ;  /* 0x000000c000007947 */ /* 0x000fea0003800000 */
.L_x_3593:
[----:B------:R-:W-:-:S13]  /*bf90*/  ISETP.GE.U32.AND P0, PT, R20, c[0x0][0x17c], PT ;  /* 0x00005f0014007a0c */ /* 0x000fda0003f06070 */
[----:B------:R-:W-:Y:S05]  /*bfa0*/  @P0 BRA `(.L_x_3597) ;  /* 0x000000a000000947 */ /* 0x000fea0003800000 */
[----:B------:R-:W-:-:S04]  /*bfb0*/  MOV R11, R20 ;  /* 0x00000014000b7202 */ /* 0x000fc80000000f00 */
.L_x_3598:
        /* <DEDUP_REMOVED lines=9> */
.L_x_3597:
[----:B------:R-:W-:Y:S05]  /*c050*/  BSYNC B0 ;  /* 0x0000000000007941 */ /* 0x000fea0003800000 */
.L_x_3592:
[----:B------:R-:W-:Y:S01]  /*c060*/  IMAD R10, R20, c[0x0][0x0], R23 ;  /* 0x00000000140a7a24 */ /* 0x000fe200078e0217 */
[----:B------:R-:W-:Y:S01]  /*c070*/  ULDC UR4, c[0x0][0x4] ;  /* 0x0000010000047ab9 */ /* 0x000fe20000000800 */
[----:B------:R-:W-:Y:S01]  /*c080*/  ISETP.NE.AND P2, PT, RZ, c[0x0][0x180], PT ;  /* 0x00006000ff007a0c */ /* 0x000fe20003f45270 */
[----:B------:R-:W-:Y:S02]  /*c090*/  USHF.R.U32.HI UR4, URZ, 0x1, UR4 ;  /* 0x000000013f047899 */ /* 0x000fe40008011604 */
[----:B------:R0:W-:Y:S04]  /*c0a0*/  STS [R10.X4+0x10], R7 ;  /* 0x000010070a007388 */ /* 0x0001e80000004800 */
[----:B------:R-:W-:-:S13]  /*c0b0*/  ISETP.NE.AND P0, PT, RZ, UR4, PT ;  /* 0x00000004ff007c0c */ /* 0x000fda000bf05270 */
[----:B------:R-:W-:Y:S05]  /*c0c0*/  @!P0 BRA `(.L_x_3599) ;  /* 0x000000c000008947 */ /* 0x000fea0003800000 */
[----:B0-----:R-:W-:-:S05]  /*c0d0*/  IMAD.U32 R9, RZ, RZ, UR4 ;  /* 0x00000004ff097e24 */ /* 0x001fca000f8e00ff */
.L_x_3600:
        /* <DEDUP_REMOVED lines=11> */
.L_x_3599:
[----:B0-----:R-:W-:Y:S01]  /*c190*/  LEA R9, R10, 0x10, 0x2 ;  /* 0x000000100a097811 */ /* 0x001fe200078e10ff */
[----:B------:R-:W-:Y:S05]  /*c1a0*/  @!P2 BRA `(.L_x_3601) ;  /* 0x000002000000a947 */ /* 0x000fea0003800000 */
[----:B------:R-:W-:Y:S01]  /*c1b0*/  MOV R8, c[0x0][0x0] ;  /* 0x0000000000087a02 */ /* 0x000fe20000000f00 */
[----:B------:R-:W-:-:S03]  /*c1c0*/  IMAD.MOV.U32 R6, RZ, RZ, c[0x0][0x0] ;  /* 0x00000000ff067624 */ /* 0x000fc600078e00ff */
[----:B------:R-:W-:-:S13]  /*c1d0*/  ISETP.GT.AND P0, PT, R8, 0x20, PT ;  /* 0x000000200800780c */ /* 0x000fda0003f04270 */
[----:B------:R-:W-:Y:S05]  /*c1e0*/  @!P0 BRA `(.L_x_3602) ;  /* 0x0000013000008947 */ /* 0x000fea0003800000 */
[----:B------:R-:W-:Y:S01]  /*c1f0*/  LEA.HI R8, R8, c[0x0][0x0], RZ, 0x1 ;  /* 0x0000000008087a11 */ /* 0x000fe200078f08ff */
[----:B------:R0:W-:Y:S01]  /*c200*/  STS [R10.X4+0x10], R7 ;  /* 0x000010070a007388 */ /* 0x0001e20000004800 */
[----:B------:R-:W-:Y:S02]  /*c210*/  HFMA2.MMA R6, -RZ, RZ, 0, 1.9073486328125e-06 ;  /* 0x00000020ff067435 */ /* 0x000fe400000001ff */
[----:B------:R-:W-:-:S04]  /*c220*/  SHF.R.S32.HI R8, RZ, 0x1, R8 ;  /* 0x00000001ff087819 */ /* 0x000fc80000011408 */
[----:B------:R-:W-:-:S13]  /*c230*/  ISETP.GE.AND P0, PT, R8, 0x20, PT ;  /* 0x000000200800780c */ /* 0x000fda0003f06270 */
[----:B------:R-:W-:Y:S05]  /*c240*/  @!P0 BRA `(.L_x_3602) ;  /* 0x000000d000008947 */ /* 0x000fea0003800000 */
[----:B0-----:R-:W-:-:S05]  /*c250*/  MOV R6, R8 ;  /* 0x0000000800067202 */ /* 0x001fca0000000f00 */
.L_x_3603:
[----:B------:R-:W-:Y:S01]  /*c260*/  IMAD.IADD R8, R23, 0x1, R6 ;  /* 0x0000000117087824 */ /* 0x000fe200078e0206 */
[----:B------:R-:W-:Y:S04]  /*c270*/  BAR.SYNC.DEFER_BLOCKING 0x0 ;  /* 0x0000000000007b1d */ /* 0x000fe80000010000 */
[----:B------:R-:W-:-:S04]  /*c280*/  ISETP.GE.U32.AND P0, PT, R8, c[0x0][0x0], PT ;  /* 0x0000000008007a0c */ /* 0x000fc80003f06070 */
[----:B------:R-:W-:-:S13]  /*c290*/  ISETP.GE.U32.OR P0, PT, R23, R6, P0 ;  /* 0x000000061700720c */ /* 0x000fda0000706470 */
[----:B------:R-:W-:Y:S02]  /*c2a0*/  @!P0 LEA R8, R6, R9, 0x2 ;  /* 0x0000000906088211 */ /* 0x000fe400078e10ff */
[----:B------:R-:W-:-:S04]  /*c2b0*/  SHF.R.S32.HI R6, RZ, 0x1, R6 ;  /* 0x00000001ff067819 */ /* 0x000fc80000011406 */
[----:B------:R-:W0:Y:S02]  /*c2c0*/  @!P0 LDS R8, [R8] ;  /* 0x0000000008088984 */ /* 0x000e240000000800 */
[----:B0-----:R-:W-:-:S05]  /*c2d0*/  @!P0 FADD.FTZ R7, R7, R8 ;  /* 0x0000000807078221 */ /* 0x001fca0000010000 */
[----:B------:R0:W-:Y:S01]  /*c2e0*/  @!P0 STS [R10.X4+0x10], R7 ;  /* 0x000010070a008388 */ /* 0x0001e20000004800 */
[----:B------:R-:W-:-:S13]  /*c2f0*/  ISETP.GE.AND P0, PT, R6, 0x20, PT ;  /* 0x000000200600780c */ /* 0x000fda0003f06270 */
[----:B0-----:R-:W-:Y:S05]  /*c300*/  @P0 BRA `(.L_x_3603) ;  /* 0xffffff5000000947 */ /* 0x001fea000383ffff */
[----:B------:R-:W-:-:S03]  /*c310*/  MOV R6, 0x20 ;  /* 0x0000002000067802 */ /* 0x000fc60000000f00 */
.L_x_3602:
[----:B0-----:R-:W-:Y:S01]  /*c320*/  BAR.SYNC.DEFER_BLOCKING 0x0 ;  /* 0x0000000000007b1d */ /* 0x001fe20000010000 */
[----:B------:R-:W-:-:S13]  /*c330*/  ISETP.GE.AND P0, PT, R6, 0x2, PT ;  /* 0x000000020600780c */ /* 0x000fda0003f06270 */
[----:B------:R-:W-:Y:S05]  /*c340*/  @!P0 BRA `(.L_x_3601) ;  /* 0x0000006000008947 */ /* 0x000fea0003800000 */
[----:B------:R-:W-:-:S05]  /*c350*/  IMAD.MOV.U32 R8, RZ, RZ, 0x1 ;  /* 0x00000001ff087424 */ /* 0x000fca00078e00ff */
.L_x_3604:
[----:B------:R0:W1:Y:S02]  /*c360*/  SHFL.DOWN PT, R10, R7, R8, 0x1f ;  /* 0x08001f08070a7589 */ /* 0x00006400000e0000 */
[----:B0-----:R-:W-:-:S04]  /*c370*/  SHF.L.U32 R8, R8, 0x1, RZ ;  /* 0x0000000108087819 */ /* 0x001fc800000006ff */
[----:B------:R-:W-:Y:S01]  /*c380*/  ISETP.GE.AND P0, PT, R8, R6, PT ;  /* 0x000000060800720c */ /* 0x000fe20003f06270 */
[----:B-1----:R-:W-:-:S12]  /*c390*/  FADD.FTZ R7, R10, R7 ;  /* 0x000000070a077221 */ /* 0x002fd80000010000 */
[----:B------:R-:W-:Y:S05]  /*c3a0*/  @!P0 BRA `(.L_x_3604) ;  /* 0xffffffb000008947 */ /* 0x000fea000383ffff */
.L_x_3601:
        /* <DEDUP_REMOVED lines=11> */
.L_x_3606:
[----:B------:R-:W-:Y:S05]  /*c460*/  @!P1 BRA `(.L_x_3607) ;  /* 0x000001b000009947 */ /* 0x000fea0003800000 */
[----:B------:R-:W-:Y:S01]  /*c470*/  HFMA2.MMA R0, -RZ, RZ, 0, 5.9604644775390625e-08 ;  /* 0x00000001ff007435 */ /* 0x000fe200000001ff */
[----:B------:R-:W-:-:S09]  /*c480*/  F2FP.BF16.PACK_AB R18, RZ, R7 ;  /* 0x00000007ff12723e */ /* 0x000fd200000010ff */
        /* <DEDUP_REMOVED lines=21> */
.L_x_3608:
[----:B------:R-:W-:-:S05]  /*c5e0*/  IADD3 R16, P0, R16, c[0x0][0x540], RZ ;  /* 0x0001500010107a10 */ /* 0x000fca0007f1e0ff */
[----:B------:R-:W-:-:S05]  /*c5f0*/  IMAD.X R17, RZ, RZ, c[0x0][0x544], P0 ;  /* 0x00015100ff117624 */ /* 0x000fca00000e06ff */
[----:B------:R-:W-:Y:S01]  /*c600*/  STG.E.U16 [R16.64], R18 ;  /* 0x0000001210007986 */ /* 0x000fe2000c101524 */
[----:B------:R-:W-:Y:S05]  /*c610*/  EXIT ;  /* 0x000000000000794d */ /* 0x000fea0003800000 */
.L_x_3607:
[----:B------:R-:W-:Y:S01]  /*c620*/  STG.E [R4.64], R7 ;  /* 0x0000000704007986 */ /* 0x000fe2000c101924 */
[----:B------:R-:W-:Y:S05]  /*c630*/  EXIT ;  /* 0x000000000000794d */ /* 0x000fea0003800000 */
.L_x_3605:
[----:B------:R-:W-:Y:S01]  /*c640*/  ISETP.NE.AND P0, PT, RZ, UR38, PT ;  /* 0x00000026ff007c0c */ /* 0x000fe2000bf05270 */
[----:B------:R-:W-:Y:S02]  /*c650*/  ULDC.U8 UR4, c[0x0][0x571] ;  /* 0x00015c4000047ab9 */ /* 0x000fe40000000000 */
[----:B------:R-:W-:-:S10]  /*c660*/  ISETP.NE.AND P1, PT, RZ, UR4, PT ;  /* 0x00000004ff007c0c */ /* 0x000fd4000bf25270 */
[----:B------:R-:W-:Y:S05]  /*c670*/  @!P0 BRA `(.L_x_3609) ;  /* 0x0000003000008947 */ /* 0x000fea0003800000 */
[----:B------:R-:W2:Y:S02]  /*c680*/  LDG.E.U16 R0, [R2.64] ;  /* 0x0000002402007981 */ /* 0x000ea4000c1e1500 */
[----:B--2---:R-:W-:-:S05]  /*c690*/  PRMT R0, RZ, 0x5410, R0 ;  /* 0x00005410ff007816 */ /* 0x004fca0000000000 */
[----:B------:R-:W-:Y:S02]  /*c6a0*/  FADD.FTZ R7, R7, R0 ;  /* 0x0000000007077221 */ /* 0x000fe40000010000 */
.L_x_3609:
        /* <DEDUP_REMOVED lines=24> */
.L_x_3611:
[----:B------:R-:W-:-:S04]  /*c830*/  IADD3 R16, P0, R16, c[0x0][0x540], RZ ;  /* 0x0001500010107a10 */ /* 0x000fc80007f1e0ff */
[----:B------:R-:W-:-:S05]  /*c840*/  IADD3.X R17, RZ, c[0x0][0x544], RZ, P0, !PT ;  /* 0x00015100ff117a10 */ /* 0x000fca00007fe4ff */
[----:B------:R-:W-:Y:S01]  /*c850*/  STG.E.U16 [R16.64], R18 ;  /* 0x0000001210007986 */ /* 0x000fe2000c101524 */
[----:B------:R-:W-:Y:S05]  /*c860*/  EXIT ;  /* 0x000000000000794d */ /* 0x000fea0003800000 */
.L_x_3610:
[----:B------:R-:W-:-:S05]  /*c870*/  F2FP.BF16.PACK_AB R7, RZ, R7 ;  /* 0x00000007ff07723e */ /* 0x000fca00000010ff */
[----:B------:R-:W-:Y:S01]  /*c880*/  STG.E.U16 [R2.64], R7 ;  /* 0x0000000702007986 */ /* 0x000fe2000c101524 */
[----:B------:R-:W-:Y:S05]  /*c890*/  EXIT ;  /* 0x000000000000794d */ /* 0x000fea0003800000 */
.L_x_3586:
        /* <DEDUP_REMOVED lines=18> */
.L_x_3613:
[----:B------:R-:W-:Y:S05]  /*c9c0*/  @!P1 BRA `(.L_x_3614) ;  /* 0x000001b000009947 */ /* 0x000fea0003800000 */
[----:B------:R-:W-:Y:S01]  /*c9d0*/  IMAD.MOV.U32 R0, RZ, RZ, 0x1 ;  /* 0x00000001ff007424 */ /* 0x000fe200078e00ff */
[----:B------:R-:W-:-:S04]  /*c9e0*/  F2FP.BF16.PACK_AB R18, RZ, R9 ;  /* 0x00000009ff12723e */ /* 0x000fc800000010ff */
        /* <DEDUP_REMOVED lines=21> */
.L_x_3615:
[----:B------:R-:W-:-:S04]  /*cb40*/  IADD3 R2, P0, R2, c[0x0][0x540], RZ ;  /* 0x0001500002027a10 */ /* 0x000fc80007f1e0ff */
[----:B------:R-:W-:-:S05]  /*cb50*/  IADD3.X R3, RZ, c[0x0][0x544], RZ, P0, !PT ;  /* 0x00015100ff037a10 */ /* 0x000fca00007fe4ff */
[----:B------:R-:W-:Y:S01]  /*cb60*/  STG.E.U16 [R2.64], R18 ;  /* 0x0000001202007986 */ /* 0x000fe2000c101524 */
[----:B------:R-:W-:Y:S05]  /*cb70*/  EXIT ;  /* 0x000000000000794d */ /* 0x000fea0003800000 */
.L_x_3614:
[----:B------:R-:W-:Y:S01]  /*cb80*/  STG.E [R4.64], R9 ;  /* 0x0000000904007986 */ /* 0x000fe2000c101924 */
[----:B------:R-:W-:Y:S05]  /*cb90*/  EXIT ;  /* 0x000000000000794d */ /* 0x000fea0003800000 */
.L_x_3612:
[----:B------:R-:W-:Y:S01]  /*cba0*/  ISETP.NE.AND P0, PT, RZ, UR38, PT ;  /* 0x00000026ff007c0c */ /* 0x000fe2000bf05270 */
[----:B------:R-:W-:Y:S02]  /*cbb0*/  ULDC.U8 UR4, c[0x0][0x571] ;  /* 0x00015c4000047ab9 */ /* 0x000fe40000000000 */
[----:B------:R-:W-:-:S10]  /*cbc0*/  ISETP.NE.AND P1, PT, RZ, UR4, PT ;  /* 0x00000004ff007c0c */ /* 0x000fd4000bf25270 */
[----:B------:R-:W-:Y:S05]  /*cbd0*/  @!P0 BRA `(.L_x_3616) ;  /* 0x0000003000008947 */ /* 0x000fea0003800000 */
[----:B------:R-:W2:Y:S02]  /*cbe0*/  LDG.E.U16 R0, [R10.64] ;  /* 0x000000240a007981 */ /* 0x000ea4000c1e1500 */
[----:B--2---:R-:W-:-:S05]  /*cbf0*/  PRMT R0, RZ, 0x5410, R0 ;  /* 0x00005410ff007816 */ /* 0x004fca0000000000 */
[----:B------:R-:W-:-:S05]  /*cc00*/  FADD.FTZ R9, R9, R0 ;  /* 0x0000000009097221 */ /* 0x000fca0000010000 */
.L_x_3616:
[----:B------:R-:W-:Y:S01]  /*cc10*/  F2FP.BF16.PACK_AB R18, RZ, R9 ;  /* 0x00000009ff12723e */ /* 0x000fe200000010ff */
        /* <DEDUP_REMOVED lines=23> */
.L_x_3618:
[----:B------:R-:W-:-:S05]  /*cd90*/  IADD3 R2, P0, R2, c[0x0][0x540], RZ ;  /* 0x0001500002027a10 */ /* 0x000fca0007f1e0ff */
[----:B------:R-:W-:-:S05]  /*cda0*/  IMAD.X R3, RZ, RZ, c[0x0][0x544], P0 ;  /* 0x00015100ff037624 */ /* 0x000fca00000e06ff */
[----:B------:R-:W-:Y:S01]  /*cdb0*/  STG.E.U16 [R2.64], R18 ;  /* 0x0000001202007986 */ /* 0x000fe2000c101524 */
[----:B------:R-:W-:Y:S05]  /*cdc0*/  EXIT ;  /* 0x000000000000794d */ /* 0x000fea0003800000 */
.L_x_3617:
[----:B------:R-:W-:Y:S01]  /*cdd0*/  STG.E.U16 [R10.64], R18 ;  /* 0x000000120a007986 */ /* 0x000fe2000c101524 */
[----:B------:R-:W-:Y:S05]  /*cde0*/  EXIT ;  /* 0x000000000000794d */ /* 0x000fea0003800000 */
        .weak           $__internal_0_$__cuda_sm20_div_u64
        .type           $__internal_0_$__cuda_sm20_div_u64,@function
        .size           $__internal_0_$__cuda_sm20_div_u64,($__internal_1_$__cuda_sm20_rem_u64 - $__internal_0_$__cuda_sm20_div_u64)
$__internal_0_$__cuda_sm20_div_u64:
[----:B------:R-:W-:Y:S02]  /*cdf0*/  MOV R24, R0 ;  /* 0x0000000000187202 */ /* 0x000fe40000000f00 */
[----:B------:R-:W-:-:S04]  /*ce00*/  MOV R25, R3 ;  /* 0x0000000300197202 */ /* 0x000fc80000000f00 */
[----:B------:R-:W0:Y:S08]  /*ce10*/  I2F.U64.RP R5, R24 ;  /* 0x0000001800057312 */ /* 0x000e300000309000 */
[----:B0-----:R-:W0:Y:S02]  /*ce20*/  MUFU.RCP R5, R5 ;  /* 0x0000000500057308 */ /* 0x001e240000001000 */
[----:B0-----:R-:W-:-:S06]  /*ce30*/  IADD3 R14, R5, 0x1ffffffe, RZ ;  /* 0x1ffffffe050e7810 */ /* 0x001fcc0007ffe0ff */
[----:B------:R-:W0:Y:S02]  /*ce40*/  F2I.U64.TRUNC R14, R14 ;  /* 0x0000000e000e7311 */ /* 0x000e24000020d800 */
[----:B0-----:R-:W-:-:S04]  /*ce50*/  IMAD.WIDE.U32 R18, R14, R0, RZ ;  /* 0x000000000e127225 */ /* 0x001fc800078e00ff */
[C---:B------:R-:W-:Y:S01]  /*ce60*/  IMAD R7, R14.reuse, R3, R19 ;  /* 0x000000030e077224 */ /* 0x040fe200078e0213 */
[----:B------:R-:W-:Y:S02]  /*ce70*/  IADD3 R21, P0, RZ, -R18, RZ ;  /* 0x80000012ff157210 */ /* 0x000fe40007f1e0ff */
[----:B------:R-:W-:Y:S01]  /*ce80*/  MOV R19, R14 ;  /* 0x0000000e00137202 */ /* 0x000fe20000000f00 */
[----:B------:R-:W-:Y:S02]  /*ce90*/  IMAD R7, R15, R0, R7 ;  /* 0x000000000f077224 */ /* 0x000fe400078e0207 */
[----:B------:R-:W-:-:S04]  /*cea0*/  IMAD.HI.U32 R18, R14, R21, RZ ;  /* 0x000000150e127227 */ /* 0x000fc800078e00ff */
[----:B------:R-:W-:-:S04]  /*ceb0*/  IMAD.X R7, RZ, RZ, ~R7, P0 ;  /* 0x000000ffff077224 */ /* 0x000fc800000e0e07 */
[----:B------:R-:W-:-:S04]  /*cec0*/  IMAD.WIDE.U32 R18, P0, R14, R7, R18 ;  /* 0x000000070e127225 */ /* 0x000fc80007800012 */
[C---:B------:R-:W-:Y:S02]  /*ced0*/  IMAD R25, R15.reuse, R7, RZ ;  /* 0x000000070f197224 */ /* 0x040fe400078e02ff */
[----:B------:R-:W-:-:S04]  /*cee0*/  IMAD.HI.U32 R18, P1, R15, R21, R18 ;  /* 0x000000150f127227 */ /* 0x000fc80007820012 */
[----:B------:R-:W-:Y:S01]  /*cef0*/  IMAD.HI.U32 R5, R15, R7, RZ ;  /* 0x000000070f057227 */ /* 0x000fe200078e00ff */
[----:B------:R-:W-:-:S04]  /*cf00*/  IADD3 R19, P3, R25, R18, RZ ;  /* 0x0000001219137210 */ /* 0x000fc80007f7e0ff */
[----:B------:R-:W-:Y:S01]  /*cf10*/  IADD3.X R5, R5, R15, RZ, P0, !PT ;  /* 0x0000000f05057210 */ /* 0x000fe200007fe4ff */
[----:B------:R-:W-:-:S03]  /*cf20*/  IMAD.WIDE.U32 R14, R19, R0, RZ ;  /* 0x00000000130e7225 */ /* 0x000fc600078e00ff */
[----:B------:R-:W-:Y:S01]  /*cf30*/  IADD3.X R5, RZ, RZ, R5, P3, P1 ;  /* 0x000000ffff057210 */ /* 0x000fe20001fe2405 */
[----:B------:R-:W-:Y:S01]  /*cf40*/  IMAD R7, R19, R3, R15 ;  /* 0x0000000313077224 */ /* 0x000fe200078e020f */
[----:B------:R-:W-:-:S03]  /*cf50*/  IADD3 R15, P0, RZ, -R14, RZ ;  /* 0x8000000eff0f7210 */ /* 0x000fc60007f1e0ff */
[----:B------:R-:W-:Y:S02]  /*cf60*/  IMAD R7, R5, R0, R7 ;  /* 0x0000000005077224 */ /* 0x000fe400078e0207 */
[----:B------:R-:W-:-:S04]  /*cf70*/  IMAD.HI.U32 R18, R19, R15, RZ ;  /* 0x0000000f13127227 */ /* 0x000fc800078e00ff */
[----:B------:R-:W-:-:S04]  /*cf80*/  IMAD.X R14, RZ, RZ, ~R7, P0 ;  /* 0x000000ffff0e7224 */ /* 0x000fc800000e0e07 */
[----:B------:R-:W-:-:S04]  /*cf90*/  IMAD.WIDE.U32 R18, P0, R19, R14, R18 ;  /* 0x0000000e13127225 */ /* 0x000fc80007800012 */
[C---:B------:R-:W-:Y:S02]  /*cfa0*/  IMAD R22, R5.reuse, R14, RZ ;  /* 0x0000000e05167224 */ /* 0x040fe400078e02ff */
[----:B------:R-:W-:Y:S01]  /*cfb0*/  IMAD.HI.U32 R7, P1, R5, R15, R18 ;  /* 0x0000000f05077227 */ /* 0x000fe20007820012 */
[----:B------:R-:W-:-:S03]  /*cfc0*/  HFMA2.MMA R15, -RZ, RZ, 0, 0 ;  /* 0x00000000ff0f7435 */ /* 0x000fc600000001ff */
[----:B------:R-:W-:Y:S01]  /*cfd0*/  IMAD.HI.U32 R14, R5, R14, RZ ;  /* 0x0000000e050e7227 */ /* 0x000fe200078e00ff */
[----:B------:R-:W-:-:S04]  /*cfe0*/  IADD3 R7, P3, R22, R7, RZ ;  /* 0x0000000716077210 */ /* 0x000fc80007f7e0ff */
[----:B------:R-:W-:Y:S01]  /*cff0*/  IADD3.X R5, R14, R5, RZ, P0, !PT ;  /* 0x000000050e057210 */ /* 0x000fe200007fe4ff */
[----:B------:R-:W-:-:S03]  /*d000*/  IMAD.HI.U32 R14, R7, R8, RZ ;  /* 0x00000008070e7227 */ /* 0x000fc600078e00ff */
[----:B------:R-:W-:-:S03]  /*d010*/  IADD3.X R5, RZ, RZ, R5, P3, P1 ;  /* 0x000000ffff057210 */ /* 0x000fc60001fe2405 */
[----:B------:R-:W-:-:S04]  /*d020*/  IMAD.WIDE.U32 R14, R7, R4, R14 ;  /* 0x00000004070e7225 */ /* 0x000fc800078e000e */
[C---:B------:R-:W-:Y:S02]  /*d030*/  IMAD R18, R5.reuse, R4, RZ ;  /* 0x0000000405127224 */ /* 0x040fe400078e02ff */
[----:B------:R-:W-:-:S04]  /*d040*/  IMAD.HI.U32 R7, P0, R5, R8, R14 ;  /* 0x0000000805077227 */ /* 0x000fc8000780000e */
[----:B------:R-:W-:Y:S01]  /*d050*/  IMAD.HI.U32 R5, R5, R4, RZ ;  /* 0x0000000405057227 */ /* 0x000fe200078e00ff */
[----:B------:R-:W-:-:S03]  /*d060*/  IADD3 R7, P1, R18, R7, RZ ;  /* 0x0000000712077210 */ /* 0x000fc60007f3e0ff */
[----:B------:R-:W-:Y:S02]  /*d070*/  IMAD.X R5, RZ, RZ, R5, P0 ;  /* 0x000000ffff057224 */ /* 0x000fe400000e0605 */
[----:B------:R-:W-:-:S03]  /*d080*/  IMAD.WIDE.U32 R14, R7, R0, RZ ;  /* 0x00000000070e7225 */ /* 0x000fc600078e00ff */
[----:B------:R-:W-:Y:S01]  /*d090*/  IADD3.X R5, RZ, R5, RZ, P1, !PT ;  /* 0x00000005ff057210 */ /* 0x000fe20000ffe4ff */
[----:B------:R-:W-:Y:S01]  /*d0a0*/  IMAD R15, R7, R3, R15 ;  /* 0x00000003070f7224 */ /* 0x000fe200078e020f */
[----:B------:R-:W-:-:S03]  /*d0b0*/  IADD3 R19, P1, -R14, R8, RZ ;  /* 0x000000080e137210 */ /* 0x000fc60007f3e1ff */
[-C--:B------:R-:W-:Y:S01]  /*d0c0*/  IMAD R15, R5, R0.reuse, R15 ;  /* 0x00000000050f7224 */ /* 0x080fe200078e020f */
[----:B------:R-:W-:-:S04]  /*d0d0*/  ISETP.GE.U32.AND P0, PT, R19, R0, PT ;  /* 0x000000001300720c */ /* 0x000fc80003f06070 */
[----:B------:R-:W-:Y:S02]  /*d0e0*/  IADD3.X R18, ~R15, R4, RZ, P1, !PT ;  /* 0x000000040f127210 */ /* 0x000fe40000ffe5ff */
[----:B------:R-:W-:Y:S02]  /*d0f0*/  IADD3 R15, P1, -R0, R19, RZ ;  /* 0x00000013000f7210 */ /* 0x000fe40007f3e1ff */
[----:B------:R-:W-:Y:S02]  /*d100*/  IADD3 R4, P3, R7, 0x1, RZ ;  /* 0x0000000107047810 */ /* 0x000fe40007f7e0ff */
[C---:B------:R-:W-:Y:S01]  /*d110*/  ISETP.GE.U32.AND.EX P0, PT, R18.reuse, R3, PT, P0 ;  /* 0x000000031200720c */ /* 0x040fe20003f06100 */
[----:B------:R-:W-:Y:S01]  /*d120*/  IMAD.X R14, R18, 0x1, ~R3, P1 ;  /* 0x00000001120e7824 */ /* 0x000fe200008e0e03 */
[----:B------:R-:W-:Y:S02]  /*d130*/  IADD3.X R8, RZ, R5, RZ, P3, !PT ;  /* 0x00000005ff087210 */ /* 0x000fe40001ffe4ff */
[----:B------:R-:W-:-:S02]  /*d140*/  SEL R15, R15, R19, P0 ;  /* 0x000000130f0f7207 */ /* 0x000fc40000000000 */
[----:B------:R-:W-:Y:S02]  /*d150*/  SEL R7, R4, R7, P0 ;  /* 0x0000000704077207 */ /* 0x000fe40000000000 */
[----:B------:R-:W-:Y:S02]  /*d160*/  SEL R14, R14, R18, P0 ;  /* 0x000000120e0e7207 */ /* 0x000fe40000000000 */
[----:B------:R-:W-:Y:S02]  /*d170*/  SEL R8, R8, R5, P0 ;  /* 0x0000000508087207 */ /* 0x000fe40000000000 */
[----:B------:R-:W-:Y:S02]  /*d180*/  ISETP.GE.U32.AND P0, PT, R15, R0, PT ;  /* 0x000000000f00720c */ /* 0x000fe40003f06070 */
[----:B------:R-:W-:Y:S02]  /*d190*/  IADD3 R4, P3, R7, 0x1, RZ ;  /* 0x0000000107047810 */ /* 0x000fe40007f7e0ff */
[----:B------:R-:W-:-:S02]  /*d1a0*/  ISETP.GE.U32.AND.EX P0, PT, R14, R3, PT, P0 ;  /* 0x000000030e00720c */ /* 0x000fc40003f06100 */
[----:B------:R-:W-:Y:S02]  /*d1b0*/  ISETP.NE.U32.AND P1, PT, R0, RZ, PT ;  /* 0x000000ff0000720c */ /* 0x000fe40003f25070 */
[-C--:B------:R-:W-:Y:S02]  /*d1c0*/  IADD3.X R5, RZ, R8.reuse, RZ, P3, !PT ;  /* 0x00000008ff057210 */ /* 0x080fe40001ffe4ff */
[----:B------:R-:W-:Y:S01]  /*d1d0*/  SEL R4, R4, R7, P0 ;  /* 0x0000000704047207 */ /* 0x000fe20000000000 */
[----:B------:R-:W-:Y:S01]  /*d1e0*/  IMAD.MOV.U32 R7, RZ, RZ, 0x0 ;  /* 0x00000000ff077424 */ /* 0x000fe200078e00ff */
[----:B------:R-:W-:Y:S02]  /*d1f0*/  ISETP.NE.AND.EX P1, PT, R3, RZ, PT, P1 ;  /* 0x000000ff0300720c */ /* 0x000fe40003f25310 */
[----:B------:R-:W-:Y:S02]  /*d200*/  SEL R5, R5, R8, P0 ;  /* 0x0000000805057207 */ /* 0x000fe40000000000 */
[----:B------:R-:W-:-:S02]  /*d210*/  SEL R4, R4, 0xffffffff, P1 ;  /* 0xffffffff04047807 */ /* 0x000fc40000800000 */
[----:B------:R-:W-:Y:S01]  /*d220*/  SEL R5, R5, 0xffffffff, P1 ;  /* 0xffffffff05057807 */ /* 0x000fe20000800000 */
[----:B------:R-:W-:Y:S06]  /*d230*/  RET.REL.NODEC R6 `(_ZN2at6native13reduce_kernelILi512ELi1ENS0_8ReduceOpIN3c108BFloat16ENS0_9NanSumOpsIfS4_EEjS4_Li4ELi4EEEEEvT1_) ;  /* 0xffff2dc006007950 */ /* 0x000fec0003c3ffff */
        .weak           $__internal_1_$__cuda_sm20_rem_u64
        .type           $__internal_1_$__cuda_sm20_rem_u64,@function
        .size           $__internal_1_$__cuda_sm20_rem_u64,(.L_x_9844 - $__internal_1_$__cuda_sm20_rem_u64)
$__internal_1_$__cuda_sm20_rem_u64:
[----:B------:R-:W-:Y:S02]  /*d240*/  MOV R18, R13 ;  /* 0x0000000d00127202 */ /* 0x000fe40000000f00 */
[----:B------:R-:W-:-:S04]  /*d250*/  MOV R19, R15 ;  /* 0x0000000f00137202 */ /* 0x000fc80000000f00 */
[----:B------:R-:W0:Y:S08]  /*d260*/  I2F.U64.RP R18, R18 ;  /* 0x0000001200127312 */ /* 0x000e300000309000 */
[----:B0-----:R-:W0:Y:S02]  /*d270*/  MUFU.RCP R4, R18 ;  /* 0x0000001200047308 */ /* 0x001e240000001000 */
[----:B0-----:R-:W-:-:S06]  /*d280*/  IADD3 R4, R4, 0x1ffffffe, RZ ;  /* 0x1ffffffe04047810 */ /* 0x001fcc0007ffe0ff */
[----:B------:R-:W0:Y:S02]  /*d290*/  F2I.U64.TRUNC R4, R4 ;  /* 0x0000000400047311 */ /* 0x000e24000020d800 */
[----:B0-----:R-:W-:-:S04]  /*d2a0*/  IMAD.WIDE.U32 R6, R4, R13, RZ ;  /* 0x0000000d04067225 */ /* 0x001fc800078e00ff */
[----:B------:R-:W-:Y:S01]  /*d2b0*/  IMAD R7, R4, R15, R7 ;  /* 0x0000000f04077224 */ /* 0x000fe200078e0207 */
[----:B------:R-:W-:-:S03]  /*d2c0*/  IADD3 R21, P0, RZ, -R6, RZ ;  /* 0x80000006ff157210 */ /* 0x000fc60007f1e0ff */
[----:B------:R-:W-:Y:S02]  /*d2d0*/  IMAD R7, R5, R13, R7 ;  /* 0x0000000d05077224 */ /* 0x000fe400078e0207 */
[----:B------:R-:W-:-:S04]  /*d2e0*/  IMAD.HI.U32 R6, R4, R21, RZ ;  /* 0x0000001504067227 */ /* 0x000fc800078e00ff */
[----:B------:R-:W-:Y:S01]  /*d2f0*/  IMAD.X R25, RZ, RZ, ~R7, P0 ;  /* 0x000000ffff197224 */ /* 0x000fe200000e0e07 */
[----:B------:R-:W-:-:S03]  /*d300*/  MOV R7, R4 ;  /* 0x0000000400077202 */ /* 0x000fc60000000f00 */
[-C--:B------:R-:W-:Y:S02]  /*d310*/  IMAD R19, R5, R25.reuse, RZ ;  /* 0x0000001905137224 */ /* 0x080fe400078e02ff */
[----:B------:R-:W-:-:S04]  /*d320*/  IMAD.WIDE.U32 R6, P0, R4, R25, R6 ;  /* 0x0000001904067225 */ /* 0x000fc80007800006 */
[----:B------:R-:W-:-:S04]  /*d330*/  IMAD.HI.U32 R25, R5, R25, RZ ;  /* 0x0000001905197227 */ /* 0x000fc800078e00ff */
[----:B------:R-:W-:Y:S01]  /*d340*/  IMAD.HI.U32 R6, P1, R5, R21, R6 ;  /* 0x0000001505067227 */ /* 0x000fe20007820006 */
[----:B------:R-:W-:-:S04]  /*d350*/  IADD3.X R18, R25, R5, RZ, P0, !PT ;  /* 0x0000000519127210 */ /* 0x000fc800007fe4ff */
[----:B------:R-:W-:-:S04]  /*d360*/  IADD3 R7, P2, R19, R6, RZ ;  /* 0x0000000613077210 */ /* 0x000fc80007f5e0ff */
[----:B------:R-:W-:Y:S01]  /*d370*/  IADD3.X R18, RZ, RZ, R18, P2, P1 ;  /* 0x000000ffff127210 */ /* 0x000fe200017e2412 */
[----:B------:R-:W-:-:S04]  /*d380*/  IMAD.WIDE.U32 R4, R7, R13, RZ ;  /* 0x0000000d07047225 */ /* 0x000fc800078e00ff */
[----:B------:R-:W-:Y:S01]  /*d390*/  IMAD R5, R7, R15, R5 ;  /* 0x0000000f07057224 */ /* 0x000fe200078e0205 */
[----:B------:R-:W-:-:S03]  /*d3a0*/  IADD3 R19, P0, RZ, -R4, RZ ;  /* 0x80000004ff137210 */ /* 0x000fc60007f1e0ff */
        /* <DEDUP_REMOVED lines=9> */
[----:B------:R-:W-:Y:S01]  /*d440*/  HFMA2.MMA R5, -RZ, RZ, 0, 0 ;  /* 0x00000000ff057435 */ /* 0x000fe200000001ff */
[----:B------:R-:W-:Y:S02]  /*d450*/  IMAD.HI.U32 R4, R7, R8, RZ ;  /* 0x0000000807047227 */ /* 0x000fe400078e00ff */
[----:B------:R-:W-:-:S05]  /*d460*/  IADD3.X R19, RZ, RZ, R18, P2, P1 ;  /* 0x000000ffff137210 */ /* 0x000fca00017e2412 */
[----:B------:R-:W-:-:S04]  /*d470*/  IMAD.HI.U32 R6, R19, R14, RZ ;  /* 0x0000000e13067227 */ /* 0x000fc800078e00ff */
[----:B------:R-:W-:-:S04]  /*d480*/  IMAD.WIDE.U32 R4, R7, R14, R4 ;  /* 0x0000000e07047225 */ /* 0x000fc800078e0004 */
[C---:B------:R-:W-:Y:S02]  /*d490*/  IMAD R7, R19.reuse, R14, RZ ;  /* 0x0000000e13077224 */ /* 0x040fe400078e02ff */
[----:B------:R-:W-:-:S04]  /*d4a0*/  IMAD.HI.U32 R4, P0, R19, R8, R4 ;  /* 0x0000000813047227 */ /* 0x000fc80007800004 */
[----:B------:R-:W-:Y:S01]  /*d4b0*/  IMAD.X R6, RZ, RZ, R6, P0 ;  /* 0x000000ffff067224 */ /* 0x000fe200000e0606 */
[----:B------:R-:W-:-:S04]  /*d4c0*/  IADD3 R18, P1, R7, R4, RZ ;  /* 0x0000000407127210 */ /* 0x000fc80007f3e0ff */
[----:B------:R-:W-:Y:S01]  /*d4d0*/  IADD3.X R6, RZ, R6, RZ, P1, !PT ;  /* 0x00000006ff067210 */ /* 0x000fe20000ffe4ff */
[----:B------:R-:W-:-:S04]  /*d4e0*/  IMAD.WIDE.U32 R4, R18, R13, RZ ;  /* 0x0000000d12047225 */ /* 0x000fc800078e00ff */
[----:B------:R-:W-:Y:S01]  /*d4f0*/  IMAD R18, R18, R15, R5 ;  /* 0x0000000f12127224 */ /* 0x000fe200078e0205 */
[----:B------:R-:W-:-:S03]  /*d500*/  IADD3 R4, P1, -R4, R8, RZ ;  /* 0x0000000804047210 */ /* 0x000fc60007f3e1ff */
[-C--:B------:R-:W-:Y:S01]  /*d510*/  IMAD R5, R6, R13.reuse, R18 ;  /* 0x0000000d06057224 */ /* 0x080fe200078e0212 */
[----:B------:R-:W-:-:S04]  /*d520*/  ISETP.GE.U32.AND P0, PT, R4, R13, PT ;  /* 0x0000000d0400720c */ /* 0x000fc80003f06070 */
[----:B------:R-:W-:Y:S02]  /*d530*/  IADD3.X R14, ~R5, R14, RZ, P1, !PT ;  /* 0x0000000e050e7210 */ /* 0x000fe40000ffe5ff */
[----:B------:R-:W-:Y:S02]  /*d540*/  IADD3 R6, P1, -R13, R4, RZ ;  /* 0x000000040d067210 */ /* 0x000fe40007f3e1ff */
[----:B------:R-:W-:-:S03]  /*d550*/  ISETP.GE.U32.AND.EX P0, PT, R14, R15, PT, P0 ;  /* 0x0000000f0e00720c */ /* 0x000fc60003f06100 */
[----:B------:R-:W-:Y:S01]  /*d560*/  IMAD.X R8, R14, 0x1, ~R15, P1 ;  /* 0x000000010e087824 */ /* 0x000fe200008e0e0f */
[----:B------:R-:W-:Y:S02]  /*d570*/  SEL R6, R6, R4, P0 ;  /* 0x0000000406067207 */ /* 0x000fe40000000000 */
[C---:B------:R-:W-:Y:S02]  /*d580*/  ISETP.NE.U32.AND P1, PT, R13.reuse, RZ, PT ;  /* 0x000000ff0d00720c */ /* 0x040fe40003f25070 */
[----:B------:R-:W-:Y:S02]  /*d590*/  SEL R8, R8, R14, P0 ;  /* 0x0000000e08087207 */ /* 0x000fe40000000000 */
[----:B------:R-:W-:Y:S02]  /*d5a0*/  ISETP.GE.U32.AND P0, PT, R6, R13, PT ;  /* 0x0000000d0600720c */ /* 0x000fe40003f06070 */
[----:B------:R-:W-:Y:S02]  /*d5b0*/  IADD3 R14, P2, -R13, R6, RZ ;  /* 0x000000060d0e7210 */ /* 0x000fe40007f5e1ff */
[----:B------:R-:W-:-:S02]  /*d5c0*/  ISETP.GE.U32.AND.EX P0, PT, R8, R15, PT, P0 ;  /* 0x0000000f0800720c */ /* 0x000fc40003f06100 */
[C---:B------:R-:W-:Y:S02]  /*d5d0*/  IADD3.X R4, ~R15.reuse, R8, RZ, P2, !PT ;  /* 0x000000080f047210 */ /* 0x040fe400017fe5ff */
[----:B------:R-:W-:Y:S02]  /*d5e0*/  MOV R13, 0x0 ;  /* 0x00000000000d7802 */ /* 0x000fe40000000f00 */
[----:B------:R-:W-:Y:S02]  /*d5f0*/  ISETP.NE.AND.EX P1, PT, R15, RZ, PT, P1 ;  /* 0x000000ff0f00720c */ /* 0x000fe40003f25310 */
[----:B------:R-:W-:Y:S02]  /*d600*/  SEL R14, R14, R6, P0 ;  /* 0x000000060e0e7207 */ /* 0x000fe40000000000 */
[----:B------:R-:W-:Y:S02]  /*d610*/  SEL R15, R4, R8, P0 ;  /* 0x00000008040f7207 */ /* 0x000fe40000000000 */
[----:B------:R-:W-:-:S02]  /*d620*/  SEL R14, R14, 0xffffffff, P1 ;  /* 0xffffffff0e0e7807 */ /* 0x000fc40000800000 */
[----:B------:R-:W-:Y:S01]  /*d630*/  SEL R15, R15, 0xffffffff, P1 ;  /* 0xffffffff0f0f7807 */ /* 0x000fe20000800000 */
[----:B------:R-:W-:Y:S06]  /*d640*/  RET.REL.NODEC R12 `(_ZN2at6native13reduce_kernelILi512ELi1ENS0_8ReduceOpIN3c108BFloat16ENS0_9NanSumOpsIfS4_EEjS4_Li4ELi4EEEEEvT1_) ;  /* 0xffff29b00c007950 */ /* 0x000fec0003c3ffff */
.L_x_3619:
        /* <DEDUP_REMOVED lines=11> */
.L_x_9844:


//--------------------- .text._ZN2at6native13reduce_kernelILi256ELi2ENS0_8ReduceOpIN3c108BFloat16ENS0_9NanSumOpsIfS4_EEjS4_Li4ELi4EEEEEvT1_ --------------------------
	.section	.text._ZN2at6native13reduce_kernelILi256ELi2ENS0_8ReduceOpIN3c108BFloat16ENS0_9NanSumOpsIfS4_EEjS4_Li4ELi4EEEEEvT1_,"ax",@progbits
	.sectioninfo	@"SHI_REGISTERS=34"
	.align	128
        .global         _ZN2at6native13reduce_kernelILi256ELi2ENS0_8ReduceOpIN3c108BFloat16ENS0_9NanSumOpsIfS4_EEjS4_Li4ELi4EEEEEvT1_
        .type           _ZN2at6native13reduce_kernelILi256ELi2ENS0_8ReduceOpIN3c108BFloat16ENS0_9NanSumOpsIfS4_EEjS4_Li4ELi4EEEEEvT1_,@function
        .size           _ZN2at6native13reduce_kernelILi256ELi2ENS0_8ReduceOpIN3c108BFloat16ENS0_9NanSumOpsIfS4_EEjS4_Li4ELi4EEEEEvT1_,(.L_x_9846 - _ZN2at6native13reduce_kernelILi256ELi2ENS0_8ReduceOpIN3c108BFloat16ENS0_9NanSumOpsIfS4_EEjS4_Li4ELi4EEEEEvT1_)
        .other          _ZN2at6native13reduce_kernelILi256ELi2ENS0_8ReduceOpIN3c108BFloat16ENS0_9NanSumOpsIfS4_EEjS4_Li4ELi4EEEEEvT1_,@"STO_CUDA_ENTRY STV_DEFAULT"
_ZN2at6native13reduce_kernelILi256ELi2ENS0_8ReduceOpIN3c108BFloat16ENS0_9NanSumOpsIfS4_EEjS4_Li4ELi4EEEEEvT1_:
.text._ZN2at6native13reduce_kernelILi256ELi2ENS0_8ReduceOpIN3c108BFloat16ENS0_9NanSumOpsIfS4_EEjS4_Li4ELi4EEEEEvT1_:
[----:B------:R-:W-:Y:S02]  /*0000*/  MOV R1, c[0x0][0x28] ;  /* 0x00000a0000017a02 */ /* 0x000fe40000000f00 */
[----:B------:R-:W0:Y:S01]  /*0010*/  S2R R23, SR_TID.X ;  /* 0x0000000000177919 */ /* 0x000e220000002100 */
[----:B------:R-:W-:Y:S01]  /*0020*/  ISETP.NE.AND P0, PT, RZ, c[0x0][0x33c], PT ;  /* 0x0000cf00ff007a0c */ /* 0x000fe20003f05270 */
[----:B------:R-:W-:-:S12]  /*0030*/  IMAD.MOV.U32 R0, RZ, RZ, RZ ;  /* 0x000000ffff007224 */ /* 0x000fd800078e00ff */
[----:B------:R-:W-:Y:S05]  /*0040*/  @!P0 BRA `(.L_x_3620) ;  /* 0x00000cc000008947 */ /* 0x000fea0003800000 */
[----:B------:R-:W1:Y:S01]  /*0050*/  S2R R3, SR_TID.Y ;  /* 0x0000000000037919 */ /* 0x000e620000002200 */
[----:B0-----:R-:W-:Y:S01]  /*0060*/  IMAD R0, R23, c[0x0][0x18c], RZ ;  /* 0x0000630017007a24 */ /* 0x001fe200078e02ff */
[----:B------:R-:W-:Y:S01]  /*0070*/  MOV R6, c[0x0][0x33c] ;  /* 0x0000cf0000067a02 */ /* 0x000fe20000000f00 */
[----:B------:R-:W-:Y:S01]  /*0080*/  IMAD.MOV.U32 R2, RZ, RZ, RZ ;  /* 0x000000ffff027224 */ /* 0x000fe200078e00ff */
[----:B------:R-:W0:Y:S02]  /*0090*/  S2R R5, SR_CTAID.X ;  /* 0x0000000000057919 */ /* 0x000e240000002500 */
[----:B------:R-:W-:Y:S01]  /*00a0*/  ISETP.NE.AND P0, PT, R6, 0x1, PT ;  /* 0x000000010600780c */ /* 0x000fe20003f05270 */
[----:B-1----:R-:W-:-:S04]  /*00b0*/  IMAD R0, R3, c[0x0][0x190], R0 ;  /* 0x0000640003007a24 */ /* 0x002fc800078e0200 */
[----:B0-----:R-:W-:-:S05]  /*00c0*/  IMAD R0, R5, c[0x0][0x178], R0 ;  /* 0x00005e0005007a24 */ /* 0x001fca00078e0200 */
[----:B------:R-:W-:-:S05]  /*00d0*/  SHF.L.U32 R3, R0, 0x1, RZ ;  /* 0x0000000100037819 */ /* 0x000fca00000006ff */
        /* <DEDUP_REMOVED lines=195> */
.L_x_3620:
        /* <DEDUP_REMOVED lines=10> */
[----:B--2---:R-:W-:-:S03]  /*0db0*/  IMAD R25, R16, c[0x0][0x188], R3 ;  /* 0x0000620010197a24 */ /* 0x004fc600078e0203 */
[----:B------:R-:W-:Y:S02]  /*0dc0*/  SHF.L.U32 R17, R4, 0x1, RZ ;  /* 0x0000000104117819 */ /* 0x000fe400000006ff */
        /* <DEDUP_REMOVED lines=48> */
.L_x_3629:
[----:B------:R-:W-:Y:S05]  /*10d0*/  BSYNC B2 ;  /* 0x0000000000027941 */ /* 0x000fea0003800000 */
.L_x_3628:
[----:B------:R-:W-:-:S04]  /*10e0*/  PRMT R3, R3, 0x9910, RZ ;  /* 0x0000991003037816 */ /* 0x000fc800000000ff */
[----:B------:R-:W-:-:S13]  /*10f0*/  ISETP.NE.AND P0, PT, R3, RZ, PT ;  /* 0x000000ff0300720c */ /* 0x000fda0003f05270 */
[----:B------:R-:W-:Y:S05]  /*1100*/  @!P0 BRA `(.L_x_3627) ;  /* 0x000000a000008947 */ /* 0x000fea0003800000 */
[----:B------:R-:W-:-:S04]  /*1110*/  IADD3 R3, P0, R23, -R6, RZ ;  /* 0x8000000617037210 */ /* 0x000fc80007f1e0ff */
[----:B------:R-:W-:Y:S02]  /*1120*/  IADD3.X R0, RZ, -0x1, RZ, P0, !PT ;  /* 0xffffffffff007810 */ /* 0x000fe400007fe4ff */
[----:B------:R-:W-:-:S04]  /*1130*/  LEA R4, P0, R3, R18, 0x1 ;  /* 0x0000001203047211 */ /* 0x000fc800078008ff */
[----:B------:R-:W-:-:S05]  /*1140*/  LEA.HI.X R5, R3, R19, R0, 0x1, P0 ;  /* 0x0000001303057211 */ /* 0x000fca00000f0c00 */
[----:B------:R-:W2:Y:S01]  /*1150*/  LDG.E.U16 R0, [R4.64] ;  /* 0x0000002404007981 */ /* 0x000ea2000c1e1500 */
[----:B------:R-:W-:Y:S01]  /*1160*/  IMAD.MOV.U32 R3, RZ, RZ, RZ ;  /* 0x000000ffff037224 */ /* 0x000fe200078e00ff */
[----:B--2---:R-:W-:-:S04]  /*1170*/  PRMT R0, RZ, 0x5410, R0 ;  /* 0x00005410ff007816 */ /* 0x004fc80000000000 */
[----:B------:R-:W-:-:S13]  /*1180*/  FSETP.GTU.FTZ.AND P0, PT, |R0|, +INF , PT ;  /* 0x7f8000000000780b */ /* 0x000fda0003f1c200 */
[----:B------:R-:W-:-:S05]  /*1190*/  @!P0 MOV R3, R0 ;  /* 0x0000000000038202 */ /* 0x000fca0000000f00 */
[----:B------:R-:W-:Y:S02]  /*11a0*/  FADD.FTZ R0, R3, c[0x0][0x164] ;  /* 0x0000590003007621 */ /* 0x000fe40000010000 */
.L_x_3627:
[----:B------:R-:W-:Y:S05]  /*11b0*/  BSYNC B1 ;  /* 0x0000000000017941 */ /* 0x000fea0003800000 */
.L_x_3626:
[C---:B------:R-:W-:Y:S02]  /*11c0*/  IADD3 R5, P0, -R6.reuse, 0x4, RZ ;  /* 0x0000000406057810 */ /* 0x040fe40007f1e1ff */
[----:B------:R-:W-:Y:S02]  /*11d0*/  IADD3 R3, R6, c[0x0][0x16c], RZ ;  /* 0x00005b0006037a10 */ /* 0x000fe40007ffe0ff */
[----:B------:R-:W-:Y:S01]  /*11e0*/  LEA R18, P1, R5, R18, 0x1 ;  /* 0x0000001205127211 */ /* 0x000fe200078208ff */
[----:B------:R-:W-:Y:S01]  /*11f0*/  IMAD.X R4, RZ, RZ, -0x1, P0 ;  /* 0xffffffffff047424 */ /* 0x000fe200000e06ff */
[----:B------:R-:W-:-:S04]  /*1200*/  IADD3 R3, R3, -0x4, RZ ;  /* 0xfffffffc03037810 */ /* 0x000fc80007ffe0ff */
[----:B------:R-:W-:Y:S02]  /*1210*/  LEA.HI.X R19, R5, R19, R4, 0x1, P1 ;  /* 0x0000001305137211 */ /* 0x000fe400008f0c04 */
.L_x_3625:
[----:B------:R-:W-:Y:S05]  /*1220*/  BSYNC B0 ;  /* 0x0000000000007941 */ /* 0x000fea0003800000 */
.L_x_3624:
[----:B------:R-:W-:Y:S01]  /*1230*/  IMAD R5, R23, c[0x0][0x180], RZ ;  /* 0x0000600017057a24 */ /* 0x000fe200078e02ff */
[----:B------:R-:W-:Y:S01]  /*1240*/  BSSY B0, `(.L_x_3630) ;  /* 0x0000027000007945 */ /* 0x000fe20003800000 */
[----:B------:R-:W-:Y:S02]  /*1250*/  ISETP.NE.AND P0, PT, RZ, c[0x0][0x184], PT ;  /* 0x00006100ff007a0c */ /* 0x000fe40003f05270 */
[C---:B------:R-:W-:Y:S01]  /*1260*/  IMAD R5, R2.reuse, c[0x0][0x184], R5 ;  /* 0x0000610002057a24 */ /* 0x040fe200078e0205 */
[----:B------:R-:W-:Y:S02]  /*1270*/  ISETP.NE.AND P1, PT, R2, RZ, PT ;  /* 0x000000ff0200720c */ /* 0x000fe40003f25270 */
[----:B------:R-:W-:Y:S01]  /*1280*/  MOV R7, c[0x0][0x164] ;  /* 0x0000590000077a02 */ /* 0x000fe20000000f00 */
[----:B------:R-:W-:Y:S02]  /*1290*/  IMAD R11, R16, c[0x0][0x188], R5 ;  /* 0x00006200100b7a24 */ /* 0x000fe400078e0205 */
[----:B------:R-:W-:-:S03]  /*12a0*/  IMAD.MOV.U32 R5, RZ, RZ, c[0x0][0x164] ;  /* 0x00005900ff057624 */ /* 0x000fc600078e00ff */
[----:B------:R-:W-:-:S04]  /*12b0*/  LEA R4, R11, 0x3, 0x2 ;  /* 0x000000030b047811 */ /* 0x000fc800078e10ff */
[----:B------:R-:W-:Y:S02]  /*12c0*/  ISETP.GE.U32.AND P2, PT, R4, R3, PT ;  /* 0x000000030400720c */ /* 0x000fe40003f46070 */
[----:B------:R-:W-:-:S11]  /*12d0*/  MOV R4, c[0x0][0x164] ;  /* 0x0000590000047a02 */ /* 0x000fd60000000f00 */
[----:B------:R-:W-:Y:S05]  /*12e0*/  @P2 BRA `(.L_x_3631) ;  /* 0x000001c000002947 */ /* 0x000fea0003800000 */
[----:B------:R-:W-:Y:S01]  /*12f0*/  IMAD.MOV.U32 R5, RZ, RZ, c[0x0][0x164] ;  /* 0x00005900ff057624 */ /* 0x000fe200078e00ff */
[----:B------:R-:W-:Y:S02]  /*1300*/  MOV R7, c[0x0][0x164] ;  /* 0x0000590000077a02 */ /* 0x000fe40000000f00 */
.L_x_3632:
[----:B------:R-:W-:-:S06]  /*1310*/  IMAD.WIDE.U32 R8, R11, 0x8, R18 ;  /* 0x000000080b087825 */ /* 0x000fcc00078e0012 */
[----:B------:R-:W2:Y:S01]  /*1320*/  LDG.E.64 R8, [R8.64] ;  /* 0x0000002408087981 */ /* 0x000ea2000c1e1b00 */
[----:B------:R-:W-:Y:S01]  /*1330*/  IADD3 R11, R11, c[0x0][0x174], RZ ;  /* 0x00005d000b0b7a10 */ /* 0x000fe20007ffe0ff */
[----:B------:R-:W-:Y:S01]  /*1340*/  IMAD.MOV.U32 R10, RZ, RZ, RZ ;  /* 0x000000ffff0a7224 */ /* 0x000fe200078e00ff */
[----:B------:R-:W-:Y:S02]  /*1350*/  MOV R13, RZ ;  /* 0x000000ff000d7202 */ /* 0x000fe40000000f00 */
[----:B------:R-:W-:-:S04]  /*1360*/  LEA R6, R11, 0x3, 0x2 ;  /* 0x000000030b067811 */ /* 0x000fc800078e10ff */
[----:B------:R-:W-:Y:S01]  /*1370*/  ISETP.GE.U32.AND P6, PT, R6, R3, PT ;  /* 0x000000030600720c */ /* 0x000fe20003fc6070 */
[----:B------:R-:W-:Y:S01]  /*1380*/  HFMA2.MMA R6, -RZ, RZ, 0, 0 ;  /* 0x00000000ff067435 */ /* 0x000fe200000001ff */
[--C-:B--2---:R-:W-:Y:S02]  /*1390*/  PRMT R14, RZ, 0x5410, R8.reuse ;  /* 0x00005410ff0e7816 */ /* 0x104fe40000000008 */
[----:B------:R-:W-:Y:S02]  /*13a0*/  PRMT R8, RZ, 0x7610, R8 ;  /* 0x00007610ff087816 */ /* 0x000fe40000000008 */
[--C-:B------:R-:W-:Y:S02]  /*13b0*/  PRMT R12, RZ, 0x7610, R9.reuse ;  /* 0x00007610ff0c7816 */ /* 0x100fe40000000009 */
[----:B------:R-:W-:Y:S01]  /*13c0*/  PRMT R15, RZ, 0x5410, R9 ;  /* 0x00005410ff0f7816 */ /* 0x000fe20000000009 */
[----:B------:R-:W-:Y:S01]  /*13d0*/  IMAD.MOV.U32 R9, RZ, RZ, RZ ;  /* 0x000000ffff097224 */ /* 0x000fe200078e00ff */
[----:B------:R-:W-:-:S02]  /*13e0*/  FSETP.GTU.FTZ.AND P3, PT, |R8|, +INF , PT ;  /* 0x7f8000000800780b */ /* 0x000fc40003f7c200 */
[----:B------:R-:W-:Y:S02]  /*13f0*/  FSETP.GTU.FTZ.AND P5, PT, |R12|, +INF , PT ;  /* 0x7f8000000c00780b */ /* 0x000fe40003fbc200 */
        /* <DEDUP_REMOVED lines=11> */
.L_x_3631:
[----:B------:R-:W-:Y:S05]  /*14b0*/  BSYNC B0 ;  /* 0x0000000000007941 */ /* 0x000fea0003800000 */
.L_x_3630:
        /* <DEDUP_REMOVED lines=8> */
.L_x_3634:
[----:B------:R-:W-:Y:S05]  /*1540*/  BSYNC B0 ;  /* 0x0000000000007941 */ /* 0x000fea0003800000 */
.L_x_3633:
        /* <DEDUP_REMOVED lines=8> */
[----:B------:R-:W-:-:S05]  /*15d0*/  IMAD.WIDE R18, R6, 0x2, R18 ;  /* 0x0000000206127825 */ /* 0x000fca00078e0212 */
[----:B------:R-:W2:Y:S01]  /*15e0*/  LDG.E.U16 R3, [R18.64] ;  /* 0x0000002412037981 */ /* 0x000ea2000c1e1500 */
[----:B------:R-:W-:Y:S01]  /*15f0*/  IMAD.MOV.U32 R9, RZ, RZ, RZ ;  /* 0x000000ffff097224 */ /* 0x000fe200078e00ff */
[----:B--2---:R-:W-:-:S04]  /*1600*/  PRMT R3, RZ, 0x5410, R3 ;  /* 0x00005410ff037816 */ /* 0x004fc80000000003 */
[----:B------:R-:W-:-:S13]  /*1610*/  FSETP.GTU.FTZ.AND P0, PT, |R3|, +INF , PT ;  /* 0x7f8000000300780b */ /* 0x000fda0003f1c200 */
[----:B------:R-:W-:-:S05]  /*1620*/  @!P0 MOV R9, R3 ;  /* 0x0000000300098202 */ /* 0x000fca0000000f00 */
[----:B------:R-:W-:Y:S02]  /*1630*/  FADD.FTZ R0, R0, R9 ;  /* 0x0000000900007221 */ /* 0x000fe40000010000 */
.L_x_3636:
[----:B------:R-:W-:Y:S05]  /*1640*/  BSYNC B0 ;  /* 0x0000000000007941 */ /* 0x000fea0003800000 */
.L_x_3635:
[----:B------:R-:W-:Y:S02]  /*1650*/  FADD.FTZ R0, R7, R0 ;  /* 0x0000000007007221 */ /* 0x000fe40000010000 */
[----:B------:R-:W-:Y:S02]  /*1660*/  IMAD.MOV.U32 R19, RZ, RZ, RZ ;  /* 0x000000ffff137224 */ /* 0x000fe400078e00ff */
[----:B------:R-:W-:-:S04]  /*1670*/  FADD.FTZ R5, R0, R5 ;  /* 0x0000000500057221 */ /* 0x000fc80000010000 */
[----:B------:R-:W-:Y:S01]  /*1680*/  FADD.FTZ R18, R5, R4 ;  /* 0x0000000405127221 */ /* 0x000fe20000010000 */
[----:B------:R-:W-:Y:S05]  /*1690*/  BRA `(.L_x_3622) ;  /* 0x00008ac000007947 */ /* 0x000fea0003800000 */
.L_x_3623:
        /* <DEDUP_REMOVED lines=21> */
[----:B------:R-:W-:Y:S01]  /*17f0*/  ISETP.NE.AND P0, PT, RZ, c[0x0][0x1a8], PT ;  /* 0x00006a00ff007a0c */ /* 0x000fe20003f05270 */
[----:B------:R-:W-:Y:S01]  /*1800*/  IMAD.MOV.U32 R20, RZ, RZ, c[0x0][0x164] ;  /* 0x00005900ff147624 */ /* 0x000fe200078e00ff */
[----:B------:R-:W-:Y:S01]  /*1810*/  MOV R15, c[0x0][0x164] ;  /* 0x00005900000f7a02 */ /* 0x000fe20000000f00 */
[----:B------:R-:W-:Y:S01]  /*1820*/  IMAD.MOV.U32 R14, RZ, RZ, c[0x0][0x164] ;  /* 0x00005900ff0e7624 */ /* 0x000fe200078e00ff */
[----:B------:R-:W-:Y:S01]  /*1830*/  MOV R12, c[0x0][0x164] ;  /* 0x00005900000c7a02 */ /* 0x000fe20000000f00 */
[----:B------:R-:W-:Y:S01]  /*1840*/  IMAD.MOV.U32 R13, RZ, RZ, c[0x0][0x164] ;  /* 0x00005900ff0d7624 */ /* 0x000fe200078e00ff */
[----:B------:R-:W-:Y:S01]  /*1850*/  MOV R11, c[0x0][0x164] ;  /* 0x00005900000b7a02 */ /* 0x000fe20000000f00 */
[----:B------:R-:W-:-:S04]  /*1860*/  IMAD.MOV.U32 R10, RZ, RZ, c[0x0][0x164] ;  /* 0x00005900ff0a7624 */ /* 0x000fc800078e00ff */
.L_x_3645:
[----:B------:R-:W-:Y:S01]  /*1870*/  HFMA2.MMA R0, -RZ, RZ, 0, 0 ;  /* 0x00000000ff007435 */ /* 0x000fe200000001ff */
[----:B------:R-:W-:Y:S01]  /*1880*/  IMAD.MOV.U32 R3, RZ, RZ, RZ ;  /* 0x000000ffff037224 */ /* 0x000fe200078e00ff */
[----:B------:R-:W-:Y:S05]  /*1890*/  @!P0 BRA `(.L_x_3641) ;  /* 0x00000d3000008947 */ /* 0x000fea0003800000 */
[----:B------:R-:W-:-:S05]  /*18a0*/  MOV R24, RZ ;  /* 0x000000ff00187202 */ /* 0x000fca0000000f00 */
        /* <DEDUP_REMOVED lines=210> */
.L_x_3641:
        /* <DEDUP_REMOVED lines=229> */
.L_x_3642:
        /* <DEDUP_REMOVED lines=231> */
.L_x_3643:
[----:B------:R-:W-:-:S04]  /*4290*/  LOP3.LUT R5, R6, 0xfffffffc, RZ, 0xc0, !PT ;  /* 0xfffffffc06057812 */ /* 0x000fc800078ec0ff */
[----:B------:R-:W-:-:S04]  /*42a0*/  IADD3 R4, P1, R18, R5, RZ ;  /* 0x0000000512047210 */ /* 0x000fc80007f3e0ff */
[----:B------:R-:W-:-:S05]  /*42b0*/  IADD3.X R5, RZ, R19, RZ, P1, !PT ;  /* 0x00000013ff057210 */ /* 0x000fca0000ffe4ff */
[----:B------:R-:W2:Y:S02]  /*42c0*/  LDG.E R4, [R4.64] ;  /* 0x0000002404047981 */ /* 0x000ea4000c1e1900 */
[--C-:B--2---:R-:W-:Y:S02]  /*42d0*/  PRMT R29, R29, 0x5410, R4.reuse ;  /* 0x000054101d1d7816 */ /* 0x104fe40000000004 */
[----:B------:R-:W-:Y:S01]  /*42e0*/  PRMT R28, R28, 0x7610, R4 ;  /* 0x000076101c1c7816 */ /* 0x000fe20000000004 */
[----:B------:R-:W-:Y:S05]  /*42f0*/  @!P0 BRA `(.L_x_3644) ;  /* 0x00000d3000008947 */ /* 0x000fea0003800000 */
[----:B------:R-:W-:Y:S01]  /*4300*/  IADD3 R5, R7, c[0x0][0x174], RZ ;  /* 0x00005d0007057a10 */ /* 0x000fe20007ffe0ff */
        /* <DEDUP_REMOVED lines=210> */
.L_x_3644:
[----:B------:R-:W-:-:S04]  /*5030*/  LOP3.LUT R3, R3, 0xfffffffc, RZ, 0xc0, !PT ;  /* 0xfffffffc03037812 */ /* 0x000fc800078ec0ff */
[----:B------:R-:W-:-:S04]  /*5040*/  IADD3 R4, P1, R18, R3, RZ ;  /* 0x0000000312047210 */ /* 0x000fc80007f3e0ff */
[----:B------:R-:W-:-:S05]  /*5050*/  IADD3.X R5, RZ, R19, RZ, P1, !PT ;  /* 0x00000013ff057210 */ /* 0x000fca0000ffe4ff */
[----:B------:R-:W2:Y:S01]  /*5060*/  LDG.E R4, [R4.64] ;  /* 0x0000002404047981 */ /* 0x000ea2000c1e1900 */
[----:B------:R-:W-:Y:S01]  /*5070*/  PRMT R27, RZ, 0x7610, R27 ;  /* 0x00007610ff1b7816 */ /* 0x000fe2000000001b */
[----:B------:R-:W-:Y:S01]  /*5080*/  IMAD.MOV.U32 R8, RZ, RZ, c[0x0][0x174] ;  /* 0x00005d00ff087624 */ /* 0x000fe200078e00ff */
[----:B------:R-:W-:Y:S01]  /*5090*/  PRMT R31, RZ, 0x7610, R31 ;  /* 0x00007610ff1f7816 */ /* 0x000fe2000000001f */
[----:B------:R-:W-:Y:S01]  /*50a0*/  CS2R R6, SRZ ;  /* 0x0000000000067805 */ /* 0x000fe2000001ff00 */
[----:B------:R-:W-:Y:S01]  /*50b0*/  FSETP.GTU.FTZ.AND P1, PT, |R27|, +INF , PT ;  /* 0x7f8000001b00780b */ /* 0x000fe20003f3c200 */
[----:B------:R-:W-:Y:S01]  /*50c0*/  IMAD.MOV.U32 R0, RZ, RZ, RZ ;  /* 0x000000ffff007224 */ /* 0x000fe200078e00ff */
[----:B------:R-:W-:Y:S02]  /*50d0*/  PRMT R26, RZ, 0x7610, R26 ;  /* 0x00007610ff1a7816 */ /* 0x000fe4000000001a */
[----:B------:R-:W-:Y:S02]  /*50e0*/  PRMT R30, RZ, 0x7610, R30 ;  /* 0x00007610ff1e7816 */ /* 0x000fe4000000001e */
[----:B------:R-:W-:-:S02]  /*50f0*/  FSETP.GTU.FTZ.AND P3, PT, |R31|, +INF , PT ;  /* 0x7f8000001f00780b */ /* 0x000fc40003f7c200 */
[----:B------:R-:W-:Y:S02]  /*5100*/  FSETP.GTU.FTZ.AND P2, PT, |R26|, +INF , PT ;  /* 0x7f8000001a00780b */ /* 0x000fe40003f5c200 */
[----:B------:R-:W-:Y:S02]  /*5110*/  MOV R3, RZ ;  /* 0x000000ff00037202 */ /* 0x000fe40000000f00 */
[----:B------:R-:W-:Y:S01]  /*5120*/  LEA R25, R8, R25, 0x1 ;  /* 0x0000001908197211 */ /* 0x000fe200078e08ff */
[----:B------:R-:W-:Y:S01]  /*5130*/  @!P1 IMAD.MOV.U32 R3, RZ, RZ, R27 ;  /* 0x000000ffff039224 */ /* 0x000fe200078e001b */
[----:B------:R-:W-:Y:S02]  /*5140*/  FSETP.GTU.FTZ.AND P1, PT, |R30|, +INF , PT ;  /* 0x7f8000001e00780b */ /* 0x000fe40003f3c200 */
[----:B------:R-:W-:Y:S01]  /*5150*/  IADD3 R25, R25, c[0x0][0x174], RZ ;  /* 0x00005d0019197a10 */ /* 0x000fe20007ffe0ff */
[----:B------:R-:W-:Y:S01]  /*5160*/  FADD.FTZ R10, R3, R10 ;  /* 0x0000000a030a7221 */ /* 0x000fe20000010000 */
[----:B------:R-:W-:Y:S01]  /*5170*/  PRMT R28, RZ, 0x7610, R28 ;  /* 0x00007610ff1c7816 */ /* 0x000fe2000000001c */
[----:B------:R-:W-:Y:S01]  /*5180*/  @!P3 IMAD.MOV.U32 R0, RZ, RZ, R31 ;  /* 0x000000ffff00b224 */ /* 0x000fe200078e001f */
[----:B------:R-:W-:Y:S01]  /*5190*/  PRMT R29, RZ, 0x7610, R29 ;  /* 0x00007610ff1d7816 */ /* 0x000fe2000000001d */
[----:B------:R-:W-:Y:S01]  /*51a0*/  IMAD R8, R8, 0x3, R25 ;  /* 0x0000000308087824 */ /* 0x000fe200078e0219 */
[----:B------:R-:W-:Y:S01]  /*51b0*/  @!P2 MOV R6, R26 ;  /* 0x0000001a0006a202 */ /* 0x000fe20000000f00 */
[----:B------:R-:W-:Y:S01]  /*51c0*/  FADD.FTZ R13, R0, R13 ;  /* 0x0000000d000d7221 */ /* 0x000fe20000010000 */
[----:B------:R-:W-:-:S02]  /*51d0*/  FSETP.GTU.FTZ.AND P3, PT, |R28|, +INF , PT ;  /* 0x7f8000001c00780b */ /* 0x000fc40003f7c200 */
[----:B------:R-:W-:Y:S01]  /*51e0*/  FSETP.GTU.FTZ.AND P2, PT, |R29|, +INF , PT ;  /* 0x7f8000001d00780b */ /* 0x000fe20003f5c200 */
[----:B------:R-:W-:Y:S01]  /*51f0*/  FADD.FTZ R11, R6, R11 ;  /* 0x0000000b060b7221 */ /* 0x000fe20000010000 */
[----:B------:R-:W-:Y:S01]  /*5200*/  @!P1 MOV R7, R30 ;  /* 0x0000001e00079202 */ /* 0x000fe20000000f00 */
[----:B------:R-:W-:Y:S01]  /*5210*/  IMAD.MOV.U32 R6, RZ, RZ, RZ ;  /* 0x000000ffff067224 */ /* 0x000fe200078e00ff */
[----:B------:R-:W-:Y:S02]  /*5220*/  ISETP.GE.U32.AND P1, PT, R8, c[0x0][0x16c], PT ;  /* 0x00005b0008007a0c */ /* 0x000fe40003f26070 */
[----:B------:R-:W-:Y:S01]  /*5230*/  MOV R3, RZ ;  /* 0x000000ff00037202 */ /* 0x000fe20000000f00 */
[----:B------:R-:W-:Y:S01]  /*5240*/  FADD.FTZ R12, R7, R12 ;  /* 0x0000000c070c7221 */ /* 0x000fe20000010000 */
[--C-:B--2---:R-:W-:Y:S02]  /*5250*/  PRMT R24, R24, 0x5410, R4.reuse ;  /* 0x0000541018187816 */ /* 0x104fe40000000004 */
[----:B------:R-:W-:-:S02]  /*5260*/  PRMT R22, R22, 0x7610, R4 ;  /* 0x0000761016167816 */ /* 0x000fc40000000004 */
[----:B------:R-:W-:Y:S01]  /*5270*/  PRMT R24, RZ, 0x7610, R24 ;  /* 0x00007610ff187816 */ /* 0x000fe20000000018 */
[----:B------:R-:W-:Y:S01]  /*5280*/  CS2R R4, SRZ ;  /* 0x0000000000047805 */ /* 0x000fe2000001ff00 */
[----:B------:R-:W-:Y:S01]  /*5290*/  PRMT R22, RZ, 0x7610, R22 ;  /* 0x00007610ff167816 */ /* 0x000fe20000000016 */
[----:B------:R-:W-:Y:S01]  /*52a0*/  @!P2 IMAD.MOV.U32 R5, RZ, RZ, R29 ;  /* 0x000000ffff05a224 */ /* 0x000fe200078e001d */
[----:B------:R-:W-:Y:S02]  /*52b0*/  FSETP.GTU.FTZ.AND P4, PT, |R24|, +INF , PT ;  /* 0x7f8000001800780b */ /* 0x000fe40003f9c200 */
[----:B------:R-:W-:Y:S01]  /*52c0*/  FSETP.GTU.FTZ.AND P5, PT, |R22|, +INF , PT ;  /* 0x7f8000001600780b */ /* 0x000fe20003fbc200 */
[----:B------:R-:W-:Y:S01]  /*52d0*/  FADD.FTZ R14, R5, R14 ;  /* 0x0000000e050e7221 */ /* 0x000fe20000010000 */
[----:B------:R-:W-:-:S05]  /*52e0*/  @!P3 MOV R4, R28 ;  /* 0x0000001c0004b202 */ /* 0x000fca0000000f00 */
[----:B------:R-:W-:-:S04]  /*52f0*/  FADD.FTZ R15, R4, R15 ;  /* 0x0000000f040f7221 */ /* 0x000fc80000010000 */
[----:B------:R-:W-:Y:S02]  /*5300*/  @!P4 MOV R3, R24 ;  /* 0x000000180003c202 */ /* 0x000fe40000000f00 */
[----:B------:R-:W-:-:S03]  /*5310*/  @!P5 IMAD.MOV.U32 R6, RZ, RZ, R22 ;  /* 0x000000ffff06d224 */ /* 0x000fc600078e0016 */
[----:B------:R-:W-:Y:S02]  /*5320*/  FADD.FTZ R20, R3, R20 ;  /* 0x0000001403147221 */ /* 0x000fe40000010000 */
[----:B------:R-:W-:Y:S01]  /*5330*/  FADD.FTZ R21, R6, R21 ;  /* 0x0000001506157221 */ /* 0x000fe20000010000 */
[----:B------:R-:W-:Y:S01]  /*5340*/  @P1 CALL.REL.NOINC `(.L_x_3640) ;  /* 0x0000001000001944 */ /* 0x000fe20003c00000 */
[----:B------:R-:W-:Y:S05]  /*5350*/  BRA `(.L_x_3645) ;  /* 0xffffc51000007947 */ /* 0x000fea000383ffff */
.L_x_3640:
[----:B------:R-:W-:Y:S05]  /*5360*/  BSYNC B0 ;  /* 0x0000000000007941 */ /* 0x000fea0003800000 */
.L_x_3639:
        /* <DEDUP_REMOVED lines=205> */
.L_x_3648:
        /* <DEDUP_REMOVED lines=209> */
.L_x_3649:
        /* <DEDUP_REMOVED lines=209> */
.L_x_3650:
        /* <DEDUP_REMOVED lines=209> */
.L_x_3651:
[----:B------:R-:W-:-:S04]  /*8770*/  LOP3.LUT R3, R3, 0xfffffffc, RZ, 0xc0, !PT ;  /* 0xfffffffc03037812 */ /* 0x000fc800078ec0ff */
[----:B------:R-:W-:-:S05]  /*8780*/  IADD3 R4, P1, R18, R3, RZ ;  /* 0x0000000312047210 */ /* 0x000fca0007f3e0ff */
[----:B------:R-:W-:-:S05]  /*8790*/  IMAD.X R5, RZ, RZ, R19, P1 ;  /* 0x000000ffff057224 */ /* 0x000fca00008e0613 */
[----:B------:R-:W2:Y:S02]  /*87a0*/  LDG.E R4, [R4.64] ;  /* 0x0000002404047981 */ /* 0x000ea4000c1e1900 */
[--C-:B--2---:R-:W-:Y:S02]  /*87b0*/  PRMT R24, R24, 0x5410, R4.reuse ;  /* 0x0000541018187816 */ /* 0x104fe40000000004 */
[----:B------:R-:W-:Y:S02]  /*87c0*/  PRMT R22, R22, 0x7610, R4 ;  /* 0x0000761016167816 */ /* 0x000fe40000000004 */
.L_x_3647:
[----:B------:R-:W-:Y:S05]  /*87d0*/  BSYNC B0 ;  /* 0x0000000000007941 */ /* 0x000fea0003800000 */
.L_x_3646:
[----:B------:R-:W-:Y:S01]  /*87e0*/  BSSY B0, `(.L_x_3652) ;  /* 0x0000033000007945 */ /* 0x000fe20003800000 */
[----:B------:R-:W-:Y:S05]  /*87f0*/  @P0 BRA `(.L_x_3653) ;  /* 0x0000031000000947 */ /* 0x000fea0003800000 */
[----:B------:R-:W-:Y:S01]  /*8800*/  PRMT R27, RZ, 0x7610, R27 ;  /* 0x00007610ff1b7816 */ /* 0x000fe2000000001b */
[----:B------:R-:W-:Y:S01]  /*8810*/  HFMA2.MMA R3, -RZ, RZ, 0, 0 ;  /* 0x00000000ff037435 */ /* 0x000fe200000001ff */
[----:B------:R-:W-:Y:S01]  /*8820*/  PRMT R26, RZ, 0x7610, R26 ;  /* 0x00007610ff1a7816 */ /* 0x000fe2000000001a */
[----:B------:R-:W-:Y:S01]  /*8830*/  IMAD.MOV.U32 R0, RZ, RZ, RZ ;  /* 0x000000ffff007224 */ /* 0x000fe200078e00ff */
[----:B------:R-:W-:Y:S02]  /*8840*/  FSETP.GTU.FTZ.AND P0, PT, |R27|, +INF , PT ;  /* 0x7f8000001b00780b */ /* 0x000fe40003f1c200 */
[----:B------:R-:W-:-:S02]  /*8850*/  IADD3 R4, R25, c[0x0][0x174], RZ ;  /* 0x00005d0019047a10 */ /* 0x000fc40007ffe0ff */
[----:B------:R-:W-:-:S09]  /*8860*/  FSETP.GTU.FTZ.AND P1, PT, |R26|, +INF , PT ;  /* 0x7f8000001a00780b */ /* 0x000fd20003f3c200 */
[----:B------:R-:W-:Y:S02]  /*8870*/  @!P0 MOV R3, R27 ;  /* 0x0000001b00038202 */ /* 0x000fe40000000f00 */
[----:B------:R-:W-:Y:S02]  /*8880*/  ISETP.GE.U32.AND P0, PT, R4, c[0x0][0x16c], PT ;  /* 0x00005b0004007a0c */ /* 0x000fe40003f06070 */
[----:B------:R-:W-:Y:S02]  /*8890*/  @!P1 IMAD.MOV.U32 R0, RZ, RZ, R26 ;  /* 0x000000ffff009224 */ /* 0x000fe400078e001a */
[----:B------:R-:W-:Y:S02]  /*88a0*/  FADD.FTZ R10, R10, R3 ;  /* 0x000000030a0a7221 */ /* 0x000fe40000010000 */
[----:B------:R-:W-:-:S07]  /*88b0*/  FADD.FTZ R11, R11, R0 ;  /* 0x000000000b0b7221 */ /* 0x000fce0000010000 */
[----:B------:R-:W-:Y:S05]  /*88c0*/  @P0 BRA `(.L_x_3653) ;  /* 0x0000024000000947 */ /* 0x000fea0003800000 */
[----:B------:R-:W-:Y:S01]  /*88d0*/  PRMT R31, RZ, 0x7610, R31 ;  /* 0x00007610ff1f7816 */ /* 0x000fe2000000001f */
[----:B------:R-:W-:Y:S01]  /*88e0*/  IMAD.MOV.U32 R3, RZ, RZ, RZ ;  /* 0x000000ffff037224 */ /* 0x000fe200078e00ff */
[----:B------:R-:W-:Y:S02]  /*88f0*/  PRMT R30, RZ, 0x7610, R30 ;  /* 0x00007610ff1e7816 */ /* 0x000fe4000000001e */
[----:B------:R-:W-:Y:S02]  /*8900*/  FSETP.GTU.FTZ.AND P0, PT, |R31|, +INF , PT ;  /* 0x7f8000001f00780b */ /* 0x000fe40003f1c200 */
[----:B------:R-:W-:Y:S02]  /*8910*/  IADD3 R4, R4, c[0x0][0x174], RZ ;  /* 0x00005d0004047a10 */ /* 0x000fe40007ffe0ff */
[----:B------:R-:W-:Y:S02]  /*8920*/  FSETP.GTU.FTZ.AND P1, PT, |R30|, +INF , PT ;  /* 0x7f8000001e00780b */ /* 0x000fe40003f3c200 */
[----:B------:R-:W-:-:S07]  /*8930*/  MOV R0, RZ ;  /* 0x000000ff00007202 */ /* 0x000fce0000000f00 */
[----:B------:R-:W-:Y:S02]  /*8940*/  @!P0 MOV R0, R31 ;  /* 0x0000001f00008202 */ /* 0x000fe40000000f00 */
[----:B------:R-:W-:Y:S02]  /*8950*/  ISETP.GE.U32.AND P0, PT, R4, c[0x0][0x16c], PT ;  /* 0x00005b0004007a0c */ /* 0x000fe40003f06070 */
[----:B------:R-:W-:Y:S02]  /*8960*/  @!P1 IMAD.MOV.U32 R3, RZ, RZ, R30 ;  /* 0x000000ffff039224 */ /* 0x000fe400078e001e */
[----:B------:R-:W-:Y:S02]  /*8970*/  FADD.FTZ R13, R13, R0 ;  /* 0x000000000d0d7221 */ /* 0x000fe40000010000 */
[----:B------:R-:W-:-:S07]  /*8980*/  FADD.FTZ R12, R12, R3 ;  /* 0x000000030c0c7221 */ /* 0x000fce0000010000 */
[----:B------:R-:W-:Y:S05]  /*8990*/  @P0 BRA `(.L_x_3653) ;  /* 0x0000017000000947 */ /* 0x000fea0003800000 */
[----:B------:R-:W-:Y:S01]  /*89a0*/  PRMT R29, RZ, 0x7610, R29 ;  /* 0x00007610ff1d7816 */ /* 0x000fe2000000001d */
[----:B------:R-:W-:Y:S01]  /*89b0*/  HFMA2.MMA R3, -RZ, RZ, 0, 0 ;  /* 0x00000000ff037435 */ /* 0x000fe200000001ff */
[----:B------:R-:W-:Y:S01]  /*89c0*/  PRMT R28, RZ, 0x7610, R28 ;  /* 0x00007610ff1c7816 */ /* 0x000fe2000000001c */
[----:B------:R-:W-:Y:S01]  /*89d0*/  IMAD.MOV.U32 R0, RZ, RZ, RZ ;  /* 0x000000ffff007224 */ /* 0x000fe200078e00ff */
[----:B------:R-:W-:Y:S02]  /*89e0*/  IADD3 R4, R4, c[0x0][0x174], RZ ;  /* 0x00005d0004047a10 */ /* 0x000fe40007ffe0ff */
[----:B------:R-:W-:Y:S02]  /*89f0*/  FSETP.GTU.FTZ.AND P0, PT, |R29|, +INF , PT ;  /* 0x7f8000001d00780b */ /* 0x000fe40003f1c200 */
[----:B------:R-:W-:Y:S02]  /*8a00*/  FSETP.GTU.FTZ.AND P1, PT, |R28|, +INF , PT ;  /* 0x7f8000001c00780b */ /* 0x000fe40003f3c200 */
[----:B------:R-:W-:-:S09]  /*8a10*/  ISETP.GE.U32.AND P2, PT, R4, c[0x0][0x16c], PT ;  /* 0x00005b0004007a0c */ /* 0x000fd20003f46070 */
[----:B------:R-:W-:Y:S02]  /*8a20*/  @!P0 MOV R3, R29 ;  /* 0x0000001d00038202 */ /* 0x000fe40000000f00 */
[----:B------:R-:W-:-:S03]  /*8a30*/  @!P1 IMAD.MOV.U32 R0, RZ, RZ, R28 ;  /* 0x000000ffff009224 */ /* 0x000fc600078e001c */
[----:B------:R-:W-:Y:S02]  /*8a40*/  FADD.FTZ R14, R14, R3 ;  /* 0x000000030e0e7221 */ /* 0x000fe40000010000 */
[----:B------:R-:W-:Y:S01]  /*8a50*/  FADD.FTZ R15, R15, R0 ;  /* 0x000000000f0f7221 */ /* 0x000fe20000010000 */
[----:B------:R-:W-:Y:S05]  /*8a60*/  @P2 BRA `(.L_x_3653) ;  /* 0x000000a000002947 */ /* 0x000fea0003800000 */
[----:B------:R-:W-:Y:S01]  /*8a70*/  PRMT R24, RZ, 0x7610, R24 ;  /* 0x00007610ff187816 */ /* 0x000fe20000000018 */
[----:B------:R-:W-:Y:S01]  /*8a80*/  IMAD.MOV.U32 R0, RZ, RZ, RZ ;  /* 0x000000ffff007224 */ /* 0x000fe200078e00ff */
[----:B------:R-:W-:Y:S02]  /*8a90*/  PRMT R22, RZ, 0x7610, R22 ;  /* 0x00007610ff167816 */ /* 0x000fe40000000016 */
[----:B------:R-:W-:Y:S02]  /*8aa0*/  FSETP.GTU.FTZ.AND P0, PT, |R24|, +INF , PT ;  /* 0x7f8000001800780b */ /* 0x000fe40003f1c200 */
[----:B------:R-:W-:Y:S02]  /*8ab0*/  FSETP.GTU.FTZ.AND P1, PT, |R22|, +INF , PT ;  /* 0x7f8000001600780b */ /* 0x000fe40003f3c200 */
[----:B------:R-:W-:-:S09]  /*8ac0*/  MOV R3, RZ ;  /* 0x000000ff00037202 */ /* 0x000fd20000000f00 */
[----:B------:R-:W-:Y:S02]  /*8ad0*/  @!P0 MOV R3, R24 ;  /* 0x0000001800038202 */ /* 0x000fe40000000f00 */
[----:B------:R-:W-:-:S03]  /*8ae0*/  @!P1 IMAD.MOV.U32 R0, RZ, RZ, R22 ;  /* 0x000000ffff009224 */ /* 0x000fc600078e0016 */
[----:B------:R-:W-:Y:S02]  /*8af0*/  FADD.FTZ R20, R20, R3 ;  /* 0x0000000314147221 */ /* 0x000fe40000010000 */
[----:B------:R-:W-:Y:S02]  /*8b00*/  FADD.FTZ R21, R21, R0 ;  /* 0x0000000015157221 */ /* 0x000fe40000010000 */
.L_x_3653:
[----:B------:R-:W-:Y:S05]  /*8b10*/  BSYNC B0 ;  /* 0x0000000000007941 */ /* 0x000fea0003800000 */
.L_x_3652:
[----:B------:R-:W-:Y:S02]  /*8b20*/  FADD.FTZ R12, R12, R11 ;  /* 0x0000000b0c0c7221 */ /* 0x000fe40000010000 */
[----:B------:R-:W-:Y:S02]  /*8b30*/  FADD.FTZ R13, R13, R10 ;  /* 0x0000000a0d0d7221 */ /* 0x000fe40000010000 */
[----:B------:R-:W-:Y:S02]  /*8b40*/  FADD.FTZ R12, R12, R15 ;  /* 0x0000000f0c0c7221 */ /* 0x000fe40000010000 */
[----:B------:R-:W-:Y:S02]  /*8b50*/  FADD.FTZ R13, R13, R14 ;  /* 0x0000000e0d0d7221 */ /* 0x000fe40000010000 */
[----:B------:R-:W-:-:S02]  /*8b60*/  FADD.FTZ R19, R12, R21 ;  /* 0x000000150c137221 */ /* 0x000fc40000010000 */
[----:B------:R-:W-:Y:S01]  /*8b70*/  FADD.FTZ R18, R13, R20 ;  /* 0x000000140d127221 */ /* 0x000fe20000010000 */
[----:B------:R-:W-:Y:S05]  /*8b80*/  BRA `(.L_x_3622) ;  /* 0x000015d000007947 */ /* 0x000fea0003800000 */
.L_x_3638:
        /* <DEDUP_REMOVED lines=10> */
[----:B------:R-:W-:Y:S01]  /*8c30*/  IMAD.MOV.U32 R0, RZ, RZ, c[0x0][0x164] ;  /* 0x00005900ff007624 */ /* 0x000fe200078e00ff */
[----:B------:R-:W-:Y:S01]  /*8c40*/  MOV R10, c[0x0][0x164] ;  /* 0x00005900000a7a02 */ /* 0x000fe20000000f00 */
[----:B------:R-:W-:Y:S01]  /*8c50*/  IMAD.MOV.U32 R7, RZ, RZ, c[0x0][0x164] ;  /* 0x00005900ff077624 */ /* 0x000fe200078e00ff */
[----:B------:R-:W-:Y:S01]  /*8c60*/  MOV R8, c[0x0][0x164] ;  /* 0x0000590000087a02 */ /* 0x000fe20000000f00 */
[----:B------:R-:W-:Y:S01]  /*8c70*/  IMAD.MOV.U32 R3, RZ, RZ, c[0x0][0x164] ;  /* 0x00005900ff037624 */ /* 0x000fe200078e00ff */
[----:B------:R-:W-:Y:S01]  /*8c80*/  MOV R9, c[0x0][0x164] ;  /* 0x0000590000097a02 */ /* 0x000fe20000000f00 */
[----:B------:R-:W-:Y:S02]  /*8c90*/  IMAD.MOV.U32 R6, RZ, RZ, c[0x0][0x164] ;  /* 0x00005900ff067624 */ /* 0x000fe400078e00ff */
.L_x_3656:
[----:B------:R-:W-:-:S05]  /*8ca0*/  IADD3 R5, R25, c[0x0][0x174], RZ ;  /* 0x00005d0019057a10 */ /* 0x000fca0007ffe0ff */
[----:B------:R-:W-:Y:S01]  /*8cb0*/  IMAD R4, R12, R5, RZ ;  /* 0x000000050c047224 */ /* 0x000fe200078e02ff */
[----:B------:R-:W-:-:S04]  /*8cc0*/  IADD3 R5, R5, c[0x0][0x174], RZ ;  /* 0x00005d0005057a10 */ /* 0x000fc80007ffe0ff */
[----:B------:R-:W-:Y:S01]  /*8cd0*/  SHF.R.U32.HI R15, RZ, 0x1, R4 ;  /* 0x00000001ff0f7819 */ /* 0x000fe20000011604 */
[----:B------:R-:W-:-:S04]  /*8ce0*/  IMAD R4, R12, R5, RZ ;  /* 0x000000050c047224 */ /* 0x000fc800078e02ff */
[----:B------:R-:W-:Y:S01]  /*8cf0*/  IMAD.WIDE.U32 R14, R15, 0x4, R18 ;  /* 0x000000040f0e7825 */ /* 0x000fe200078e0012 */
[----:B------:R-:W-:Y:S02]  /*8d00*/  IADD3 R29, R5, c[0x0][0x174], RZ ;  /* 0x00005d00051d7a10 */ /* 0x000fe40007ffe0ff */
[----:B------:R-:W-:Y:S02]  /*8d10*/  SHF.R.U32.HI R5, RZ, 0x1, R4 ;  /* 0x00000001ff057819 */ /* 0x000fe40000011604 */
[----:B------:R0:W2:Y:S01]  /*8d20*/  LDG.E R13, [R14.64] ;  /* 0x000000240e0d7981 */ /* 0x0000a2000c1e1900 */
[----:B------:R-:W-:Y:S02]  /*8d30*/  IMAD R11, R12, R29, RZ ;  /* 0x0000001d0c0b7224 */ /* 0x000fe400078e02ff */
[----:B------:R-:W-:-:S03]  /*8d40*/  IMAD.WIDE.U32 R4, R5, 0x4, R18 ;  /* 0x0000000405047825 */ /* 0x000fc600078e0012 */
[----:B------:R-:W-:Y:S01]  /*8d50*/  SHF.R.U32.HI R11, RZ, 0x1, R11 ;  /* 0x00000001ff0b7819 */ /* 0x000fe2000001160b */
[----:B------:R-:W-:Y:S02]  /*8d60*/  IMAD R25, R12, R25, RZ ;  /* 0x000000190c197224 */ /* 0x000fe400078e02ff */
[----:B------:R1:W3:Y:S02]  /*8d70*/  LDG.E R4, [R4.64] ;  /* 0x0000002404047981 */ /* 0x0002e4000c1e1900 */
[----:B0-----:R-:W-:Y:S01]  /*8d80*/  IMAD.WIDE.U32 R14, R11, 0x4, R18 ;  /* 0x000000040b0e7825 */ /* 0x001fe200078e0012 */
[----:B------:R-:W-:-:S05]  /*8d90*/  SHF.R.U32.HI R25, RZ, 0x1, R25 ;  /* 0x00000001ff197819 */ /* 0x000fca0000011619 */
[----:B------:R-:W-:Y:S01]  /*8da0*/  IMAD.WIDE.U32 R26, R25, 0x4, R18 ;  /* 0x00000004191a7825 */ /* 0x000fe200078e0012 */
[----:B------:R0:W4:Y:S04]  /*8db0*/  LDG.E R15, [R14.64] ;  /* 0x000000240e0f7981 */ /* 0x000128000c1e1900 */
[----:B------:R-:W5:Y:S01]  /*8dc0*/  LDG.E R22, [R26.64] ;  /* 0x000000241a167981 */ /* 0x000f62000c1e1900 */
[----:B------:R-:W-:Y:S01]  /*8dd0*/  MOV R20, c[0x0][0x174] ;  /* 0x00005d0000147a02 */ /* 0x000fe20000000f00 */
[----:B-1----:R-:W-:Y:S01]  /*8de0*/  IMAD.MOV.U32 R5, RZ, RZ, RZ ;  /* 0x000000ffff057224 */ /* 0x002fe200078e00ff */
[----:B------:R-:W-:Y:S01]  /*8df0*/  IADD3 R25, R29, c[0x0][0x174], RZ ;  /* 0x00005d001d197a10 */ /* 0x000fe20007ffe0ff */
[----:B------:R-:W-:Y:S01]  /*8e00*/  IMAD.MOV.U32 R24, RZ, RZ, RZ ;  /* 0x000000ffff187224 */ /* 0x000fe200078e00ff */
[----:B------:R-:W-:Y:S01]  /*8e10*/  CS2R R28, SRZ ;  /* 0x00000000001c7805 */ /* 0x000fe2000001ff00 */
[----:B------:R-:W-:-:S02]  /*8e20*/  IMAD.MOV.U32 R31, RZ, RZ, RZ ;  /* 0x000000ffff1f7224 */ /* 0x000fc400078e00ff */
[C---:B0-----:R-:W-:Y:S01]  /*8e30*/  IMAD R14, R20.reuse, 0x3, R25 ;  /* 0x00000003140e7824 */ /* 0x041fe200078e0219 */
[--C-:B--2---:R-:W-:Y:S02]  /*8e40*/  PRMT R11, R11, 0x5410, R13.reuse ;  /* 0x000054100b0b7816 */ /* 0x104fe4000000000d */
[----:B------:R-:W-:Y:S02]  /*8e50*/  PRMT R13, RZ, 0x7610, R13 ;  /* 0x00007610ff0d7816 */ /* 0x000fe4000000000d */
[----:B------:R-:W-:Y:S02]  /*8e60*/  PRMT R11, RZ, 0x7610, R11 ;  /* 0x00007610ff0b7816 */ /* 0x000fe4000000000b */
[----:B------:R-:W-:Y:S02]  /*8e70*/  FSETP.GTU.FTZ.AND P1, PT, |R13|, +INF , PT ;  /* 0x7f8000000d00780b */ /* 0x000fe40003f3c200 */
[----:B------:R-:W-:Y:S02]  /*8e80*/  FSETP.GTU.FTZ.AND P0, PT, |R11|, +INF , PT ;  /* 0x7f8000000b00780b */ /* 0x000fe40003f1c200 */
[----:B---3--:R-:W-:-:S04]  /*8e90*/  PRMT R20, R20, 0x5410, R4 ;  /* 0x0000541014147816 */ /* 0x008fc80000000004 */
[----:B------:R-:W-:-:S05]  /*8ea0*/  PRMT R20, RZ, 0x7610, R20 ;  /* 0x00007610ff147816 */ /* 0x000fca0000000014 */
[----:B------:R-:W-:Y:S02]  /*8eb0*/  @!P1 MOV R5, R13 ;  /* 0x0000000d00059202 */ /* 0x000fe40000000f00 */
[----:B------:R-:W-:Y:S02]  /*8ec0*/  @!P0 MOV R24, R11 ;  /* 0x0000000b00188202 */ /* 0x000fe40000000f00 */
[----:B------:R-:W-:Y:S01]  /*8ed0*/  FSETP.GTU.FTZ.AND P1, PT, |R20|, +INF , PT ;  /* 0x7f8000001400780b */ /* 0x000fe20003f3c200 */
[----:B------:R-:W-:Y:S01]  /*8ee0*/  FADD.FTZ R8, R5, R8 ;  /* 0x0000000805087221 */ /* 0x000fe20000010000 */
[----:B------:R-:W-:Y:S01]  /*8ef0*/  ISETP.GE.U32.AND P0, PT, R14, c[0x0][0x16c], PT ;  /* 0x00005b000e007a0c */ /* 0x000fe20003f06070 */
[C---:B------:R-:W-:Y:S01]  /*8f00*/  FADD.FTZ R3, R24.reuse, R3 ;  /* 0x0000000318037221 */ /* 0x040fe20000010000 */
[----:B------:R-:W-:Y:S01]  /*8f10*/  PRMT R24, R24, 0x7610, R4 ;  /* 0x0000761018187816 */ /* 0x000fe20000000004 */
[----:B------:R-:W-:Y:S01]  /*8f20*/  IMAD.MOV.U32 R4, RZ, RZ, RZ ;  /* 0x000000ffff047224 */ /* 0x000fe200078e00ff */
[----:B----4-:R-:W-:-:S02]  /*8f30*/  PRMT R14, R14, 0x5410, R15 ;  /* 0x000054100e0e7816 */ /* 0x010fc4000000000f */
[----:B------:R-:W-:Y:S02]  /*8f40*/  PRMT R24, RZ, 0x7610, R24 ;  /* 0x00007610ff187816 */ /* 0x000fe40000000018 */
[----:B------:R-:W-:Y:S02]  /*8f50*/  PRMT R14, RZ, 0x7610, R14 ;  /* 0x00007610ff0e7816 */ /* 0x000fe4000000000e */
[--C-:B-----5:R-:W-:Y:S02]  /*8f60*/  PRMT R5, RZ, 0x5410, R22.reuse ;  /* 0x00005410ff057816 */ /* 0x120fe40000000016 */
[----:B------:R-:W-:Y:S02]  /*8f70*/  PRMT R15, RZ, 0x7610, R15 ;  /* 0x00007610ff0f7816 */ /* 0x000fe4000000000f */
[----:B------:R-:W-:Y:S02]  /*8f80*/  PRMT R27, RZ, 0x7610, R22 ;  /* 0x00007610ff1b7816 */ /* 0x000fe40000000016 */
[----:B------:R-:W-:-:S02]  /*8f90*/  @!P1 MOV R4, R20 ;  /* 0x0000001400049202 */ /* 0x000fc40000000f00 */
[----:B------:R-:W-:Y:S02]  /*8fa0*/  FSETP.GTU.FTZ.AND P3, PT, |R24|, +INF , PT ;  /* 0x7f8000001800780b */ /* 0x000fe40003f7c200 */
[----:B------:R-:W-:Y:S01]  /*8fb0*/  FSETP.GTU.FTZ.AND P4, PT, |R14|, +INF , PT ;  /* 0x7f8000000e00780b */ /* 0x000fe20003f9c200 */
[----:B------:R-:W-:Y:S01]  /*8fc0*/  FADD.FTZ R7, R4, R7 ;  /* 0x0000000704077221 */ /* 0x000fe20000010000 */
[----:B------:R-:W-:Y:S02]  /*8fd0*/  FSETP.GTU.FTZ.AND P1, PT, |R5|, +INF , PT ;  /* 0x7f8000000500780b */ /* 0x000fe40003f3c200 */
[----:B------:R-:W-:Y:S01]  /*8fe0*/  FSETP.GTU.FTZ.AND P5, PT, |R15|, +INF , PT ;  /* 0x7f8000000f00780b */ /* 0x000fe20003fbc200 */
[----:B------:R-:W-:Y:S01]  /*8ff0*/  CS2R R4, SRZ ;  /* 0x0000000000047805 */ /* 0x000fe2000001ff00 */
[----:B------:R-:W-:Y:S02]  /*9000*/  FSETP.GTU.FTZ.AND P2, PT, |R27|, +INF , PT ;  /* 0x7f8000001b00780b */ /* 0x000fe40003f5c200 */
[----:B------:R-:W-:-:S03]  /*9010*/  PRMT R26, R26, 0x5410, R22 ;  /* 0x000054101a1a7816 */ /* 0x000fc60000000016 */
[----:B------:R-:W-:Y:S02]  /*9020*/  @!P3 MOV R29, R24 ;  /* 0x00000018001db202 */ /* 0x000fe40000000f00 */
[----:B------:R-:W-:Y:S02]  /*9030*/  @!P4 MOV R31, R14 ;  /* 0x0000000e001fc202 */ /* 0x000fe40000000f00 */
[----:B------:R-:W-:Y:S01]  /*9040*/  @!P1 PRMT R5, RZ, 0x7610, R26 ;  /* 0x00007610ff059816 */ /* 0x000fe2000000001a */
[----:B------:R-:W-:Y:S02]  /*9050*/  FADD.FTZ R10, R29, R10 ;  /* 0x0000000a1d0a7221 */ /* 0x000fe40000010000 */
[----:B------:R-:W-:Y:S02]  /*9060*/  @!P5 IMAD.MOV.U32 R28, RZ, RZ, R15 ;  /* 0x000000ffff1cd224 */ /* 0x000fe400078e000f */
[----:B------:R-:W-:Y:S02]  /*9070*/  @!P2 IMAD.MOV.U32 R4, RZ, RZ, R27 ;  /* 0x000000ffff04a224 */ /* 0x000fe400078e001b */
[----:B------:R-:W-:-:S02]  /*9080*/  FADD.FTZ R21, R28, R21 ;  /* 0x000000151c157221 */ /* 0x000fc40000010000 */
[----:B------:R-:W-:Y:S02]  /*9090*/  FADD.FTZ R0, R31, R0 ;  /* 0x000000001f007221 */ /* 0x000fe40000010000 */
[----:B------:R-:W-:Y:S02]  /*90a0*/  FADD.FTZ R6, R5, R6 ;  /* 0x0000000605067221 */ /* 0x000fe40000010000 */
[----:B------:R-:W-:Y:S01]  /*90b0*/  FADD.FTZ R9, R4, R9 ;  /* 0x0000000904097221 */ /* 0x000fe20000010000 */
[----:B------:R-:W-:Y:S05]  /*90c0*/  @!P0 BRA `(.L_x_3656) ;  /* 0xfffffbd000008947 */ /* 0x000fea000383ffff */
.L_x_3655:
[----:B------:R-:W-:Y:S05]  /*90d0*/  BSYNC B0 ;  /* 0x0000000000007941 */ /* 0x000fea0003800000 */
.L_x_3654:
        /* <DEDUP_REMOVED lines=35> */
.L_x_3658:
[----:B------:R-:W-:Y:S05]  /*9310*/  BSYNC B0 ;  /* 0x0000000000007941 */ /* 0x000fea0003800000 */
.L_x_3657:
[----:B------:R-:W-:Y:S01]  /*9320*/  BSSY B0, `(.L_x_3659) ;  /* 0x000002f000007945 */ /* 0x000fe20003800000 */
[----:B------:R-:W-:Y:S05]  /*9330*/  @P1 BRA `(.L_x_3660) ;  /* 0x000002d000001947 */ /* 0x000fea0003800000 */
[----:B------:R-:W-:Y:S01]  /*9340*/  PRMT R26, RZ, 0x7610, R26 ;  /* 0x00007610ff1a7816 */ /* 0x000fe2000000001a */
[----:B------:R-:W-:Y:S01]  /*9350*/  CS2R R4, SRZ ;  /* 0x0000000000047805 */ /* 0x000fe2000001ff00 */
[----:B------:R-:W-:Y:S02]  /*9360*/  PRMT R22, RZ, 0x7610, R22 ;  /* 0x00007610ff167816 */ /* 0x000fe40000000016 */
[----:B------:R-:W-:Y:S02]  /*9370*/  FSETP.GTU.FTZ.AND P0, PT, |R26|, +INF , PT ;  /* 0x7f8000001a00780b */ /* 0x000fe40003f1c200 */
[----:B------:R-:W-:Y:S02]  /*9380*/  IADD3 R12, R25, c[0x0][0x174], RZ ;  /* 0x00005d00190c7a10 */ /* 0x000fe40007ffe0ff */
        /* <DEDUP_REMOVED lines=32> */
[----:B------:R-:W-:Y:S01]  /*9590*/  CS2R R4, SRZ ;  /* 0x0000000000047805 */ /* 0x000fe2000001ff00 */
[----:B------:R-:W-:Y:S02]  /*95a0*/  PRMT R15, RZ, 0x7610, R15 ;  /* 0x00007610ff0f7816 */ /* 0x000fe4000000000f */
[----:B------:R-:W-:Y:S02]  /*95b0*/  FSETP.GTU.FTZ.AND P0, PT, |R14|, +INF , PT ;  /* 0x7f8000000e00780b */ /* 0x000fe40003f1c200 */
[----:B------:R-:W-:-:S11]  /*95c0*/  FSETP.GTU.FTZ.AND P1, PT, |R15|, +INF , PT ;  /* 0x7f8000000f00780b */ /* 0x000fd60003f3c200 */
[----:B------:R-:W-:Y:S02]  /*95d0*/  @!P0 MOV R5, R14 ;  /* 0x0000000e00058202 */ /* 0x000fe40000000f00 */
[----:B------:R-:W-:-:S03]  /*95e0*/  @!P1 IMAD.MOV.U32 R4, RZ, RZ, R15 ;  /* 0x000000ffff049224 */ /* 0x000fc600078e000f */
[----:B------:R-:W-:Y:S02]  /*95f0*/  FADD.FTZ R0, R0, R5 ;  /* 0x0000000500007221 */ /* 0x000fe40000010000 */
[----:B------:R-:W-:Y:S02]  /*9600*/  FADD.FTZ R21, R21, R4 ;  /* 0x0000000415157221 */ /* 0x000fe40000010000 */
.L_x_3660:
[----:B------:R-:W-:Y:S05]  /*9610*/  BSYNC B0 ;  /* 0x0000000000007941 */ /* 0x000fea0003800000 */
.L_x_3659:
[----:B------:R-:W-:Y:S02]  /*9620*/  FADD.FTZ R9, R8, R9 ;  /* 0x0000000908097221 */ /* 0x000fe40000010000 */
[----:B------:R-:W-:Y:S02]  /*9630*/  FADD.FTZ R6, R3, R6 ;  /* 0x0000000603067221 */ /* 0x000fe40000010000 */
[----:B------:R-:W-:Y:S02]  /*9640*/  FADD.FTZ R10, R9, R10 ;  /* 0x0000000a090a7221 */ /* 0x000fe40000010000 */
[----:B------:R-:W-:Y:S02]  /*9650*/  FADD.FTZ R7, R6, R7 ;  /* 0x0000000706077221 */ /* 0x000fe40000010000 */
[----:B------:R-:W-:-:S02]  /*9660*/  FADD.FTZ R19, R10, R21 ;  /* 0x000000150a137221 */ /* 0x000fc40000010000 */
[----:B------:R-:W-:Y:S01]  /*9670*/  FADD.FTZ R18, R7, R0 ;  /* 0x0000000007127221 */ /* 0x000fe20000010000 */
[----:B------:R-:W-:Y:S05]  /*9680*/  BRA `(.L_x_3622) ;  /* 0x00000ad000007947 */ /* 0x000fea0003800000 */
.L_x_3637:
        /* <DEDUP_REMOVED lines=14> */
[----:B------:R-:W-:Y:S01]  /*9770*/  MOV R3, c[0x0][0x164] ;  /* 0x0000590000037a02 */ /* 0x000fe20000000f00 */
[----:B------:R-:W-:Y:S01]  /*9780*/  IMAD.MOV.U32 R11, RZ, RZ, c[0x0][0x164] ;  /* 0x00005900ff0b7624 */ /* 0x000fe200078e00ff */
[----:B------:R-:W-:Y:S01]  /*9790*/  MOV R8, c[0x0][0x164] ;  /* 0x0000590000087a02 */ /* 0x000fe20000000f00 */
[----:B------:R-:W-:Y:S01]  /*97a0*/  IMAD.MOV.U32 R9, RZ, RZ, c[0x0][0x164] ;  /* 0x00005900ff097624 */ /* 0x000fe200078e00ff */
[----:B------:R-:W-:Y:S01]  /*97b0*/  MOV R0, c[0x0][0x164] ;  /* 0x0000590000007a02 */ /* 0x000fe20000000f00 */
[----:B------:R-:W-:Y:S01]  /*97c0*/  IMAD.MOV.U32 R10, RZ, RZ, c[0x0][0x164] ;  /* 0x00005900ff0a7624 */ /* 0x000fe200078e00ff */
[----:B------:R-:W-:Y:S02]  /*97d0*/  MOV R7, c[0x0][0x164] ;  /* 0x0000590000077a02 */ /* 0x000fe40000000f00 */
.L_x_3663:
[----:B------:R-:W-:-:S04]  /*97e0*/  IADD3 R4, R12, c[0x0][0x174], RZ ;  /* 0x00005d000c047a10 */ /* 0x000fc80007ffe0ff */
[----:B------:R-:W-:Y:S02]  /*97f0*/  SHF.R.U32.HI R15, RZ, 0x1, R4 ;  /* 0x00000001ff0f7819 */ /* 0x000fe40000011604 */
[----:B------:R-:W-:-:S03]  /*9800*/  IADD3 R4, R4, c[0x0][0x174], RZ ;  /* 0x00005d0004047a10 */ /* 0x000fc60007ffe0ff */
[----:B------:R-:W-:Y:S01]  /*9810*/  IMAD.WIDE.U32 R14, R15, 0x4, R18 ;  /* 0x000000040f0e7825 */ /* 0x000fe200078e0012 */
[----:B------:R-:W-:-:S05]  /*9820*/  SHF.R.U32.HI R21, RZ, 0x1, R4 ;  /* 0x00000001ff157819 */ /* 0x000fca0000011604 */
[----:B------:R0:W2:Y:S01]  /*9830*/  LDG.E R14, [R14.64] ;  /* 0x000000240e0e7981 */ /* 0x0000a2000c1e1900 */
[----:B------:R-:W-:Y:S01]  /*9840*/  IMAD.WIDE.U32 R20, R21, 0x4, R18 ;  /* 0x0000000415147825 */ /* 0x000fe200078e0012 */
[----:B------:R-:W-:-:S04]  /*9850*/  IADD3 R26, R4, c[0x0][0x174], RZ ;  /* 0x00005d00041a7a10 */ /* 0x000fc80007ffe0ff */
[----:B------:R1:W3:Y:S01]  /*9860*/  LDG.E R22, [R20.64] ;  /* 0x0000002414167981 */ /* 0x0002e2000c1e1900 */
[----:B------:R-:W-:Y:S02]  /*9870*/  SHF.R.U32.HI R25, RZ, 0x1, R26 ;  /* 0x00000001ff197819 */ /* 0x000fe4000001161a */
[----:B------:R-:W-:-:S03]  /*9880*/  SHF.R.U32.HI R5, RZ, 0x1, R12 ;  /* 0x00000001ff057819 */ /* 0x000fc6000001160c */
[----:B------:R-:W-:-:S04]  /*9890*/  IMAD.WIDE.U32 R24, R25, 0x4, R18 ;  /* 0x0000000419187825 */ /* 0x000fc800078e0012 */
[----:B------:R-:W-:Y:S02]  /*98a0*/  IMAD.WIDE.U32 R4, R5, 0x4, R18 ;  /* 0x0000000405047825 */ /* 0x000fe400078e0012 */
[----:B------:R4:W5:Y:S04]  /*98b0*/  LDG.E R25, [R24.64] ;  /* 0x0000002418197981 */ /* 0x000968000c1e1900 */
[----:B------:R4:W5:Y:S01]  /*98c0*/  LDG.E R4, [R4.64] ;  /* 0x0000002404047981 */ /* 0x000962000c1e1900 */
[----:B------:R-:W-:Y:S01]  /*98d0*/  IADD3 R12, R26, c[0x0][0x174], RZ ;  /* 0x00005d001a0c7a10 */ /* 0x000fe20007ffe0ff */
[----:B-1----:R-:W-:-:S04]  /*98e0*/  IMAD.MOV.U32 R21, RZ, RZ, c[0x0][0x174] ;  /* 0x00005d00ff157624 */ /* 0x002fc800078e00ff */
[----:B------:R-:W-:Y:S01]  /*98f0*/  IMAD R20, R21, 0x3, R12 ;  /* 0x0000000315147824 */ /* 0x000fe200078e020c */
[----:B0-----:R-:W-:Y:S01]  /*9900*/  HFMA2.MMA R15, -RZ, RZ, 0, 0 ;  /* 0x00000000ff0f7435 */ /* 0x001fe200000001ff */
[----:B------:R-:W-:Y:S01]  /*9910*/  MOV R26, RZ ;  /* 0x000000ff001a7202 */ /* 0x000fe20000000f00 */
[----:B----4-:R-:W-:Y:S01]  /*9920*/  HFMA2.MMA R5, -RZ, RZ, 0, 0 ;  /* 0x00000000ff057435 */ /* 0x010fe200000001ff */
[----:B------:R-:W-:Y:S02]  /*9930*/  MOV R28, RZ ;  /* 0x000000ff001c7202 */ /* 0x000fe40000000f00 */
[--C-:B--2---:R-:W-:Y:S02]  /*9940*/  PRMT R13, R13, 0x5410, R14.reuse ;  /* 0x000054100d0d7816 */ /* 0x104fe4000000000e */
[----:B------:R-:W-:Y:S02]  /*9950*/  PRMT R14, RZ, 0x7610, R14 ;  /* 0x00007610ff0e7816 */ /* 0x000fe4000000000e */
[----:B------:R-:W-:-:S02]  /*9960*/  PRMT R13, RZ, 0x7610, R13 ;  /* 0x00007610ff0d7816 */ /* 0x000fc4000000000d */
[----:B------:R-:W-:Y:S02]  /*9970*/  FSETP.GTU.FTZ.AND P1, PT, |R14|, +INF , PT ;  /* 0x7f8000000e00780b */ /* 0x000fe40003f3c200 */
[----:B------:R-:W-:Y:S02]  /*9980*/  FSETP.GTU.FTZ.AND P0, PT, |R13|, +INF , PT ;  /* 0x7f8000000d00780b */ /* 0x000fe40003f1c200 */
[----:B---3--:R-:W-:-:S04]  /*9990*/  PRMT R21, R21, 0x5410, R22 ;  /* 0x0000541015157816 */ /* 0x008fc80000000016 */
[----:B------:R-:W-:-:S05]  /*99a0*/  PRMT R21, RZ, 0x7610, R21 ;  /* 0x00007610ff157816 */ /* 0x000fca0000000015 */
[----:B------:R-:W-:Y:S01]  /*99b0*/  @!P1 IMAD.MOV.U32 R26, RZ, RZ, R14 ;  /* 0x000000ffff1a9224 */ /* 0x000fe200078e000e */
[----:B------:R-:W-:Y:S01]  /*99c0*/  FSETP.GTU.FTZ.AND P1, PT, |R21|, +INF , PT ;  /* 0x7f8000001500780b */ /* 0x000fe20003f3c200 */
[----:B------:R-:W-:Y:S01]  /*99d0*/  @!P0 IMAD.MOV.U32 R15, RZ, RZ, R13 ;  /* 0x000000ffff0f8224 */ /* 0x000fe200078e000d */
[----:B------:R-:W-:Y:S02]  /*99e0*/  ISETP.GE.U32.AND P0, PT, R20, c[0x0][0x16c], PT ;  /* 0x00005b0014007a0c */ /* 0x000fe40003f06070 */
[----:B------:R-:W-:Y:S01]  /*99f0*/  PRMT R24, R24, 0x7610, R22 ;  /* 0x0000761018187816 */ /* 0x000fe20000000016 */
[C---:B------:R-:W-:Y:S01]  /*9a00*/  FADD.FTZ R0, R15.reuse, R0 ;  /* 0x000000000f007221 */ /* 0x040fe20000010000 */
[--C-:B-----5:R-:W-:Y:S02]  /*9a10*/  PRMT R20, R20, 0x7610, R25.reuse ;  /* 0x0000761014147816 */ /* 0x120fe40000000019 */
[----:B------:R-:W-:Y:S02]  /*9a20*/  PRMT R22, R22, 0x7610, R4 ;  /* 0x0000761016167816 */ /* 0x000fe40000000004 */
[----:B------:R-:W-:-:S02]  /*9a30*/  PRMT R15, R15, 0x5410, R25 ;  /* 0x000054100f0f7816 */ /* 0x000fc40000000019 */
[----:B------:R-:W-:Y:S02]  /*9a40*/  PRMT R20, RZ, 0x7610, R20 ;  /* 0x00007610ff147816 */ /* 0x000fe40000000014 */
[----:B------:R-:W-:Y:S02]  /*9a50*/  PRMT R22, RZ, 0x7610, R22 ;  /* 0x00007610ff167816 */ /* 0x000fe40000000016 */
[----:B------:R-:W-:Y:S02]  /*9a60*/  PRMT R25, RZ, 0x5410, R4 ;  /* 0x00005410ff197816 */ /* 0x000fe40000000004 */
[----:B------:R-:W-:Y:S02]  /*9a70*/  PRMT R24, RZ, 0x7610, R24 ;  /* 0x00007610ff187816 */ /* 0x000fe40000000018 */
[----:B------:R-:W-:Y:S01]  /*9a80*/  PRMT R15, RZ, 0x7610, R15 ;  /* 0x00007610ff0f7816 */ /* 0x000fe2000000000f */
[----:B------:R-:W-:Y:S01]  /*9a90*/  @!P1 IMAD.MOV.U32 R5, RZ, RZ, R21 ;  /* 0x000000ffff059224 */ /* 0x000fe200078e0015 */
[----:B------:R-:W-:-:S02]  /*9aa0*/  FSETP.GTU.FTZ.AND P5, PT, |R20|, +INF , PT ;  /* 0x7f8000001400780b */ /* 0x000fc40003fbc200 */
[----:B------:R-:W-:Y:S02]  /*9ab0*/  FSETP.GTU.FTZ.AND P2, PT, |R22|, +INF , PT ;  /* 0x7f8000001600780b */ /* 0x000fe40003f5c200 */
[----:B------:R-:W-:Y:S02]  /*9ac0*/  FSETP.GTU.FTZ.AND P1, PT, |R25|, +INF , PT ;  /* 0x7f8000001900780b */ /* 0x000fe40003f3c200 */
[----:B------:R-:W-:Y:S02]  /*9ad0*/  FSETP.GTU.FTZ.AND P3, PT, |R24|, +INF , PT ;  /* 0x7f8000001800780b */ /* 0x000fe40003f7c200 */
[----:B------:R-:W-:Y:S01]  /*9ae0*/  FSETP.GTU.FTZ.AND P4, PT, |R15|, +INF , PT ;  /* 0x7f8000000f00780b */ /* 0x000fe20003f9c200 */
[----:B------:R-:W-:Y:S01]  /*9af0*/  FADD.FTZ R9, R26, R9 ;  /* 0x000000091a097221 */ /* 0x000fe20000010000 */
[----:B------:R-:W-:Y:S01]  /*9b00*/  PRMT R25, R25, 0x5410, R4 ;  /* 0x0000541019197816 */ /* 0x000fe20000000004 */
[----:B------:R-:W-:Y:S01]  /*9b10*/  FADD.FTZ R8, R5, R8 ;  /* 0x0000000805087221 */ /* 0x000fe20000010000 */
[----:B------:R-:W-:Y:S01]  /*9b20*/  CS2R R26, SRZ ;  /* 0x00000000001a7805 */ /* 0x000fe2000001ff00 */
[----:B------:R-:W-:Y:S01]  /*9b30*/  CS2R R4, SRZ ;  /* 0x0000000000047805 */ /* 0x000fe2000001ff00 */
[----:B------:R-:W-:-:S02]  /*9b40*/  @!P5 MOV R27, R20 ;  /* 0x00000014001bd202 */ /* 0x000fc40000000f00 */
[----:B------:R-:W-:Y:S02]  /*9b50*/  @!P2 MOV R5, R22 ;  /* 0x000000160005a202 */ /* 0x000fe40000000f00 */
[----:B------:R-:W-:Y:S01]  /*9b60*/  @!P1 PRMT R4, RZ, 0x7610, R25 ;  /* 0x00007610ff049816 */ /* 0x000fe20000000019 */
[----:B------:R-:W-:Y:S02]  /*9b70*/  @!P3 IMAD.MOV.U32 R26, RZ, RZ, R24 ;  /* 0x000000ffff1ab224 */ /* 0x000fe400078e0018 */
[----:B------:R-:W-:Y:S02]  /*9b80*/  @!P4 IMAD.MOV.U32 R28, RZ, RZ, R15 ;  /* 0x000000ffff1cc224 */ /* 0x000fe400078e000f */
[----:B------:R-:W-:Y:S02]  /*9b90*/  FADD.FTZ R11, R26, R11 ;  /* 0x0000000b1a0b7221 */ /* 0x000fe40000010000 */
[----:B------:R-:W-:Y:S02]  /*9ba0*/  FADD.FTZ R6, R27, R6 ;  /* 0x000000061b067221 */ /* 0x000fe40000010000 */
[----:B------:R-:W-:-:S02]  /*9bb0*/  FADD.FTZ R3, R28, R3 ;  /* 0x000000031c037221 */ /* 0x000fc40000010000 */
[----:B------:R-:W-:Y:S02]  /*9bc0*/  FADD.FTZ R7, R4, R7 ;  /* 0x0000000704077221 */ /* 0x000fe40000010000 */
[----:B------:R-:W-:Y:S01]  /*9bd0*/  FADD.FTZ R10, R5, R10 ;  /* 0x0000000a050a7221 */ /* 0x000fe20000010000 */
[----:B------:R-:W-:Y:S05]  /*9be0*/  @!P0 BRA `(.L_x_3663) ;  /* 0xfffffbf000008947 */ /* 0x000fea000383ffff */
.L_x_3662:
[----:B------:R-:W-:Y:S05]  /*9bf0*/  BSYNC B0 ;  /* 0x0000000000007941 */ /* 0x000fea0003800000 */
.L_x_3661:
        /* <DEDUP_REMOVED lines=31> */
.L_x_3665:
[----:B------:R-:W-:Y:S05]  /*9df0*/  BSYNC B0 ;  /* 0x0000000000007941 */ /* 0x000fea0003800000 */
.L_x_3664:
[----:B------:R-:W-:Y:S01]  /*9e00*/  BSSY B0, `(.L_x_3666) ;  /* 0x000002f000007945 */ /* 0x000fe20003800000 */
[----:B------:R-:W-:Y:S05]  /*9e10*/  @P1 BRA `(.L_x_3667) ;  /* 0x000002d000001947 */ /* 0x000fea0003800000 */
[----:B------:R-:W-:Y:S01]  /*9e20*/  PRMT R25, RZ, 0x7610, R25 ;  /* 0x00007610ff197816 */ /* 0x000fe20000000019 */
[----:B------:R-:W-:Y:S01]  /*9e30*/  CS2R R4, SRZ ;  /* 0x0000000000047805 */ /* 0x000fe2000001ff00 */
[----:B------:R-:W-:-:S02]  /*9e40*/  PRMT R22, RZ, 0x7610, R22 ;  /* 0x00007610ff167816 */ /* 0x000fc40000000016 */
[----:B------:R-:W-:Y:S02]  /*9e50*/  FSETP.GTU.FTZ.AND P0, PT, |R25|, +INF , PT ;  /* 0x7f8000001900780b */ /* 0x000fe40003f1c200 */
[----:B------:R-:W-:Y:S02]  /*9e60*/  IADD3 R12, R12, c[0x0][0x174], RZ ;  /* 0x00005d000c0c7a10 */ /* 0x000fe40007ffe0ff */
[----:B------:R-:W-:-:S09]  /*9e70*/  FSETP.GTU.FTZ.AND P1, PT, |R22|, +INF , PT ;  /* 0x7f8000001600780b */ /* 0x000fd20003f3c200 */
[----:B------:R-:W-:Y:S01]  /*9e80*/  @!P0 IMAD.MOV.U32 R4, RZ, RZ, R25 ;  /* 0x000000ffff048224 */ /* 0x000fe200078e0019 */
[----:B------:R-:W-:-:S03]  /*9e90*/  ISETP.GE.U32.AND P0, PT, R12, c[0x0][0x16c], PT ;  /* 0x00005b000c007a0c */ /* 0x000fc60003f06070 */
[----:B------:R-:W-:Y:S01]  /*9ea0*/  @!P1 MOV R5, R22 ;  /* 0x0000001600059202 */ /* 0x000fe20000000f00 */
[----:B------:R-:W-:-:S04]  /*9eb0*/  FADD.FTZ R7, R7, R4 ;  /* 0x0000000407077221 */ /* 0x000fc80000010000 */
[----:B------:R-:W-:-:S05]  /*9ec0*/  FADD.FTZ R10, R10, R5 ;  /* 0x000000050a0a7221 */ /* 0x000fca0000010000 */
[----:B------:R-:W-:Y:S05]  /*9ed0*/  @P0 BRA `(.L_x_3667) ;  /* 0x0000021000000947 */ /* 0x000fea0003800000 */
[----:B------:R-:W-:Y:S01]  /*9ee0*/  PRMT R13, RZ, 0x7610, R13 ;  /* 0x00007610ff0d7816 */ /* 0x000fe2000000000d */
[----:B------:R-:W-:Y:S01]  /*9ef0*/  CS2R R4, SRZ ;  /* 0x0000000000047805 */ /* 0x000fe2000001ff00 */
[----:B------:R-:W-:Y:S02]  /*9f00*/  PRMT R14, RZ, 0x7610, R14 ;  /* 0x00007610ff0e7816 */ /* 0x000fe4000000000e */
        /* <DEDUP_REMOVED lines=30> */
.L_x_3667:
[----:B------:R-:W-:Y:S05]  /*a0f0*/  BSYNC B0 ;  /* 0x0000000000007941 */ /* 0x000fea0003800000 */
.L_x_3666:
[----:B------:R-:W-:Y:S02]  /*a100*/  FADD.FTZ R10, R9, R10 ;  /* 0x0000000a090a7221 */ /* 0x000fe40000010000 */
[----:B------:R-:W-:Y:S02]  /*a110*/  FADD.FTZ R7, R0, R7 ;  /* 0x0000000700077221 */ /* 0x000fe40000010000 */
[----:B------:R-:W-:Y:S02]  /*a120*/  FADD.FTZ R11, R10, R11 ;  /* 0x0000000b0a0b7221 */ /* 0x000fe40000010000 */
[----:B------:R-:W-:Y:S02]  /*a130*/  FADD.FTZ R8, R7, R8 ;  /* 0x0000000807087221 */ /* 0x000fe40000010000 */
[----:B------:R-:W-:-:S02]  /*a140*/  FADD.FTZ R19, R11, R6 ;  /* 0x000000060b137221 */ /* 0x000fc40000010000 */
[----:B------:R-:W-:Y:S02]  /*a150*/  FADD.FTZ R18, R8, R3 ;  /* 0x0000000308127221 */ /* 0x000fe40000010000 */
.L_x_3622:
[----:B------:R-:W-:Y:S05]  /*a160*/  BSYNC B6 ;  /* 0x0000000000067941 */ /* 0x000fea0003800000 */
.L_x_3621:
        /* <DEDUP_REMOVED lines=8> */
[----:B0-----:R-:W-:-:S05]  /*a1f0*/  IMAD.U32 R3, RZ, RZ, UR4 ;  /* 0x00000004ff037e24 */ /* 0x001fca000f8e00ff */
.L_x_3669:
[----:B------:R-:W-:Y:S01]  /*a200*/  IADD3 R4, R2, R3, RZ ;  /* 0x0000000302047210 */ /* 0x000fe20007ffe0ff */
[----:B------:R-:W-:Y:S01]  /*a210*/  WARPSYNC 0xffffffff ;  /* 0xffffffff00007948 */ /* 0x000fe20003800000 */
[----:B------:R-:W-:Y:S02]  /*a220*/  BAR.SYNC.DEFER_BLOCKING 0x0 ;  /* 0x0000000000007b1d */ /* 0x000fe40000010000 */
        /* <DEDUP_REMOVED lines=10> */
.L_x_3668:
        /* <DEDUP_REMOVED lines=13> */
[----:B0-----:R-:W-:Y:S02]  /*a3a0*/  LEA R8, R6, 0x10, 0x3 ;  /* 0x0000001006087811 */ /* 0x001fe400078e18ff */
.L_x_3672:
[----:B------:R-:W-:Y:S01]  /*a3b0*/  IADD3 R0, R23, R3, RZ ;  /* 0x0000000317007210 */ /* 0x000fe20007ffe0ff */
[----:B------:R-:W-:Y:S01]  /*a3c0*/  WARPSYNC 0xffffffff ;  /* 0xffffffff00007948 */ /* 0x000fe20003800000 */
[----:B------:R-:W-:Y:S02]  /*a3d0*/  BAR.SYNC.DEFER_BLOCKING 0x0 ;  /* 0x0000000000007b1d */ /* 0x000fe40000010000 */
[----:B------:R-:W-:-:S04]  /*a3e0*/  ISETP.GE.U32.AND P0, PT, R0, c[0x0][0x0], PT ;  /* 0x0000000000007a0c */ /* 0x000fc80003f06070 */
[----:B------:R-:W-:-:S13]  /*a3f0*/  ISETP.GE.U32.OR P0, PT, R23, R3, P0 ;  /* 0x000000031700720c */ /* 0x000fda0000706470 */
[----:B------:R-:W-:Y:S01]  /*a400*/  @!P0 IMAD R0, R3, 0x8, R8 ;  /* 0x0000000803008824 */ /* 0x000fe200078e0208 */
[----:B------:R-:W-:-:S04]  /*a410*/  SHF.R.S32.HI R3, RZ, 0x1, R3 ;  /* 0x00000001ff037819 */ /* 0x000fc80000011403 */
[----:B------:R-:W0:Y:S02]  /*a420*/  @!P0 LDS.64 R4, [R0] ;  /* 0x0000000000048984 */ /* 0x000e240000000a00 */
[----:B0-----:R-:W-:Y:S02]  /*a430*/  @!P0 FADD.FTZ R18, R18, R4 ;  /* 0x0000000412128221 */ /* 0x001fe40000010000 */
[----:B------:R-:W-:-:S05]  /*a440*/  @!P0 FADD.FTZ R19, R19, R5 ;  /* 0x0000000513138221 */ /* 0x000fca0000010000 */
[----:B------:R0:W-:Y:S01]  /*a450*/  @!P0 STS.64 [R6.X8+0x10], R18 ;  /* 0x0000101206008388 */ /* 0x0001e20000008a00 */
[----:B------:R-:W-:-:S13]  /*a460*/  ISETP.GE.AND P0, PT, R3, 0x20, PT ;  /* 0x000000200300780c */ /* 0x000fda0003f06270 */
[----:B0-----:R-:W-:Y:S05]  /*a470*/  @P0 BRA `(.L_x_3672) ;  /* 0xffffff3000000947 */ /* 0x001fea000383ffff */
[----:B------:R-:W-:-:S10]  /*a480*/  HFMA2.MMA R0, -RZ, RZ, 0, 1.9073486328125e-06 ;  /* 0x00000020ff007435 */ /* 0x000fd400000001ff */
.L_x_3671:
[----:B0-----:R-:W-:Y:S01]  /*a490*/  ISETP.GE.AND P0, PT, R0, 0x2, PT ;  /* 0x000000020000780c */ /* 0x001fe20003f06270 */
[----:B------:R-:W-:Y:S01]  /*a4a0*/  WARPSYNC 0xffffffff ;  /* 0xffffffff00007948 */ /* 0x000fe20003800000 */
[----:B------:R-:W-:Y:S11]  /*a4b0*/  BAR.SYNC.DEFER_BLOCKING 0x0 ;  /* 0x0000000000007b1d */ /* 0x000ff60000010000 */
[----:B------:R-:W-:Y:S05]  /*a4c0*/  @!P0 BRA `(.L_x_3670) ;  /* 0x0000008000008947 */ /* 0x000fea0003800000 */
[----:B------:R-:W-:-:S05]  /*a4d0*/  IMAD.MOV.U32 R3, RZ, RZ, 0x1 ;  /* 0x00000001ff037424 */ /* 0x000fca00078e00ff */
.L_x_3673:
[----:B------:R-:W0:Y:S04]  /*a4e0*/  SHFL.DOWN PT, R5, R18, R3, 0x1f ;  /* 0x08001f0312057589 */ /* 0x000e2800000e0000 */
[----:B------:R1:W2:Y:S02]  /*a4f0*/  SHFL.DOWN PT, R4, R19, R3, 0x1f ;  /* 0x08001f0313047589 */ /* 0x0002a400000e0000 */
[----:B-1----:R-:W-:-:S04]  /*a500*/  SHF.L.U32 R3, R3, 0x1, RZ ;  /* 0x0000000103037819 */ /* 0x002fc800000006ff */
[----:B------:R-:W-:Y:S01]  /*a510*/  ISETP.GE.AND P0, PT, R3, R0, PT ;  /* 0x000000000300720c */ /* 0x000fe20003f06270 */
[----:B0-----:R-:W-:Y:S02]  /*a520*/  FADD.FTZ R18, R5, R18 ;  /* 0x0000001205127221 */ /* 0x001fe40000010000 */
[----:B--2---:R-:W-:-:S10]  /*a530*/  FADD.FTZ R19, R4, R19 ;  /* 0x0000001304137221 */ /* 0x004fd40000010000 */
[----:B------:R-:W-:Y:S05]  /*a540*/  @!P0 BRA `(.L_x_3673) ;  /* 0xffffff9000008947 */ /* 0x000fea000383ffff */
.L_x_3670:
[----:B------:R-:W-:Y:S01]  /*a550*/  ISETP.NE.AND P0, PT, RZ, c[0x0][0x33c], PT ;  /* 0x0000cf00ff007a0c */ /* 0x000fe20003f05270 */
[----:B------:R-:W-:Y:S01]  /*a560*/  IMAD.MOV.U32 R22, RZ, RZ, RZ ;  /* 0x000000ffff167224 */ /* 0x000fe200078e00ff */
[----:B------:R-:W-:-:S11]  /*a570*/  MOV R24, RZ ;  /* 0x000000ff00187202 */ /* 0x000fd60000000f00 */
        /* <DEDUP_REMOVED lines=200> */
.L_x_3674:
        /* <DEDUP_REMOVED lines=201> */
[----:B------:R-:W-:-:S03]  /*be90*/  @P0 IMAD R22, R7, c[0x0][0x52c], R22 ;  /* 0x00014b0007160a24 */ /* 0x000fc600078e0216 */
.L_x_3675:
[----:B------:R-:W-:Y:S01]  /*bea0*/  ISETP.NE.U32.AND P0, PT, RZ, c[0x0][0x550], PT ;  /* 0x00015400ff007a0c */ /* 0x000fe20003f05070 */
[----:B------:R-:W-:Y:S01]  /*beb0*/  CS2R R8, SRZ ;  /* 0x0000000000087805 */ /* 0x000fe2000001ff00 */
[----:B------:R-:W-:Y:S02]  /*bec0*/  IADD3 R6, P1, R22, c[0x0][0x540], RZ ;  /* 0x0001500016067a10 */ /* 0x000fe40007f3e0ff */
[----:B------:R-:W-:Y:S02]  /*bed0*/  ISETP.NE.AND.EX P0, PT, RZ, c[0x0][0x554], PT, P0 ;  /* 0x00015500ff007a0c */ /* 0x000fe40003f05300 */
[----:B------:R-:W-:Y:S01]  /*bee0*/  MOV R0, RZ ;  /* 0x000000ff00007202 */ /* 0x000fe20000000f00 */
[----:B------:R-:W-:-:S10]  /*bef0*/  IMAD.X R7, RZ, RZ, c[0x0][0x544], P1 ;  /* 0x00015100ff077624 */ /* 0x000fd400008e06ff */
[----:B------:R-:W-:Y:S05]  /*bf00*/  @!P0 BRA `(.L_x_3676) ;  /* 0x0000088000008947 */ /* 0x000fea0003800000 */
[----:B------:R-:W-:Y:S01]  /*bf10*/  HFMA2.MMA R14, -RZ, RZ, 0, 0 ;  /* 0x00000000ff0e7435 */ /* 0x000fe200000001ff */
[----:B------:R-:W-:Y:S01]  /*bf20*/  BSSY B0, `(.L_x_3677) ;  /* 0x0000028000007945 */ /* 0x000fe20003800000 */
[----:B------:R-:W-:Y:S01]  /*bf30*/  IMAD.MOV.U32 R12, RZ, RZ, 0x2 ;  /* 0x00000002ff0c7424 */ /* 0x000fe200078e00ff */
[----:B------:R-:W-:Y:S01]  /*bf40*/  MOV R11, 0x0 ;  /* 0x00000000000b7802 */ /* 0x000fe20000000f00 */
[----:B------:R-:W-:-:S06]  /*bf50*/  IMAD.MOV.U32 R10, RZ, RZ, 0x4 ;  /* 0x00000004ff0a7424 */ /* 0x000fcc00078e00ff */
.L_x_3681:
[-C--:B------:R-:W-:Y:S01]  /*bf60*/  LOP3.LUT R0, R14, R11.reuse, RZ, 0xfc, !PT ;  /* 0x0000000b0e007212 */ /* 0x080fe200078efcff */
[----:B------:R-:W-:Y:S01]  /*bf70*/  BSSY B1, `(.L_x_3678) ;  /* 0x000001d000017945 */ /* 0x000fe20003800000 */
[----:B------:R-:W-:Y:S02]  /*bf80*/  MOV R3, R11 ;  /* 0x0000000b00037202 */ /* 0x000fe40000000f00 */
[----:B------:R-:W-:Y:S01]  /*bf90*/  ISETP.NE.U32.AND P0, PT, R0, RZ, PT ;  /* 0x000000ff0000720c */ /* 0x000fe20003f05070 */
[----:B------:R-:W-:-:S12]  /*bfa0*/  IMAD.MOV.U32 R0, RZ, RZ, R10 ;  /* 0x000000ffff007224 */ /* 0x000fd800078e000a */
[----:B------:R-:W-:Y:S05]  /*bfb0*/  @!P0 BRA `(.L_x_3679) ;  /* 0x0000005000008947 */ /* 0x000fea0003800000 */
[----:B------:R-:W-:Y:S01]  /*bfc0*/  IMAD.MOV.U32 R13, RZ, RZ, R11 ;  /* 0x000000ffff0d7224 */ /* 0x000fe200078e000b */
[----:B------:R-:W-:Y:S02]  /*bfd0*/  MOV R11, R12 ;  /* 0x0000000c000b7202 */ /* 0x000fe40000000f00 */
[----:B------:R-:W-:Y:S02]  /*bfe0*/  MOV R12, 0xc000 ;  /* 0x0000c000000c7802 */ /* 0x000fe40000000f00 */
[----:B------:R-:W-:Y:S05]  /*bff0*/  CALL.REL.NOINC `($__internal_3_$__cuda_sm20_rem_u64) ;  /* 0x000041e000007944 */ /* 0x000fea0003c00000 */
[----:B------:R-:W-:Y:S05]  /*c000*/  BRA `(.L_x_3680) ;  /* 0x0000013000007947 */ /* 0x000fea0003800000 */
.L_x_3679:
[----:B------:R-:W0:Y:S01]  /*c010*/  I2F.U32.RP R11, R10 ;  /* 0x0000000a000b7306 */ /* 0x000e220000209000 */
[----:B------:R-:W-:-:S07]  /*c020*/  ISETP.NE.U32.AND P1, PT, R10, RZ, PT ;  /* 0x000000ff0a00720c */ /* 0x000fce0003f25070 */
[----:B0-----:R-:W0:Y:S02]  /*c030*/  MUFU.RCP R11, R11 ;  /* 0x0000000b000b7308 */ /* 0x001e240000001000 */
[----:B0-----:R-:W-:Y:S01]  /*c040*/  IADD3 R8, R11, 0xffffffe, RZ ;  /* 0x0ffffffe0b087810 */ /* 0x001fe20007ffe0ff */
[----:B------:R-:W-:-:S05]  /*c050*/  IMAD.MOV.U32 R11, RZ, RZ, RZ ;  /* 0x000000ffff0b7224 */ /* 0x000fca00078e00ff */
[----:B------:R0:W1:Y:S02]  /*c060*/  F2I.FTZ.U32.TRUNC.NTZ R9, R8 ;  /* 0x0000000800097305 */ /* 0x000064000021f000 */
[----:B0-----:R-:W-:Y:S01]  /*c070*/  HFMA2.MMA R8, -RZ, RZ, 0, 0 ;  /* 0x00000000ff087435 */ /* 0x001fe200000001ff */
[----:B-1----:R-:W-:-:S04]  /*c080*/  IMAD.MOV R13, RZ, RZ, -R9 ;  /* 0x000000ffff0d7224 */ /* 0x002fc800078e0a09 */
[----:B------:R-:W-:-:S05]  /*c090*/  IMAD R13, R13, R10, RZ ;  /* 0x0000000a0d0d7224 */ /* 0x000fca00078e02ff */
[----:B------:R-:W-:-:S06]  /*c0a0*/  IMAD.HI.U32 R9, R9, R13, R8 ;  /* 0x0000000d09097227 */ /* 0x000fcc00078e0008 */
[----:B------:R-:W-:-:S04]  /*c0b0*/  IMAD.HI.U32 R9, R9, R12, RZ ;  /* 0x0000000c09097227 */ /* 0x000fc800078e00ff */
[----:B------:R-:W-:-:S04]  /*c0c0*/  IMAD.MOV R9, RZ, RZ, -R9 ;  /* 0x000000ffff097224 */ /* 0x000fc800078e0a09 */
[----:B------:R-:W-:-:S05]  /*c0d0*/  IMAD R9, R10, R9, R12 ;  /* 0x000000090a097224 */ /* 0x000fca00078e020c */
[----:B------:R-:W-:-:S13]  /*c0e0*/  ISETP.GE.U32.AND P0, PT, R9, R10, PT ;  /* 0x0000000a0900720c */ /* 0x000fda0003f06070 */
[----:B------:R-:W-:-:S04]  /*c0f0*/  @P0 IADD3 R9, R9, -R10, RZ ;  /* 0x8000000a09090210 */ /* 0x000fc80007ffe0ff */
[----:B------:R-:W-:-:S13]  /*c100*/  ISETP.GE.U32.AND P0, PT, R9, R10, PT ;  /* 0x0000000a0900720c */ /* 0x000fda0003f06070 */
[----:B------:R-:W-:Y:S01]  /*c110*/  @P0 IMAD.IADD R9, R9, 0x1, -R10 ;  /* 0x0000000109090824 */ /* 0x000fe200078e0a0a */
[----:B------:R-:W-:-:S04]  /*c120*/  @!P1 LOP3.LUT R9, RZ, R10, RZ, 0x33, !PT ;  /* 0x0000000aff099212 */ /* 0x000fc800078e33ff */
[----:B------:R-:W-:Y:S02]  /*c130*/  MOV R10, R9 ;  /* 0x00000009000a7202 */ /* 0x000fe40000000f00 */
.L_x_3680:
[----:B------:R-:W-:Y:S05]  /*c140*/  BSYNC B1 ;  /* 0x0000000000017941 */ /* 0x000fea0003800000 */
.L_x_3678:
[----:B------:R-:W-:Y:S01]  /*c150*/  ISETP.NE.U32.AND P0, PT, R10, RZ, PT ;  /* 0x000000ff0a00720c */ /* 0x000fe20003f05070 */
[----:B------:R-:W-:Y:S01]  /*c160*/  IMAD.MOV.U32 R14, RZ, RZ, R3 ;  /* 0x000000ffff0e7224 */ /* 0x000fe200078e0003 */
[----:B------:R-:W-:Y:S02]  /*c170*/  MOV R12, R0 ;  /* 0x00000000000c7202 */ /* 0x000fe40000000f00 */
[----:B------:R-:W-:-:S13]  /*c180*/  ISETP.NE.AND.EX P0, PT, R11, RZ, PT, P0 ;  /* 0x000000ff0b00720c */ /* 0x000fda0003f05300 */
[----:B------:R-:W-:Y:S05]  /*c190*/  @P0 BRA `(.L_x_3681) ;  /* 0xfffffdc000000947 */ /* 0x000fea000383ffff */
[----:B------:R-:W-:Y:S05]  /*c1a0*/  BSYNC B0 ;  /* 0x0000000000007941 */ /* 0x000fea0003800000 */
.L_x_3677:
[----:B------:R-:W-:Y:S01]  /*c1b0*/  ISETP.NE.U32.AND P2, PT, R3, RZ, PT ;  /* 0x000000ff0300720c */ /* 0x000fe20003f45070 */
[----:B------:R-:W-:-:S12]  /*c1c0*/  BSSY B0, `(.L_x_3682) ;  /* 0x000001c000007945 */ /* 0x000fd80003800000 */
[----:B------:R-:W-:Y:S05]  /*c1d0*/  @!P2 BRA `(.L_x_3683) ;  /* 0x000000700000a947 */ /* 0x000fea0003800000 */
[----:B------:R-:W-:Y:S01]  /*c1e0*/  HFMA2.MMA R14, -RZ, RZ, 0, 2.384185791015625e-07 ;  /* 0x00000004ff0e7435 */ /* 0x000fe200000001ff */
[----:B------:R-:W-:Y:S01]  /*c1f0*/  IMAD.MOV.U32 R15, RZ, RZ, RZ ;  /* 0x000000ffff0f7224 */ /* 0x000fe200078e00ff */
[----:B------:R-:W-:-:S04]  /*c200*/  MOV R20, 0xc220 ;  /* 0x0000c22000147802 */ /* 0x000fc80000000f00 */
[----:B------:R-:W-:Y:S05]  /*c210*/  CALL.REL.NOINC `($__internal_2_$__cuda_sm20_div_u64) ;  /* 0x00003b7000007944 */ /* 0x000fea0003c00000 */
[----:B------:R-:W-:Y:S01]  /*c220*/  MOV R8, R10 ;  /* 0x0000000a00087202 */ /* 0x000fe20000000f00 */
[----:B------:R-:W-:Y:S01]  /*c230*/  IMAD.MOV.U32 R9, RZ, RZ, R11 ;  /* 0x000000ffff097224 */ /* 0x000fe200078e000b */
[----:B------:R-:W-:Y:S05]  /*c240*/  BRA `(.L_x_3684) ;  /* 0x0000013000007947 */ /* 0x000fea0003800000 */
.L_x_3683:
        /* <DEDUP_REMOVED lines=8> */
[----:B------:R-:W-:-:S06]  /*c2d0*/  IMAD.HI.U32 R8, R9, R13, R8 ;  /* 0x0000000d09087227 */ /* 0x000fcc00078e0008 */
[----:B------:R-:W-:-:S05]  /*c2e0*/  IMAD.HI.U32 R8, R8, 0x4, RZ ;  /* 0x0000000408087827 */ /* 0x000fca00078e00ff */
[----:B------:R-:W-:-:S05]  /*c2f0*/  IADD3 R9, -R8, RZ, RZ ;  /* 0x000000ff08097210 */ /* 0x000fca0007ffe1ff */
[----:B------:R-:W-:-:S05]  /*c300*/  IMAD R9, R0, R9, 0x4 ;  /* 0x0000000400097424 */ /* 0x000fca00078e0209 */
[----:B------:R-:W-:-:S13]  /*c310*/  ISETP.GE.U32.AND P0, PT, R9, R0, PT ;  /* 0x000000000900720c */ /* 0x000fda0003f06070 */
[----:B------:R-:W-:Y:S01]  /*c320*/  @P0 IMAD.IADD R9, R9, 0x1, -R0 ;  /* 0x0000000109090824 */ /* 0x000fe200078e0a00 */
[----:B------:R-:W-:-:S04]  /*c330*/  @P0 IADD3 R8, R8, 0x1, RZ ;  /* 0x0000000108080810 */ /* 0x000fc80007ffe0ff */
[----:B------:R-:W-:Y:S01]  /*c340*/  ISETP.GE.U32.AND P1, PT, R9, R0, PT ;  /* 0x000000000900720c */ /* 0x000fe20003f26070 */
[----:B------:R-:W-:-:S12]  /*c350*/  HFMA2.MMA R9, -RZ, RZ, 0, 0 ;  /* 0x00000000ff097435 */ /* 0x000fd800000001ff */
[----:B------:R-:W-:Y:S02]  /*c360*/  @P1 IADD3 R8, R8, 0x1, RZ ;  /* 0x0000000108081810 */ /* 0x000fe40007ffe0ff */
[----:B------:R-:W-:Y:S02]  /*c370*/  @!P3 LOP3.LUT R8, RZ, R0, RZ, 0x33, !PT ;  /* 0x00000000ff08b212 */ /* 0x000fe400078e33ff */
.L_x_3684:
[----:B------:R-:W-:Y:S05]  /*c380*/  BSYNC B0 ;  /* 0x0000000000007941 */ /* 0x000fea0003800000 */
.L_x_3682:
[----:B------:R-:W-:Y:S01]  /*c390*/  BSSY B0, `(.L_x_3685) ;  /* 0x000001a000007945 */ /* 0x000fe20003800000 */
[----:B------:R-:W-:Y:S05]  /*c3a0*/  @!P2 BRA `(.L_x_3686) ;  /* 0x000000500000a947 */ /* 0x000fea0003800000 */
[----:B------:R-:W-:Y:S01]  /*c3b0*/  IMAD.MOV.U32 R14, RZ, RZ, 0x2 ;  /* 0x00000002ff0e7424 */ /* 0x000fe200078e00ff */
[----:B------:R-:W-:Y:S02]  /*c3c0*/  MOV R15, RZ ;  /* 0x000000ff000f7202 */ /* 0x000fe40000000f00 */
[----:B------:R-:W-:Y:S02]  /*c3d0*/  MOV R20, 0xc3f0 ;  /* 0x0000c3f000147802 */ /* 0x000fe40000000f00 */
[----:B------:R-:W-:Y:S05]  /*c3e0*/  CALL.REL.NOINC `($__internal_2_$__cuda_sm20_div_u64) ;  /* 0x000039a000007944 */ /* 0x000fea0003c00000 */
[----:B------:R-:W-:Y:S05]  /*c3f0*/  BRA `(.L_x_3687) ;  /* 0x0000013000007947 */ /* 0x000fea0003800000 */
.L_x_3686:
[----:B------:R-:W0:Y:S01]  /*c400*/  I2F.U32.RP R12, R0 ;  /* 0x00000000000c7306 */ /* 0x000e220000209000 */
[----:B------:R-:W-:Y:S01]  /*c410*/  HFMA2.MMA R10, -RZ, RZ, 0, 0 ;  /* 0x00000000ff0a7435 */ /* 0x000fe200000001ff */
[----:B------:R-:W-:-:S06]  /*c420*/  ISETP.NE.U32.AND P2, PT, R0, RZ, PT ;  /* 0x000000ff0000720c */ /* 0x000fcc0003f45070 */
[----:B0-----:R-:W0:Y:S02]  /*c430*/  MUFU.RCP R12, R12 ;  /* 0x0000000c000c7308 */ /* 0x001e240000001000 */
[----:B0-----:R-:W-:-:S06]  /*c440*/  IADD3 R11, R12, 0xffffffe, RZ ;  /* 0x0ffffffe0c0b7810 */ /* 0x001fcc0007ffe0ff */
[----:B------:R-:W0:Y:S02]  /*c450*/  F2I.FTZ.U32.TRUNC.NTZ R11, R11 ;  /* 0x0000000b000b7305 */ /* 0x000e24000021f000 */
[----:B0-----:R-:W-:-:S04]  /*c460*/  IMAD.MOV R3, RZ, RZ, -R11 ;  /* 0x000000ffff037224 */ /* 0x001fc800078e0a0b */
[----:B------:R-:W-:-:S04]  /*c470*/  IMAD R3, R3, R0, RZ ;  /* 0x0000000003037224 */ /* 0x000fc800078e02ff */
[----:B------:R-:W-:-:S04]  /*c480*/  IMAD.HI.U32 R3, R11, R3, R10 ;  /* 0x000000030b037227 */ /* 0x000fc800078e000a */
[----:B------:R-:W-:Y:S02]  /*c490*/  IMAD.MOV.U32 R11, RZ, RZ, RZ ;  /* 0x000000ffff0b7224 */ /* 0x000fe400078e00ff */
        /* <DEDUP_REMOVED lines=9> */
.L_x_3687:
[----:B------:R-:W-:Y:S05]  /*c530*/  BSYNC B0 ;  /* 0x0000000000007941 */ /* 0x000fea0003800000 */
.L_x_3685:
[-C--:B------:R-:W-:Y:S01]  /*c540*/  IMAD R3, R9, R24.reuse, RZ ;  /* 0x0000001809037224 */ /* 0x080fe200078e02ff */
[----:B------:R-:W-:Y:S01]  /*c550*/  BSSY B0, `(.L_x_3688) ;  /* 0x0000020000007945 */ /* 0x000fe20003800000 */
[----:B------:R-:W-:-:S05]  /*c560*/  IMAD.WIDE.U32 R14, R8, R24, RZ ;  /* 0x00000018080e7225 */ /* 0x000fca00078e00ff */
[----:B------:R-:W-:-:S04]  /*c570*/  IADD3 R8, R15, R3, RZ ;  /* 0x000000030f087210 */ /* 0x000fc80007ffe0ff */
[----:B------:R-:W-:-:S13]  /*c580*/  LOP3.LUT P0, RZ, R8, 0x7, RZ, 0xc0, !PT ;  /* 0x0000000708ff7812 */ /* 0x000fda000780c0ff */
[----:B------:R-:W-:Y:S05]  /*c590*/  @!P0 BRA `(.L_x_3689) ;  /* 0x0000008000008947 */ /* 0x000fea0003800000 */
[----:B------:R-:W-:Y:S01]  /*c5a0*/  IMAD.MOV.U32 R0, RZ, RZ, R10 ;  /* 0x000000ffff007224 */ /* 0x000fe200078e000a */
[----:B------:R-:W-:Y:S01]  /*c5b0*/  MOV R3, R11 ;  /* 0x0000000b00037202 */ /* 0x000fe20000000f00 */
[----:B------:R-:W-:Y:S01]  /*c5c0*/  IMAD.MOV.U32 R15, RZ, RZ, R8 ;  /* 0x000000ffff0f7224 */ /* 0x000fe200078e0008 */
[----:B------:R-:W-:Y:S02]  /*c5d0*/  MOV R20, 0xc5f0 ;  /* 0x0000c5f000147802 */ /* 0x000fe40000000f00 */
[----:B------:R-:W-:Y:S05]  /*c5e0*/  CALL.REL.NOINC `($__internal_2_$__cuda_sm20_div_u64) ;  /* 0x000037a000007944 */ /* 0x000fea0003c00000 */
[----:B------:R-:W-:Y:S01]  /*c5f0*/  MOV R8, R10 ;  /* 0x0000000a00087202 */ /* 0x000fe20000000f00 */
[----:B------:R-:W-:Y:S01]  /*c600*/  IMAD.MOV.U32 R9, RZ, RZ, R11 ;  /* 0x000000ffff097224 */ /* 0x000fe200078e000b */
[----:B------:R-:W-:Y:S05]  /*c610*/  BRA `(.L_x_3690) ;  /* 0x0000013000007947 */ /* 0x000fea0003800000 */
.L_x_3689:
[----:B------:R-:W0:Y:S01]  /*c620*/  I2F.U32.RP R0, R10 ;  /* 0x0000000a00007306 */ /* 0x000e220000209000 */
[----:B------:R-:W-:-:S07]  /*c630*/  ISETP.NE.U32.AND P2, PT, R10, RZ, PT ;  /* 0x000000ff0a00720c */ /* 0x000fce0003f45070 */
[----:B0-----:R-:W0:Y:S02]  /*c640*/  MUFU.RCP R0, R0 ;  /* 0x0000000000007308 */ /* 0x001e240000001000 */
[----:B0-----:R-:W-:-:S06]  /*c650*/  IADD3 R8, R0, 0xffffffe, RZ ;  /* 0x0ffffffe00087810 */ /* 0x001fcc0007ffe0ff */
[----:B------:R0:W1:Y:S02]  /*c660*/  F2I.FTZ.U32.TRUNC.NTZ R9, R8 ;  /* 0x0000000800097305 */ /* 0x000064000021f000 */
[----:B0-----:R-:W-:Y:S01]  /*c670*/  IMAD.MOV.U32 R8, RZ, RZ, RZ ;  /* 0x000000ffff087224 */ /* 0x001fe200078e00ff */
[----:B-1----:R-:W-:-:S05]  /*c680*/  IADD3 R3, RZ, -R9, RZ ;  /* 0x80000009ff037210 */ /* 0x002fca0007ffe0ff */
[----:B------:R-:W-:-:S04]  /*c690*/  IMAD R3, R3, R10, RZ ;  /* 0x0000000a03037224 */ /* 0x000fc800078e02ff */
[----:B------:R-:W-:-:S06]  /*c6a0*/  IMAD.HI.U32 R9, R9, R3, R8 ;  /* 0x0000000309097227 */ /* 0x000fcc00078e0008 */
[----:B------:R-:W-:Y:S01]  /*c6b0*/  IMAD.HI.U32 R8, R9, R14, RZ ;  /* 0x0000000e09087227 */ /* 0x000fe200078e00ff */
[----:B------:R-:W-:-:S04]  /*c6c0*/  HFMA2.MMA R9, -RZ, RZ, 0, 0 ;  /* 0x00000000ff097435 */ /* 0x000fc800000001ff */
[----:B------:R-:W-:-:S05]  /*c6d0*/  IADD3 R15, -R8, RZ, RZ ;  /* 0x000000ff080f7210 */ /* 0x000fca0007ffe1ff */
[----:B------:R-:W-:-:S05]  /*c6e0*/  IMAD R15, R10, R15, R14 ;  /* 0x0000000f0a0f7224 */ /* 0x000fca00078e020e */
[----:B------:R-:W-:-:S13]  /*c6f0*/  ISETP.GE.U32.AND P0, PT, R15, R10, PT ;  /* 0x0000000a0f00720c */ /* 0x000fda0003f06070 */
[----:B------:R-:W-:Y:S01]  /*c700*/  @P0 IMAD.IADD R15, R15, 0x1, -R10 ;  /* 0x000000010f0f0824 */ /* 0x000fe200078e0a0a */
[----:B------:R-:W-:-:S04]  /*c710*/  @P0 IADD3 R8, R8, 0x1, RZ ;  /* 0x0000000108080810 */ /* 0x000fc80007ffe0ff */
[----:B------:R-:W-:-:S13]  /*c720*/  ISETP.GE.U32.AND P1, PT, R15, R10, PT ;  /* 0x0000000a0f00720c */ /* 0x000fda0003f26070 */
[----:B------:R-:W-:Y:S02]  /*c730*/  @P1 IADD3 R8, R8, 0x1, RZ ;  /* 0x0000000108081810 */ /* 0x000fe40007ffe0ff */
[----:B------:R-:W-:Y:S02]  /*c740*/  @!P2 LOP3.LUT R8, RZ, R10, RZ, 0x33, !PT ;  /* 0x0000000aff08a212 */ /* 0x000fe400078e33ff */
.L_x_3690:
[----:B------:R-:W-:Y:S05]  /*c750*/  BSYNC B0 ;  /* 0x0000000000007941 */ /* 0x000fea0003800000 */
.L_x_3688:
[----:B------:R-:W-:-:S04]  /*c760*/  IADD3 R8, P0, R8, c[0x0][0x550], RZ ;  /* 0x0001540008087a10 */ /* 0x000fc80007f1e0ff */
[----:B------:R-:W-:-:S05]  /*c770*/  IADD3.X R9, R9, c[0x0][0x554], RZ, P0, !PT ;  /* 0x0001550009097a10 */ /* 0x000fca00007fe4ff */
[----:B------:R-:W-:Y:S02]  /*c780*/  IMAD.MOV.U32 R0, RZ, RZ, R9 ;  /* 0x000000ffff007224 */ /* 0x000fe400078e0009 */
.L_x_3676:
[----:B------:R-:W-:-:S13]  /*c790*/  ISETP.NE.AND P0, PT, RZ, c[0x0][0x188], PT ;  /* 0x00006200ff007a0c */ /* 0x000fda0003f05270 */
[----:B------:R-:W-:Y:S05]  /*c7a0*/  @!P0 BRA `(.L_x_3691) ;  /* 0x00002cc000008947 */ /* 0x000fea0003800000 */
[----:B------:R-:W0:Y:S01]  /*c7b0*/  S2R R3, SR_CTAID.X ;  /* 0x0000000000037919 */ /* 0x000e220000002500 */
[----:B------:R-:W-:Y:S01]  /*c7c0*/  ISETP.NE.AND P0, PT, RZ, c[0x0][0x33c], PT ;  /* 0x0000cf00ff007a0c */ /* 0x000fe20003f05270 */
        /* <DEDUP_REMOVED lines=205> */
.L_x_3692:
        /* <DEDUP_REMOVED lines=202> */
.L_x_3693:
        /* <DEDUP_REMOVED lines=11> */
.L_x_3695:
[----:B------:R-:W-:Y:S05]  /*e1f0*/  BSYNC B0 ;  /* 0x0000000000007941 */ /* 0x000fea0003800000 */
.L_x_3694:
        /* <DEDUP_REMOVED lines=11> */
[----:B------:R0:W-:Y:S04]  /*e2b0*/  STG.E [R6.64], R18 ;  /* 0x0000001206007986 */ /* 0x0001e8000c101924 */
[----:B------:R0:W-:Y:S02]  /*e2c0*/  STG.E [R6.64+0x4], R19 ;  /* 0x0000041306007986 */ /* 0x0001e4000c101924 */
.L_x_3697:
[----:B------:R-:W-:Y:S05]  /*e2d0*/  BSYNC B0 ;  /* 0x0000000000007941 */ /* 0x000fea0003800000 */
.L_x_3696:
        /* <DEDUP_REMOVED lines=14> */
[----:B------:R-:W-:Y:S01]  /*e3c0*/  HFMA2.MMA R6, -RZ, RZ, 0, 2.384185791015625e-07 ;  /* 0x00000004ff067435 */ /* 0x000fe200000001ff */
        /* <DEDUP_REMOVED lines=16> */
.L_x_3699:
[----:B------:R-:W-:Y:S05]  /*e4d0*/  BSYNC B0 ;  /* 0x0000000000007941 */ /* 0x000fea0003800000 */
.L_x_3698:
        /* <DEDUP_REMOVED lines=23> */
.L_x_3704:
        /* <DEDUP_REMOVED lines=11> */
.L_x_3703:
[----:B------:R-:W-:Y:S05]  /*e700*/  BSYNC B1 ;  /* 0x0000000000017941 */ /* 0x000fea0003800000 */
.L_x_3702:
[----:B------:R-:W-:Y:S05]  /*e710*/  BRA `(.L_x_3705) ;  /* 0x0000010000007947 */ /* 0x000fea0003800000 */
.L_x_3701:
[----:B------:R-:W-:Y:S02]  /*e720*/  ISETP.GE.U32.AND P0, PT, R2, c[0x0][0x17c], PT ;  /* 0x00005f0002007a0c */ /* 0x000fe40003f06070 */
[----:B------:R-:W-:-:S11]  /*e730*/  MOV R17, c[0x0][0x164] ;  /* 0x0000590000117a02 */ /* 0x000fd60000000f00 */
[----:B------:R-:W-:Y:S05]  /*e740*/  @P0 BRA `(.L_x_3705) ;  /* 0x000000d000000947 */ /* 0x000fea0003800000 */
[----:B------:R-:W-:Y:S01]  /*e750*/  IMAD.MOV.U32 R12, RZ, RZ, R2 ;  /* 0x000000ffff0c7224 */ /* 0x000fe200078e0002 */
[----:B------:R-:W-:-:S03]  /*e760*/  MOV R17, c[0x0][0x164] ;  /* 0x0000590000117a02 */ /* 0x000fc60000000f00 */
.L_x_3706:
        /* <DEDUP_REMOVED lines=11> */
.L_x_3705:
[----:B------:R-:W-:Y:S05]  /*e820*/  BSYNC B0 ;  /* 0x0000000000007941 */ /* 0x000fea0003800000 */
.L_x_3700:
        /* <DEDUP_REMOVED lines=8> */
.L_x_3708:
[----:B------:R-:W-:Y:S01]  /*e8b0*/  IMAD.IADD R10, R2, 0x1, R3 ;  /* 0x00000001020a7824 */ /* 0x000fe200078e0203 */
[----:B------:R-:W-:Y:S04]  /*e8c0*/  BAR.SYNC.DEFER_BLOCKING 0x0 ;  /* 0x0000000000007b1d */ /* 0x000fe80000010000 */
        /* <DEDUP_REMOVED lines=10> */
.L_x_3707:
        /* <DEDUP_REMOVED lines=13> */
.L_x_3711:
[----:B------:R-:W-:Y:S01]  /*ea40*/  IADD3 R3, R23, R2, RZ ;  /* 0x0000000217037210 */ /* 0x000fe20007ffe0ff */
[----:B------:R-:W-:Y:S03]  /*ea50*/  BAR.SYNC.DEFER_BLOCKING 0x0 ;  /* 0x0000000000007b1d */ /* 0x000fe60000010000 */
        /* <DEDUP_REMOVED lines=10> */
[----:B------:R-:W-:-:S03]  /*eb00*/  MOV R2, 0x20 ;  /* 0x0000002000027802 */ /* 0x000fc60000000f00 */
.L_x_3710:
[----:B0-----:R-:W-:Y:S01]  /*eb10*/  BAR.SYNC.DEFER_BLOCKING 0x0 ;  /* 0x0000000000007b1d */ /* 0x001fe20000010000 */
[----:B------:R-:W-:-:S13]  /*eb20*/  ISETP.GE.AND P0, PT, R2, 0x2, PT ;  /* 0x000000020200780c */ /* 0x000fda0003f06270 */
[----:B------:R-:W-:Y:S05]  /*eb30*/  @!P0 BRA `(.L_x_3709) ;  /* 0x0000008000008947 */ /* 0x000fea0003800000 */
[----:B------:R-:W-:-:S05]  /*eb40*/  IMAD.MOV.U32 R3, RZ, RZ, 0x1 ;  /* 0x00000001ff037424 */ /* 0x000fca00078e00ff */
.L_x_3712:
[----:B------:R-:W0:Y:S04]  /*eb50*/  SHFL.DOWN PT, R11, R16, R3, 0x1f ;  /* 0x08001f03100b7589 */ /* 0x000e2800000e0000 */
[----:B------:R1:W2:Y:S02]  /*eb60*/  SHFL.DOWN PT, R10, R17, R3, 0x1f ;  /* 0x08001f03110a7589 */ /* 0x0002a400000e0000 */
[----:B-1----:R-:W-:-:S04]  /*eb70*/  SHF.L.U32 R3, R3, 0x1, RZ ;  /* 0x0000000103037819 */ /* 0x002fc800000006ff */
[----:B------:R-:W-:Y:S01]  /*eb80*/  ISETP.GE.AND P0, PT, R3, R2, PT ;  /* 0x000000020300720c */ /* 0x000fe20003f06270 */
[----:B0-----:R-:W-:Y:S02]  /*eb90*/  FADD.FTZ R16, R11, R16 ;  /* 0x000000100b107221 */ /* 0x001fe40000010000 */
[----:B--2---:R-:W-:-:S10]  /*eba0*/  FADD.FTZ R17, R10, R17 ;  /* 0x000000110a117221 */ /* 0x004fd40000010000 */
[----:B------:R-:W-:Y:S05]  /*ebb0*/  @!P0 BRA `(.L_x_3712) ;  /* 0xffffff9000008947 */ /* 0x000fea000383ffff */
.L_x_3709:
        /* <DEDUP_REMOVED lines=13> */
.L_x_3714:
[----:B------:R-:W-:Y:S05]  /*ec90*/  @!P1 BRA `(.L_x_3715) ;  /* 0x0000035000009947 */ /* 0x000fea0003800000 */
[----:B------:R-:W-:Y:S01]  /*eca0*/  IMAD.MOV.U32 R18, RZ, RZ, 0x1 ;  /* 0x00000001ff127424 */ /* 0x000fe200078e00ff */
[----:B------:R-:W-:-:S04]  /*ecb0*/  F2FP.BF16.PACK_AB R16, RZ, R16 ;  /* 0x00000010ff10723e */ /* 0x000fc800000010ff */
        /* <DEDUP_REMOVED lines=22> */
.L_x_3716:
[----:B------:R-:W-:Y:S02]  /*ee20*/  IADD3 R24, P0, R24, c[0x0][0x540], RZ ;  /* 0x0001500018187a10 */ /* 0x000fe40007f1e0ff */
[----:B------:R-:W-:Y:S02]  /*ee30*/  ISETP.NE.AND P6, PT, R18, c[0x0][0x574], PT ;  /* 0x00015d0012007a0c */ /* 0x000fe40003fc5270 */
[----:B------:R-:W-:Y:S01]  /*ee40*/  F2FP.BF16.PACK_AB R17, RZ, R17 ;  /* 0x00000011ff11723e */ /* 0x000fe200000010ff */
[----:B------:R-:W-:-:S05]  /*ee50*/  IMAD.X R25, RZ, RZ, c[0x0][0x544], P0 ;  /* 0x00015100ff197624 */ /* 0x000fca00000e06ff */
[----:B------:R0:W-:Y:S05]  /*ee60*/  STG.E.U16 [R24.64], R16 ;  /* 0x0000001018007986 */ /* 0x0001ea000c101524 */
        /* <DEDUP_REMOVED lines=20> */
.L_x_3717:
[----:B------:R-:W-:-:S05]  /*efb0*/  IADD3 R22, P0, R22, c[0x0][0x540], RZ ;  /* 0x0001500016167a10 */ /* 0x000fca0007f1e0ff */
[----:B------:R-:W-:-:S05]  /*efc0*/  IMAD.X R23, RZ, RZ, c[0x0][0x544], P0 ;  /* 0x00015100ff177624 */ /* 0x000fca00000e06ff */
[----:B------:R-:W-:Y:S01]  /*efd0*/  STG.E.U16 [R22.64], R17 ;  /* 0x0000001116007986 */ /* 0x000fe2000c101524 */
[----:B------:R-:W-:Y:S05]  /*efe0*/  EXIT ;  /* 0x000000000000794d */ /* 0x000fea0003800000 */
.L_x_3715:
[----:B------:R-:W-:Y:S04]  /*eff0*/  STG.E [R8.64], R16 ;  /* 0x0000001008007986 */ /* 0x000fe8000c101924 */
[----:B------:R-:W-:Y:S01]  /*f000*/  STG.E [R8.64+0x4], R17 ;  /* 0x0000041108007986 */ /* 0x000fe2000c101924 */
[----:B------:R-:W-:Y:S05]  /*f010*/  EXIT ;  /* 0x000000000000794d */ /* 0x000fea0003800000 */
.L_x_3713:
[----:B------:R-:W-:Y:S01]  /*f020*/  ISETP.NE.AND P0, PT, RZ, UR38, PT ;  /* 0x00000026ff007c0c */ /* 0x000fe2000bf05270 */
[----:B------:R-:W-:Y:S02]  /*f030*/  ULDC.U8 UR4, c[0x0][0x571] ;  /* 0x00015c4000047ab9 */ /* 0x000fe40000000000 */
[----:B------:R-:W-:-:S10]  /*f040*/  ISETP.NE.AND P1, PT, RZ, UR4, PT ;  /* 0x00000004ff007c0c */ /* 0x000fd4000bf25270 */
[----:B------:R-:W-:Y:S05]  /*f050*/  @!P0 BRA `(.L_x_3718) ;  /* 0x0000006000008947 */ /* 0x000fea0003800000 */
[----:B------:R-:W2:Y:S04]  /*f060*/  LDG.E.U16 R0, [R4.64] ;  /* 0x0000002404007981 */ /* 0x000ea8000c1e1500 */
[----:B------:R-:W3:Y:S01]  /*f070*/  LDG.E.U16 R2, [R6.64] ;  /* 0x0000002406027981 */ /* 0x000ee2000c1e1500 */
[----:B--2---:R-:W-:Y:S02]  /*f080*/  PRMT R3, RZ, 0x5410, R0 ;  /* 0x00005410ff037816 */ /* 0x004fe40000000000 */
[----:B---3--:R-:W-:-:S03]  /*f090*/  PRMT R2, RZ, 0x5410, R2 ;  /* 0x00005410ff027816 */ /* 0x008fc60000000002 */
[----:B------:R-:W-:Y:S02]  /*f0a0*/  FADD.FTZ R16, R16, R3 ;  /* 0x0000000310107221 */ /* 0x000fe40000010000 */
[----:B------:R-:W-:Y:S02]  /*f0b0*/  FADD.FTZ R17, R17, R2 ;  /* 0x0000000211117221 */ /* 0x000fe40000010000 */
.L_x_3718:
[----:B------:R-:W-:Y:S05]  /*f0c0*/  @!P1 BRA `(.L_x_3719) ;  /* 0x0000035000009947 */ /* 0x000fea0003800000 */
[----:B------:R-:W-:Y:S01]  /*f0d0*/  HFMA2.MMA R18, -RZ, RZ, 0, 5.9604644775390625e-08 ;  /* 0x00000001ff127435 */ /* 0x000fe200000001ff */
[----:B------:R-:W-:-:S09]  /*f0e0*/  F2FP.BF16.PACK_AB R16, RZ, R16 ;  /* 0x00000010ff10723e */ /* 0x000fd200000010ff */
        /* <DEDUP_REMOVED lines=22> */
.L_x_3720:
[----:B------:R-:W-:Y:S02]  /*f250*/  IADD3 R24, P0, R24, c[0x0][0x540], RZ ;  /* 0x0001500018187a10 */ /* 0x000fe40007f1e0ff */
[----:B------:R-:W-:Y:S02]  /*f260*/  ISETP.NE.AND P6, PT, R18, c[0x0][0x574], PT ;  /* 0x00015d0012007a0c */ /* 0x000fe40003fc5270 */
[----:B------:R-:W-:Y:S02]  /*f270*/  IADD3.X R25, RZ, c[0x0][0x544], RZ, P0, !PT ;  /* 0x00015100ff197a10 */ /* 0x000fe400007fe4ff */
[----:B------:R-:W-:-:S03]  /*f280*/  F2FP.BF16.PACK_AB R17, RZ, R17 ;  /* 0x00000011ff11723e */ /* 0x000fc600000010ff */
[----:B------:R0:W-:Y:S06]  /*f290*/  STG.E.U16 [R24.64], R16 ;  /* 0x0000001018007986 */ /* 0x0001ec000c101524 */
        /* <DEDUP_REMOVED lines=20> */
.L_x_3721:
[----:B------:R-:W-:-:S04]  /*f3e0*/  IADD3 R22, P0, R22, c[0x0][0x540], RZ ;  /* 0x0001500016167a10 */ /* 0x000fc80007f1e0ff */
[----:B------:R-:W-:-:S05]  /*f3f0*/  IADD3.X R23, RZ, c[0x0][0x544], RZ, P0, !PT ;  /* 0x00015100ff177a10 */ /* 0x000fca00007fe4ff */
[----:B------:R-:W-:Y:S01]  /*f400*/  STG.E.U16 [R22.64], R17 ;  /* 0x0000001116007986 */ /* 0x000fe2000c101524 */
[----:B------:R-:W-:Y:S05]  /*f410*/  EXIT ;  /* 0x000000000000794d */ /* 0x000fea0003800000 */
.L_x_3719:
[----:B------:R-:W-:-:S04]  /*f420*/  F2FP.BF16.PACK_AB R16, R17, R16 ;  /* 0x000000101110723e */ /* 0x000fc800000010ff */
[----:B------:R-:W-:Y:S01]  /*f430*/  PRMT R3, R16, 0x7632, R3 ;  /* 0x0000763210037816 */ /* 0x000fe20000000003 */
[----:B------:R-:W-:Y:S04]  /*f440*/  STG.E.U16 [R4.64], R16 ;  /* 0x0000001004007986 */ /* 0x000fe8000c101524 */
[----:B------:R-:W-:Y:S01]  /*f450*/  STG.E.U16 [R6.64], R3 ;  /* 0x0000000306007986 */ /* 0x000fe2000c101524 */
[----:B------:R-:W-:Y:S05]  /*f460*/  EXIT ;  /* 0x000000000000794d */ /* 0x000fea0003800000 */
.L_x_3691:
        /* <DEDUP_REMOVED lines=20> */
.L_x_3723:
        /* <DEDUP_REMOVED lines=25> */
.L_x_3725:
        /* <DEDUP_REMOVED lines=25> */
.L_x_3726:
[----:B------:R-:W-:-:S05]  /*f8d0*/  IADD3 R22, P0, R22, c[0x0][0x540], RZ ;  /* 0x0001500016167a10 */ /* 0x000fca0007f1e0ff */
[----:B------:R-:W-:-:S05]  /*f8e0*/  IMAD.X R23, RZ, RZ, c[0x0][0x544], P0 ;  /* 0x00015100ff177624 */ /* 0x000fca00000e06ff */
[----:B------:R-:W-:Y:S01]  /*f8f0*/  STG.E.U16 [R22.64], R19 ;  /* 0x0000001316007986 */ /* 0x000fe2000c101524 */
[----:B------:R-:W-:Y:S05]  /*f900*/  EXIT ;  /* 0x000000000000794d */ /* 0x000fea0003800000 */
.L_x_3724:
[----:B------:R-:W-:Y:S04]  /*f910*/  STG.E [R8.64], R18 ;  /* 0x0000001208007986 */ /* 0x000fe8000c101924 */
[----:B------:R-:W-:Y:S01]  /*f920*/  STG.E [R8.64+0x4], R19 ;  /* 0x0000041308007986 */ /* 0x000fe2000c101924 */
[----:B------:R-:W-:Y:S05]  /*f930*/  EXIT ;  /* 0x000000000000794d */ /* 0x000fea0003800000 */
.L_x_3722:
[----:B0-----:R-:W-:Y:S01]  /*f940*/  ISETP.NE.AND P0, PT, R2, RZ, PT ;  /* 0x000000ff0200720c */ /* 0x001fe20003f05270 */
        /* <DEDUP_REMOVED lines=9> */
.L_x_3727:
        /* <DEDUP_REMOVED lines=25> */
.L_x_3729:
        /* <DEDUP_REMOVED lines=25> */
.L_x_3730:
[----:B------:R-:W-:-:S04]  /*fd00*/  IADD3 R22, P0, R22, c[0x0][0x540], RZ ;  /* 0x0001500016167a10 */ /* 0x000fc80007f1e0ff */
[----:B------:R-:W-:-:S05]  /*fd10*/  IADD3.X R23, RZ, c[0x0][0x544], RZ, P0, !PT ;  /* 0x00015100ff177a10 */ /* 0x000fca00007fe4ff */
[----:B------:R-:W-:Y:S01]  /*fd20*/  STG.E.U16 [R22.64], R19 ;  /* 0x0000001316007986 */ /* 0x000fe2000c101524 */
[----:B------:R-:W-:Y:S05]  /*fd30*/  EXIT ;  /* 0x000000000000794d */ /* 0x000fea0003800000 */
.L_x_3728:
[----:B------:R-:W-:-:S04]  /*fd40*/  F2FP.BF16.PACK_AB R18, R19, R18 ;  /* 0x000000121312723e */ /* 0x000fc800000010ff */
[----:B------:R-:W-:Y:S01]  /*fd50*/  PRMT R3, R18, 0x7632, R3 ;  /* 0x0000763212037816 */ /* 0x000fe20000000003 */
[----:B------:R-:W-:Y:S04]  /*fd60*/  STG.E.U16 [R4.64], R18 ;  /* 0x0000001204007986 */ /* 0x000fe8000c101524 */
[----:B------:R-:W-:Y:S01]  /*fd70*/  STG.E.U16 [R6.64], R3 ;  /* 0x0000000306007986 */ /* 0x000fe2000c101524 */
[----:B------:R-:W-:Y:S05]  /*fd80*/  EXIT ;  /* 0x000000000000794d */ /* 0x000fea0003800000 */
        .weak           $__internal_2_$__cuda_sm20_div_u64
        .type           $__internal_2_$__cuda_sm20_div_u64,@function
        .size           $__internal_2_$__cuda_sm20_div_u64,($__internal_3_$__cuda_sm20_rem_u64 - $__internal_2_$__cuda_sm20_div_u64)
$__internal_2_$__cuda_sm20_div_u64:
[----:B------:R-:W-:Y:S01]  /*fd90*/  IMAD.MOV.U32 R26, RZ, RZ, R0 ;  /* 0x000000ffff1a7224 */ /* 0x000fe200078e0000 */
        /* <DEDUP_REMOVED lines=15> */
[----:B------:R-:W-:-:S05]  /*fe90*/  IMAD.HI.U32 R12, P1, R11, R25, R12 ;  /* 0x000000190b0c7227 */ /* 0x000fca000782000c */
[----:B------:R-:W-:Y:S01]  /*fea0*/  IADD3 R13, P3, R21, R12, RZ ;  /* 0x0000000c150d7210 */ /* 0x000fe20007f7e0ff */
[----:B------:R-:W-:-:S04]  /*feb0*/  IMAD.X R12, R29, 0x1, R11, P0 ;  /* 0x000000011d0c7824 */ /* 0x000fc800000e060b */
[----:B------:R-:W-:Y:S01]  /*fec0*/  IMAD.WIDE.U32 R10, R13, R0, RZ ;  /* 0x000000000d0a7225 */ /* 0x000fe200078e00ff */
[----:B------:R-:W-:-:S03]  /*fed0*/  IADD3.X R21, RZ, RZ, R12, P3, P1 ;  /* 0x000000ffff157210 */ /* 0x000fc60001fe240c */
[----:B------:R-:W-:Y:S01]  /*fee0*/  IMAD R11, R13, R3, R11 ;  /* 0x000000030d0b7224 */ /* 0x000fe200078e020b */
[----:B------:R-:W-:-:S03]  /*fef0*/  IADD3 R25, P0, RZ, -R10, RZ ;  /* 0x8000000aff197210 */ /* 0x000fc60007f1e0ff */
[----:B------:R-:W-:Y:S02]  /*ff00*/  IMAD R11, R21, R0, R11 ;  /* 0x00000000150b7224 */ /* 0x000fe400078e020b */
[----:B------:R-:W-:-:S03]  /*ff10*/  IMAD.HI.U32 R12, R13, R25, RZ ;  /* 0x000000190d0c7227 */ /* 0x000fc600078e00ff */
[----:B------:R-:W-:Y:S01]  /*ff20*/  IADD3.X R10, RZ, ~R11, RZ, P0, !PT ;  /* 0x8000000bff0a7210 */ /* 0x000fe200007fe4ff */
[----:B------:R-:W-:-:S04]  /*ff30*/  HFMA2.MMA R11, -RZ, RZ, 0, 0 ;  /* 0x00000000ff0b7435 */ /* 0x000fc800000001ff */
[----:B------:R-:W-:-:S04]  /*ff40*/  IMAD.WIDE.U32 R12, P0, R13, R10, R12 ;  /* 0x0000000a0d0c7225 */ /* 0x000fc8000780000c */
[C---:B------:R-:W-:Y:S02]  /*ff50*/  IMAD R26, R21.reuse, R10, RZ ;  /* 0x0000000a151a7224 */ /* 0x040fe400078e02ff */
[----:B------:R-:W-:-:S04]  /*ff60*/  IMAD.HI.U32 R13, P1, R21, R25, R12 ;  /* 0x00000019150d7227 */ /* 0x000fc8000782000c */
[----:B------:R-:W-:Y:S01]  /*ff70*/  IMAD.HI.U32 R10, R21, R10, RZ ;  /* 0x0000000a150a7227 */ /* 0x000fe200078e00ff */
[----:B------:R-:W-:-:S03]  /*ff80*/  IADD3 R13, P3, R26, R13, RZ ;  /* 0x0000000d1a0d7210 */ /* 0x000fc60007f7e0ff */
[----:B------:R-:W-:Y:S02]  /*ff90*/  IMAD.X R21, R10, 0x1, R21, P0 ;  /* 0x000000010a157824 */ /* 0x000fe400000e0615 */
        /* <DEDUP_REMOVED lines=13> */
[----:B------:R-:W-:-:S03]  /*10070*/  ISETP.GE.U32.AND P0, PT, R25, R0, PT ;  /* 0x000000001900720c */ /* 0x000fc60003f06070 */
[----:B------:R-:W-:Y:S01]  /*10080*/  IMAD.X R26, R15, 0x1, ~R10, P1 ;  /* 0x000000010f1a7824 */ /* 0x000fe200008e0e0a */
[----:B------:R-:W-:Y:S02]  /*10090*/  IADD3 R10, P3, R13, 0x1, RZ ;  /* 0x000000010d0a7810 */ /* 0x000fe40007f7e0ff */
[----:B------:R-:W-:Y:S02]  /*100a0*/  IADD3 R11, P1, -R0, R25, RZ ;  /* 0x00000019000b7210 */ /* 0x000fe40007f3e1ff */
[----:B------:R-:W-:Y:S01]  /*100b0*/  ISETP.GE.U32.AND.EX P0, PT, R26, R3, PT, P0 ;  /* 0x000000031a00720c */ /* 0x000fe20003f06100 */
[----:B------:R-:W-:Y:S01]  /*100c0*/  IMAD.X R12, RZ, RZ, R21, P3 ;  /* 0x000000ffff0c7224 */ /* 0x000fe200018e0615 */
[----:B------:R-:W-:Y:S02]  /*100d0*/  IADD3.X R14, ~R3, R26, RZ, P1, !PT ;  /* 0x0000001a030e7210 */ /* 0x000fe40000ffe5ff */
[----:B------:R-:W-:Y:S02]  /*100e0*/  SEL R11, R11, R25, P0 ;  /* 0x000000190b0b7207 */ /* 0x000fe40000000000 */
[----:B------:R-:W-:-:S02]  /*100f0*/  SEL R13, R10, R13, P0 ;  /* 0x0000000d0a0d7207 */ /* 0x000fc40000000000 */
[----:B------:R-:W-:Y:S02]  /*10100*/  SEL R14, R14, R26, P0 ;  /* 0x0000001a0e0e7207 */ /* 0x000fe40000000000 */
[----:B------:R-:W-:Y:S01]  /*10110*/  SEL R12, R12, R21, P0 ;  /* 0x000000150c0c7207 */ /* 0x000fe20000000000 */
[----:B------:R-:W-:Y:S01]  /*10120*/  IMAD.MOV.U32 R21, RZ, RZ, 0x0 ;  /* 0x00000000ff157424 */ /* 0x000fe200078e00ff */
[----:B------:R-:W-:Y:S02]  /*10130*/  ISETP.GE.U32.AND P0, PT, R11, R0, PT ;  /* 0x000000000b00720c */ /* 0x000fe40003f06070 */
[----:B------:R-:W-:Y:S02]  /*10140*/  IADD3 R10, P3, R13, 0x1, RZ ;  /* 0x000000010d0a7810 */ /* 0x000fe40007f7e0ff */
[----:B------:R-:W-:Y:S02]  /*10150*/  ISETP.NE.U32.AND P1, PT, R0, RZ, PT ;  /* 0x000000ff0000720c */ /* 0x000fe40003f25070 */
[----:B------:R-:W-:-:S02]  /*10160*/  ISETP.GE.U32.AND.EX P0, PT, R14, R3, PT, P0 ;  /* 0x000000030e00720c */ /* 0x000fc40003f06100 */
[-C--:B------:R-:W-:Y:S02]  /*10170*/  IADD3.X R11, RZ, R12.reuse, RZ, P3, !PT ;  /* 0x0000000cff0b7210 */ /* 0x080fe40001ffe4ff */
[----:B------:R-:W-:Y:S02]  /*10180*/  ISETP.NE.AND.EX P1, PT, R3, RZ, PT, P1 ;  /* 0x000000ff0300720c */ /* 0x000fe40003f25310 */
[----:B------:R-:W-:Y:S02]  /*10190*/  SEL R10, R10, R13, P0 ;  /* 0x0000000d0a0a7207 */ /* 0x000fe40000000000 */
[----:B------:R-:W-:Y:S02]  /*101a0*/  SEL R11, R11, R12, P0 ;  /* 0x0000000c0b0b7207 */ /* 0x000fe40000000000 */
[----:B------:R-:W-:Y:S02]  /*101b0*/  SEL R10, R10, 0xffffffff, P1 ;  /* 0xffffffff0a0a7807 */ /* 0x000fe40000800000 */
[----:B------:R-:W-:Y:S01]  /*101c0*/  SEL R11, R11, 0xffffffff, P1 ;  /* 0xffffffff0b0b7807 */ /* 0x000fe20000800000 */
[----:B------:R-:W-:Y:S06]  /*101d0*/  RET.REL.NODEC R20 `(_ZN2at6native13reduce_kernelILi256ELi2ENS0_8ReduceOpIN3c108BFloat16ENS0_9NanSumOpsIfS4_EEjS4_Li4ELi4EEEEEvT1_) ;  /* 0xfffefe2014007950 */ /* 0x000fec0003c3ffff */
        .weak           $__internal_3_$__cuda_sm20_rem_u64
        .type           $__internal_3_$__cuda_sm20_rem_u64,@function
        .size           $__internal_3_$__cuda_sm20_rem_u64,(.L_x_9846 - $__internal_3_$__cuda_sm20_rem_u64)
$__internal_3_$__cuda_sm20_rem_u64:
[----:B------:R-:W-:Y:S01]  /*101e0*/  MOV R26, R10 ;  /* 0x0000000a001a7202 */ /* 0x000fe20000000f00 */
[----:B------:R-:W-:-:S04]  /*101f0*/  IMAD.MOV.U32 R27, RZ, RZ, R13 ;  /* 0x000000ffff1b7224 */ /* 0x000fc800078e000d */
        /* <DEDUP_REMOVED lines=8> */
[----:B------:R-:W-:-:S03]  /*10280*/  IMAD.HI.U32 R20, R8, R25, RZ ;  /* 0x0000001908147227 */ /* 0x000fc600078e00ff */
[----:B------:R-:W-:Y:S01]  /*10290*/  IADD3.X R29, RZ, ~R21, RZ, P0, !PT ;  /* 0x80000015ff1d7210 */ /* 0x000fe200007fe4ff */
[----:B------:R-:W-:-:S04]  /*102a0*/  IMAD.MOV.U32 R21, RZ, RZ, R8 ;  /* 0x000000ffff157224 */ /* 0x000fc800078e0008 */
        /* <DEDUP_REMOVED lines=12> */
[----:B------:R-:W-:Y:S02]  /*10370*/  IMAD.X R8, RZ, RZ, ~R9, P0 ;  /* 0x000000ffff087224 */ /* 0x000fe400000e0e09 */
[----:B------:R-:W-:Y:S02]  /*10380*/  IMAD.MOV.U32 R9, RZ, RZ, RZ ;  /* 0x000000ffff097224 */ /* 0x000fe400078e00ff */
[----:B------:R-:W-:-:S04]  /*10390*/  IMAD.WIDE.U32 R20, P0, R21, R8, R20 ;  /* 0x0000000815147225 */ /* 0x000fc80007800014 */
[C---:B------:R-:W-:Y:S02]  /*103a0*/  IMAD R26, R15.reuse, R8, RZ ;  /* 0x000000080f1a7224 */ /* 0x040fe400078e02ff */
[----:B------:R-:W-:-:S04]  /*103b0*/  IMAD.HI.U32 R21, P1, R15, R25, R20 ;  /* 0x000000190f157227 */ /* 0x000fc80007820014 */
        /* <DEDUP_REMOVED lines=9> */
[----:B------:R-:W-:-:S04]  /*10450*/  IADD3 R21, P1, R21, R8, RZ ;  /* 0x0000000815157210 */ /* 0x000fc80007f3e0ff */
[----:B------:R-:W-:Y:S01]  /*10460*/  IADD3.X R15, R15, RZ, RZ, P0, !PT ;  /* 0x000000ff0f0f7210 */ /* 0x000fe200007fe4ff */
[----:B------:R-:W-:-:S04]  /*10470*/  IMAD.WIDE.U32 R8, R21, R10, RZ ;  /* 0x0000000a15087225 */ /* 0x000fc800078e00ff */
[----:B------:R-:W-:Y:S01]  /*10480*/  IMAD.X R15, RZ, RZ, R15, P1 ;  /* 0x000000ffff0f7224 */ /* 0x000fe200008e060f */
[----:B------:R-:W-:Y:S01]  /*10490*/  IADD3 R11, P1, -R8, R11, RZ ;  /* 0x0000000b080b7210 */ /* 0x000fe20007f3e1ff */
[----:B------:R-:W-:-:S03]  /*104a0*/  IMAD R21, R21, R13, R9 ;  /* 0x0000000d15157224 */ /* 0x000fc600078e0209 */
[-C--:B------:R-:W-:Y:S01]  /*104b0*/  ISETP.GE.U32.AND P0, PT, R11, R10.reuse, PT ;  /* 0x0000000a0b00720c */ /* 0x080fe20003f06070 */
[----:B------:R-:W-:-:S05]  /*104c0*/  IMAD R15, R15, R10, R21 ;  /* 0x0000000a0f0f7224 */ /* 0x000fca00078e0215 */
[----:B------:R-:W-:Y:S02]  /*104d0*/  IADD3.X R8, ~R15, R14, RZ, P1, !PT ;  /* 0x0000000e0f087210 */ /* 0x000fe40000ffe5ff */
[----:B------:R-:W-:Y:S02]  /*104e0*/  IADD3 R9, P1, -R10, R11, RZ ;  /* 0x0000000b0a097210 */ /* 0x000fe40007f3e1ff */
[----:B------:R-:W-:-:S03]  /*104f0*/  ISETP.GE.U32.AND.EX P0, PT, R8, R13, PT, P0 ;  /* 0x0000000d0800720c */ /* 0x000fc60003f06100 */
[----:B------:R-:W-:Y:S01]  /*10500*/  IMAD.X R14, R8, 0x1, ~R13, P1 ;  /* 0x00000001080e7824 */ /* 0x000fe200008e0e0d */
[----:B------:R-:W-:Y:S02]  /*10510*/  SEL R9, R9, R11, P0 ;  /* 0x0000000b09097207 */ /* 0x000fe40000000000 */
[----:B------:R-:W-:Y:S02]  /*10520*/  ISETP.NE.U32.AND P1, PT, R10, RZ, PT ;  /* 0x000000ff0a00720c */ /* 0x000fe40003f25070 */
[----:B------:R-:W-:Y:S02]  /*10530*/  SEL R14, R14, R8, P0 ;  /* 0x000000080e0e7207 */ /* 0x000fe40000000000 */
[----:B------:R-:W-:Y:S02]  /*10540*/  ISETP.GE.U32.AND P0, PT, R9, R10, PT ;  /* 0x0000000a0900720c */ /* 0x000fe40003f06070 */
[----:B------:R-:W-:Y:S02]  /*10550*/  IADD3 R8, P2, -R10, R9, RZ ;  /* 0x000000090a087210 */ /* 0x000fe40007f5e1ff */
[----:B------:R-:W-:-:S02]  /*10560*/  ISETP.GE.U32.AND.EX P0, PT, R14, R13, PT, P0 ;  /* 0x0000000d0e00720c */ /* 0x000fc40003f06100 */
[CC--:B------:R-:W-:Y:S02]  /*10570*/  IADD3.X R11, ~R13.reuse, R14.reuse, RZ, P2, !PT ;  /* 0x0000000e0d0b7210 */ /* 0x0c0fe400017fe5ff */
[----:B------:R-:W-:Y:S01]  /*10580*/  ISETP.NE.AND.EX P1, PT, R13, RZ, PT, P1 ;  /* 0x000000ff0d00720c */ /* 0x000fe20003f25310 */
[----:B------:R-:W-:Y:S01]  /*10590*/  HFMA2.MMA R13, -RZ, RZ, 0, 0 ;  /* 0x00000000ff0d7435 */ /* 0x000fe200000001ff */
[----:B------:R-:W-:Y:S02]  /*105a0*/  SEL R10, R8, R9, P0 ;  /* 0x00000009080a7207 */ /* 0x000fe40000000000 */
[----:B------:R-:W-:Y:S02]  /*105b0*/  SEL R11, R11, R14, P0 ;  /* 0x0000000e0b0b7207 */ /* 0x000fe40000000000 */
[----:B------:R-:W-:Y:S02]  /*105c0*/  SEL R10, R10, 0xffffffff, P1 ;  /* 0xffffffff0a0a7807 */ /* 0x000fe40000800000 */
[----:B------:R-:W-:Y:S01]  /*105d0*/  SEL R11, R11, 0xffffffff, P1 ;  /* 0xffffffff0b0b7807 */ /* 0x000fe20000800000 */
[----:B------:R-:W-:Y:S06]  /*105e0*/  RET.REL.NODEC R12 `(_ZN2at6native13reduce_kernelILi256ELi2ENS0_8ReduceOpIN3c108BFloat16ENS0_9NanSumOpsIfS4_EEjS4_Li4ELi4EEEEEvT1_) ;  /* 0xfffefa100c007950 */ /* 0x000fec0003c3ffff */
.L_x_3731:
        /* <DEDUP_REMOVED lines=9> */
.L_x_9846:


//--------------------- .text._ZN2at6native13reduce_kernelILi128ELi4ENS0_8ReduceOpIN3c108BFloat16ENS0_9NanSumOpsIfS4_EEjS4_Li4ELi4EEEEEvT1_ --------------------------
	.section	.text._ZN2at6native13reduce_kernelILi128ELi4ENS0_8ReduceOpIN3c108BFloat16ENS0_9NanSumOpsIfS4_EEjS4_Li4ELi4EEEEEvT1_,"ax",@progbits
	.sectioninfo	@"SHI_REGISTERS=54"
	.align	128
        .global         _ZN2at6native13reduce_kernelILi128ELi4ENS0_8ReduceOpIN3c108BFloat16ENS0_9NanSumOpsIfS4_EEjS4_Li4ELi4EEEEEvT1_
        .type           _ZN2at6native13reduce_kernelILi128ELi4ENS0_8ReduceOpIN3c108BFloat16ENS0_9NanSumOpsIfS4_EEjS4_Li4ELi4EEEEEvT1_,@function
        .size           _ZN2at6native13reduce_kernelILi128ELi4ENS0_8ReduceOpIN3c108BFloat16ENS0_9NanSumOpsIfS4_EEjS4_Li4ELi4EEEEEvT1_,(.L_x_9848 - _ZN2at6native13reduce_kernelILi128ELi4ENS0_8ReduceOpIN3c108BFloat16ENS0_9NanSumOpsIfS4_EEjS4_Li4ELi4EEEEEvT1_)
        .other          _ZN2at6native13reduce_kernelILi128ELi4ENS0_8ReduceOpIN3c108BFloat16ENS0_9NanSumOpsIfS4_EEjS4_Li4ELi4EEEEEvT1_,@"STO_CUDA_ENTRY STV_DEFAULT"
_ZN2at6native13reduce_kernelILi128ELi4ENS0_8ReduceOpIN3c108BFloat16ENS0_9NanSumOpsIfS4_EEjS4_Li4ELi4EEEEEvT1_:
.text._ZN2at6native13reduce_kernelILi128ELi4ENS0_8ReduceOpIN3c108BFloat16ENS0_9NanSumOpsIfS4_EEjS4_Li4ELi4EEEEEvT1_:
        /* <DEDUP_REMOVED lines=213> */
.L_x_3732:
        /* <DEDUP_REMOVED lines=50> */
.L_x_3741:
[----:B------:R-:W-:Y:S05]  /*1070*/  BSYNC B2 ;  /* 0x0000000000027941 */ /* 0x000fea0003800000 */
.L_x_3740:
        /* <DEDUP_REMOVED lines=8> */
[----:B------:R-:W-:Y:S01]  /*1100*/  HFMA2.MMA R3, -RZ, RZ, 0, 0 ;  /* 0x00000000ff037435 */ /* 0x000fe200000001ff */
[----:B--2---:R-:W-:-:S04]  /*1110*/  PRMT R0, RZ, 0x5410, R0 ;  /* 0x00005410ff007816 */ /* 0x004fc80000000000 */
[----:B------:R-:W-:-:S13]  /*1120*/  FSETP.GTU.FTZ.AND P0, PT, |R0|, +INF , PT ;  /* 0x7f8000000000780b */ /* 0x000fda0003f1c200 */
[----:B------:R-:W-:-:S04]  /*1130*/  @!P0 IMAD.MOV.U32 R3, RZ, RZ, R0 ;  /* 0x000000ffff038224 */ /* 0x000fc800078e0000 */
[----:B------:R-:W-:Y:S02]  /*1140*/  FADD.FTZ R3, R3, c[0x0][0x164] ;  /* 0x0000590003037621 */ /* 0x000fe40000010000 */
.L_x_3739:
[----:B------:R-:W-:Y:S05]  /*1150*/  BSYNC B1 ;  /* 0x0000000000017941 */ /* 0x000fea0003800000 */
.L_x_3738:
[C---:B------:R-:W-:Y:S02]  /*1160*/  IADD3 R5, P0, -R6.reuse, 0x4, RZ ;  /* 0x0000000406057810 */ /* 0x040fe40007f1e1ff */
[----:B------:R-:W-:Y:S02]  /*1170*/  IADD3 R0, R6, c[0x0][0x16c], RZ ;  /* 0x00005b0006007a10 */ /* 0x000fe40007ffe0ff */
[----:B------:R-:W-:Y:S01]  /*1180*/  LEA R16, P1, R5, R16, 0x1 ;  /* 0x0000001005107211 */ /* 0x000fe200078208ff */
[----:B------:R-:W-:Y:S01]  /*1190*/  IMAD.X R4, RZ, RZ, -0x1, P0 ;  /* 0xffffffffff047424 */ /* 0x000fe200000e06ff */
[----:B------:R-:W-:-:S04]  /*11a0*/  IADD3 R0, R0, -0x4, RZ ;  /* 0xfffffffc00007810 */ /* 0x000fc80007ffe0ff */
[----:B------:R-:W-:Y:S02]  /*11b0*/  LEA.HI.X R17, R5, R17, R4, 0x1, P1 ;  /* 0x0000001105117211 */ /* 0x000fe400008f0c04 */
.L_x_3737:
[----:B------:R-:W-:Y:S05]  /*11c0*/  BSYNC B0 ;  /* 0x0000000000007941 */ /* 0x000fea0003800000 */
.L_x_3736:
        /* <DEDUP_REMOVED lines=8> */
[----:B------:R-:W-:-:S05]  /*1250*/  IMAD R7, R24, c[0x0][0x188], R5 ;  /* 0x0000620018077a24 */ /* 0x000fca00078e0205 */
[----:B------:R-:W-:-:S04]  /*1260*/  LEA R5, R7, 0x3, 0x2 ;  /* 0x0000000307057811 */ /* 0x000fc800078e10ff */
[----:B------:R-:W-:-:S13]  /*1270*/  ISETP.GE.U32.AND P2, PT, R5, R0, PT ;  /* 0x000000000500720c */ /* 0x000fda0003f46070 */
[----:B------:R-:W-:Y:S05]  /*1280*/  @P2 BRA `(.L_x_3743) ;  /* 0x000001b000002947 */ /* 0x000fea0003800000 */
[----:B------:R-:W-:Y:S01]  /*1290*/  MOV R6, c[0x0][0x164] ;  /* 0x0000590000067a02 */ /* 0x000fe20000000f00 */
[----:B------:R-:W-:Y:S02]  /*12a0*/  IMAD.MOV.U32 R8, RZ, RZ, c[0x0][0x164] ;  /* 0x00005900ff087624 */ /* 0x000fe400078e00ff */
.L_x_3744:
[----:B------:R-:W-:-:S06]  /*12b0*/  IMAD.WIDE.U32 R4, R7, 0x8, R16 ;  /* 0x0000000807047825 */ /* 0x000fcc00078e0010 */
[----:B------:R-:W2:Y:S01]  /*12c0*/  LDG.E.64 R4, [R4.64] ;  /* 0x0000002404047981 */ /* 0x000ea2000c1e1b00 */
[----:B------:R-:W-:Y:S01]  /*12d0*/  IADD3 R7, R7, c[0x0][0x174], RZ ;  /* 0x00005d0007077a10 */ /* 0x000fe20007ffe0ff */
[----:B------:R-:W-:-:S03]  /*12e0*/  IMAD.MOV.U32 R13, RZ, RZ, RZ ;  /* 0x000000ffff0d7224 */ /* 0x000fc600078e00ff */
[----:B------:R-:W-:-:S04]  /*12f0*/  LEA R11, R7, 0x3, 0x2 ;  /* 0x00000003070b7811 */ /* 0x000fc800078e10ff */
[----:B------:R-:W-:Y:S01]  /*1300*/  ISETP.GE.U32.AND P6, PT, R11, R0, PT ;  /* 0x000000000b00720c */ /* 0x000fe20003fc6070 */
[----:B------:R-:W-:Y:S01]  /*1310*/  HFMA2.MMA R11, -RZ, RZ, 0, 0 ;  /* 0x00000000ff0b7435 */ /* 0x000fe200000001ff */
        /* <DEDUP_REMOVED lines=10> */
[----:B------:R-:W-:Y:S02]  /*13c0*/  @!P2 IMAD.MOV.U32 R4, RZ, RZ, R12 ;  /* 0x000000ffff04a224 */ /* 0x000fe400078e000c */
[----:B------:R-:W-:Y:S02]  /*13d0*/  @!P3 IMAD.MOV.U32 R5, RZ, RZ, R9 ;  /* 0x000000ffff05b224 */ /* 0x000fe400078e0009 */
[----:B------:R-:W-:Y:S02]  /*13e0*/  @!P5 IMAD.MOV.U32 R11, RZ, RZ, R10 ;  /* 0x000000ffff0bd224 */ /* 0x000fe400078e000a */
[----:B------:R-:W-:Y:S02]  /*13f0*/  FADD.FTZ R3, R4, R3 ;  /* 0x0000000304037221 */ /* 0x000fe40000010000 */
[----:B------:R-:W-:-:S02]  /*1400*/  FADD.FTZ R8, R5, R8 ;  /* 0x0000000805087221 */ /* 0x000fc40000010000 */
[----:B------:R-:W-:Y:S02]  /*1410*/  FADD.FTZ R6, R13, R6 ;  /* 0x000000060d067221 */ /* 0x000fe40000010000 */
[----:B------:R-:W-:Y:S01]  /*1420*/  FADD.FTZ R28, R11, R28 ;  /* 0x0000001c0b1c7221 */ /* 0x000fe20000010000 */
[----:B------:R-:W-:Y:S05]  /*1430*/  @!P6 BRA `(.L_x_3744) ;  /* 0xfffffe700000e947 */ /* 0x000fea000383ffff */
.L_x_3743:
[----:B------:R-:W-:Y:S05]  /*1440*/  BSYNC B0 ;  /* 0x0000000000007941 */ /* 0x000fea0003800000 */
.L_x_3742:
        /* <DEDUP_REMOVED lines=8> */
.L_x_3746:
[----:B------:R-:W-:Y:S05]  /*14d0*/  BSYNC B0 ;  /* 0x0000000000007941 */ /* 0x000fea0003800000 */
.L_x_3745:
        /* <DEDUP_REMOVED lines=13> */
[----:B------:R-:W-:-:S04]  /*15b0*/  @!P0 IMAD.MOV.U32 R4, RZ, RZ, R0 ;  /* 0x000000ffff048224 */ /* 0x000fc800078e0000 */
[----:B------:R-:W-:Y:S02]  /*15c0*/  FADD.FTZ R3, R3, R4 ;  /* 0x0000000403037221 */ /* 0x000fe40000010000 */
.L_x_3748:
[----:B------:R-:W-:Y:S05]  /*15d0*/  BSYNC B0 ;  /* 0x0000000000007941 */ /* 0x000fea0003800000 */
.L_x_3747:
[----:B------:R-:W-:Y:S01]  /*15e0*/  FADD.FTZ R3, R8, R3 ;  /* 0x0000000308037221 */ /* 0x000fe20000010000 */
[----:B------:R-:W-:Y:S01]  /*15f0*/  HFMA2.MMA R29, -RZ, RZ, 0, 0 ;  /* 0x00000000ff1d7435 */ /* 0x000fe200000001ff */
[----:B------:R-:W-:Y:S02]  /*1600*/  CS2R R30, SRZ ;  /* 0x00000000001e7805 */ /* 0x000fe4000001ff00 */
[----:B------:R-:W-:-:S04]  /*1610*/  FADD.FTZ R3, R3, R6 ;  /* 0x0000000603037221 */ /* 0x000fc80000010000 */
[----:B------:R-:W-:Y:S01]  /*1620*/  FADD.FTZ R28, R3, R28 ;  /* 0x0000001c031c7221 */ /* 0x000fe20000010000 */
[----:B------:R-:W-:Y:S05]  /*1630*/  BRA `(.L_x_3734) ;  /* 0x0000a0f000007947 */ /* 0x000fea0003800000 */
.L_x_3735:
        /* <DEDUP_REMOVED lines=8> */
[--C-:B------:R-:W-:Y:S02]  /*16c0*/  IMAD.MOV.U32 R31, RZ, RZ, R27.reuse ;  /* 0x000000ffff1f7224 */ /* 0x100fe400078e001b */
        /* <DEDUP_REMOVED lines=37> */
.L_x_3757:
        /* <DEDUP_REMOVED lines=215> */
.L_x_3753:
        /* <DEDUP_REMOVED lines=232> */
.L_x_3754:
[----:B------:R-:W-:-:S04]  /*3510*/  LOP3.LUT R5, R0, 0xfffffff8, RZ, 0xc0, !PT ;  /* 0xfffffff800057812 */ /* 0x000fc800078ec0ff */
[----:B------:R-:W-:-:S05]  /*3520*/  IADD3 R4, P1, R16, R5, RZ ;  /* 0x0000000510047210 */ /* 0x000fca0007f3e0ff */
[----:B------:R-:W-:-:S06]  /*3530*/  IMAD.X R5, RZ, RZ, R17, P1 ;  /* 0x000000ffff057224 */ /* 0x000fcc00008e0611 */
[----:B------:R-:W2:Y:S01]  /*3540*/  LDG.E.64 R4, [R4.64] ;  /* 0x0000002404047981 */ /* 0x000ea2000c1e1b00 */
[----:B------:R-:W-:Y:S01]  /*3550*/  MOV R0, RZ ;  /* 0x000000ff00007202 */ /* 0x000fe20000000f00 */
[----:B------:R-:W-:Y:S01]  /*3560*/  IMAD.MOV.U32 R6, RZ, RZ, RZ ;  /* 0x000000ffff067224 */ /* 0x000fe200078e00ff */
[--C-:B--2---:R-:W-:Y:S02]  /*3570*/  PRMT R40, R40, 0x5410, R4.reuse ;  /* 0x0000541028287816 */ /* 0x104fe40000000004 */
[----:B------:R-:W-:Y:S02]  /*3580*/  PRMT R42, R42, 0x7610, R4 ;  /* 0x000076102a2a7816 */ /* 0x000fe40000000004 */
[--C-:B------:R-:W-:Y:S02]  /*3590*/  PRMT R41, R41, 0x5410, R5.reuse ;  /* 0x0000541029297816 */ /* 0x100fe40000000005 */
[----:B------:R-:W-:Y:S01]  /*35a0*/  PRMT R46, R46, 0x7610, R5 ;  /* 0x000076102e2e7816 */ /* 0x000fe20000000005 */
[----:B------:R-:W-:Y:S05]  /*35b0*/  @!P0 BRA `(.L_x_3755) ;  /* 0x00000de000008947 */ /* 0x000fea0003800000 */
[----:B------:R-:W-:Y:S01]  /*35c0*/  HFMA2.MMA R4, -RZ, RZ, 0, 0 ;  /* 0x00000000ff047435 */ /* 0x000fe200000001ff */
[----:B------:R-:W-:-:S09]  /*35d0*/  IADD3 R5, R31, c[0x0][0x174], RZ ;  /* 0x00005d001f057a10 */ /* 0x000fd20007ffe0ff */
        /* <DEDUP_REMOVED lines=220> */
.L_x_3755:
[----:B------:R-:W-:-:S04]  /*43a0*/  LOP3.LUT R5, R6, 0xfffffff8, RZ, 0xc0, !PT ;  /* 0xfffffff806057812 */ /* 0x000fc800078ec0ff */
[----:B------:R-:W-:-:S04]  /*43b0*/  IADD3 R4, P1, R16, R5, RZ ;  /* 0x0000000510047210 */ /* 0x000fc80007f3e0ff */
[----:B------:R-:W-:-:S06]  /*43c0*/  IADD3.X R5, RZ, R17, RZ, P1, !PT ;  /* 0x00000011ff057210 */ /* 0x000fcc0000ffe4ff */
[----:B------:R-:W2:Y:S02]  /*43d0*/  LDG.E.64 R4, [R4.64] ;  /* 0x0000002404047981 */ /* 0x000ea4000c1e1b00 */
[--C-:B--2---:R-:W-:Y:S02]  /*43e0*/  PRMT R43, R43, 0x5410, R4.reuse ;  /* 0x000054102b2b7816 */ /* 0x104fe40000000004 */
[----:B------:R-:W-:Y:S02]  /*43f0*/  PRMT R45, R45, 0x7610, R4 ;  /* 0x000076102d2d7816 */ /* 0x000fe40000000004 */
[--C-:B------:R-:W-:Y:S02]  /*4400*/  PRMT R44, R44, 0x5410, R5.reuse ;  /* 0x000054102c2c7816 */ /* 0x100fe40000000005 */
[----:B------:R-:W-:Y:S01]  /*4410*/  PRMT R47, R47, 0x7610, R5 ;  /* 0x000076102f2f7816 */ /* 0x000fe20000000005 */
[----:B------:R-:W-:Y:S05]  /*4420*/  @!P0 BRA `(.L_x_3756) ;  /* 0x00000df000008947 */ /* 0x000fea0003800000 */
[----:B------:R-:W-:Y:S01]  /*4430*/  IMAD.MOV.U32 R4, RZ, RZ, c[0x0][0x174] ;  /* 0x00005d00ff047624 */ /* 0x000fe200078e00ff */
[----:B------:R-:W-:-:S04]  /*4440*/  MOV R3, c[0x0][0x1a8] ;  /* 0x00006a0000037a02 */ /* 0x000fc80000000f00 */
[----:B------:R-:W-:Y:S01]  /*4450*/  LEA R5, R4, R31, 0x1 ;  /* 0x0000001f04057211 */ /* 0x000fe200078e08ff */
[----:B------:R-:W-:Y:S01]  /*4460*/  IMAD.MOV.U32 R4, RZ, RZ, RZ ;  /* 0x000000ffff047224 */ /* 0x000fe200078e00ff */
[----:B------:R-:W-:-:S03]  /*4470*/  ISETP.NE.AND P1, PT, R3, 0x1, PT ;  /* 0x000000010300780c */ /* 0x000fc60003f25270 */
[----:B------:R-:W-:-:S05]  /*4480*/  IMAD.HI.U32 R0, R5, c[0x0][0x1b0], R4 ;  /* 0x00006c0005007a27 */ /* 0x000fca00078e0004 */
        /* <DEDUP_REMOVED lines=217> */
.L_x_3756:
[----:B------:R-:W-:-:S04]  /*5220*/  LOP3.LUT R5, R0, 0xfffffff8, RZ, 0xc0, !PT ;  /* 0xfffffff800057812 */ /* 0x000fc800078ec0ff */
[----:B------:R-:W-:-:S05]  /*5230*/  IADD3 R4, P1, R16, R5, RZ ;  /* 0x0000000510047210 */ /* 0x000fca0007f3e0ff */
[----:B------:R-:W-:-:S06]  /*5240*/  IMAD.X R5, RZ, RZ, R17, P1 ;  /* 0x000000ffff057224 */ /* 0x000fcc00008e0611 */
[----:B------:R-:W2:Y:S01]  /*5250*/  LDG.E.64 R4, [R4.64] ;  /* 0x0000002404047981 */ /* 0x000ea2000c1e1b00 */
[----:B------:R-:W-:Y:S01]  /*5260*/  PRMT R32, RZ, 0x7610, R32 ;  /* 0x00007610ff207816 */ /* 0x000fe20000000020 */
[----:B------:R-:W-:Y:S01]  /*5270*/  CS2R R38, SRZ ;  /* 0x0000000000267805 */ /* 0x000fe2000001ff00 */
[----:B------:R-:W-:Y:S01]  /*5280*/  PRMT R33, RZ, 0x7610, R33 ;  /* 0x00007610ff217816 */ /* 0x000fe20000000021 */
[----:B------:R-:W-:Y:S01]  /*5290*/  CS2R R36, SRZ ;  /* 0x0000000000247805 */ /* 0x000fe2000001ff00 */
[----:B------:R-:W-:Y:S01]  /*52a0*/  FSETP.GTU.FTZ.AND P1, PT, |R32|, +INF , PT ;  /* 0x7f8000002000780b */ /* 0x000fe20003f3c200 */
[----:B------:R-:W-:Y:S01]  /*52b0*/  IMAD.MOV.U32 R0, RZ, RZ, c[0x0][0x174] ;  /* 0x00005d00ff007624 */ /* 0x000fe200078e00ff */
[----:B------:R-:W-:Y:S01]  /*52c0*/  PRMT R35, RZ, 0x7610, R35 ;  /* 0x00007610ff237816 */ /* 0x000fe20000000023 */
[----:B------:R-:W-:Y:S01]  /*52d0*/  CS2R R6, SRZ ;  /* 0x0000000000067805 */ /* 0x000fe2000001ff00 */
[----:B------:R-:W-:Y:S01]  /*52e0*/  PRMT R34, RZ, 0x7610, R34 ;  /* 0x00007610ff227816 */ /* 0x000fe20000000022 */
[----:B------:R-:W-:Y:S01]  /*52f0*/  CS2R R8, SRZ ;  /* 0x0000000000087805 */ /* 0x000fe2000001ff00 */
[----:B------:R-:W-:Y:S01]  /*5300*/  PRMT R42, RZ, 0x7610, R42 ;  /* 0x00007610ff2a7816 */ /* 0x000fe2000000002a */
[----:B------:R-:W-:Y:S01]  /*5310*/  IMAD R31, R0, 0x2, R31 ;  /* 0x00000002001f7824 */ /* 0x000fe200078e021f */
[----:B------:R-:W-:Y:S01]  /*5320*/  PRMT R41, RZ, 0x7610, R41 ;  /* 0x00007610ff297816 */ /* 0x000fe20000000029 */
[----:B------:R-:W-:Y:S01]  /*5330*/  IMAD.MOV.U32 R49, RZ, RZ, RZ ;  /* 0x000000ffff317224 */ /* 0x000fe200078e00ff */
[----:B------:R-:W-:-:S02]  /*5340*/  PRMT R40, RZ, 0x7610, R40 ;  /* 0x00007610ff287816 */ /* 0x000fc40000000028 */
[----:B------:R-:W-:Y:S01]  /*5350*/  MOV R51, RZ ;  /* 0x000000ff00337202 */ /* 0x000fe20000000f00 */
[----:B------:R-:W-:Y:S01]  /*5360*/  @!P1 IMAD.MOV.U32 R51, RZ, RZ, R32 ;  /* 0x000000ffff339224 */ /* 0x000fe200078e0020 */
[----:B------:R-:W-:Y:S02]  /*5370*/  FSETP.GTU.FTZ.AND P3, PT, |R33|, +INF , PT ;  /* 0x7f8000002100780b */ /* 0x000fe40003f7c200 */
[----:B------:R-:W-:Y:S01]  /*5380*/  FSETP.GTU.FTZ.AND P4, PT, |R35|, +INF , PT ;  /* 0x7f8000002300780b */ /* 0x000fe20003f9c200 */
[----:B------:R-:W-:Y:S01]  /*5390*/  FADD.FTZ R10, R51, R10 ;  /* 0x0000000a330a7221 */ /* 0x000fe20000010000 */
[----:B------:R-:W-:Y:S02]  /*53a0*/  FSETP.GTU.FTZ.AND P2, PT, |R34|, +INF , PT ;  /* 0x7f8000002200780b */ /* 0x000fe40003f5c200 */
[----:B------:R-:W-:Y:S02]  /*53b0*/  FSETP.GTU.FTZ.AND P6, PT, |R42|, +INF , PT ;  /* 0x7f8000002a00780b */ /* 0x000fe40003fdc200 */
[----:B------:R-:W-:-:S02]  /*53c0*/  FSETP.GTU.FTZ.AND P1, PT, |R41|, +INF , PT ;  /* 0x7f8000002900780b */ /* 0x000fc40003f3c200 */
[----:B------:R-:W-:Y:S02]  /*53d0*/  FSETP.GTU.FTZ.AND P5, PT, |R40|, +INF , PT ;  /* 0x7f8000002800780b */ /* 0x000fe40003fbc200 */
[----:B------:R-:W-:Y:S01]  /*53e0*/  PRMT R43, RZ, 0x7610, R43 ;  /* 0x00007610ff2b7816 */ /* 0x000fe2000000002b */
[----:B------:R-:W-:Y:S01]  /*53f0*/  @!P3 IMAD.MOV.U32 R39, RZ, RZ, R33 ;  /* 0x000000ffff27b224 */ /* 0x000fe200078e0021 */
[----:B------:R-:W-:Y:S02]  /*5400*/  PRMT R45, RZ, 0x7610, R45 ;  /* 0x00007610ff2d7816 */ /* 0x000fe4000000002d */
[----:B------:R-:W-:Y:S01]  /*5410*/  PRMT R46, RZ, 0x7610, R46 ;  /* 0x00007610ff2e7816 */ /* 0x000fe2000000002e */
[----:B------:R-:W-:Y:S01]  /*5420*/  FADD.FTZ R12, R39, R12 ;  /* 0x0000000c270c7221 */ /* 0x000fe20000010000 */
[----:B------:R-:W-:Y:S02]  /*5430*/  @!P4 MOV R36, R35 ;  /* 0x000000230024c202 */ /* 0x000fe40000000f00 */
[----:B------:R-:W-:-:S02]  /*5440*/  PRMT R44, RZ, 0x7610, R44 ;  /* 0x00007610ff2c7816 */ /* 0x000fc4000000002c */
[----:B------:R-:W-:Y:S01]  /*5450*/  @!P2 MOV R38, R34 ;  /* 0x000000220026a202 */ /* 0x000fe20000000f00 */
[----:B------:R-:W-:Y:S01]  /*5460*/  @!P5 IMAD.MOV.U32 R8, RZ, RZ, R40 ;  /* 0x000000ffff08d224 */ /* 0x000fe200078e0028 */
[----:B------:R-:W-:Y:S01]  /*5470*/  FSETP.GTU.FTZ.AND P3, PT, |R43|, +INF , PT ;  /* 0x7f8000002b00780b */ /* 0x000fe20003f7c200 */
[----:B------:R-:W-:Y:S01]  /*5480*/  FADD.FTZ R13, R36, R13 ;  /* 0x0000000d240d7221 */ /* 0x000fe20000010000 */
[----:B------:R-:W-:Y:S01]  /*5490*/  FSETP.GTU.FTZ.AND P4, PT, |R45|, +INF , PT ;  /* 0x7f8000002d00780b */ /* 0x000fe20003f9c200 */
[----:B------:R-:W-:Y:S01]  /*54a0*/  FADD.FTZ R11, R38, R11 ;  /* 0x0000000b260b7221 */ /* 0x000fe20000010000 */
[----:B------:R-:W-:Y:S01]  /*54b0*/  @!P6 MOV R37, R42 ;  /* 0x0000002a0025e202 */ /* 0x000fe20000000f00 */
[----:B------:R-:W-:Y:S01]  /*54c0*/  FADD.FTZ R15, R8, R15 ;  /* 0x0000000f080f7221 */ /* 0x000fe20000010000 */
[----:B------:R-:W-:Y:S02]  /*54d0*/  FSETP.GTU.FTZ.AND P2, PT, |R46|, +INF , PT ;  /* 0x7f8000002e00780b */ /* 0x000fe40003f5c200 */
[----:B------:R-:W-:Y:S01]  /*54e0*/  @!P1 MOV R6, R41 ;  /* 0x0000002900069202 */ /* 0x000fe20000000f00 */
[----:B------:R-:W-:Y:S01]  /*54f0*/  FADD.FTZ R14, R37, R14 ;  /* 0x0000000e250e7221 */ /* 0x000fe20000010000 */
[----:B------:R-:W-:-:S02]  /*5500*/  FSETP.GTU.FTZ.AND P5, PT, |R44|, +INF , PT ;  /* 0x7f8000002c00780b */ /* 0x000fc40003fbc200 */
[----:B------:R-:W-:Y:S01]  /*5510*/  IADD3 R31, R31, c[0x0][0x174], RZ ;  /* 0x00005d001f1f7a10 */ /* 0x000fe20007ffe0ff */
[----:B------:R-:W-:Y:S01]  /*5520*/  FADD.FTZ R21, R6, R21 ;  /* 0x0000001506157221 */ /* 0x000fe20000010000 */
[----:B------:R-:W-:Y:S01]  /*5530*/  MOV R6, c[0x0][0x174] ;  /* 0x00005d0000067a02 */ /* 0x000fe20000000f00 */
[----:B------:R-:W-:Y:S01]  /*5540*/  @!P4 IMAD.MOV.U32 R9, RZ, RZ, R45 ;  /* 0x000000ffff09c224 */ /* 0x000fe200078e002d */
[----:B------:R-:W-:Y:S02]  /*5550*/  PRMT R47, RZ, 0x7610, R47 ;  /* 0x00007610ff2f7816 */ /* 0x000fe4000000002f */
[----:B------:R-:W-:Y:S01]  /*5560*/  MOV R3, RZ ;  /* 0x000000ff00037202 */ /* 0x000fe20000000f00 */
[----:B------:R-:W-:Y:S01]  /*5570*/  @!P2 IMAD.MOV.U32 R3, RZ, RZ, R46 ;  /* 0x000000ffff03a224 */ /* 0x000fe200078e002e */
[----:B------:R-:W-:Y:S01]  /*5580*/  @!P3 MOV R7, R43 ;  /* 0x0000002b0007b202 */ /* 0x000fe20000000f00 */
[----:B------:R-:W-:Y:S01]  /*5590*/  FADD.FTZ R24, R9, R24 ;  /* 0x0000001809187221 */ /* 0x000fe20000010000 */
[----:B------:R-:W-:Y:S01]  /*55a0*/  FSETP.GTU.FTZ.AND P6, PT, |R47|, +INF , PT ;  /* 0x7f8000002f00780b */ /* 0x000fe20003fdc200 */
[----:B------:R-:W-:Y:S01]  /*55b0*/  FADD.FTZ R20, R3, R20 ;  /* 0x0000001403147221 */ /* 0x000fe20000010000 */
[----:B------:R-:W-:Y:S01]  /*55c0*/  MOV R0, RZ ;  /* 0x000000ff00007202 */ /* 0x000fe20000000f00 */
[----:B------:R-:W-:Y:S01]  /*55d0*/  IMAD.MOV.U32 R3, RZ, RZ, RZ ;  /* 0x000000ffff037224 */ /* 0x000fe200078e00ff */
[----:B------:R-:W-:Y:S01]  /*55e0*/  @!P5 MOV R0, R44 ;  /* 0x0000002c0000d202 */ /* 0x000fe20000000f00 */
[----:B------:R-:W-:-:S04]  /*55f0*/  FADD.FTZ R22, R7, R22 ;  /* 0x0000001607167221 */ /* 0x000fc80000010000 */
[----:B------:R-:W-:Y:S01]  /*5600*/  FADD.FTZ R25, R0, R25 ;  /* 0x0000001900197221 */ /* 0x000fe20000010000 */
[----:B------:R-:W-:-:S03]  /*5610*/  MOV R0, RZ ;  /* 0x000000ff00007202 */ /* 0x000fc60000000f00 */
[----:B------:R-:W-:-:S04]  /*5620*/  @!P6 IMAD.MOV.U32 R49, RZ, RZ, R47 ;  /* 0x000000ffff31e224 */ /* 0x000fc800078e002f */
[----:B------:R-:W-:Y:S01]  /*5630*/  FADD.FTZ R26, R49, R26 ;  /* 0x0000001a311a7221 */ /* 0x000fe20000010000 */
[--C-:B--2---:R-:W-:Y:S02]  /*5640*/  PRMT R39, R39, 0x7610, R5.reuse ;  /* 0x0000761027277816 */ /* 0x104fe40000000005 */
[----:B------:R-:W-:Y:S02]  /*5650*/  PRMT R38, R38, 0x5410, R5 ;  /* 0x0000541026267816 */ /* 0x000fe40000000005 */
[--C-:B------:R-:W-:Y:S02]  /*5660*/  PRMT R36, R36, 0x7610, R4.reuse ;  /* 0x0000761024247816 */ /* 0x100fe40000000004 */
[----:B------:R-:W-:Y:S01]  /*5670*/  PRMT R37, R37, 0x5410, R4 ;  /* 0x0000541025257816 */ /* 0x000fe20000000004 */
[----:B------:R-:W-:Y:S01]  /*5680*/  IMAD R4, R6, 0x3, R31 ;  /* 0x0000000306047824 */ /* 0x000fe200078e021f */
        /* <DEDUP_REMOVED lines=8> */
[----:B------:R-:W-:Y:S02]  /*5710*/  ISETP.GE.U32.AND P5, PT, R4, c[0x0][0x16c], PT ;  /* 0x00005b0004007a0c */ /* 0x000fe40003fa6070 */
[----:B------:R-:W-:-:S03]  /*5720*/  CS2R R4, SRZ ;  /* 0x0000000000047805 */ /* 0x000fc6000001ff00 */
        /* <DEDUP_REMOVED lines=8> */
[----:B------:R-:W-:Y:S01]  /*57b0*/  @P5 CALL.REL.NOINC `(.L_x_3752) ;  /* 0x0000001000005944 */ /* 0x000fe20003c00000 */
[----:B------:R-:W-:Y:S05]  /*57c0*/  BRA `(.L_x_3757) ;  /* 0xffffc15000007947 */ /* 0x000fea000383ffff */
.L_x_3752:
[----:B------:R-:W-:Y:S05]  /*57d0*/  BSYNC B0 ;  /* 0x0000000000007941 */ /* 0x000fea0003800000 */
.L_x_3751:
        /* <DEDUP_REMOVED lines=205> */
.L_x_3760:
[----:B------:R-:W-:-:S04]  /*64b0*/  LOP3.LUT R3, R3, 0xfffffff8, RZ, 0xc0, !PT ;  /* 0xfffffff803037812 */ /* 0x000fc800078ec0ff */
[----:B------:R-:W-:-:S04]  /*64c0*/  IADD3 R6, P2, R16, R3, RZ ;  /* 0x0000000310067210 */ /* 0x000fc80007f5e0ff */
[----:B------:R-:W-:-:S05]  /*64d0*/  IADD3.X R7, RZ, R17, RZ, P2, !PT ;  /* 0x00000011ff077210 */ /* 0x000fca00017fe4ff */
        /* <DEDUP_REMOVED lines=206> */
.L_x_3761:
        /* <DEDUP_REMOVED lines=211> */
.L_x_3762:
        /* <DEDUP_REMOVED lines=211> */
.L_x_3763:
[----:B------:R-:W-:-:S04]  /*8c20*/  LOP3.LUT R3, R3, 0xfffffff8, RZ, 0xc0, !PT ;  /* 0xfffffff803037812 */ /* 0x000fc800078ec0ff */
[----:B------:R-:W-:-:S05]  /*8c30*/  IADD3 R4, P1, R16, R3, RZ ;  /* 0x0000000310047210 */ /* 0x000fca0007f3e0ff */
[----:B------:R-:W-:-:S06]  /*8c40*/  IMAD.X R5, RZ, RZ, R17, P1 ;  /* 0x000000ffff057224 */ /* 0x000fcc00008e0611 */
[----:B------:R-:W2:Y:S02]  /*8c50*/  LDG.E.64 R4, [R4.64] ;  /* 0x0000002404047981 */ /* 0x000ea4000c1e1b00 */
[--C-:B--2---:R-:W-:Y:S02]  /*8c60*/  PRMT R37, R37, 0x5410, R4.reuse ;  /* 0x0000541025257816 */ /* 0x104fe40000000004 */
[----:B------:R-:W-:Y:S02]  /*8c70*/  PRMT R36, R36, 0x7610, R4 ;  /* 0x0000761024247816 */ /* 0x000fe40000000004 */
[--C-:B------:R-:W-:Y:S02]  /*8c80*/  PRMT R38, R38, 0x5410, R5.reuse ;  /* 0x0000541026267816 */ /* 0x100fe40000000005 */
[----:B------:R-:W-:Y:S02]  /*8c90*/  PRMT R39, R39, 0x7610, R5 ;  /* 0x0000761027277816 */ /* 0x000fe40000000005 */
.L_x_3759:
[----:B------:R-:W-:Y:S05]  /*8ca0*/  BSYNC B0 ;  /* 0x0000000000007941 */ /* 0x000fea0003800000 */
.L_x_3758:
[----:B------:R-:W-:Y:S01]  /*8cb0*/  BSSY B0, `(.L_x_3764) ;  /* 0x0000058000007945 */ /* 0x000fe20003800000 */
[----:B------:R-:W-:Y:S05]  /*8cc0*/  @P0 BRA `(.L_x_3765) ;  /* 0x0000056000000947 */ /* 0x000fea0003800000 */
[----:B------:R-:W-:Y:S01]  /*8cd0*/  PRMT R32, RZ, 0x7610, R32 ;  /* 0x00007610ff207816 */ /* 0x000fe20000000020 */
[----:B------:R-:W-:Y:S01]  /*8ce0*/  HFMA2.MMA R3, -RZ, RZ, 0, 0 ;  /* 0x00000000ff037435 */ /* 0x000fe200000001ff */
[----:B------:R-:W-:Y:S01]  /*8cf0*/  PRMT R33, RZ, 0x7610, R33 ;  /* 0x00007610ff217816 */ /* 0x000fe20000000021 */
[----:B------:R-:W-:Y:S01]  /*8d00*/  CS2R R4, SRZ ;  /* 0x0000000000047805 */ /* 0x000fe2000001ff00 */
[----:B------:R-:W-:-:S02]  /*8d10*/  FSETP.GTU.FTZ.AND P0, PT, |R32|, +INF , PT ;  /* 0x7f8000002000780b */ /* 0x000fc40003f1c200 */
[----:B------:R-:W-:Y:S02]  /*8d20*/  PRMT R34, RZ, 0x7610, R34 ;  /* 0x00007610ff227816 */ /* 0x000fe40000000022 */
[----:B------:R-:W-:Y:S02]  /*8d30*/  PRMT R35, RZ, 0x7610, R35 ;  /* 0x00007610ff237816 */ /* 0x000fe40000000023 */
[----:B------:R-:W-:Y:S02]  /*8d40*/  IADD3 R6, R31, c[0x0][0x174], RZ ;  /* 0x00005d001f067a10 */ /* 0x000fe40007ffe0ff */
[----:B------:R-:W-:Y:S02]  /*8d50*/  FSETP.GTU.FTZ.AND P2, PT, |R33|, +INF , PT ;  /* 0x7f8000002100780b */ /* 0x000fe40003f5c200 */
[----:B------:R-:W-:Y:S02]  /*8d60*/  FSETP.GTU.FTZ.AND P1, PT, |R34|, +INF , PT ;  /* 0x7f8000002200780b */ /* 0x000fe40003f3c200 */
[----:B------:R-:W-:Y:S01]  /*8d70*/  FSETP.GTU.FTZ.AND P3, PT, |R35|, +INF , PT ;  /* 0x7f8000002300780b */ /* 0x000fe20003f7c200 */
[----:B------:R-:W-:Y:S01]  /*8d80*/  @!P0 IMAD.MOV.U32 R3, RZ, RZ, R32 ;  /* 0x000000ffff038224 */ /* 0x000fe200078e0020 */
[----:B------:R-:W-:-:S02]  /*8d90*/  ISETP.GE.U32.AND P0, PT, R6, c[0x0][0x16c], PT ;  /* 0x00005b0006007a0c */ /* 0x000fc40003f06070 */
[----:B------:R-:W-:Y:S01]  /*8da0*/  MOV R0, RZ ;  /* 0x000000ff00007202 */ /* 0x000fe20000000f00 */
[----:B------:R-:W-:-:S04]  /*8db0*/  FADD.FTZ R10, R10, R3 ;  /* 0x000000030a0a7221 */ /* 0x000fc80000010000 */
[----:B------:R-:W-:Y:S02]  /*8dc0*/  @!P2 MOV R5, R33 ;  /* 0x000000210005a202 */ /* 0x000fe40000000f00 */
[----:B------:R-:W-:Y:S02]  /*8dd0*/  @!P1 IMAD.MOV.U32 R0, RZ, RZ, R34 ;  /* 0x000000ffff009224 */ /* 0x000fe400078e0022 */
[----:B------:R-:W-:Y:S02]  /*8de0*/  @!P3 IMAD.MOV.U32 R4, RZ, RZ, R35 ;  /* 0x000000ffff04b224 */ /* 0x000fe400078e0023 */
[----:B------:R-:W-:Y:S02]  /*8df0*/  FADD.FTZ R11, R11, R0 ;  /* 0x000000000b0b7221 */ /* 0x000fe40000010000 */
[----:B------:R-:W-:Y:S02]  /*8e00*/  FADD.FTZ R12, R12, R5 ;  /* 0x000000050c0c7221 */ /* 0x000fe40000010000 */
[----:B------:R-:W-:Y:S01]  /*8e10*/  FADD.FTZ R13, R13, R4 ;  /* 0x000000040d0d7221 */ /* 0x000fe20000010000 */
[----:B------:R-:W-:Y:S05]  /*8e20*/  @P0 BRA `(.L_x_3765) ;  /* 0x0000040000000947 */ /* 0x000fea0003800000 */
[----:B------:R-:W-:Y:S01]  /*8e30*/  PRMT R40, RZ, 0x7610, R40 ;  /* 0x00007610ff287816 */ /* 0x000fe20000000028 */
[----:B------:R-:W-:Y:S01]  /*8e40*/  CS2R R4, SRZ ;  /* 0x0000000000047805 */ /* 0x000fe2000001ff00 */
[----:B------:R-:W-:-:S02]  /*8e50*/  PRMT R41, RZ, 0x7610, R41 ;  /* 0x00007610ff297816 */ /* 0x000fc40000000029 */
[----:B------:R-:W-:Y:S02]  /*8e60*/  FSETP.GTU.FTZ.AND P0, PT, |R40|, +INF , PT ;  /* 0x7f8000002800780b */ /* 0x000fe40003f1c200 */
[----:B------:R-:W-:Y:S02]  /*8e70*/  PRMT R42, RZ, 0x7610, R42 ;  /* 0x00007610ff2a7816 */ /* 0x000fe4000000002a */
[----:B------:R-:W-:Y:S02]  /*8e80*/  PRMT R46, RZ, 0x7610, R46 ;  /* 0x00007610ff2e7816 */ /* 0x000fe4000000002e */
[----:B------:R-:W-:Y:S02]  /*8e90*/  IADD3 R6, R6, c[0x0][0x174], RZ ;  /* 0x00005d0006067a10 */ /* 0x000fe40007ffe0ff */
[----:B------:R-:W-:Y:S02]  /*8ea0*/  FSETP.GTU.FTZ.AND P2, PT, |R41|, +INF , PT ;  /* 0x7f8000002900780b */ /* 0x000fe40003f5c200 */
[----:B------:R-:W-:-:S02]  /*8eb0*/  FSETP.GTU.FTZ.AND P1, PT, |R42|, +INF , PT ;  /* 0x7f8000002a00780b */ /* 0x000fc40003f3c200 */
[----:B------:R-:W-:Y:S02]  /*8ec0*/  FSETP.GTU.FTZ.AND P3, PT, |R46|, +INF , PT ;  /* 0x7f8000002e00780b */ /* 0x000fe40003f7c200 */
[----:B------:R-:W-:Y:S01]  /*8ed0*/  MOV R0, RZ ;  /* 0x000000ff00007202 */ /* 0x000fe20000000f00 */
[----:B------:R-:W-:Y:S01]  /*8ee0*/  @!P0 IMAD.MOV.U32 R0, RZ, RZ, R40 ;  /* 0x000000ffff008224 */ /* 0x000fe200078e0028 */
[----:B------:R-:W-:Y:S02]  /*8ef0*/  ISETP.GE.U32.AND P0, PT, R6, c[0x0][0x16c], PT ;  /* 0x00005b0006007a0c */ /* 0x000fe40003f06070 */
[----:B------:R-:W-:Y:S01]  /*8f00*/  MOV R3, RZ ;  /* 0x000000ff00037202 */ /* 0x000fe20000000f00 */
[----:B------:R-:W-:Y:S02]  /*8f10*/  FADD.FTZ R15, R15, R0 ;  /* 0x000000000f0f7221 */ /* 0x000fe40000010000 */
[----:B------:R-:W-:Y:S02]  /*8f20*/  @!P2 MOV R4, R41 ;  /* 0x000000290004a202 */ /* 0x000fe40000000f00 */
[----:B------:R-:W-:-:S02]  /*8f30*/  @!P1 IMAD.MOV.U32 R3, RZ, RZ, R42 ;  /* 0x000000ffff039224 */ /* 0x000fc400078e002a */
[----:B------:R-:W-:Y:S02]  /*8f40*/  @!P3 IMAD.MOV.U32 R5, RZ, RZ, R46 ;  /* 0x000000ffff05b224 */ /* 0x000fe400078e002e */
[----:B------:R-:W-:Y:S02]  /*8f50*/  FADD.FTZ R14, R14, R3 ;  /* 0x000000030e0e7221 */ /* 0x000fe40000010000 */
[----:B------:R-:W-:Y:S02]  /*8f60*/  FADD.FTZ R21, R21, R4 ;  /* 0x0000000415157221 */ /* 0x000fe40000010000 */
[----:B------:R-:W-:Y:S01]  /*8f70*/  FADD.FTZ R20, R20, R5 ;  /* 0x0000000514147221 */ /* 0x000fe20000010000 */
[----:B------:R-:W-:Y:S05]  /*8f80*/  @P0 BRA `(.L_x_3765) ;  /* 0x000002a000000947 */ /* 0x000fea0003800000 */
[----:B------:R-:W-:Y:S01]  /*8f90*/  PRMT R43, RZ, 0x7610, R43 ;  /* 0x00007610ff2b7816 */ /* 0x000fe2000000002b */
[----:B------:R-:W-:Y:S01]  /*8fa0*/  HFMA2.MMA R5, -RZ, RZ, 0, 0 ;  /* 0x00000000ff057435 */ /* 0x000fe200000001ff */
[----:B------:R-:W-:Y:S01]  /*8fb0*/  PRMT R44, RZ, 0x7610, R44 ;  /* 0x00007610ff2c7816 */ /* 0x000fe2000000002c */
[----:B------:R-:W-:Y:S01]  /*8fc0*/  IMAD.MOV.U32 R3, RZ, RZ, RZ ;  /* 0x000000ffff037224 */ /* 0x000fe200078e00ff */
[----:B------:R-:W-:Y:S01]  /*8fd0*/  PRMT R45, RZ, 0x7610, R45 ;  /* 0x00007610ff2d7816 */ /* 0x000fe2000000002d */
[----:B------:R-:W-:Y:S01]  /*8fe0*/  IMAD.MOV.U32 R7, RZ, RZ, RZ ;  /* 0x000000ffff077224 */ /* 0x000fe200078e00ff */
[----:B------:R-:W-:-:S02]  /*8ff0*/  PRMT R47, RZ, 0x7610, R47 ;  /* 0x00007610ff2f7816 */ /* 0x000fc4000000002f */
[----:B------:R-:W-:Y:S02]  /*9000*/  IADD3 R0, R6, c[0x0][0x174], RZ ;  /* 0x00005d0006007a10 */ /* 0x000fe40007ffe0ff */
[----:B------:R-:W-:Y:S02]  /*9010*/  FSETP.GTU.FTZ.AND P0, PT, |R43|, +INF , PT ;  /* 0x7f8000002b00780b */ /* 0x000fe40003f1c200 */
[----:B------:R-:W-:Y:S02]  /*9020*/  FSETP.GTU.FTZ.AND P2, PT, |R44|, +INF , PT ;  /* 0x7f8000002c00780b */ /* 0x000fe40003f5c200 */
[----:B------:R-:W-:Y:S02]  /*9030*/  FSETP.GTU.FTZ.AND P1, PT, |R45|, +INF , PT ;  /* 0x7f8000002d00780b */ /* 0x000fe40003f3c200 */
[----:B------:R-:W-:Y:S02]  /*9040*/  FSETP.GTU.FTZ.AND P3, PT, |R47|, +INF , PT ;  /* 0x7f8000002f00780b */ /* 0x000fe40003f7c200 */
[----:B------:R-:W-:-:S02]  /*9050*/  ISETP.GE.U32.AND P4, PT, R0, c[0x0][0x16c], PT ;  /* 0x00005b0000007a0c */ /* 0x000fc40003f86070 */
[----:B------:R-:W-:-:S03]  /*9060*/  MOV R0, RZ ;  /* 0x000000ff00007202 */ /* 0x000fc60000000f00 */
        /* <DEDUP_REMOVED lines=8> */
[----:B------:R-:W-:Y:S05]  /*90f0*/  @P4 BRA `(.L_x_3765) ;  /* 0x0000013000004947 */ /* 0x000fea0003800000 */
[----:B------:R-:W-:Y:S01]  /*9100*/  PRMT R37, RZ, 0x7610, R37 ;  /* 0x00007610ff257816 */ /* 0x000fe20000000025 */
[----:B------:R-:W-:Y:S01]  /*9110*/  CS2R R4, SRZ ;  /* 0x0000000000047805 */ /* 0x000fe2000001ff00 */
[----:B------:R-:W-:Y:S01]  /*9120*/  PRMT R38, RZ, 0x7610, R38 ;  /* 0x00007610ff267816 */ /* 0x000fe20000000026 */
[----:B------:R-:W-:Y:S01]  /*9130*/  IMAD.MOV.U32 R3, RZ, RZ, RZ ;  /* 0x000000ffff037224 */ /* 0x000fe200078e00ff */
[----:B------:R-:W-:Y:S02]  /*9140*/  PRMT R36, RZ, 0x7610, R36 ;  /* 0x00007610ff247816 */ /* 0x000fe40000000024 */
[----:B------:R-:W-:Y:S02]  /*9150*/  PRMT R39, RZ, 0x7610, R39 ;  /* 0x00007610ff277816 */ /* 0x000fe40000000027 */
[----:B------:R-:W-:-:S02]  /*9160*/  FSETP.GTU.FTZ.AND P0, PT, |R37|, +INF , PT ;  /* 0x7f8000002500780b */ /* 0x000fc40003f1c200 */
[----:B------:R-:W-:Y:S02]  /*9170*/  FSETP.GTU.FTZ.AND P2, PT, |R38|, +INF , PT ;  /* 0x7f8000002600780b */ /* 0x000fe40003f5c200 */
[----:B------:R-:W-:Y:S02]  /*9180*/  FSETP.GTU.FTZ.AND P1, PT, |R36|, +INF , PT ;  /* 0x7f8000002400780b */ /* 0x000fe40003f3c200 */
[----:B------:R-:W-:Y:S02]  /*9190*/  FSETP.GTU.FTZ.AND P3, PT, |R39|, +INF , PT ;  /* 0x7f8000002700780b */ /* 0x000fe40003f7c200 */
[----:B------:R-:W-:-:S05]  /*91a0*/  MOV R0, RZ ;  /* 0x000000ff00007202 */ /* 0x000fca0000000f00 */
[----:B------:R-:W-:Y:S02]  /*91b0*/  @!P0 MOV R0, R37 ;  /* 0x0000002500008202 */ /* 0x000fe40000000f00 */
[----:B------:R-:W-:Y:S02]  /*91c0*/  @!P2 MOV R4, R38 ;  /* 0x000000260004a202 */ /* 0x000fe40000000f00 */
[----:B------:R-:W-:Y:S02]  /*91d0*/  @!P1 IMAD.MOV.U32 R3, RZ, RZ, R36 ;  /* 0x000000ffff039224 */ /* 0x000fe400078e0024 */
[----:B------:R-:W-:Y:S02]  /*91e0*/  @!P3 IMAD.MOV.U32 R5, RZ, RZ, R39 ;  /* 0x000000ffff05b224 */ /* 0x000fe400078e0027 */
[----:B------:R-:W-:Y:S02]  /*91f0*/  FADD.FTZ R27, R27, R0 ;  /* 0x000000001b1b7221 */ /* 0x000fe40000010000 */
[----:B------:R-:W-:-:S02]  /*9200*/  FADD.FTZ R28, R28, R3 ;  /* 0x000000031c1c7221 */ /* 0x000fc40000010000 */
[----:B------:R-:W-:Y:S02]  /*9210*/  FADD.FTZ R29, R29, R4 ;  /* 0x000000041d1d7221 */ /* 0x000fe40000010000 */
[----:B------:R-:W-:Y:S02]  /*9220*/  FADD.FTZ R30, R30, R5 ;  /* 0x000000051e1e7221 */ /* 0x000fe40000010000 */
.L_x_3765:
[----:B------:R-:W-:Y:S05]  /*9230*/  BSYNC B0 ;  /* 0x0000000000007941 */ /* 0x000fea0003800000 */
.L_x_3764:
        /* <DEDUP_REMOVED lines=13> */
.L_x_3750:
        /* <DEDUP_REMOVED lines=33> */
.L_x_3768:
[----:B------:R-:W-:-:S05]  /*9520*/  IADD3 R7, R31, c[0x0][0x174], RZ ;  /* 0x00005d001f077a10 */ /* 0x000fca0007ffe0ff */
[----:B------:R-:W-:Y:S01]  /*9530*/  IMAD R4, R38, R7, RZ ;  /* 0x0000000726047224 */ /* 0x000fe200078e02ff */
[----:B------:R-:W-:-:S04]  /*9540*/  IADD3 R9, R7, c[0x0][0x174], RZ ;  /* 0x00005d0007097a10 */ /* 0x000fc80007ffe0ff */
[----:B------:R-:W-:Y:S01]  /*9550*/  SHF.R.U32.HI R5, RZ, 0x2, R4 ;  /* 0x00000002ff057819 */ /* 0x000fe20000011604 */
[----:B------:R-:W-:-:S04]  /*9560*/  IMAD R6, R38, R9, RZ ;  /* 0x0000000926067224 */ /* 0x000fc800078e02ff */
[----:B------:R-:W-:Y:S01]  /*9570*/  IMAD.WIDE.U32 R4, R5, 0x8, R16 ;  /* 0x0000000805047825 */ /* 0x000fe200078e0010 */
[----:B------:R-:W-:-:S05]  /*9580*/  SHF.R.U32.HI R7, RZ, 0x2, R6 ;  /* 0x00000002ff077819 */ /* 0x000fca0000011606 */
[----:B------:R-:W2:Y:S01]  /*9590*/  LDG.E.64 R4, [R4.64] ;  /* 0x0000002404047981 */ /* 0x000ea2000c1e1b00 */
[----:B------:R-:W-:-:S06]  /*95a0*/  IMAD.WIDE.U32 R6, R7, 0x8, R16 ;  /* 0x0000000807067825 */ /* 0x000fcc00078e0010 */
[----:B------:R-:W3:Y:S01]  /*95b0*/  LDG.E.64 R6, [R6.64] ;  /* 0x0000002406067981 */ /* 0x000ee2000c1e1b00 */
[----:B------:R-:W-:-:S05]  /*95c0*/  IADD3 R33, R9, c[0x0][0x174], RZ ;  /* 0x00005d0009217a10 */ /* 0x000fca0007ffe0ff */
[----:B------:R-:W-:-:S05]  /*95d0*/  IMAD R8, R38, R33, RZ ;  /* 0x0000002126087224 */ /* 0x000fca00078e02ff */
[----:B------:R-:W-:-:S05]  /*95e0*/  SHF.R.U32.HI R9, RZ, 0x2, R8 ;  /* 0x00000002ff097819 */ /* 0x000fca0000011608 */
[----:B------:R-:W-:-:S04]  /*95f0*/  IMAD.WIDE.U32 R8, R9, 0x8, R16 ;  /* 0x0000000809087825 */ /* 0x000fc800078e0010 */
[----:B------:R-:W-:Y:S02]  /*9600*/  IMAD R31, R38, R31, RZ ;  /* 0x0000001f261f7224 */ /* 0x000fe400078e02ff */
[----:B------:R-:W4:Y:S03]  /*9610*/  LDG.E.64 R8, [R8.64] ;  /* 0x0000002408087981 */ /* 0x000f26000c1e1b00 */
[----:B------:R-:W-:-:S05]  /*9620*/  SHF.R.U32.HI R11, RZ, 0x2, R31 ;  /* 0x00000002ff0b7819 */ /* 0x000fca000001161f */
[----:B------:R-:W-:-:S06]  /*9630*/  IMAD.WIDE.U32 R10, R11, 0x8, R16 ;  /* 0x000000080b0a7825 */ /* 0x000fcc00078e0010 */
[----:B------:R-:W5:Y:S01]  /*9640*/  LDG.E.64 R10, [R10.64] ;  /* 0x000000240a0a7981 */ /* 0x000f62000c1e1b00 */
[C---:B------:R-:W-:Y:S01]  /*9650*/  IADD3 R31, R33.reuse, c[0x0][0x174], RZ ;  /* 0x00005d00211f7a10 */ /* 0x040fe20007ffe0ff */
[----:B------:R-:W-:Y:S01]  /*9660*/  CS2R R40, SRZ ;  /* 0x0000000000287805 */ /* 0x000fe2000001ff00 */
[----:B------:R-:W-:Y:S01]  /*9670*/  MOV R36, c[0x0][0x174] ;  /* 0x00005d0000247a02 */ /* 0x000fe20000000f00 */
[----:B------:R-:W-:Y:S02]  /*9680*/  IMAD.MOV.U32 R43, RZ, RZ, RZ ;  /* 0x000000ffff2b7224 */ /* 0x000fe400078e00ff */
[----:B------:R-:W-:Y:S01]  /*9690*/  IMAD.MOV.U32 R45, RZ, RZ, RZ ;  /* 0x000000ffff2d7224 */ /* 0x000fe200078e00ff */
[----:B--2---:R-:W-:Y:S02]  /*96a0*/  PRMT R32, R32, 0x5410, R4 ;  /* 0x0000541020207816 */ /* 0x004fe40000000004 */
[----:B------:R-:W-:Y:S02]  /*96b0*/  PRMT R33, R33, 0x5410, R5 ;  /* 0x0000541021217816 */ /* 0x000fe40000000005 */
[----:B------:R-:W-:-:S02]  /*96c0*/  PRMT R32, RZ, 0x7610, R32 ;  /* 0x00007610ff207816 */ /* 0x000fc40000000020 */
[----:B------:R-:W-:Y:S01]  /*96d0*/  PRMT R34, R34, 0x7610, R4 ;  /* 0x0000761022227816 */ /* 0x000fe20000000004 */
[----:B------:R-:W-:Y:S01]  /*96e0*/  IMAD R4, R36, 0x3, R31 ;  /* 0x0000000324047824 */ /* 0x000fe200078e021f */
[----:B------:R-:W-:Y:S02]  /*96f0*/  PRMT R33, RZ, 0x7610, R33 ;  /* 0x00007610ff217816 */ /* 0x000fe40000000021 */
[----:B------:R-:W-:Y:S02]  /*9700*/  FSETP.GTU.FTZ.AND P1, PT, |R32|, +INF , PT ;  /* 0x7f8000002000780b */ /* 0x000fe40003f3c200 */
[----:B------:R-:W-:Y:S02]  /*9710*/  PRMT R34, RZ, 0x7610, R34 ;  /* 0x00007610ff227816 */ /* 0x000fe40000000022 */
[----:B------:R-:W-:Y:S02]  /*9720*/  FSETP.GTU.FTZ.AND P3, PT, |R33|, +INF , PT ;  /* 0x7f8000002100780b */ /* 0x000fe40003f7c200 */
[----:B------:R-:W-:-:S02]  /*9730*/  FSETP.GTU.FTZ.AND P2, PT, |R34|, +INF , PT ;  /* 0x7f8000002200780b */ /* 0x000fc40003f5c200 */
[----:B---3--:R-:W-:Y:S02]  /*9740*/  PRMT R35, R35, 0x5410, R6 ;  /* 0x0000541023237816 */ /* 0x008fe40000000006 */
[----:B------:R-:W-:Y:S02]  /*9750*/  PRMT R36, R36, 0x7610, R5 ;  /* 0x0000761024247816 */ /* 0x000fe40000000005 */
[----:B------:R-:W-:Y:S02]  /*9760*/  ISETP.GE.U32.AND P0, PT, R4, c[0x0][0x16c], PT ;  /* 0x00005b0004007a0c */ /* 0x000fe40003f06070 */
[----:B------:R-:W-:Y:S01]  /*9770*/  PRMT R35, RZ, 0x7610, R35 ;  /* 0x00007610ff237816 */ /* 0x000fe20000000023 */
[----:B------:R-:W-:Y:S01]  /*9780*/  CS2R R4, SRZ ;  /* 0x0000000000047805 */ /* 0x000fe2000001ff00 */
[----:B------:R-:W-:Y:S01]  /*9790*/  PRMT R36, RZ, 0x7610, R36 ;  /* 0x00007610ff247816 */ /* 0x000fe20000000024 */
[----:B------:R-:W-:Y:S01]  /*97a0*/  @!P1 IMAD.MOV.U32 R5, RZ, RZ, R32 ;  /* 0x000000ffff059224 */ /* 0x000fe200078e0020 */
[----:B------:R-:W-:Y:S01]  /*97b0*/  FSETP.GTU.FTZ.AND P1, PT, |R35|, +INF , PT ;  /* 0x7f8000002300780b */ /* 0x000fe20003f3c200 */
[----:B------:R-:W-:Y:S01]  /*97c0*/  @!P3 IMAD.MOV.U32 R41, RZ, RZ, R33 ;  /* 0x000000ffff29b224 */ /* 0x000fe200078e0021 */
[----:B------:R-:W-:Y:S01]  /*97d0*/  FSETP.GTU.FTZ.AND P4, PT, |R36|, +INF , PT ;  /* 0x7f8000002400780b */ /* 0x000fe20003f9c200 */
[----:B------:R-:W-:Y:S01]  /*97e0*/  FADD.FTZ R20, R5, R20 ;  /* 0x0000001405147221 */ /* 0x000fe20000010000 */
[----:B------:R-:W-:Y:S01]  /*97f0*/  @!P2 MOV R4, R34 ;  /* 0x000000220004a202 */ /* 0x000fe20000000f00 */
[C---:B------:R-:W-:Y:S01]  /*9800*/  FADD.FTZ R22, R41.reuse, R22 ;  /* 0x0000001629167221 */ /* 0x040fe20000010000 */
[----:B------:R-:W-:-:S02]  /*9810*/  PRMT R41, R41, 0x7610, R7 ;  /* 0x0000761029297816 */ /* 0x000fc40000000007 */
[----:B------:R-:W-:Y:S01]  /*9820*/  PRMT R39, R39, 0x7610, R6 ;  /* 0x0000761027277816 */ /* 0x000fe20000000006 */
[----:B------:R-:W-:Y:S01]  /*9830*/  HFMA2.MMA R6, -RZ, RZ, 0, 0 ;  /* 0x00000000ff067435 */ /* 0x000fe200000001ff */
[----:B------:R-:W-:Y:S01]  /*9840*/  PRMT R37, R37, 0x5410, R7 ;  /* 0x0000541025257816 */ /* 0x000fe20000000007 */
[----:B------:R-:W-:Y:S01]  /*9850*/  FADD.FTZ R15, R4, R15 ;  /* 0x0000000f040f7221 */ /* 0x000fe20000010000 */
[----:B------:R-:W-:Y:S01]  /*9860*/  PRMT R41, RZ, 0x7610, R41 ;  /* 0x00007610ff297816 */ /* 0x000fe20000000029 */
[----:B------:R-:W-:Y:S01]  /*9870*/  CS2R R4, SRZ ;  /* 0x0000000000047805 */ /* 0x000fe2000001ff00 */
[----:B------:R-:W-:Y:S01]  /*9880*/  PRMT R39, RZ, 0x7610, R39 ;  /* 0x00007610ff277816 */ /* 0x000fe20000000027 */
[----:B------:R-:W-:Y:S01]  /*9890*/  @!P4 IMAD.MOV.U32 R6, RZ, RZ, R36 ;  /* 0x000000ffff06c224 */ /* 0x000fe200078e0024 */
[----:B------:R-:W-:Y:S02]  /*98a0*/  PRMT R37, RZ, 0x7610, R37 ;  /* 0x00007610ff257816 */ /* 0x000fe40000000025 */
[----:B------:R-:W-:Y:S01]  /*98b0*/  @!P1 MOV R5, R35 ;  /* 0x0000002300059202 */ /* 0x000fe20000000f00 */
[----:B------:R-:W-:Y:S01]  /*98c0*/  FADD.FTZ R21, R6, R21 ;  /* 0x0000001506157221 */ /* 0x000fe20000010000 */
[----:B------:R-:W-:-:S02]  /*98d0*/  FSETP.GTU.FTZ.AND P1, PT, |R41|, +INF , PT ;  /* 0x7f8000002900780b */ /* 0x000fc40003f3c200 */
[----:B------:R-:W-:Y:S01]  /*98e0*/  FSETP.GTU.FTZ.AND P2, PT, |R39|, +INF , PT ;  /* 0x7f8000002700780b */ /* 0x000fe20003f5c200 */
[----:B------:R-:W-:Y:S01]  /*98f0*/  FADD.FTZ R24, R5, R24 ;  /* 0x0000001805187221 */ /* 0x000fe20000010000 */
[----:B------:R-:W-:Y:S02]  /*9900*/  FSETP.GTU.FTZ.AND P3, PT, |R37|, +INF , PT ;  /* 0x7f8000002500780b */ /* 0x000fe40003f7c200 */
[--C-:B----4-:R-:W-:Y:S02]  /*9910*/  PRMT R7, R7, 0x7610, R9.reuse ;  /* 0x0000761007077816 */ /* 0x110fe40000000009 */
[--C-:B------:R-:W-:Y:S02]  /*9920*/  PRMT R6, R6, 0x7610, R8.reuse ;  /* 0x0000761006067816 */ /* 0x100fe40000000008 */
[----:B------:R-:W-:Y:S02]  /*9930*/  PRMT R9, R9, 0x5410, R9 ;  /* 0x0000541009097816 */ /* 0x000fe40000000009 */
[----:B------:R-:W-:-:S02]  /*9940*/  PRMT R8, R8, 0x5410, R8 ;  /* 0x0000541008087816 */ /* 0x000fc40000000008 */
[----:B------:R-:W-:Y:S02]  /*9950*/  PRMT R7, RZ, 0x7610, R7 ;  /* 0x00007610ff077816 */ /* 0x000fe40000000007 */
[----:B------:R-:W-:Y:S01]  /*9960*/  PRMT R9, RZ, 0x7610, R9 ;  /* 0x00007610ff097816 */ /* 0x000fe20000000009 */
[----:B------:R-:W-:Y:S01]  /*9970*/  @!P3 IMAD.MOV.U32 R43, RZ, RZ, R37 ;  /* 0x000000ffff2bb224 */ /* 0x000fe200078e0025 */
[----:B------:R-:W-:Y:S02]  /*9980*/  PRMT R6, RZ, 0x7610, R6 ;  /* 0x00007610ff067816 */ /* 0x000fe40000000006 */
[----:B------:R-:W-:Y:S01]  /*9990*/  PRMT R8, RZ, 0x7610, R8 ;  /* 0x00007610ff087816 */ /* 0x000fe20000000008 */
[----:B------:R-:W-:Y:S01]  /*99a0*/  FADD.FTZ R26, R43, R26 ;  /* 0x0000001a2b1a7221 */ /* 0x000fe20000010000 */
[----:B------:R-:W-:Y:S01]  /*99b0*/  @!P1 MOV R40, R41 ;  /* 0x0000002900289202 */ /* 0x000fe20000000f00 */
[----:B------:R-:W-:Y:S01]  /*99c0*/  HFMA2.MMA R43, -RZ, RZ, 0, 0 ;  /* 0x00000000ff2b7435 */ /* 0x000fe200000001ff */
[----:B------:R-:W-:-:S02]  /*99d0*/  @!P2 MOV R4, R39 ;  /* 0x000000270004a202 */ /* 0x000fc40000000f00 */
[----:B------:R-:W-:Y:S01]  /*99e0*/  FSETP.GTU.FTZ.AND P4, PT, |R7|, +INF , PT ;  /* 0x7f8000000700780b */ /* 0x000fe20003f9c200 */
[----:B------:R-:W-:Y:S01]  /*99f0*/  FADD.FTZ R27, R40, R27 ;  /* 0x0000001b281b7221 */ /* 0x000fe20000010000 */
[----:B------:R-:W-:Y:S01]  /*9a00*/  FSETP.GTU.FTZ.AND P1, PT, |R9|, +INF , PT ;  /* 0x7f8000000900780b */ /* 0x000fe20003f3c200 */
[----:B------:R-:W-:Y:S01]  /*9a10*/  FADD.FTZ R25, R4, R25 ;  /* 0x0000001904197221 */ /* 0x000fe20000010000 */
[----:B------:R-:W-:Y:S01]  /*9a20*/  FSETP.GTU.FTZ.AND P3, PT, |R6|, +INF , PT ;  /* 0x7f8000000600780b */ /* 0x000fe20003f7c200 */
[----:B------:R-:W-:Y:S01]  /*9a30*/  CS2R R4, SRZ ;  /* 0x0000000000047805 */ /* 0x000fe2000001ff00 */
[----:B------:R-:W-:Y:S02]  /*9a40*/  FSETP.GTU.FTZ.AND P2, PT, |R8|, +INF , PT ;  /* 0x7f8000000800780b */ /* 0x000fe40003f5c200 */
[--C-:B-----5:R-:W-:Y:S02]  /*9a50*/  PRMT R40, R40, 0x5410, R11.reuse ;  /* 0x0000541028287816 */ /* 0x120fe4000000000b */
[----:B------:R-:W-:-:S02]  /*9a60*/  PRMT R42, R42, 0x7610, R11 ;  /* 0x000076102a2a7816 */ /* 0x000fc4000000000b */
[--C-:B------:R-:W-:Y:S02]  /*9a70*/  PRMT R11, R11, 0x7610, R10.reuse ;  /* 0x000076100b0b7816 */ /* 0x100fe4000000000a */
[----:B------:R-:W-:Y:S02]  /*9a80*/  PRMT R44, RZ, 0x5410, R10 ;  /* 0x00005410ff2c7816 */ /* 0x000fe4000000000a */
[----:B------:R-:W-:Y:S01]  /*9a90*/  PRMT R42, RZ, 0x7610, R42 ;  /* 0x00007610ff2a7816 */ /* 0x000fe2000000002a */
[----:B------:R-:W-:Y:S01]  /*9aa0*/  @!P3 IMAD.MOV.U32 R4, RZ, RZ, R6 ;  /* 0x000000ffff04b224 */ /* 0x000fe200078e0006 */
[----:B------:R-:W-:Y:S01]  /*9ab0*/  PRMT R40, RZ, 0x7610, R40 ;  /* 0x00007610ff287816 */ /* 0x000fe20000000028 */
[----:B------:R-:W-:Y:S01]  /*9ac0*/  @!P2 IMAD.MOV.U32 R43, RZ, RZ, R8 ;  /* 0x000000ffff2ba224 */ /* 0x000fe200078e0008 */
[----:B------:R-:W-:Y:S01]  /*9ad0*/  PRMT R11, RZ, 0x7610, R11 ;  /* 0x00007610ff0b7816 */ /* 0x000fe2000000000b */
[----:B------:R-:W-:Y:S01]  /*9ae0*/  FADD.FTZ R29, R4, R29 ;  /* 0x0000001d041d7221 */ /* 0x000fe20000010000 */
[----:B------:R-:W-:Y:S01]  /*9af0*/  @!P4 MOV R45, R7 ;  /* 0x00000007002dc202 */ /* 0x000fe20000000f00 */
[----:B------:R-:W-:Y:S01]  /*9b00*/  FADD.FTZ R28, R43, R28 ;  /* 0x0000001c2b1c7221 */ /* 0x000fe20000010000 */
[----:B------:R-:W-:Y:S01]  /*9b10*/  @!P1 MOV R5, R9 ;  /* 0x0000000900059202 */ /* 0x000fe20000000f00 */
[----:B------:R-:W-:Y:S01]  /*9b20*/  IMAD.MOV.U32 R43, RZ, RZ, RZ ;  /* 0x000000ffff2b7224 */ /* 0x000fe200078e00ff */
[----:B------:R-:W-:Y:S01]  /*9b30*/  FSETP.GTU.FTZ.AND P4, PT, |R42|, +INF , PT ;  /* 0x7f8000002a00780b */ /* 0x000fe20003f9c200 */
[----:B------:R-:W-:Y:S01]  /*9b40*/  FADD.FTZ R30, R45, R30 ;  /* 0x0000001e2d1e7221 */ /* 0x000fe20000010000 */
[----:B------:R-:W-:Y:S01]  /*9b50*/  FSETP.GTU.FTZ.AND P1, PT, |R44|, +INF , PT ;  /* 0x7f8000002c00780b */ /* 0x000fe20003f3c200 */
[----:B------:R-:W-:Y:S01]  /*9b60*/  HFMA2.MMA R45, -RZ, RZ, 0, 0 ;  /* 0x00000000ff2d7435 */ /* 0x000fe200000001ff */
[----:B------:R-:W-:Y:S01]  /*9b70*/  FSETP.GTU.FTZ.AND P3, PT, |R40|, +INF , PT ;  /* 0x7f8000002800780b */ /* 0x000fe20003f7c200 */
[----:B------:R-:W-:Y:S01]  /*9b80*/  IMAD.MOV.U32 R44, RZ, RZ, RZ ;  /* 0x000000ffff2c7224 */ /* 0x000fe200078e00ff */
[----:B------:R-:W-:Y:S01]  /*9b90*/  FSETP.GTU.FTZ.AND P2, PT, |R11|, +INF , PT ;  /* 0x7f8000000b00780b */ /* 0x000fe20003f5c200 */
[----:B------:R-:W-:Y:S01]  /*9ba0*/  FADD.FTZ R0, R5, R0 ;  /* 0x0000000005007221 */ /* 0x000fe20000010000 */
[----:B------:R-:W-:-:S02]  /*9bb0*/  PRMT R10, R10, 0x5410, R10 ;  /* 0x000054100a0a7816 */ /* 0x000fc4000000000a */
[----:B------:R-:W-:-:S03]  /*9bc0*/  MOV R4, RZ ;  /* 0x000000ff00047202 */ /* 0x000fc60000000f00 */
        /* <DEDUP_REMOVED lines=9> */
.L_x_3767:
[----:B------:R-:W-:Y:S05]  /*9c60*/  BSYNC B0 ;  /* 0x0000000000007941 */ /* 0x000fea0003800000 */
.L_x_3766:
        /* <DEDUP_REMOVED lines=43> */
.L_x_3770:
[----:B------:R-:W-:Y:S05]  /*9f20*/  BSYNC B0 ;  /* 0x0000000000007941 */ /* 0x000fea0003800000 */
.L_x_3769:
[----:B------:R-:W-:Y:S01]  /*9f30*/  BSSY B0, `(.L_x_3771) ;  /* 0x0000055000007945 */ /* 0x000fe20003800000 */
[----:B------:R-:W-:Y:S05]  /*9f40*/  @P1 BRA `(.L_x_3772) ;  /* 0x0000053000001947 */ /* 0x000fea0003800000 */
[----:B------:R-:W-:Y:S01]  /*9f50*/  PRMT R10, RZ, 0x7610, R10 ;  /* 0x00007610ff0a7816 */ /* 0x000fe2000000000a */
[----:B------:R-:W-:Y:S01]  /*9f60*/  CS2R R4, SRZ ;  /* 0x0000000000047805 */ /* 0x000fe2000001ff00 */
[----:B------:R-:W-:Y:S01]  /*9f70*/  PRMT R40, RZ, 0x7610, R40 ;  /* 0x00007610ff287816 */ /* 0x000fe20000000028 */
[----:B------:R-:W-:Y:S01]  /*9f80*/  HFMA2.MMA R17, -RZ, RZ, 0, 0 ;  /* 0x00000000ff117435 */ /* 0x000fe200000001ff */
[----:B------:R-:W-:-:S02]  /*9f90*/  FSETP.GTU.FTZ.AND P0, PT, |R10|, +INF , PT ;  /* 0x7f8000000a00780b */ /* 0x000fc40003f1c200 */
[----:B------:R-:W-:Y:S02]  /*9fa0*/  PRMT R11, RZ, 0x7610, R11 ;  /* 0x00007610ff0b7816 */ /* 0x000fe4000000000b */
[----:B------:R-:W-:Y:S02]  /*9fb0*/  PRMT R42, RZ, 0x7610, R42 ;  /* 0x00007610ff2a7816 */ /* 0x000fe4000000002a */
[----:B------:R-:W-:Y:S02]  /*9fc0*/  IADD3 R16, R31, c[0x0][0x174], RZ ;  /* 0x00005d001f107a10 */ /* 0x000fe40007ffe0ff */
[----:B------:R-:W-:Y:S02]  /*9fd0*/  FSETP.GTU.FTZ.AND P2, PT, |R40|, +INF , PT ;  /* 0x7f8000002800780b */ /* 0x000fe40003f5c200 */
[----:B------:R-:W-:Y:S02]  /*9fe0*/  FSETP.GTU.FTZ.AND P1, PT, |R11|, +INF , PT ;  /* 0x7f8000000b00780b */ /* 0x000fe40003f3c200 */
[----:B------:R-:W-:-:S02]  /*9ff0*/  FSETP.GTU.FTZ.AND P3, PT, |R42|, +INF , PT ;  /* 0x7f8000002a00780b */ /* 0x000fc40003f7c200 */
[----:B------:R-:W-:Y:S01]  /*a000*/  @!P0 MOV R4, R10 ;  /* 0x0000000a00048202 */ /* 0x000fe20000000f00 */
[----:B------:R-:W-:Y:S01]  /*a010*/  IMAD.MOV.U32 R10, RZ, RZ, RZ ;  /* 0x000000ffff0a7224 */ /* 0x000fe200078e00ff */
[----:B------:R-:W-:-:S03]  /*a020*/  ISETP.GE.U32.AND P0, PT, R16, c[0x0][0x16c], PT ;  /* 0x00005b0010007a0c */ /* 0x000fc60003f06070 */
[----:B------:R-:W-:Y:S02]  /*a030*/  FADD.FTZ R3, R3, R4 ;  /* 0x0000000403037221 */ /* 0x000fe40000010000 */
[----:B------:R-:W-:Y:S02]  /*a040*/  @!P2 MOV R10, R40 ;  /* 0x00000028000aa202 */ /* 0x000fe40000000f00 */
[----:B------:R-:W-:Y:S02]  /*a050*/  @!P1 IMAD.MOV.U32 R5, RZ, RZ, R11 ;  /* 0x000000ffff059224 */ /* 0x000fe400078e000b */
[----:B------:R-:W-:Y:S02]  /*a060*/  @!P3 IMAD.MOV.U32 R17, RZ, RZ, R42 ;  /* 0x000000ffff11b224 */ /* 0x000fe400078e002a */
[----:B------:R-:W-:Y:S02]  /*a070*/  FADD.FTZ R12, R12, R5 ;  /* 0x000000050c0c7221 */ /* 0x000fe40000010000 */
[----:B------:R-:W-:-:S02]  /*a080*/  FADD.FTZ R13, R13, R10 ;  /* 0x0000000a0d0d7221 */ /* 0x000fc40000010000 */
[----:B------:R-:W-:Y:S01]  /*a090*/  FADD.FTZ R14, R14, R17 ;  /* 0x000000110e0e7221 */ /* 0x000fe20000010000 */
[----:B------:R-:W-:Y:S05]  /*a0a0*/  @P0 BRA `(.L_x_3772) ;  /* 0x000003d000000947 */ /* 0x000fea0003800000 */
[----:B------:R-:W-:Y:S01]  /*a0b0*/  PRMT R32, RZ, 0x7610, R32 ;  /* 0x00007610ff207816 */ /* 0x000fe20000000020 */
[----:B------:R-:W-:Y:S01]  /*a0c0*/  CS2R R4, SRZ ;  /* 0x0000000000047805 */ /* 0x000fe2000001ff00 */
[----:B------:R-:W-:Y:S01]  /*a0d0*/  PRMT R33, RZ, 0x7610, R33 ;  /* 0x00007610ff217816 */ /* 0x000fe20000000021 */
[----:B------:R-:W-:Y:S01]  /*a0e0*/  CS2R R10, SRZ ;  /* 0x00000000000a7805 */ /* 0x000fe2000001ff00 */
[----:B------:R-:W-:Y:S02]  /*a0f0*/  FSETP.GTU.FTZ.AND P0, PT, |R32|, +INF , PT ;  /* 0x7f8000002000780b */ /* 0x000fe40003f1c200 */
[----:B------:R-:W-:Y:S02]  /*a100*/  PRMT R34, RZ, 0x7610, R34 ;  /* 0x00007610ff227816 */ /* 0x000fe40000000022 */
[----:B------:R-:W-:Y:S02]  /*a110*/  PRMT R36, RZ, 0x7610, R36 ;  /* 0x00007610ff247816 */ /* 0x000fe40000000024 */
[----:B------:R-:W-:-:S02]  /*a120*/  IADD3 R16, R16, c[0x0][0x174], RZ ;  /* 0x00005d0010107a10 */ /* 0x000fc40007ffe0ff */
[----:B------:R-:W-:Y:S02]  /*a130*/  FSETP.GTU.FTZ.AND P2, PT, |R33|, +INF , PT ;  /* 0x7f8000002100780b */ /* 0x000fe40003f5c200 */
[----:B------:R-:W-:Y:S02]  /*a140*/  FSETP.GTU.FTZ.AND P1, PT, |R34|, +INF , PT ;  /* 0x7f8000002200780b */ /* 0x000fe40003f3c200 */
[----:B------:R-:W-:Y:S02]  /*a150*/  FSETP.GTU.FTZ.AND P3, PT, |R36|, +INF , PT ;  /* 0x7f8000002400780b */ /* 0x000fe40003f7c200 */
[----:B------:R-:W-:Y:S02]  /*a160*/  @!P0 MOV R5, R32 ;  /* 0x0000002000058202 */ /* 0x000fe40000000f00 */
        /* <DEDUP_REMOVED lines=11> */
[----:B------:R-:W-:Y:S02]  /*a220*/  PRMT R37, RZ, 0x7610, R37 ;  /* 0x00007610ff257816 */ /* 0x000fe40000000025 */
[----:B------:R-:W-:Y:S02]  /*a230*/  PRMT R39, RZ, 0x7610, R39 ;  /* 0x00007610ff277816 */ /* 0x000fe40000000027 */
[----:B------:R-:W-:Y:S02]  /*a240*/  PRMT R41, RZ, 0x7610, R41 ;  /* 0x00007610ff297816 */ /* 0x000fe40000000029 */
[----:B------:R-:W-:Y:S02]  /*a250*/  IADD3 R4, R16, c[0x0][0x174], RZ ;  /* 0x00005d0010047a10 */ /* 0x000fe40007ffe0ff */
[----:B------:R-:W-:-:S02]  /*a260*/  FSETP.GTU.FTZ.AND P0, PT, |R35|, +INF , PT ;  /* 0x7f8000002300780b */ /* 0x000fc40003f1c200 */
[----:B------:R-:W-:Y:S02]  /*a270*/  FSETP.GTU.FTZ.AND P2, PT, |R37|, +INF , PT ;  /* 0x7f8000002500780b */ /* 0x000fe40003f5c200 */
[----:B------:R-:W-:Y:S02]  /*a280*/  FSETP.GTU.FTZ.AND P1, PT, |R39|, +INF , PT ;  /* 0x7f8000002700780b */ /* 0x000fe40003f3c200 */
[----:B------:R-:W-:Y:S02]  /*a290*/  FSETP.GTU.FTZ.AND P3, PT, |R41|, +INF , PT ;  /* 0x7f8000002900780b */ /* 0x000fe40003f7c200 */
        /* <DEDUP_REMOVED lines=12> */
[----:B------:R-:W-:Y:S01]  /*a360*/  HFMA2.MMA R11, -RZ, RZ, 0, 0 ;  /* 0x00000000ff0b7435 */ /* 0x000fe200000001ff */
[----:B------:R-:W-:Y:S01]  /*a370*/  PRMT R9, RZ, 0x7610, R9 ;  /* 0x00007610ff097816 */ /* 0x000fe20000000009 */
[----:B------:R-:W-:Y:S01]  /*a380*/  CS2R R4, SRZ ;  /* 0x0000000000047805 */ /* 0x000fe2000001ff00 */
[----:B------:R-:W-:Y:S02]  /*a390*/  PRMT R6, RZ, 0x7610, R6 ;  /* 0x00007610ff067816 */ /* 0x000fe40000000006 */
        /* <DEDUP_REMOVED lines=14> */
.L_x_3772:
[----:B------:R-:W-:Y:S05]  /*a480*/  BSYNC B0 ;  /* 0x0000000000007941 */ /* 0x000fea0003800000 */
.L_x_3771:
        /* <DEDUP_REMOVED lines=13> */
.L_x_3749:
        /* <DEDUP_REMOVED lines=36> */
.L_x_3775:
[----:B------:R-:W-:-:S04]  /*a7a0*/  IADD3 R4, R27, c[0x0][0x174], RZ ;  /* 0x00005d001b047a10 */ /* 0x000fc80007ffe0ff */
[----:B------:R-:W-:-:S05]  /*a7b0*/  SHF.R.U32.HI R9, RZ, 0x2, R4 ;  /* 0x00000002ff097819 */ /* 0x000fca0000011604 */
[----:B------:R-:W-:Y:S01]  /*a7c0*/  IMAD.WIDE.U32 R8, R9, 0x8, R16 ;  /* 0x0000000809087825 */ /* 0x000fe200078e0010 */
[----:B------:R-:W-:-:S05]  /*a7d0*/  IADD3 R4, R4, c[0x0][0x174], RZ ;  /* 0x00005d0004047a10 */ /* 0x000fca0007ffe0ff */
[----:B------:R-:W2:Y:S01]  /*a7e0*/  LDG.E.64 R8, [R8.64] ;  /* 0x0000002408087981 */ /* 0x000ea2000c1e1b00 */
[----:B------:R-:W-:-:S05]  /*a7f0*/  SHF.R.U32.HI R11, RZ, 0x2, R4 ;  /* 0x00000002ff0b7819 */ /* 0x000fca0000011604 */
[----:B------:R-:W-:-:S06]  /*a800*/  IMAD.WIDE.U32 R10, R11, 0x8, R16 ;  /* 0x000000080b0a7825 */ /* 0x000fcc00078e0010 */
[----:B------:R-:W3:Y:S01]  /*a810*/  LDG.E.64 R10, [R10.64] ;  /* 0x000000240a0a7981 */ /* 0x000ee2000c1e1b00 */
[----:B------:R-:W-:-:S04]  /*a820*/  IADD3 R32, R4, c[0x0][0x174], RZ ;  /* 0x00005d0004207a10 */ /* 0x000fc80007ffe0ff */
[----:B------:R-:W-:-:S05]  /*a830*/  SHF.R.U32.HI R5, RZ, 0x2, R32 ;  /* 0x00000002ff057819 */ /* 0x000fca0000011620 */
[----:B------:R-:W-:Y:S01]  /*a840*/  IMAD.WIDE.U32 R4, R5, 0x8, R16 ;  /* 0x0000000805047825 */ /* 0x000fe200078e0010 */
[----:B------:R-:W-:-:S05]  /*a850*/  SHF.R.U32.HI R7, RZ, 0x2, R27 ;  /* 0x00000002ff077819 */ /* 0x000fca000001161b */
[----:B------:R-:W4:Y:S01]  /*a860*/  LDG.E.64 R4, [R4.64] ;  /* 0x0000002404047981 */ /* 0x000f22000c1e1b00 */
[----:B------:R-:W-:-:S06]  /*a870*/  IMAD.WIDE.U32 R6, R7, 0x8, R16 ;  /* 0x0000000807067825 */ /* 0x000fcc00078e0010 */
[----:B------:R-:W5:Y:S01]  /*a880*/  LDG.E.64 R6, [R6.64] ;  /* 0x0000002406067981 */ /* 0x000f62000c1e1b00 */
[C---:B------:R-:W-:Y:S01]  /*a890*/  IADD3 R27, R32.reuse, c[0x0][0x174], RZ ;  /* 0x00005d00201b7a10 */ /* 0x040fe20007ffe0ff */
[----:B------:R-:W-:Y:S01]  /*a8a0*/  CS2R R40, SRZ ;  /* 0x0000000000287805 */ /* 0x000fe2000001ff00 */
[----:B------:R-:W-:Y:S01]  /*a8b0*/  MOV R36, c[0x0][0x174] ;  /* 0x00005d0000247a02 */ /* 0x000fe20000000f00 */
[----:B------:R-:W-:Y:S01]  /*a8c0*/  CS2R R42, SRZ ;  /* 0x00000000002a7805 */ /* 0x000fe2000001ff00 */
[----:B------:R-:W-:Y:S01]  /*a8d0*/  HFMA2.MMA R39, -RZ, RZ, 0, 0 ;  /* 0x00000000ff277435 */ /* 0x000fe200000001ff */
[----:B------:R-:W-:Y:S01]  /*a8e0*/  IMAD.MOV.U32 R45, RZ, RZ, RZ ;  /* 0x000000ffff2d7224 */ /* 0x000fe200078e00ff */
[----:B--2---:R-:W-:Y:S02]  /*a8f0*/  PRMT R32, R32, 0x5410, R8 ;  /* 0x0000541020207816 */ /* 0x004fe40000000008 */
[----:B------:R-:W-:Y:S02]  /*a900*/  PRMT R33, R33, 0x5410, R9 ;  /* 0x0000541021217816 */ /* 0x000fe40000000009 */
[----:B------:R-:W-:-:S02]  /*a910*/  PRMT R32, RZ, 0x7610, R32 ;  /* 0x00007610ff207816 */ /* 0x000fc40000000020 */
[----:B------:R-:W-:Y:S02]  /*a920*/  PRMT R33, RZ, 0x7610, R33 ;  /* 0x00007610ff217816 */ /* 0x000fe40000000021 */
[----:B------:R-:W-:Y:S02]  /*a930*/  FSETP.GTU.FTZ.AND P1, PT, |R32|, +INF , PT ;  /* 0x7f8000002000780b */ /* 0x000fe40003f3c200 */
[----:B------:R-:W-:Y:S02]  /*a940*/  FSETP.GTU.FTZ.AND P3, PT, |R33|, +INF , PT ;  /* 0x7f8000002100780b */ /* 0x000fe40003f7c200 */
[----:B------:R-:W-:Y:S01]  /*a950*/  PRMT R34, R34, 0x7610, R8 ;  /* 0x0000761022227816 */ /* 0x000fe20000000008 */
[C---:B------:R-:W-:Y:S01]  /*a960*/  IMAD R8, R36.reuse, 0x3, R27 ;  /* 0x0000000324087824 */ /* 0x040fe200078e021b */
[----:B---3--:R-:W-:Y:S02]  /*a970*/  PRMT R35, R35, 0x5410, R10 ;  /* 0x0000541023237816 */ /* 0x008fe4000000000a */
[----:B------:R-:W-:-:S02]  /*a980*/  PRMT R36, R36, 0x7610, R9 ;  /* 0x0000761024247816 */ /* 0x000fc40000000009 */
        /* <DEDUP_REMOVED lines=9> */
[----:B------:R-:W-:Y:S01]  /*aa20*/  PRMT R38, R38, 0x7610, R10 ;  /* 0x0000761026267816 */ /* 0x000fe2000000000a */
[C---:B------:R-:W-:Y:S01]  /*aa30*/  FADD.FTZ R21, R40.reuse, R21 ;  /* 0x0000001528157221 */ /* 0x040fe20000010000 */
[----:B------:R-:W-:-:S02]  /*aa40*/  PRMT R40, R40, 0x7610, R11 ;  /* 0x0000761028287816 */ /* 0x000fc4000000000b */
[----:B------:R-:W-:Y:S02]  /*aa50*/  PRMT R37, R37, 0x5410, R11 ;  /* 0x0000541025257816 */ /* 0x000fe4000000000b */
[----:B------:R-:W-:Y:S02]  /*aa60*/  PRMT R36, RZ, 0x7610, R36 ;  /* 0x00007610ff247816 */ /* 0x000fe40000000024 */
[----:B------:R-:W-:Y:S02]  /*aa70*/  PRMT R40, RZ, 0x7610, R40 ;  /* 0x00007610ff287816 */ /* 0x000fe40000000028 */
[----:B------:R-:W-:Y:S02]  /*aa80*/  PRMT R38, RZ, 0x7610, R38 ;  /* 0x00007610ff267816 */ /* 0x000fe40000000026 */
[----:B------:R-:W-:Y:S02]  /*aa90*/  PRMT R37, RZ, 0x7610, R37 ;  /* 0x00007610ff257816 */ /* 0x000fe40000000025 */
[----:B------:R-:W-:-:S02]  /*aaa0*/  @!P1 MOV R43, R35 ;  /* 0x00000023002b9202 */ /* 0x000fc40000000f00 */
[----:B------:R-:W-:Y:S02]  /*aab0*/  FSETP.GTU.FTZ.AND P4, PT, |R36|, +INF , PT ;  /* 0x7f8000002400780b */ /* 0x000fe40003f9c200 */
[----:B------:R-:W-:Y:S01]  /*aac0*/  @!P2 MOV R9, R34 ;  /* 0x000000220009a202 */ /* 0x000fe20000000f00 */
[----:B------:R-:W-:Y:S01]  /*aad0*/  FADD.FTZ R22, R43, R22 ;  /* 0x000000162b167221 */ /* 0x000fe20000010000 */
[----:B------:R-:W-:Y:S02]  /*aae0*/  FSETP.GTU.FTZ.AND P1, PT, |R40|, +INF , PT ;  /* 0x7f8000002800780b */ /* 0x000fe40003f3c200 */
[----:B------:R-:W-:Y:S01]  /*aaf0*/  FSETP.GTU.FTZ.AND P2, PT, |R38|, +INF , PT ;  /* 0x7f8000002600780b */ /* 0x000fe20003f5c200 */
[----:B------:R-:W-:Y:S01]  /*ab00*/  FADD.FTZ R14, R9, R14 ;  /* 0x0000000e090e7221 */ /* 0x000fe20000010000 */
[----:B------:R-:W-:Y:S02]  /*ab10*/  FSETP.GTU.FTZ.AND P3, PT, |R37|, +INF , PT ;  /* 0x7f8000002500780b */ /* 0x000fe40003f7c200 */
[----:B----4-:R-:W-:-:S02]  /*ab20*/  PRMT R8, R8, 0x7610, R5 ;  /* 0x0000761008087816 */ /* 0x010fc40000000005 */
[----:B------:R-:W-:Y:S01]  /*ab30*/  PRMT R11, R11, 0x5410, R5 ;  /* 0x000054100b0b7816 */ /* 0x000fe20000000005 */
[----:B------:R-:W-:Y:S01]  /*ab40*/  @!P4 IMAD.MOV.U32 R39, RZ, RZ, R36 ;  /* 0x000000ffff27c224 */ /* 0x000fe200078e0024 */
[--C-:B------:R-:W-:Y:S02]  /*ab50*/  PRMT R9, R9, 0x7610, R4.reuse ;  /* 0x0000761009097816 */ /* 0x100fe40000000004 */
[----:B------:R-:W-:Y:S01]  /*ab60*/  PRMT R10, R10, 0x5410, R4 ;  /* 0x000054100a0a7816 */ /* 0x000fe20000000004 */
[----:B------:R-:W-:Y:S01]  /*ab70*/  FADD.FTZ R20, R39, R20 ;  /* 0x0000001427147221 */ /* 0x000fe20000010000 */
[----:B------:R-:W-:Y:S01]  /*ab80*/  PRMT R8, RZ, 0x7610, R8 ;  /* 0x00007610ff087816 */ /* 0x000fe20000000008 */
[----:B------:R-:W-:Y:S01]  /*ab90*/  CS2R R4, SRZ ;  /* 0x0000000000047805 */ /* 0x000fe2000001ff00 */
        /* <DEDUP_REMOVED lines=8> */
[----:B------:R-:W-:Y:S01]  /*ac20*/  FSETP.GTU.FTZ.AND P4, PT, |R8|, +INF , PT ;  /* 0x7f8000000800780b */ /* 0x000fe20003f9c200 */
[----:B------:R-:W-:Y:S01]  /*ac30*/  IMAD.MOV.U32 R5, RZ, RZ, RZ ;  /* 0x000000ffff057224 */ /* 0x000fe200078e00ff */
[----:B------:R-:W-:Y:S01]  /*ac40*/  FSETP.GTU.FTZ.AND P1, PT, |R11|, +INF , PT ;  /* 0x7f8000000b00780b */ /* 0x000fe20003f3c200 */
[----:B------:R-:W-:Y:S01]  /*ac50*/  FADD.FTZ R25, R42, R25 ;  /* 0x000000192a197221 */ /* 0x000fe20000010000 */
[----:B------:R-:W-:Y:S01]  /*ac60*/  FSETP.GTU.FTZ.AND P3, PT, |R9|, +INF , PT ;  /* 0x7f8000000900780b */ /* 0x000fe20003f7c200 */
[----:B------:R-:W-:Y:S01]  /*ac70*/  CS2R R42, SRZ ;  /* 0x00000000002a7805 */ /* 0x000fe2000001ff00 */
[----:B------:R-:W-:-:S02]  /*ac80*/  FSETP.GTU.FTZ.AND P2, PT, |R10|, +INF , PT ;  /* 0x7f8000000a00780b */ /* 0x000fc40003f5c200 */
[--C-:B-----5:R-:W-:Y:S02]  /*ac90*/  PRMT R39, R39, 0x5410, R7.reuse ;  /* 0x0000541027277816 */ /* 0x120fe40000000007 */
[----:B------:R-:W-:Y:S02]  /*aca0*/  PRMT R41, R41, 0x7610, R7 ;  /* 0x0000761029297816 */ /* 0x000fe40000000007 */
[----:B------:R-:W-:Y:S01]  /*acb0*/  PRMT R7, R7, 0x7610, R6 ;  /* 0x0000761007077816 */ /* 0x000fe20000000006 */
[----:B------:R-:W-:Y:S01]  /*acc0*/  @!P4 IMAD.MOV.U32 R42, RZ, RZ, R8 ;  /* 0x000000ffff2ac224 */ /* 0x000fe200078e0008 */
[----:B------:R-:W-:Y:S02]  /*acd0*/  PRMT R44, RZ, 0x5410, R6 ;  /* 0x00005410ff2c7816 */ /* 0x000fe40000000006 */
[----:B------:R-:W-:Y:S01]  /*ace0*/  PRMT R41, RZ, 0x7610, R41 ;  /* 0x00007610ff297816 */ /* 0x000fe20000000029 */
[----:B------:R-:W-:Y:S01]  /*acf0*/  FADD.FTZ R31, R42, R31 ;  /* 0x0000001f2a1f7221 */ /* 0x000fe20000010000 */
[----:B------:R-:W-:-:S02]  /*ad00*/  PRMT R39, RZ, 0x7610, R39 ;  /* 0x00007610ff277816 */ /* 0x000fc40000000027 */
[----:B------:R-:W-:Y:S02]  /*ad10*/  PRMT R7, RZ, 0x7610, R7 ;  /* 0x00007610ff077816 */ /* 0x000fe40000000007 */
[----:B------:R-:W-:Y:S02]  /*ad20*/  @!P1 MOV R5, R11 ;  /* 0x0000000b00059202 */ /* 0x000fe40000000f00 */
[----:B------:R-:W-:Y:S02]  /*ad30*/  @!P3 MOV R4, R9 ;  /* 0x000000090004b202 */ /* 0x000fe40000000f00 */
[----:B------:R-:W-:Y:S01]  /*ad40*/  @!P2 MOV R43, R10 ;  /* 0x0000000a002ba202 */ /* 0x000fe20000000f00 */
[----:B------:R-:W-:Y:S01]  /*ad50*/  FADD.FTZ R30, R5, R30 ;  /* 0x0000001e051e7221 */ /* 0x000fe20000010000 */
[----:B------:R-:W-:Y:S01]  /*ad60*/  FSETP.GTU.FTZ.AND P4, PT, |R41|, +INF , PT ;  /* 0x7f8000002900780b */ /* 0x000fe20003f9c200 */
[----:B------:R-:W-:Y:S01]  /*ad70*/  FADD.FTZ R29, R4, R29 ;  /* 0x0000001d041d7221 */ /* 0x000fe20000010000 */
[----:B------:R-:W-:Y:S01]  /*ad80*/  FSETP.GTU.FTZ.AND P1, PT, |R44|, +INF , PT ;  /* 0x7f8000002c00780b */ /* 0x000fe20003f3c200 */
[----:B------:R-:W-:Y:S01]  /*ad90*/  HFMA2.MMA R4, -RZ, RZ, 0, 0 ;  /* 0x00000000ff047435 */ /* 0x000fe200000001ff */
[----:B------:R-:W-:Y:S01]  /*ada0*/  FSETP.GTU.FTZ.AND P3, PT, |R39|, +INF , PT ;  /* 0x7f8000002700780b */ /* 0x000fe20003f7c200 */
[----:B------:R-:W-:Y:S01]  /*adb0*/  FADD.FTZ R28, R43, R28 ;  /* 0x0000001c2b1c7221 */ /* 0x000fe20000010000 */
[----:B------:R-:W-:Y:S01]  /*adc0*/  FSETP.GTU.FTZ.AND P2, PT, |R7|, +INF , PT ;  /* 0x7f8000000700780b */ /* 0x000fe20003f5c200 */
[----:B------:R-:W-:Y:S01]  /*add0*/  CS2R R42, SRZ ;  /* 0x00000000002a7805 */ /* 0x000fe2000001ff00 */
[----:B------:R-:W-:-:S05]  /*ade0*/  PRMT R6, R6, 0x5410, R6 ;  /* 0x0000541006067816 */ /* 0x000fca0000000006 */
        /* <DEDUP_REMOVED lines=9> */
.L_x_3774:
[----:B------:R-:W-:Y:S05]  /*ae80*/  BSYNC B0 ;  /* 0x0000000000007941 */ /* 0x000fea0003800000 */
.L_x_3773:
        /* <DEDUP_REMOVED lines=39> */
.L_x_3777:
[----:B------:R-:W-:Y:S05]  /*b100*/  BSYNC B0 ;  /* 0x0000000000007941 */ /* 0x000fea0003800000 */
.L_x_3776:
[----:B------:R-:W-:Y:S01]  /*b110*/  BSSY B0, `(.L_x_3778) ;  /* 0x0000055000007945 */ /* 0x000fe20003800000 */
[----:B------:R-:W-:Y:S05]  /*b120*/  @P1 BRA `(.L_x_3779) ;  /* 0x0000053000001947 */ /* 0x000fea0003800000 */
[----:B------:R-:W-:Y:S01]  /*b130*/  PRMT R6, RZ, 0x7610, R6 ;  /* 0x00007610ff067816 */ /* 0x000fe20000000006 */
[----:B------:R-:W-:Y:S01]  /*b140*/  CS2R R4, SRZ ;  /* 0x0000000000047805 */ /* 0x000fe2000001ff00 */
[----:B------:R-:W-:Y:S01]  /*b150*/  PRMT R39, RZ, 0x7610, R39 ;  /* 0x00007610ff277816 */ /* 0x000fe20000000027 */
[----:B------:R-:W-:Y:S01]  /*b160*/  IMAD.MOV.U32 R17, RZ, RZ, RZ ;  /* 0x000000ffff117224 */ /* 0x000fe200078e00ff */
[----:B------:R-:W-:Y:S02]  /*b170*/  FSETP.GTU.FTZ.AND P0, PT, |R6|, +INF , PT ;  /* 0x7f8000000600780b */ /* 0x000fe40003f1c200 */
[----:B------:R-:W-:Y:S02]  /*b180*/  PRMT R7, RZ, 0x7610, R7 ;  /* 0x00007610ff077816 */ /* 0x000fe40000000007 */
[----:B------:R-:W-:-:S02]  /*b190*/  PRMT R41, RZ, 0x7610, R41 ;  /* 0x00007610ff297816 */ /* 0x000fc40000000029 */
[----:B------:R-:W-:Y:S02]  /*b1a0*/  IADD3 R16, R27, c[0x0][0x174], RZ ;  /* 0x00005d001b107a10 */ /* 0x000fe40007ffe0ff */
[----:B------:R-:W-:Y:S02]  /*b1b0*/  FSETP.GTU.FTZ.AND P2, PT, |R39|, +INF , PT ;  /* 0x7f8000002700780b */ /* 0x000fe40003f5c200 */
[----:B------:R-:W-:Y:S02]  /*b1c0*/  FSETP.GTU.FTZ.AND P1, PT, |R7|, +INF , PT ;  /* 0x7f8000000700780b */ /* 0x000fe40003f3c200 */
[----:B------:R-:W-:Y:S02]  /*b1d0*/  FSETP.GTU.FTZ.AND P3, PT, |R41|, +INF , PT ;  /* 0x7f8000002900780b */ /* 0x000fe40003f7c200 */
[----:B------:R-:W-:Y:S01]  /*b1e0*/  @!P0 MOV R5, R6 ;  /* 0x0000000600058202 */ /* 0x000fe20000000f00 */
[----:B------:R-:W-:Y:S01]  /*b1f0*/  HFMA2.MMA R6, -RZ, RZ, 0, 0 ;  /* 0x00000000ff067435 */ /* 0x000fe200000001ff */
        /* <DEDUP_REMOVED lines=31> */
[----:B------:R-:W-:Y:S01]  /*b3f0*/  HFMA2.MMA R7, -RZ, RZ, 0, 0 ;  /* 0x00000000ff077435 */ /* 0x000fe200000001ff */
[----:B------:R-:W-:Y:S01]  /*b400*/  PRMT R37, RZ, 0x7610, R37 ;  /* 0x00007610ff257816 */ /* 0x000fe20000000025 */
[----:B------:R-:W-:Y:S01]  /*b410*/  IMAD.MOV.U32 R17, RZ, RZ, RZ ;  /* 0x000000ffff117224 */ /* 0x000fe200078e00ff */
        /* <DEDUP_REMOVED lines=21> */
[----:B------:R-:W-:Y:S01]  /*b570*/  CS2R R6, SRZ ;  /* 0x0000000000067805 */ /* 0x000fe2000001ff00 */
[----:B------:R-:W-:Y:S02]  /*b580*/  PRMT R9, RZ, 0x7610, R9 ;  /* 0x00007610ff097816 */ /* 0x000fe40000000009 */
[----:B------:R-:W-:Y:S02]  /*b590*/  PRMT R8, RZ, 0x7610, R8 ;  /* 0x00007610ff087816 */ /* 0x000fe40000000008 */
        /* <DEDUP_REMOVED lines=12> */
.L_x_3779:
[----:B------:R-:W-:Y:S05]  /*b660*/  BSYNC B0 ;  /* 0x0000000000007941 */ /* 0x000fea0003800000 */
.L_x_3778:
        /* <DEDUP_REMOVED lines=12> */
.L_x_3734:
[----:B------:R-:W-:Y:S05]  /*b730*/  BSYNC B6 ;  /* 0x0000000000067941 */ /* 0x000fea0003800000 */
.L_x_3733:
        /* <DEDUP_REMOVED lines=8> */
[----:B0-----:R-:W-:-:S05]  /*b7c0*/  MOV R3, UR4 ;  /* 0x0000000400037c02 */ /* 0x001fca0008000f00 */
.L_x_3781:
[----:B------:R-:W-:Y:S01]  /*b7d0*/  IMAD.IADD R4, R2, 0x1, R3 ;  /* 0x0000000102047824 */ /* 0x000fe200078e0203 */
[----:B------:R-:W-:Y:S01]  /*b7e0*/  WARPSYNC 0xffffffff ;  /* 0xffffffff00007948 */ /* 0x000fe20003800000 */
[----:B------:R-:W-:Y:S03]  /*b7f0*/  BAR.SYNC.DEFER_BLOCKING 0x0 ;  /* 0x0000000000007b1d */ /* 0x000fe60000010000 */
        /* <DEDUP_REMOVED lines=12> */
.L_x_3780:
        /* <DEDUP_REMOVED lines=8> */
[----:B------:R0:W-:Y:S01]  /*b940*/  STS.128 [R8.X16+0x10], R28 ;  /* 0x0000101c08007388 */ /* 0x0001e2000000cc00 */
[----:B------:R-:W-:Y:S01]  /*b950*/  SHF.R.S32.HI R3, RZ, 0x1, R0 ;  /* 0x00000001ff037819 */ /* 0x000fe20000011400 */
[----:B------:R-:W-:-:S03]  /*b960*/  HFMA2.MMA R0, -RZ, RZ, 0, 1.9073486328125e-06 ;  /* 0x00000020ff007435 */ /* 0x000fc600000001ff */
[----:B------:R-:W-:-:S13]  /*b970*/  ISETP.GE.AND P0, PT, R3, 0x20, PT ;  /* 0x000000200300780c */ /* 0x000fda0003f06270 */
[----:B------:R-:W-:Y:S05]  /*b980*/  @!P0 BRA `(.L_x_3783) ;  /* 0x0000011000008947 */ /* 0x000fea0003800000 */
[----:B0-----:R-:W-:Y:S02]  /*b990*/  LEA R10, R8, 0x10, 0x4 ;  /* 0x00000010080a7811 */ /* 0x001fe400078e20ff */
.L_x_3784:
[----:B------:R-:W-:Y:S01]  /*b9a0*/  IMAD.IADD R0, R23, 0x1, R3 ;  /* 0x0000000117007824 */ /* 0x000fe200078e0203 */
[----:B------:R-:W-:Y:S01]  /*b9b0*/  WARPSYNC 0xffffffff ;  /* 0xffffffff00007948 */ /* 0x000fe20003800000 */
[----:B------:R-:W-:Y:S03]  /*b9c0*/  BAR.SYNC.DEFER_BLOCKING 0x0 ;  /* 0x0000000000007b1d */ /* 0x000fe60000010000 */
[----:B------:R-:W-:-:S04]  /*b9d0*/  ISETP.GE.U32.AND P0, PT, R0, c[0x0][0x0], PT ;  /* 0x0000000000007a0c */ /* 0x000fc80003f06070 */
[----:B------:R-:W-:-:S13]  /*b9e0*/  ISETP.GE.U32.OR P0, PT, R23, R3, P0 ;  /* 0x000000031700720c */ /* 0x000fda0000706470 */
[----:B------:R-:W-:Y:S02]  /*b9f0*/  @!P0 LEA R0, R3, R10, 0x4 ;  /* 0x0000000a03008211 */ /* 0x000fe400078e20ff */
[----:B------:R-:W-:-:S03]  /*ba00*/  SHF.R.S32.HI R3, RZ, 0x1, R3 ;  /* 0x00000001ff037819 */ /* 0x000fc60000011403 */
        /* <DEDUP_REMOVED lines=8> */
[----:B------:R-:W-:-:S05]  /*ba90*/  IMAD.MOV.U32 R0, RZ, RZ, 0x20 ;  /* 0x00000020ff007424 */ /* 0x000fca00078e00ff */
.L_x_3783:
[----:B0-----:R-:W-:Y:S01]  /*baa0*/  ISETP.GE.AND P0, PT, R0, 0x2, PT ;  /* 0x000000020000780c */ /* 0x001fe20003f06270 */
[----:B------:R-:W-:Y:S01]  /*bab0*/  WARPSYNC 0xffffffff ;  /* 0xffffffff00007948 */ /* 0x000fe20003800000 */
[----:B------:R-:W-:Y:S11]  /*bac0*/  BAR.SYNC.DEFER_BLOCKING 0x0 ;  /* 0x0000000000007b1d */ /* 0x000ff60000010000 */
[----:B------:R-:W-:Y:S05]  /*bad0*/  @!P0 BRA `(.L_x_3782) ;  /* 0x000000c000008947 */ /* 0x000fea0003800000 */
[----:B------:R-:W-:-:S05]  /*bae0*/  MOV R3, 0x1 ;  /* 0x0000000100037802 */ /* 0x000fca0000000f00 */
.L_x_3785:
[----:B------:R-:W0:Y:S04]  /*baf0*/  SHFL.DOWN PT, R5, R28, R3, 0x1f ;  /* 0x08001f031c057589 */ /* 0x000e2800000e0000 */
[----:B------:R-:W1:Y:S04]  /*bb00*/  SHFL.DOWN PT, R4, R29, R3, 0x1f ;  /* 0x08001f031d047589 */ /* 0x000e6800000e0000 */
[----:B------:R-:W2:Y:S04]  /*bb10*/  SHFL.DOWN PT, R7, R30, R3, 0x1f ;  /* 0x08001f031e077589 */ /* 0x000ea800000e0000 */
[----:B------:R3:W4:Y:S02]  /*bb20*/  SHFL.DOWN PT, R6, R31, R3, 0x1f ;  /* 0x08001f031f067589 */ /* 0x00072400000e0000 */
[----:B---3--:R-:W-:-:S02]  /*bb30*/  IMAD.SHL.U32 R3, R3, 0x2, RZ ;  /* 0x0000000203037824 */ /* 0x008fc400078e00ff */
[----:B0-----:R-:W-:-:S03]  /*bb40*/  FADD.FTZ R28, R5, R28 ;  /* 0x0000001c051c7221 */ /* 0x001fc60000010000 */
[----:B------:R-:W-:Y:S01]  /*bb50*/  ISETP.GE.AND P0, PT, R3, R0, PT ;  /* 0x000000000300720c */ /* 0x000fe20003f06270 */
[----:B-1----:R-:W-:Y:S02]  /*bb60*/  FADD.FTZ R29, R4, R29 ;  /* 0x0000001d041d7221 */ /* 0x002fe40000010000 */
[----:B--2---:R-:W-:Y:S02]  /*bb70*/  FADD.FTZ R30, R7, R30 ;  /* 0x0000001e071e7221 */ /* 0x004fe40000010000 */
[----:B----4-:R-:W-:-:S08]  /*bb80*/  FADD.FTZ R31, R6, R31 ;  /* 0x0000001f061f7221 */ /* 0x010fd00000010000 */
[----:B------:R-:W-:Y:S05]  /*bb90*/  @!P0 BRA `(.L_x_3785) ;  /* 0xffffff5000008947 */ /* 0x000fea000383ffff */
.L_x_3782:
[----:B------:R-:W-:Y:S01]  /*bba0*/  ISETP.NE.AND P0, PT, RZ, c[0x0][0x33c], PT ;  /* 0x0000cf00ff007a0c */ /* 0x000fe20003f05270 */
[----:B------:R-:W-:Y:S01]  /*bbb0*/  HFMA2.MMA R22, -RZ, RZ, 0, 0 ;  /* 0x00000000ff167435 */ /* 0x000fe200000001ff */
[----:B------:R-:W-:-:S11]  /*bbc0*/  IMAD.MOV.U32 R24, RZ, RZ, RZ ;  /* 0x000000ffff187224 */ /* 0x000fd600078e00ff */
[----:B------:R-:W-:Y:S05]  /*bbd0*/  @!P0 BRA `(.L_x_3786) ;  /* 0x00000c8000008947 */ /* 0x000fea0003800000 */
[----:B------:R-:W-:Y:S01]  /*bbe0*/  MOV R4, RZ ;  /* 0x000000ff00047202 */ /* 0x000fe20000000f00 */
[----:B------:R-:W-:Y:S01]  /*bbf0*/  IMAD.MOV.U32 R5, RZ, RZ, R19 ;  /* 0x000000ffff057224 */ /* 0x000fe200078e0013 */
        /* <DEDUP_REMOVED lines=198> */
.L_x_3786:
        /* <DEDUP_REMOVED lines=202> */
.L_x_3787:
        /* <DEDUP_REMOVED lines=203> */
.L_x_3788:
        /* <DEDUP_REMOVED lines=202> */
.L_x_3789:
        /* <DEDUP_REMOVED lines=12> */
.L_x_3795:
[-C--:B------:R-:W-:Y:S01]  /*ef10*/  LOP3.LUT R0, R21, R5.reuse, RZ, 0xfc, !PT ;  /* 0x0000000515007212 */ /* 0x080fe200078efcff */
[----:B------:R-:W-:Y:S01]  /*ef20*/  BSSY B1, `(.L_x_3792) ;  /* 0x000001e000017945 */ /* 0x000fe20003800000 */
[----:B------:R-:W-:Y:S02]  /*ef30*/  MOV R3, R5 ;  /* 0x0000000500037202 */ /* 0x000fe40000000f00 */
[----:B------:R-:W-:Y:S01]  /*ef40*/  ISETP.NE.U32.AND P0, PT, R0, RZ, PT ;  /* 0x000000ff0000720c */ /* 0x000fe20003f05070 */
[----:B------:R-:W-:-:S12]  /*ef50*/  IMAD.MOV.U32 R0, RZ, RZ, R4 ;  /* 0x000000ffff007224 */ /* 0x000fd800078e0004 */
[----:B------:R-:W-:Y:S05]  /*ef60*/  @!P0 BRA `(.L_x_3793) ;  /* 0x0000006000008947 */ /* 0x000fea0003800000 */
[----:B------:R-:W-:Y:S01]  /*ef70*/  IMAD.MOV.U32 R15, RZ, RZ, R5 ;  /* 0x000000ffff0f7224 */ /* 0x000fe200078e0005 */
[----:B------:R-:W-:Y:S01]  /*ef80*/  MOV R5, R20 ;  /* 0x0000001400057202 */ /* 0x000fe20000000f00 */
[----:B------:R-:W-:Y:S01]  /*ef90*/  IMAD.MOV.U32 R20, RZ, RZ, R21 ;  /* 0x000000ffff147224 */ /* 0x000fe200078e0015 */
[----:B------:R-:W-:Y:S02]  /*efa0*/  MOV R14, 0xefc0 ;  /* 0x0000efc0000e7802 */ /* 0x000fe40000000f00 */
[----:B------:R-:W-:Y:S05]  /*efb0*/  CALL.REL.NOINC `($__internal_5_$__cuda_sm20_rem_u64) ;  /* 0x00006b8000007944 */ /* 0x000fea0003c00000 */
[----:B------:R-:W-:Y:S05]  /*efc0*/  BRA `(.L_x_3794) ;  /* 0x0000013000007947 */ /* 0x000fea0003800000 */
.L_x_3793:
[----:B------:R-:W0:Y:S01]  /*efd0*/  I2F.U32.RP R5, R4 ;  /* 0x0000000400057306 */ /* 0x000e220000209000 */
[----:B------:R-:W-:-:S07]  /*efe0*/  ISETP.NE.U32.AND P1, PT, R4, RZ, PT ;  /* 0x000000ff0400720c */ /* 0x000fce0003f25070 */
[----:B0-----:R-:W0:Y:S02]  /*eff0*/  MUFU.RCP R5, R5 ;  /* 0x0000000500057308 */ /* 0x001e240000001000 */
[----:B0-----:R-:W-:Y:S01]  /*f000*/  IADD3 R14, R5, 0xffffffe, RZ ;  /* 0x0ffffffe050e7810 */ /* 0x001fe20007ffe0ff */
[----:B------:R-:W-:-:S05]  /*f010*/  HFMA2.MMA R5, -RZ, RZ, 0, 0 ;  /* 0x00000000ff057435 */ /* 0x000fca00000001ff */
[----:B------:R0:W1:Y:S02]  /*f020*/  F2I.FTZ.U32.TRUNC.NTZ R15, R14 ;  /* 0x0000000e000f7305 */ /* 0x000064000021f000 */
[----:B0-----:R-:W-:Y:S01]  /*f030*/  IMAD.MOV.U32 R14, RZ, RZ, RZ ;  /* 0x000000ffff0e7224 */ /* 0x001fe200078e00ff */
[----:B-1----:R-:W-:-:S05]  /*f040*/  IADD3 R21, RZ, -R15, RZ ;  /* 0x8000000fff157210 */ /* 0x002fca0007ffe0ff */
[----:B------:R-:W-:-:S04]  /*f050*/  IMAD R21, R21, R4, RZ ;  /* 0x0000000415157224 */ /* 0x000fc800078e02ff */
        /* <DEDUP_REMOVED lines=8> */
[----:B------:R-:W-:-:S05]  /*f0e0*/  @!P1 LOP3.LUT R15, RZ, R4, RZ, 0x33, !PT ;  /* 0x00000004ff0f9212 */ /* 0x000fca00078e33ff */
[----:B------:R-:W-:Y:S02]  /*f0f0*/  IMAD.MOV.U32 R4, RZ, RZ, R15 ;  /* 0x000000ffff047224 */ /* 0x000fe400078e000f */
.L_x_3794:
[----:B------:R-:W-:Y:S05]  /*f100*/  BSYNC B1 ;  /* 0x0000000000017941 */ /* 0x000fea0003800000 */
.L_x_3792:
[----:B------:R-:W-:Y:S01]  /*f110*/  ISETP.NE.U32.AND P0, PT, R4, RZ, PT ;  /* 0x000000ff0400720c */ /* 0x000fe20003f05070 */
[----:B------:R-:W-:Y:S01]  /*f120*/  IMAD.MOV.U32 R20, RZ, RZ, R0 ;  /* 0x000000ffff147224 */ /* 0x000fe200078e0000 */
[----:B------:R-:W-:Y:S02]  /*f130*/  MOV R21, R3 ;  /* 0x0000000300157202 */ /* 0x000fe40000000f00 */
[----:B------:R-:W-:-:S13]  /*f140*/  ISETP.NE.AND.EX P0, PT, R5, RZ, PT, P0 ;  /* 0x000000ff0500720c */ /* 0x000fda0003f05300 */
[----:B------:R-:W-:Y:S05]  /*f150*/  @P0 BRA `(.L_x_3795) ;  /* 0xfffffdb000000947 */ /* 0x000fea000383ffff */
[----:B------:R-:W-:Y:S05]  /*f160*/  BSYNC B0 ;  /* 0x0000000000007941 */ /* 0x000fea0003800000 */
.L_x_3791:
[----:B------:R-:W-:Y:S01]  /*f170*/  ISETP.NE.U32.AND P2, PT, R3, RZ, PT ;  /* 0x000000ff0300720c */ /* 0x000fe20003f45070 */
[----:B------:R-:W-:-:S12]  /*f180*/  BSSY B0, `(.L_x_3796) ;  /* 0x000001c000007945 */ /* 0x000fd80003800000 */
[----:B------:R-:W-:Y:S05]  /*f190*/  @!P2 BRA `(.L_x_3797) ;  /* 0x000000700000a947 */ /* 0x000fea0003800000 */
[----:B------:R-:W-:Y:S01]  /*f1a0*/  HFMA2.MMA R15, -RZ, RZ, 0, 0 ;  /* 0x00000000ff0f7435 */ /* 0x000fe200000001ff */
[----:B------:R-:W-:Y:S01]  /*f1b0*/  IMAD.MOV.U32 R14, RZ, RZ, 0x4 ;  /* 0x00000004ff0e7424 */ /* 0x000fe200078e00ff */
[----:B------:R-:W-:-:S04]  /*f1c0*/  MOV R20, 0xf1e0 ;  /* 0x0000f1e000147802 */ /* 0x000fc80000000f00 */
[----:B------:R-:W-:Y:S05]  /*f1d0*/  CALL.REL.NOINC `($__internal_4_$__cuda_sm20_div_u64) ;  /* 0x0000651000007944 */ /* 0x000fea0003c00000 */
[----:B------:R-:W-:Y:S01]  /*f1e0*/  IMAD.MOV.U32 R4, RZ, RZ, R14 ;  /* 0x000000ffff047224 */ /* 0x000fe200078e000e */
[----:B------:R-:W-:Y:S01]  /*f1f0*/  MOV R5, R15 ;  /* 0x0000000f00057202 */ /* 0x000fe20000000f00 */
[----:B------:R-:W-:Y:S05]  /*f200*/  BRA `(.L_x_3798) ;  /* 0x0000013000007947 */ /* 0x000fea0003800000 */
.L_x_3797:
        /* <DEDUP_REMOVED lines=15> */
[----:B------:R-:W-:Y:S01]  /*f300*/  ISETP.GE.U32.AND P1, PT, R5, R0, PT ;  /* 0x000000000500720c */ /* 0x000fe20003f26070 */
[----:B------:R-:W-:-:S12]  /*f310*/  IMAD.MOV.U32 R5, RZ, RZ, RZ ;  /* 0x000000ffff057224 */ /* 0x000fd800078e00ff */
[----:B------:R-:W-:Y:S02]  /*f320*/  @P1 IADD3 R4, R4, 0x1, RZ ;  /* 0x0000000104041810 */ /* 0x000fe40007ffe0ff */
[----:B------:R-:W-:Y:S02]  /*f330*/  @!P3 LOP3.LUT R4, RZ, R0, RZ, 0x33, !PT ;  /* 0x00000000ff04b212 */ /* 0x000fe400078e33ff */
.L_x_3798:
[----:B------:R-:W-:Y:S05]  /*f340*/  BSYNC B0 ;  /* 0x0000000000007941 */ /* 0x000fea0003800000 */
.L_x_3796:
[----:B------:R-:W-:Y:S01]  /*f350*/  BSSY B0, `(.L_x_3799) ;  /* 0x000001c000007945 */ /* 0x000fe20003800000 */
[----:B------:R-:W-:Y:S05]  /*f360*/  @!P2 BRA `(.L_x_3800) ;  /* 0x000000700000a947 */ /* 0x000fea0003800000 */
[----:B------:R-:W-:Y:S01]  /*f370*/  MOV R14, 0x2 ;  /* 0x00000002000e7802 */ /* 0x000fe20000000f00 */
[----:B------:R-:W-:Y:S01]  /*f380*/  IMAD.MOV.U32 R15, RZ, RZ, RZ ;  /* 0x000000ffff0f7224 */ /* 0x000fe200078e00ff */
[----:B------:R-:W-:Y:S02]  /*f390*/  MOV R20, 0xf3b0 ;  /* 0x0000f3b000147802 */ /* 0x000fe40000000f00 */
[----:B------:R-:W-:Y:S05]  /*f3a0*/  CALL.REL.NOINC `($__internal_4_$__cuda_sm20_div_u64) ;  /* 0x0000634000007944 */ /* 0x000fea0003c00000 */
[----:B------:R-:W-:Y:S01]  /*f3b0*/  MOV R20, R14 ;  /* 0x0000000e00147202 */ /* 0x000fe20000000f00 */
[----:B------:R-:W-:Y:S01]  /*f3c0*/  IMAD.MOV.U32 R21, RZ, RZ, R15 ;  /* 0x000000ffff157224 */ /* 0x000fe200078e000f */
[----:B------:R-:W-:Y:S05]  /*f3d0*/  BRA `(.L_x_3801) ;  /* 0x0000013000007947 */ /* 0x000fea0003800000 */
.L_x_3800:
        /* <DEDUP_REMOVED lines=16> */
[----:B------:R-:W-:-:S13]  /*f4e0*/  ISETP.GE.U32.AND P1, PT, R3, R0, PT ;  /* 0x000000000300720c */ /* 0x000fda0003f26070 */
[----:B------:R-:W-:Y:S02]  /*f4f0*/  @P1 IADD3 R20, R20, 0x1, RZ ;  /* 0x0000000114141810 */ /* 0x000fe40007ffe0ff */
[----:B------:R-:W-:Y:S02]  /*f500*/  @!P2 LOP3.LUT R20, RZ, R0, RZ, 0x33, !PT ;  /* 0x00000000ff14a212 */ /* 0x000fe400078e33ff */
.L_x_3801:
[----:B------:R-:W-:Y:S05]  /*f510*/  BSYNC B0 ;  /* 0x0000000000007941 */ /* 0x000fea0003800000 */
.L_x_3799:
[-C--:B------:R-:W-:Y:S01]  /*f520*/  IMAD R3, R5, R24.reuse, RZ ;  /* 0x0000001805037224 */ /* 0x080fe200078e02ff */
[----:B------:R-:W-:Y:S01]  /*f530*/  BSSY B0, `(.L_x_3802) ;  /* 0x0000020000007945 */ /* 0x000fe20003800000 */
[----:B------:R-:W-:-:S04]  /*f540*/  IMAD.WIDE.U32 R14, R4, R24, RZ ;  /* 0x00000018040e7225 */ /* 0x000fc800078e00ff */
[----:B------:R-:W-:-:S05]  /*f550*/  IMAD.IADD R4, R15, 0x1, R3 ;  /* 0x000000010f047824 */ /* 0x000fca00078e0203 */
[----:B------:R-:W-:-:S13]  /*f560*/  LOP3.LUT P0, RZ, R4, 0x7, RZ, 0xc0, !PT ;  /* 0x0000000704ff7812 */ /* 0x000fda000780c0ff */
[----:B------:R-:W-:Y:S05]  /*f570*/  @!P0 BRA `(.L_x_3803) ;  /* 0x0000008000008947 */ /* 0x000fea0003800000 */
[----:B------:R-:W-:Y:S01]  /*f580*/  MOV R0, R20 ;  /* 0x0000001400007202 */ /* 0x000fe20000000f00 */
[----:B------:R-:W-:Y:S01]  /*f590*/  IMAD.MOV.U32 R3, RZ, RZ, R21 ;  /* 0x000000ffff037224 */ /* 0x000fe200078e0015 */
[----:B------:R-:W-:Y:S02]  /*f5a0*/  MOV R15, R4 ;  /* 0x00000004000f7202 */ /* 0x000fe40000000f00 */
[----:B------:R-:W-:Y:S02]  /*f5b0*/  MOV R20, 0xf5d0 ;  /* 0x0000f5d000147802 */ /* 0x000fe40000000f00 */
[----:B------:R-:W-:Y:S05]  /*f5c0*/  CALL.REL.NOINC `($__internal_4_$__cuda_sm20_div_u64) ;  /* 0x0000612000007944 */ /* 0x000fea0003c00000 */
[----:B------:R-:W-:Y:S01]  /*f5d0*/  IMAD.MOV.U32 R4, RZ, RZ, R14 ;  /* 0x000000ffff047224 */ /* 0x000fe200078e000e */
[----:B------:R-:W-:Y:S01]  /*f5e0*/  MOV R5, R15 ;  /* 0x0000000f00057202 */ /* 0x000fe20000000f00 */
[----:B------:R-:W-:Y:S05]  /*f5f0*/  BRA `(.L_x_3804) ;  /* 0x0000013000007947 */ /* 0x000fea0003800000 */
.L_x_3803:
[----:B------:R-:W0:Y:S01]  /*f600*/  I2F.U32.RP R0, R20 ;  /* 0x0000001400007306 */ /* 0x000e220000209000 */
[----:B------:R-:W-:-:S07]  /*f610*/  ISETP.NE.U32.AND P2, PT, R20, RZ, PT ;  /* 0x000000ff1400720c */ /* 0x000fce0003f45070 */
[----:B0-----:R-:W0:Y:S02]  /*f620*/  MUFU.RCP R0, R0 ;  /* 0x0000000000007308 */ /* 0x001e240000001000 */
[----:B0-----:R-:W-:-:S06]  /*f630*/  IADD3 R4, R0, 0xffffffe, RZ ;  /* 0x0ffffffe00047810 */ /* 0x001fcc0007ffe0ff */
[----:B------:R0:W1:Y:S02]  /*f640*/  F2I.FTZ.U32.TRUNC.NTZ R5, R4 ;  /* 0x0000000400057305 */ /* 0x000064000021f000 */
[----:B0-----:R-:W-:Y:S01]  /*f650*/  HFMA2.MMA R4, -RZ, RZ, 0, 0 ;  /* 0x00000000ff047435 */ /* 0x001fe200000001ff */
[----:B-1----:R-:W-:-:S04]  /*f660*/  IMAD.MOV R3, RZ, RZ, -R5 ;  /* 0x000000ffff037224 */ /* 0x002fc800078e0a05 */
[----:B------:R-:W-:-:S05]  /*f670*/  IMAD R3, R3, R20, RZ ;  /* 0x0000001403037224 */ /* 0x000fca00078e02ff */
[----:B------:R-:W-:-:S06]  /*f680*/  IMAD.HI.U32 R5, R5, R3, R4 ;  /* 0x0000000305057227 */ /* 0x000fcc00078e0004 */
[----:B------:R-:W-:-:S04]  /*f690*/  IMAD.HI.U32 R4, R5, R14, RZ ;  /* 0x0000000e05047227 */ /* 0x000fc800078e00ff */
[----:B------:R-:W-:Y:S02]  /*f6a0*/  IMAD.MOV R15, RZ, RZ, -R4 ;  /* 0x000000ffff0f7224 */ /* 0x000fe400078e0a04 */
[----:B------:R-:W-:Y:S02]  /*f6b0*/  IMAD.MOV.U32 R5, RZ, RZ, RZ ;  /* 0x000000ffff057224 */ /* 0x000fe400078e00ff */
[----:B------:R-:W-:-:S05]  /*f6c0*/  IMAD R15, R20, R15, R14 ;  /* 0x0000000f140f7224 */ /* 0x000fca00078e020e */
[----:B------:R-:W-:-:S13]  /*f6d0*/  ISETP.GE.U32.AND P0, PT, R15, R20, PT ;  /* 0x000000140f00720c */ /* 0x000fda0003f06070 */
[-C--:B------:R-:W-:Y:S02]  /*f6e0*/  @P0 IADD3 R15, R15, -R20.reuse, RZ ;  /* 0x800000140f0f0210 */ /* 0x080fe40007ffe0ff */
[----:B------:R-:W-:Y:S02]  /*f6f0*/  @P0 IADD3 R4, R4, 0x1, RZ ;  /* 0x0000000104040810 */ /* 0x000fe40007ffe0ff */
[----:B------:R-:W-:-:S13]  /*f700*/  ISETP.GE.U32.AND P1, PT, R15, R20, PT ;  /* 0x000000140f00720c */ /* 0x000fda0003f26070 */
[----:B------:R-:W-:Y:S02]  /*f710*/  @P1 IADD3 R4, R4, 0x1, RZ ;  /* 0x0000000104041810 */ /* 0x000fe40007ffe0ff */
[----:B------:R-:W-:Y:S02]  /*f720*/  @!P2 LOP3.LUT R4, RZ, R20, RZ, 0x33, !PT ;  /* 0x00000014ff04a212 */ /* 0x000fe400078e33ff */
.L_x_3804:
[----:B------:R-:W-:Y:S05]  /*f730*/  BSYNC B0 ;  /* 0x0000000000007941 */ /* 0x000fea0003800000 */
.L_x_3802:
[----:B------:R-:W-:-:S04]  /*f740*/  IADD3 R4, P0, R4, c[0x0][0x550], RZ ;  /* 0x0001540004047a10 */ /* 0x000fc80007f1e0ff */
[----:B------:R-:W-:-:S04]  /*f750*/  IADD3.X R5, R5, c[0x0][0x554], RZ, P0, !PT ;  /* 0x0001550005057a10 */ /* 0x000fc800007fe4ff */
[----:B------:R-:W-:Y:S02]  /*f760*/  MOV R0, R5 ;  /* 0x0000000500007202 */ /* 0x000fe40000000f00 */
.L_x_3790:
[----:B------:R-:W-:-:S13]  /*f770*/  ISETP.NE.AND P0, PT, RZ, c[0x0][0x188], PT ;  /* 0x00006200ff007a0c */ /* 0x000fda0003f05270 */
[----:B------:R-:W-:Y:S05]  /*f780*/  @!P0 BRA `(.L_x_3805) ;  /* 0x00004f0000008947 */ /* 0x000fea0003800000 */
[----:B------:R-:W0:Y:S01]  /*f790*/  S2R R3, SR_CTAID.X ;  /* 0x0000000000037919 */ /* 0x000e220000002500 */
[----:B------:R-:W-:Y:S01]  /*f7a0*/  ISETP.NE.AND P0, PT, RZ, c[0x0][0x33c], PT ;  /* 0x0000cf00ff007a0c */ /* 0x000fe20003f05270 */
[----:B------:R-:W-:Y:S01]  /*f7b0*/  IMAD R7, R23, c[0x0][0x18c], RZ ;  /* 0x0000630017077a24 */ /* 0x000fe200078e02ff */
[----:B------:R-:W-:Y:S01]  /*f7c0*/  HFMA2.MMA R26, -RZ, RZ, 0, 0 ;  /* 0x00000000ff1a7435 */ /* 0x000fe200000001ff */
[----:B------:R-:W-:Y:S02]  /*f7d0*/  IMAD.MOV.U32 R25, RZ, RZ, RZ ;  /* 0x000000ffff197224 */ /* 0x000fe400078e00ff */
        /* <DEDUP_REMOVED lines=202> */
.L_x_3806:
        /* <DEDUP_REMOVED lines=202> */
.L_x_3807:
        /* <DEDUP_REMOVED lines=204> */
.L_x_3808:
        /* <DEDUP_REMOVED lines=202> */
.L_x_3809:
        /* <DEDUP_REMOVED lines=11> */
.L_x_3811:
[----:B------:R-:W-:Y:S05]  /*12b30*/  BSYNC B0 ;  /* 0x0000000000007941 */ /* 0x000fea0003800000 */
.L_x_3810:
        /* <DEDUP_REMOVED lines=11> */
[----:B------:R0:W-:Y:S04]  /*12bf0*/  STG.E [R8.64], R28 ;  /* 0x0000001c08007986 */ /* 0x0001e8000c101924 */
[----:B------:R0:W-:Y:S04]  /*12c00*/  STG.E [R8.64+0x4], R29 ;  /* 0x0000041d08007986 */ /* 0x0001e8000c101924 */
[----:B------:R0:W-:Y:S04]  /*12c10*/  STG.E [R8.64+0x8], R30 ;  /* 0x0000081e08007986 */ /* 0x0001e8000c101924 */
[----:B------:R0:W-:Y:S02]  /*12c20*/  STG.E [R8.64+0xc], R31 ;  /* 0x00000c1f08007986 */ /* 0x0001e4000c101924 */
.L_x_3813:
[----:B------:R-:W-:Y:S05]  /*12c30*/  BSYNC B0 ;  /* 0x0000000000007941 */ /* 0x000fea0003800000 */
.L_x_3812:
        /* <DEDUP_REMOVED lines=31> */
.L_x_3815:
[----:B------:R-:W-:Y:S05]  /*12e30*/  BSYNC B0 ;  /* 0x0000000000007941 */ /* 0x000fea0003800000 */
.L_x_3814:
[----:B------:R-:W-:Y:S01]  /*12e40*/  BAR.SYNC.DEFER_BLOCKING 0x0 ;  /* 0x0000000000007b1d */ /* 0x000fe20000010000 */
[----:B------:R-:W-:-:S05]  /*12e50*/  IADD3 R20, P2, R22, c[0x0][0x540], RZ ;  /* 0x0001500016147a10 */ /* 0x000fca0007f5e0ff */
[----:B------:R-:W-:Y:S01]  /*12e60*/  IMAD.X R21, RZ, RZ, c[0x0][0x544], P2 ;  /* 0x00015100ff157624 */ /* 0x000fe200010e06ff */
[----:B0-----:R-:W0:Y:S02]  /*12e70*/  LDS.U8 R8, [RZ] ;  /* 0x00000000ff087984 */ /* 0x001e240000000000 */
[----:B0-----:R-:W-:-:S13]  /*12e80*/  ISETP.NE.AND P0, PT, R8, RZ, PT ;  /* 0x000000ff0800720c */ /* 0x001fda0003f05270 */
        /* <DEDUP_REMOVED lines=17> */
[----:B------:R-:W-:-:S13]  /*12fa0*/  ISETP.GE.U32.AND P0, PT, R10, c[0x0][0x17c], PT ;  /* 0x00005f000a007a0c */ /* 0x000fda0003f06070 */
[----:B------:R-:W-:Y:S05]  /*12fb0*/  @P0 BRA `(.L_x_3819) ;  /* 0x0000012000000947 */ /* 0x000fea0003800000 */
[----:B------:R-:W-:Y:S01]  /*12fc0*/  MOV R17, c[0x0][0x164] ;  /* 0x0000590000117a02 */ /* 0x000fe20000000f00 */
[----:B------:R-:W-:Y:S01]  /*12fd0*/  IMAD.MOV.U32 R18, RZ, RZ, c[0x0][0x164] ;  /* 0x00005900ff127624 */ /* 0x000fe200078e00ff */
[----:B------:R-:W-:Y:S02]  /*12fe0*/  MOV R19, c[0x0][0x164] ;  /* 0x0000590000137a02 */ /* 0x000fe40000000f00 */
.L_x_3820:
[----:B------:R-:W-:Y:S02]  /*12ff0*/  IMAD.MOV.U32 R9, RZ, RZ, 0x10 ;  /* 0x00000010ff097424 */ /* 0x000fe400078e00ff */
[----:B------:R-:W-:-:S04]  /*13000*/  IMAD R8, R3, c[0x0][0x10], R10 ;  /* 0x0000040003087a24 */ /* 0x000fc800078e020a */
[----:B------:R-:W-:-:S05]  /*13010*/  IMAD.WIDE.U32 R8, R8, R9, c[0x0][0x558] ;  /* 0x0001560008087625 */ /* 0x000fca00078e0009 */
[----:B------:R-:W2:Y:S04]  /*13020*/  LDG.E R11, [R8.64] ;  /* 0x00000024080b7981 */ /* 0x000ea8000c1e1900 */
[----:B------:R-:W3:Y:S04]  /*13030*/  LDG.E R28, [R8.64+0x4] ;  /* 0x00000424081c7981 */ /* 0x000ee8000c1e1900 */
[----:B------:R-:W4:Y:S04]  /*13040*/  LDG.E R27, [R8.64+0x8] ;  /* 0x00000824081b7981 */ /* 0x000f28000c1e1900 */
[----:B------:R-:W5:Y:S01]  /*13050*/  LDG.E R30, [R8.64+0xc] ;  /* 0x00000c24081e7981 */ /* 0x000f62000c1e1900 */
[----:B------:R-:W-:-:S05]  /*13060*/  MOV R29, c[0x0][0x0] ;  /* 0x00000000001d7a02 */ /* 0x000fca0000000f00 */
[----:B------:R-:W-:-:S05]  /*13070*/  IMAD R10, R29, c[0x0][0x4], R10 ;  /* 0x000001001d0a7a24 */ /* 0x000fca00078e020a */
[----:B------:R-:W-:Y:S01]  /*13080*/  ISETP.GE.U32.AND P0, PT, R10, c[0x0][0x17c], PT ;  /* 0x00005f000a007a0c */ /* 0x000fe20003f06070 */
[----:B--2---:R-:W-:Y:S02]  /*13090*/  FADD.FTZ R16, R11, R16 ;  /* 0x000000100b107221 */ /* 0x004fe40000010000 */
[----:B---3--:R-:W-:Y:S02]  /*130a0*/  FADD.FTZ R17, R28, R17 ;  /* 0x000000111c117221 */ /* 0x008fe40000010000 */
[----:B----4-:R-:W-:Y:S02]  /*130b0*/  FADD.FTZ R18, R27, R18 ;  /* 0x000000121b127221 */ /* 0x010fe40000010000 */
[----:B-----5:R-:W-:-:S06]  /*130c0*/  FADD.FTZ R19, R30, R19 ;  /* 0x000000131e137221 */ /* 0x020fcc0000010000 */
[----:B------:R-:W-:Y:S05]  /*130d0*/  @!P0 BRA `(.L_x_3820) ;  /* 0xffffff1000008947 */ /* 0x000fea000383ffff */
.L_x_3819:
[----:B------:R-:W-:Y:S05]  /*130e0*/  BSYNC B1 ;  /* 0x0000000000017941 */ /* 0x000fea0003800000 */
.L_x_3818:
[----:B------:R-:W-:Y:S05]  /*130f0*/  BRA `(.L_x_3821) ;  /* 0x0000018000007947 */ /* 0x000fea0003800000 */
.L_x_3817:
[----:B------:R-:W-:Y:S01]  /*13100*/  ISETP.GE.U32.AND P0, PT, R2, c[0x0][0x17c], PT ;  /* 0x00005f0002007a0c */ /* 0x000fe20003f06070 */
[----:B------:R-:W-:Y:S01]  /*13110*/  IMAD.MOV.U32 R17, RZ, RZ, c[0x0][0x164] ;  /* 0x00005900ff117624 */ /* 0x000fe200078e00ff */
[----:B------:R-:W-:Y:S01]  /*13120*/  MOV R18, c[0x0][0x164] ;  /* 0x0000590000127a02 */ /* 0x000fe20000000f00 */
[----:B------:R-:W-:-:S10]  /*13130*/  IMAD.MOV.U32 R19, RZ, RZ, c[0x0][0x164] ;  /* 0x00005900ff137624 */ /* 0x000fd400078e00ff */
[----:B------:R-:W-:Y:S05]  /*13140*/  @P0 BRA `(.L_x_3821) ;  /* 0x0000013000000947 */ /* 0x000fea0003800000 */
[----:B------:R-:W-:Y:S01]  /*13150*/  MOV R10, R2 ;  /* 0x00000002000a7202 */ /* 0x000fe20000000f00 */
[----:B------:R-:W-:Y:S01]  /*13160*/  IMAD.MOV.U32 R17, RZ, RZ, c[0x0][0x164] ;  /* 0x00005900ff117624 */ /* 0x000fe200078e00ff */
[----:B------:R-:W-:Y:S01]  /*13170*/  MOV R18, c[0x0][0x164] ;  /* 0x0000590000127a02 */ /* 0x000fe20000000f00 */
[----:B------:R-:W-:Y:S02]  /*13180*/  IMAD.MOV.U32 R19, RZ, RZ, c[0x0][0x164] ;  /* 0x00005900ff137624 */ /* 0x000fe400078e00ff */
.L_x_3822:
[----:B------:R-:W-:Y:S01]  /*13190*/  HFMA2.MMA R9, -RZ, RZ, 0, 9.5367431640625e-07 ;  /* 0x00000010ff097435 */ /* 0x000fe200000001ff */
[----:B------:R-:W-:-:S04]  /*131a0*/  IMAD R8, R3, c[0x0][0x10], R10 ;  /* 0x0000040003087a24 */ /* 0x000fc800078e020a */
[----:B------:R-:W-:-:S05]  /*131b0*/  IMAD R8, R8, c[0x0][0x0], R23 ;  /* 0x0000000008087a24 */ /* 0x000fca00078e0217 */
        /* <DEDUP_REMOVED lines=12> */
.L_x_3821:
[----:B------:R-:W-:Y:S05]  /*13280*/  BSYNC B0 ;  /* 0x0000000000007941 */ /* 0x000fea0003800000 */
.L_x_3816:
[----:B------:R-:W-:Y:S01]  /*13290*/  IMAD R27, R2, c[0x0][0x0], R23 ;  /* 0x00000000021b7a24 */ /* 0x000fe200078e0217 */
[----:B------:R-:W-:Y:S01]  /*132a0*/  ULDC UR4, c[0x0][0x4] ;  /* 0x0000010000047ab9 */ /* 0x000fe20000000800 */
[----:B------:R-:W-:Y:S01]  /*132b0*/  ISETP.NE.AND P2, PT, RZ, c[0x0][0x180], PT ;  /* 0x00006000ff007a0c */ /* 0x000fe20003f45270 */
[----:B------:R-:W-:Y:S02]  /*132c0*/  USHF.R.U32.HI UR4, URZ, 0x1, UR4 ;  /* 0x000000013f047899 */ /* 0x000fe40008011604 */
[----:B------:R0:W-:Y:S04]  /*132d0*/  STS.128 [R27.X16+0x10], R16 ;  /* 0x000010101b007388 */ /* 0x0001e8000000cc00 */
[----:B------:R-:W-:-:S13]  /*132e0*/  ISETP.NE.AND P0, PT, RZ, UR4, PT ;  /* 0x00000004ff007c0c */ /* 0x000fda000bf05270 */
[----:B------:R-:W-:Y:S05]  /*132f0*/  @!P0 BRA `(.L_x_3823) ;  /* 0x000000f000008947 */ /* 0x000fea0003800000 */
[----:B0-----:R-:W-:-:S05]  /*13300*/  IMAD.U32 R3, RZ, RZ, UR4 ;  /* 0x00000004ff037e24 */ /* 0x001fca000f8e00ff */
.L_x_3824:
[----:B------:R-:W-:Y:S01]  /*13310*/  IADD3 R8, R2, R3, RZ ;  /* 0x0000000302087210 */ /* 0x000fe20007ffe0ff */
        /* <DEDUP_REMOVED lines=13> */
.L_x_3823:
[----:B0-----:R-:W-:Y:S01]  /*133f0*/  LEA R3, R27, 0x10, 0x4 ;  /* 0x000000101b037811 */ /* 0x001fe200078e20ff */
        /* <DEDUP_REMOVED lines=10> */
[----:B------:R-:W-:Y:S05]  /*134a0*/  @!P0 BRA `(.L_x_3826) ;  /* 0x0000010000008947 */ /* 0x000fea0003800000 */
[----:B0-----:R-:W-:-:S05]  /*134b0*/  MOV R2, R8 ;  /* 0x0000000800027202 */ /* 0x001fca0000000f00 */
.L_x_3827:
[----:B------:R-:W-:Y:S01]  /*134c0*/  IMAD.IADD R8, R23, 0x1, R2 ;  /* 0x0000000117087824 */ /* 0x000fe200078e0202 */
[----:B------:R-:W-:Y:S04]  /*134d0*/  BAR.SYNC.DEFER_BLOCKING 0x0 ;  /* 0x0000000000007b1d */ /* 0x000fe80000010000 */
[----:B------:R-:W-:-:S04]  /*134e0*/  ISETP.GE.U32.AND P0, PT, R8, c[0x0][0x0], PT ;  /* 0x0000000008007a0c */ /* 0x000fc80003f06070 */
[----:B------:R-:W-:-:S13]  /*134f0*/  ISETP.GE.U32.OR P0, PT, R23, R2, P0 ;  /* 0x000000021700720c */ /* 0x000fda0000706470 */
[----:B------:R-:W-:Y:S02]  /*13500*/  @!P0 LEA R8, R2, R3, 0x4 ;  /* 0x0000000302088211 */ /* 0x000fe400078e20ff */
        /* <DEDUP_REMOVED lines=9> */
[----:B------:R-:W-:-:S04]  /*135a0*/  IMAD.MOV.U32 R2, RZ, RZ, 0x20 ;  /* 0x00000020ff027424 */ /* 0x000fc800078e00ff */
.L_x_3826:
[----:B0-----:R-:W-:Y:S01]  /*135b0*/  BAR.SYNC.DEFER_BLOCKING 0x0 ;  /* 0x0000000000007b1d */ /* 0x001fe20000010000 */
[----:B------:R-:W-:-:S13]  /*135c0*/  ISETP.GE.AND P0, PT, R2, 0x2, PT ;  /* 0x000000020200780c */ /* 0x000fda0003f06270 */
[----:B------:R-:W-:Y:S05]  /*135d0*/  @!P0 BRA `(.L_x_3825) ;  /* 0x000000c000008947 */ /* 0x000fea0003800000 */
[----:B------:R-:W-:-:S07]  /*135e0*/  HFMA2.MMA R3, -RZ, RZ, 0, 5.9604644775390625e-08 ;  /* 0x00000001ff037435 */ /* 0x000fce00000001ff */
.L_x_3828:
        /* <DEDUP_REMOVED lines=11> */
.L_x_3825:
        /* <DEDUP_REMOVED lines=17> */
.L_x_3830:
        /* <DEDUP_REMOVED lines=25> */
.L_x_3832:
        /* <DEDUP_REMOVED lines=25> */
.L_x_3833:
        /* <DEDUP_REMOVED lines=25> */
.L_x_3834:
        /* <DEDUP_REMOVED lines=25> */
.L_x_3835:
[----:B------:R-:W-:-:S04]  /*13df0*/  IADD3 R22, P0, R22, c[0x0][0x540], RZ ;  /* 0x0001500016167a10 */ /* 0x000fc80007f1e0ff */
[----:B------:R-:W-:-:S05]  /*13e00*/  IADD3.X R23, RZ, c[0x0][0x544], RZ, P0, !PT ;  /* 0x00015100ff177a10 */ /* 0x000fca00007fe4ff */
[----:B------:R-:W-:Y:S01]  /*13e10*/  STG.E.U16 [R22.64], R19 ;  /* 0x0000001316007986 */ /* 0x000fe2000c101524 */
[----:B------:R-:W-:Y:S05]  /*13e20*/  EXIT ;  /* 0x000000000000794d */ /* 0x000fea0003800000 */
.L_x_3831:
[----:B------:R-:W-:Y:S04]  /*13e30*/  STG.E [R4.64], R16 ;  /* 0x0000001004007986 */ /* 0x000fe8000c101924 */
[----:B------:R-:W-:Y:S04]  /*13e40*/  STG.E [R4.64+0x4], R17 ;  /* 0x0000041104007986 */ /* 0x000fe8000c101924 */
[----:B------:R-:W-:Y:S04]  /*13e50*/  STG.E [R4.64+0x8], R18 ;  /* 0x0000081204007986 */ /* 0x000fe8000c101924 */
[----:B------:R-:W-:Y:S01]  /*13e60*/  STG.E [R4.64+0xc], R19 ;  /* 0x00000c1304007986 */ /* 0x000fe2000c101924 */
[----:B------:R-:W-:Y:S05]  /*13e70*/  EXIT ;  /* 0x000000000000794d */ /* 0x000fea0003800000 */
.L_x_3829:
[----:B------:R-:W-:Y:S01]  /*13e80*/  ISETP.NE.AND P0, PT, RZ, UR38, PT ;  /* 0x00000026ff007c0c */ /* 0x000fe2000bf05270 */
[----:B------:R-:W-:-:S02]  /*13e90*/  ULDC.U8 UR4, c[0x0][0x571] ;  /* 0x00015c4000047ab9 */ /* 0x000fc40000000000 */
[----:B------:R-:W-:-:S10]  /*13ea0*/  ISETP.NE.AND P1, PT, RZ, UR4, PT ;  /* 0x00000004ff007c0c */ /* 0x000fd4000bf25270 */
[----:B------:R-:W-:Y:S05]  /*13eb0*/  @!P0 BRA `(.L_x_3836) ;  /* 0x000000c000008947 */ /* 0x000fea0003800000 */
[----:B------:R-:W2:Y:S04]  /*13ec0*/  LDG.E.U16 R0, [R6.64] ;  /* 0x0000002406007981 */ /* 0x000ea8000c1e1500 */
[----:B------:R-:W3:Y:S04]  /*13ed0*/  LDG.E.U16 R2, [R12.64] ;  /* 0x000000240c027981 */ /* 0x000ee8000c1e1500 */
[----:B------:R-:W4:Y:S04]  /*13ee0*/  LDG.E.U16 R4, [R14.64] ;  /* 0x000000240e047981 */ /* 0x000f28000c1e1500 */
[----:B------:R-:W5:Y:S01]  /*13ef0*/  LDG.E.U16 R5, [R20.64] ;  /* 0x0000002414057981 */ /* 0x000f62000c1e1500 */
[----:B--2---:R-:W-:-:S02]  /*13f00*/  PRMT R3, RZ, 0x5410, R0 ;  /* 0x00005410ff037816 */ /* 0x004fc40000000000 */
[----:B---3--:R-:W-:-:S03]  /*13f10*/  PRMT R2, RZ, 0x5410, R2 ;  /* 0x00005410ff027816 */ /* 0x008fc60000000002 */
[----:B------:R-:W-:Y:S01]  /*13f20*/  FADD.FTZ R16, R16, R3 ;  /* 0x0000000310107221 */ /* 0x000fe20000010000 */
[----:B----4-:R-:W-:Y:S01]  /*13f30*/  PRMT R3, RZ, 0x5410, R4 ;  /* 0x00005410ff037816 */ /* 0x010fe20000000004 */
[----:B------:R-:W-:Y:S01]  /*13f40*/  FADD.FTZ R17, R17, R2 ;  /* 0x0000000211117221 */ /* 0x000fe20000010000 */
[----:B-----5:R-:W-:-:S03]  /*13f50*/  PRMT R0, RZ, 0x5410, R5 ;  /* 0x00005410ff007816 */ /* 0x020fc60000000005 */
[----:B------:R-:W-:Y:S02]  /*13f60*/  FADD.FTZ R18, R18, R3 ;  /* 0x0000000312127221 */ /* 0x000fe40000010000 */
[----:B------:R-:W-:Y:S02]  /*13f70*/  FADD.FTZ R19, R19, R0 ;  /* 0x0000000013137221 */ /* 0x000fe40000010000 */
.L_x_3836:
        /* <DEDUP_REMOVED lines=10> */
[----:B------:R0:W1:Y:S01]  /*14020*/  LDC.64 R2, c[0x4][R0] ;  /* 0x0100000000027b82 */ /* 0x0000620000000a00 */
        /* <DEDUP_REMOVED lines=14> */
.L_x_3838:
        /* <DEDUP_REMOVED lines=25> */
.L_x_3839:
        /* <DEDUP_REMOVED lines=25> */
.L_x_3840:
        /* <DEDUP_REMOVED lines=25> */
.L_x_3841:
[----:B------:R-:W-:-:S05]  /*145c0*/  IADD3 R22, P0, R22, c[0x0][0x540], RZ ;  /* 0x0001500016167a10 */ /* 0x000fca0007f1e0ff */
[----:B------:R-:W-:-:S05]  /*145d0*/  IMAD.X R23, RZ, RZ, c[0x0][0x544], P0 ;  /* 0x00015100ff177624 */ /* 0x000fca00000e06ff */
[----:B------:R-:W-:Y:S01]  /*145e0*/  STG.E.U16 [R22.64], R19 ;  /* 0x0000001316007986 */ /* 0x000fe2000c101524 */
[----:B------:R-:W-:Y:S05]  /*145f0*/  EXIT ;  /* 0x000000000000794d */ /* 0x000fea0003800000 */
.L_x_3837:
[----:B------:R-:W-:Y:S02]  /*14600*/  F2FP.BF16.PACK_AB R16, R17, R16 ;  /* 0x000000101110723e */ /* 0x000fe400000010ff */
[----:B------:R-:W-:Y:S02]  /*14610*/  F2FP.BF16.PACK_AB R18, R19, R18 ;  /* 0x000000121312723e */ /* 0x000fe400000010ff */
[----:B------:R-:W-:Y:S01]  /*14620*/  PRMT R0, R16, 0x7632, R0 ;  /* 0x0000763210007816 */ /* 0x000fe20000000000 */
[----:B------:R-:W-:Y:S01]  /*14630*/  STG.E.U16 [R6.64], R16 ;  /* 0x0000001006007986 */ /* 0x000fe2000c101524 */
[----:B------:R-:W-:-:S03]  /*14640*/  PRMT R10, R18, 0x7632, R10 ;  /* 0x00007632120a7816 */ /* 0x000fc6000000000a */
[----:B------:R-:W-:Y:S04]  /*14650*/  STG.E.U16 [R12.64], R0 ;  /* 0x000000000c007986 */ /* 0x000fe8000c101524 */
[----:B------:R-:W-:Y:S04]  /*14660*/  STG.E.U16 [R14.64], R18 ;  /* 0x000000120e007986 */ /* 0x000fe8000c101524 */
[----:B------:R-:W-:Y:S01]  /*14670*/  STG.E.U16 [R20.64], R10 ;  /* 0x0000000a14007986 */ /* 0x000fe2000c101524 */
[----:B------:R-:W-:Y:S05]  /*14680*/  EXIT ;  /* 0x000000000000794d */ /* 0x000fea0003800000 */
.L_x_3805:
        /* <DEDUP_REMOVED lines=24> */
.L_x_3843:
        /* <DEDUP_REMOVED lines=25> */
.L_x_3845:
        /* <DEDUP_REMOVED lines=25> */
.L_x_3846:
        /* <DEDUP_REMOVED lines=10> */
[----:B------:R2:W3:Y:S01]  /*14bd0*/  LDC.64 R2, c[0x4][R0] ;  /* 0x0100000000027b82 */ /* 0x0004e20000000a00 */
        /* <DEDUP_REMOVED lines=10> */
[----:B--2---:R-:W-:Y:S02]  /*14c80*/  MOV R0, 0x0 ;  /* 0x0000000000007802 */ /* 0x004fe40000000f00 */
[----:B------:R-:W-:-:S04]  /*14c90*/  IADD3 R20, P0, P1, -R20, R9, R14 ;  /* 0x0000000914147210 */ /* 0x000fc8000791e10e */
[----:B------:R-:W-:-:S04]  /*14ca0*/  IADD3.X R21, ~R0, R21, R15, P0, P1 ;  /* 0x0000001500157210 */ /* 0x000fc800007e250f */
[----:B01-3--:R-:W-:Y:S05]  /*14cb0*/  CALL.ABS.NOINC R2 ;  /* 0x0000000002007343 */ /* 0x00bfea0003c00000 */
.L_x_3847:
        /* <DEDUP_REMOVED lines=10> */
[----:B--2---:R2:W3:Y:S01]  /*14d60*/  LDC.64 R2, c[0x4][R0] ;  /* 0x0100000000027b82 */ /* 0x0044e20000000a00 */
        /* <DEDUP_REMOVED lines=14> */
.L_x_3848:
[----:B------:R-:W-:-:S04]  /*14e50*/  IADD3 R16, P0, R16, c[0x0][0x540], RZ ;  /* 0x0001500010107a10 */ /* 0x000fc80007f1e0ff */
[----:B------:R-:W-:-:S05]  /*14e60*/  IADD3.X R17, RZ, c[0x0][0x544], RZ, P0, !PT ;  /* 0x00015100ff117a10 */ /* 0x000fca00007fe4ff */
[----:B------:R-:W-:Y:S01]  /*14e70*/  STG.E.U16 [R16.64], R31 ;  /* 0x0000001f10007986 */ /* 0x000fe2000c101524 */
[----:B------:R-:W-:Y:S05]  /*14e80*/  EXIT ;  /* 0x000000000000794d */ /* 0x000fea0003800000 */
.L_x_3844:
[----:B------:R-:W-:Y:S04]  /*14e90*/  STG.E [R4.64], R28 ;  /* 0x0000001c04007986 */ /* 0x000fe8000c101924 */
[----:B------:R-:W-:Y:S04]  /*14ea0*/  STG.E [R4.64+0x4], R29 ;  /* 0x0000041d04007986 */ /* 0x000fe8000c101924 */
[----:B------:R-:W-:Y:S04]  /*14eb0*/  STG.E [R4.64+0x8], R30 ;  /* 0x0000081e04007986 */ /* 0x000fe8000c101924 */
[----:B------:R-:W-:Y:S01]  /*14ec0*/  STG.E [R4.64+0xc], R31 ;  /* 0x00000c1f04007986 */ /* 0x000fe2000c101924 */
[----:B------:R-:W-:Y:S05]  /*14ed0*/  EXIT ;  /* 0x000000000000794d */ /* 0x000fea0003800000 */
.L_x_3842:
[----:B0-----:R-:W-:Y:S01]  /*14ee0*/  ISETP.NE.AND P0, PT, R2, RZ, PT ;  /* 0x000000ff0200720c */ /* 0x001fe20003f05270 */
        /* <DEDUP_REMOVED lines=15> */
.L_x_3849:
        /* <DEDUP_REMOVED lines=25> */
.L_x_3851:
        /* <DEDUP_REMOVED lines=25> */
.L_x_3852:
        /* <DEDUP_REMOVED lines=10> */
[----:B------:R2:W3:Y:S01]  /*153a0*/  LDC.64 R2, c[0x4][R0] ;  /* 0x0100000000027b82 */ /* 0x0004e20000000a00 */
        /* <DEDUP_REMOVED lines=14> */
.L_x_3853:
        /* <DEDUP_REMOVED lines=10> */
[----:B--2---:R2:W3:Y:S01]  /*15530*/  LDC.64 R2, c[0x4][R0] ;  /* 0x0100000000027b82 */ /* 0x0044e20000000a00 */
        /* <DEDUP_REMOVED lines=14> */
.L_x_3854:
[----:B------:R-:W-:-:S05]  /*15620*/  IADD3 R16, P0, R16, c[0x0][0x540], RZ ;  /* 0x0001500010107a10 */ /* 0x000fca0007f1e0ff */
[----:B------:R-:W-:-:S05]  /*15630*/  IMAD.X R17, RZ, RZ, c[0x0][0x544], P0 ;  /* 0x00015100ff117624 */ /* 0x000fca00000e06ff */
[----:B------:R-:W-:Y:S01]  /*15640*/  STG.E.U16 [R16.64], R31 ;  /* 0x0000001f10007986 */ /* 0x000fe2000c101524 */
[----:B------:R-:W-:Y:S05]  /*15650*/  EXIT ;  /* 0x000000000000794d */ /* 0x000fea0003800000 */
.L_x_3850:
        /* <DEDUP_REMOVED lines=9> */
        .weak           $__internal_4_$__cuda_sm20_div_u64
        .type           $__internal_4_$__cuda_sm20_div_u64,@function
        .size           $__internal_4_$__cuda_sm20_div_u64,($__internal_5_$__cuda_sm20_rem_u64 - $__internal_4_$__cuda_sm20_div_u64)
$__internal_4_$__cuda_sm20_div_u64:
[----:B------:R-:W-:Y:S01]  /*156f0*/  MOV R34, R0 ;  /* 0x0000000000227202 */ /* 0x000fe20000000f00 */
[----:B------:R-:W-:-:S04]  /*15700*/  IMAD.MOV.U32 R35, RZ, RZ, R3 ;  /* 0x000000ffff237224 */ /* 0x000fc800078e0003 */
[----:B------:R-:W0:Y:S08]  /*15710*/  I2F.U64.RP R21, R34 ;  /* 0x0000002200157312 */ /* 0x000e300000309000 */
[----:B0-----:R-:W0:Y:S02]  /*15720*/  MUFU.RCP R21, R21 ;  /* 0x0000001500157308 */ /* 0x001e240000001000 */
[----:B0-----:R-:W-:-:S06]  /*15730*/  IADD3 R26, R21, 0x1ffffffe, RZ ;  /* 0x1ffffffe151a7810 */ /* 0x001fcc0007ffe0ff */
[----:B------:R-:W0:Y:S02]  /*15740*/  F2I.U64.TRUNC R26, R26 ;  /* 0x0000001a001a7311 */ /* 0x000e24000020d800 */
[----:B0-----:R-:W-:-:S04]  /*15750*/  IMAD.WIDE.U32 R32, R26, R0, RZ ;  /* 0x000000001a207225 */ /* 0x001fc800078e00ff */
[C---:B------:R-:W-:Y:S01]  /*15760*/  IMAD R25, R26.reuse, R3, R33 ;  /* 0x000000031a197224 */ /* 0x040fe200078e0221 */
[----:B------:R-:W-:Y:S01]  /*15770*/  IADD3 R37, P0, RZ, -R32, RZ ;  /* 0x80000020ff257210 */ /* 0x000fe20007f1e0ff */
[----:B------:R-:W-:Y:S02]  /*15780*/  IMAD.MOV.U32 R33, RZ, RZ, R26 ;  /* 0x000000ffff217224 */ /* 0x000fe400078e001a */
[----:B------:R-:W-:Y:S02]  /*15790*/  IMAD R25, R27, R0, R25 ;  /* 0x000000001b197224 */ /* 0x000fe400078e0219 */
[----:B------:R-:W-:-:S03]  /*157a0*/  IMAD.HI.U32 R32, R26, R37, RZ ;  /* 0x000000251a207227 */ /* 0x000fc600078e00ff */
[----:B------:R-:W-:-:S05]  /*157b0*/  IADD3.X R25, RZ, ~R25, RZ, P0, !PT ;  /* 0x80000019ff197210 */ /* 0x000fca00007fe4ff */
        /* <DEDUP_REMOVED lines=17> */
[----:B------:R-:W-:-:S03]  /*158d0*/  IADD3 R25, P3, R34, R25, RZ ;  /* 0x0000001922197210 */ /* 0x000fc60007f7e0ff */
[----:B------:R-:W-:Y:S01]  /*158e0*/  IMAD.MOV.U32 R27, RZ, RZ, RZ ;  /* 0x000000ffff1b7224 */ /* 0x000fe200078e00ff */
        /* <DEDUP_REMOVED lines=23> */
[----:B------:R-:W-:Y:S01]  /*15a60*/  SEL R26, R26, R21, P0 ;  /* 0x000000151a1a7207 */ /* 0x000fe20000000000 */
[----:B------:R-:W-:Y:S01]  /*15a70*/  HFMA2.MMA R21, -RZ, RZ, 0, 0 ;  /* 0x00000000ff157435 */ /* 0x000fe200000001ff */
[----:B------:R-:W-:Y:S02]  /*15a80*/  IADD3 R14, P3, R25, 0x1, RZ ;  /* 0x00000001190e7810 */ /* 0x000fe40007f7e0ff */
[----:B------:R-:W-:Y:S02]  /*15a90*/  SEL R32, R32, R34, P0 ;  /* 0x0000002220207207 */ /* 0x000fe40000000000 */
[----:B------:R-:W-:Y:S01]  /*15aa0*/  ISETP.GE.U32.AND P0, PT, R15, R0, PT ;  /* 0x000000000f00720c */ /* 0x000fe20003f06070 */
[----:B------:R-:W-:Y:S01]  /*15ab0*/  IMAD.X R15, RZ, RZ, R26, P3 ;  /* 0x000000ffff0f7224 */ /* 0x000fe200018e061a */
[----:B------:R-:W-:-:S02]  /*15ac0*/  ISETP.NE.U32.AND P1, PT, R0, RZ, PT ;  /* 0x000000ff0000720c */ /* 0x000fc40003f25070 */
[----:B------:R-:W-:Y:S02]  /*15ad0*/  ISETP.GE.U32.AND.EX P0, PT, R32, R3, PT, P0 ;  /* 0x000000032000720c */ /* 0x000fe40003f06100 */
[----:B------:R-:W-:Y:S02]  /*15ae0*/  ISETP.NE.AND.EX P1, PT, R3, RZ, PT, P1 ;  /* 0x000000ff0300720c */ /* 0x000fe40003f25310 */
[----:B------:R-:W-:Y:S02]  /*15af0*/  SEL R14, R14, R25, P0 ;  /* 0x000000190e0e7207 */ /* 0x000fe40000000000 */
[----:B------:R-:W-:Y:S02]  /*15b00*/  SEL R15, R15, R26, P0 ;  /* 0x0000001a0f0f7207 */ /* 0x000fe40000000000 */
[----:B------:R-:W-:Y:S02]  /*15b10*/  SEL R14, R14, 0xffffffff, P1 ;  /* 0xffffffff0e0e7807 */ /* 0x000fe40000800000 */
[----:B------:R-:W-:Y:S01]  /*15b20*/  SEL R15, R15, 0xffffffff, P1 ;  /* 0xffffffff0f0f7807 */ /* 0x000fe20000800000 */
[----:B------:R-:W-:Y:S06]  /*15b30*/  RET.REL.NODEC R20 `(_ZN2at6native13reduce_kernelILi128ELi4ENS0_8ReduceOpIN3c108BFloat16ENS0_9NanSumOpsIfS4_EEjS4_Li4ELi4EEEEEvT1_) ;  /* 0xfffea4c014007950 */ /* 0x000fec0003c3ffff */
        .weak           $__internal_5_$__cuda_sm20_rem_u64
        .type           $__internal_5_$__cuda_sm20_rem_u64,@function
        .size           $__internal_5_$__cuda_sm20_rem_u64,(.L_x_9848 - $__internal_5_$__cuda_sm20_rem_u64)
$__internal_5_$__cuda_sm20_rem_u64:
[----:B------:R-:W-:Y:S01]  /*15b40*/  IMAD.MOV.U32 R34, RZ, RZ, R4 ;  /* 0x000000ffff227224 */ /* 0x000fe200078e0004 */
        /* <DEDUP_REMOVED lines=17> */
[----:B------:R-:W-:Y:S02]  /*15c60*/  IMAD.X R21, R21, 0x1, R27, P0 ;  /* 0x0000000115157824 */ /* 0x000fe400000e061b */
[----:B------:R-:W-:-:S03]  /*15c70*/  IMAD.WIDE.U32 R26, R33, R4, RZ ;  /* 0x00000004211a7225 */ /* 0x000fc600078e00ff */
[----:B------:R-:W-:Y:S01]  /*15c80*/  IADD3.X R21, RZ, RZ, R21, P2, P1 ;  /* 0x000000ffff157210 */ /* 0x000fe200017e2415 */
[----:B------:R-:W-:Y:S01]  /*15c90*/  IMAD R25, R33, R15, R27 ;  /* 0x0000000f21197224 */ /* 0x000fe200078e021b */
[----:B------:R-:W-:-:S03]  /*15ca0*/  IADD3 R27, P0, RZ, -R26, RZ ;  /* 0x8000001aff1b7210 */ /* 0x000fc60007f1e0ff */
[----:B------:R-:W-:Y:S02]  /*15cb0*/  IMAD R25, R21, R4, R25 ;  /* 0x0000000415197224 */ /* 0x000fe400078e0219 */
[----:B------:R-:W-:-:S03]  /*15cc0*/  IMAD.HI.U32 R32, R33, R27, RZ ;  /* 0x0000001b21207227 */ /* 0x000fc600078e00ff */
[----:B------:R-:W-:-:S05]  /*15cd0*/  IADD3.X R26, RZ, ~R25, RZ, P0, !PT ;  /* 0x80000019ff1a7210 */ /* 0x000fca00007fe4ff */
[----:B------:R-:W-:-:S04]  /*15ce0*/  IMAD.WIDE.U32 R32, P0, R33, R26, R32 ;  /* 0x0000001a21207225 */ /* 0x000fc80007800020 */
[C---:B------:R-:W-:Y:S02]  /*15cf0*/  IMAD R34, R21.reuse, R26, RZ ;  /* 0x0000001a15227224 */ /* 0x040fe400078e02ff */
[----:B------:R-:W-:Y:S01]  /*15d00*/  IMAD.HI.U32 R25, P1, R21, R27, R32 ;  /* 0x0000001b15197227 */ /* 0x000fe20007820020 */
[----:B------:R-:W-:-:S03]  /*15d10*/  HFMA2.MMA R27, -RZ, RZ, 0, 0 ;  /* 0x00000000ff1b7435 */ /* 0x000fc600000001ff */
        /* <DEDUP_REMOVED lines=18> */
[----:B------:R-:W-:-:S04]  /*15e40*/  IADD3 R21, P1, -R4, R5, RZ ;  /* 0x0000000504157210 */ /* 0x000fc80007f3e1ff */
[----:B------:R-:W-:Y:S02]  /*15e50*/  ISETP.GE.U32.AND.EX P0, PT, R20, R15, PT, P0 ;  /* 0x0000000f1400720c */ /* 0x000fe40003f06100 */
[-C--:B------:R-:W-:Y:S02]  /*15e60*/  IADD3.X R26, ~R15, R20.reuse, RZ, P1, !PT ;  /* 0x000000140f1a7210 */ /* 0x080fe40000ffe5ff */
[----:B------:R-:W-:Y:S02]  /*15e70*/  SEL R21, R21, R5, P0 ;  /* 0x0000000515157207 */ /* 0x000fe40000000000 */
[----:B------:R-:W-:Y:S02]  /*15e80*/  SEL R26, R26, R20, P0 ;  /* 0x000000141a1a7207 */ /* 0x000fe40000000000 */
[----:B------:R-:W-:Y:S02]  /*15e90*/  IADD3 R5, P2, -R4, R21, RZ ;  /* 0x0000001504057210 */ /* 0x000fe40007f5e1ff */
[----:B------:R-:W-:-:S02]  /*15ea0*/  ISETP.GE.U32.AND P0, PT, R21, R4, PT ;  /* 0x000000041500720c */ /* 0x000fc40003f06070 */
[----:B------:R-:W-:Y:S01]  /*15eb0*/  ISETP.NE.U32.AND P1, PT, R4, RZ, PT ;  /* 0x000000ff0400720c */ /* 0x000fe20003f25070 */
[C---:B------:R-:W-:Y:S01]  /*15ec0*/  IMAD.X R20, R26.reuse, 0x1, ~R15, P2 ;  /* 0x000000011a147824 */ /* 0x040fe200010e0e0f */
[----:B------:R-:W-:Y:S02]  /*15ed0*/  ISETP.GE.U32.AND.EX P0, PT, R26, R15, PT, P0 ;  /* 0x0000000f1a00720c */ /* 0x000fe40003f06100 */
[----:B------:R-:W-:Y:S02]  /*15ee0*/  ISETP.NE.AND.EX P1, PT, R15, RZ, PT, P1 ;  /* 0x000000ff0f00720c */ /* 0x000fe40003f25310 */
[----:B------:R-:W-:Y:S02]  /*15ef0*/  MOV R15, 0x0 ;  /* 0x00000000000f7802 */ /* 0x000fe40000000f00 */
[----:B------:R-:W-:Y:S02]  /*15f00*/  SEL R4, R5, R21, P0 ;  /* 0x0000001505047207 */ /* 0x000fe40000000000 */
[----:B------:R-:W-:-:S02]  /*15f10*/  SEL R5, R20, R26, P0 ;  /* 0x0000001a14057207 */ /* 0x000fc40000000000 */
[----:B------:R-:W-:Y:S02]  /*15f20*/  SEL R4, R4, 0xffffffff, P1 ;  /* 0xffffffff04047807 */ /* 0x000fe40000800000 */
[----:B------:R-:W-:Y:S01]  /*15f30*/  SEL R5, R5, 0xffffffff, P1 ;  /* 0xffffffff05057807 */ /* 0x000fe20000800000 */
[----:B------:R-:W-:Y:S06]  /*15f40*/  RET.REL.NODEC R14 `(_ZN2at6native13reduce_kernelILi128ELi4ENS0_8ReduceOpIN3c108BFloat16ENS0_9NanSumOpsIfS4_EEjS4_Li4ELi4EEEEEvT1_) ;  /* 0xfffea0b00e007950 */ /* 0x000fec0003c3ffff */
.L_x_3855:
        /* <DEDUP_REMOVED lines=11> */
.L_x_9848:


//--------------------- .text._ZN2at6native13reduce_kernelILi512ELi1ENS0_8ReduceOpIN3c104HalfENS0_9NanSumOpsIffEEjfLi4ELi4EEEEEvT1_ --------------------------
	.section	.text._ZN2at6native13reduce_kernelILi512ELi1ENS0_8ReduceOpIN3c104HalfENS0_9NanSumOpsIffEEjfLi4ELi4EEEEEvT1_,"ax",@progbits
	.sectioninfo	@"SHI_REGISTERS=29"
	.align	128
        .global         _ZN2at6native13reduce_kernelILi512ELi1ENS0_8ReduceOpIN3c104HalfENS0_9NanSumOpsIffEEjfLi4ELi4EEEEEvT1_
        .type           _ZN2at6native13reduce_kernelILi512ELi1ENS0_8ReduceOpIN3c104HalfENS0_9NanSumOpsIffEEjfLi4ELi4EEEEEvT1_,@function
        .size           _ZN2at6native13reduce_kernelILi512ELi1ENS0_8ReduceOpIN3c104HalfENS0_9NanSumOpsIffEEjfLi4ELi4EEEEEvT1_,(.L_x_9903 - _ZN2at6native13reduce_kernelILi512ELi1ENS0_8ReduceOpIN3c104HalfENS0_9NanSumOpsIffEEjfLi4ELi4EEEEEvT1_)
        .other          _ZN2at6native13reduce_kernelILi512ELi1ENS0_8ReduceOpIN3c104HalfENS0_9NanSumOpsIffEEjfLi4ELi4EEEEEvT1_,@"STO_CUDA_ENTRY STV_DEFAULT"
_ZN2at6native13reduce_kernelILi512ELi1ENS0_8ReduceOpIN3c104HalfENS0_9NanSumOpsIffEEjfLi4ELi4EEEEEvT1_:
.text._ZN2at6native13reduce_kernelILi512ELi1ENS0_8ReduceOpIN3c104HalfENS0_9NanSumOpsIffEEjfLi4ELi4EEEEEvT1_:
        /* <DEDUP_REMOVED lines=208> */
.L_x_3856:
        /* <DEDUP_REMOVED lines=40> */
.L_x_3865:
[----:B------:R-:W-:Y:S05]  /*0f80*/  BSYNC B3 ;  /* 0x0000000000037941 */ /* 0x000fea0003800000 */
.L_x_3864:
        /* <DEDUP_REMOVED lines=9> */
[----:B------:R-:W-:-:S04]  /*1020*/  FSETP.GTU.FTZ.AND P0, PT, |R0|, +INF , PT ;  /* 0x7f8000000000780b */ /* 0x000fc80003f1c200 */
[----:B------:R-:W-:-:S05]  /*1030*/  FSEL R0, R0, RZ, !P0 ;  /* 0x000000ff00007208 */ /* 0x000fca0004000000 */
[----:B------:R-:W-:Y:S02]  /*1040*/  FADD.FTZ R0, R0, c[0x0][0x164] ;  /* 0x0000590000007621 */ /* 0x000fe40000010000 */
.L_x_3863:
[----:B------:R-:W-:Y:S05]  /*1050*/  BSYNC B2 ;  /* 0x0000000000027941 */ /* 0x000fea0003800000 */
.L_x_3862:
[C---:B------:R-:W-:Y:S02]  /*1060*/  IADD3 R3, P0, -R8.reuse, 0x4, RZ ;  /* 0x0000000408037810 */ /* 0x040fe40007f1e1ff */
[----:B------:R-:W-:Y:S02]  /*1070*/  IADD3 R6, R8, c[0x0][0x16c], RZ ;  /* 0x00005b0008067a10 */ /* 0x000fe40007ffe0ff */
[C---:B------:R-:W-:Y:S02]  /*1080*/  LEA R14, P1, R3.reuse, R14, 0x1 ;  /* 0x0000000e030e7211 */ /* 0x040fe400078208ff */
[----:B------:R-:W-:Y:S02]  /*1090*/  IADD3.X R4, RZ, -0x1, RZ, P0, !PT ;  /* 0xffffffffff047810 */ /* 0x000fe400007fe4ff */
[----:B------:R-:W-:Y:S02]  /*10a0*/  IADD3 R6, R6, -0x4, RZ ;  /* 0xfffffffc06067810 */ /* 0x000fe40007ffe0ff */
[----:B------:R-:W-:-:S02]  /*10b0*/  LEA.HI.X R15, R3, R15, R4, 0x1, P1 ;  /* 0x0000000f030f7211 */ /* 0x000fc400008f0c04 */
.L_x_3861:
[----:B------:R-:W-:Y:S05]  /*10c0*/  BSYNC B1 ;  /* 0x0000000000017941 */ /* 0x000fea0003800000 */
.L_x_3860:
        /* <DEDUP_REMOVED lines=11> */
.L_x_3868:
        /* <DEDUP_REMOVED lines=8> */
[----:B------:R-:W-:Y:S01]  /*1200*/  FSETP.GTU.FTZ.AND P2, PT, |R8|, +INF , PT ;  /* 0x7f8000000800780b */ /* 0x000fe20003f5c200 */
[----:B------:R-:W-:Y:S01]  /*1210*/  HADD2.F32 R11, -RZ, R5.H1_H1 ;  /* 0x30000005ff0b7230 */ /* 0x000fe20000004100 */
[----:B------:R-:W-:Y:S02]  /*1220*/  FSETP.GTU.FTZ.AND P3, PT, |R9|, +INF , PT ;  /* 0x7f8000000900780b */ /* 0x000fe40003f7c200 */
        /* <DEDUP_REMOVED lines=11> */
.L_x_3867:
[----:B------:R-:W-:Y:S05]  /*12e0*/  BSYNC B1 ;  /* 0x0000000000017941 */ /* 0x000fea0003800000 */
.L_x_3866:
        /* <DEDUP_REMOVED lines=8> */
.L_x_3870:
[----:B------:R-:W-:Y:S05]  /*1370*/  BSYNC B1 ;  /* 0x0000000000017941 */ /* 0x000fea0003800000 */
.L_x_3869:
        /* <DEDUP_REMOVED lines=11> */
[----:B------:R-:W-:-:S04]  /*1430*/  FSETP.GTU.FTZ.AND P0, PT, |R2|, +INF , PT ;  /* 0x7f8000000200780b */ /* 0x000fc80003f1c200 */
[----:B------:R-:W-:-:S05]  /*1440*/  FSEL R5, R2, RZ, !P0 ;  /* 0x000000ff02057208 */ /* 0x000fca0004000000 */
[----:B------:R-:W-:Y:S02]  /*1450*/  FADD.FTZ R0, R0, R5 ;  /* 0x0000000500007221 */ /* 0x000fe40000010000 */
.L_x_3872:
[----:B------:R-:W-:Y:S05]  /*1460*/  BSYNC B1 ;  /* 0x0000000000017941 */ /* 0x000fea0003800000 */
.L_x_3871:
[----:B------:R-:W-:-:S04]  /*1470*/  FADD.FTZ R0, R7, R0 ;  /* 0x0000000007007221 */ /* 0x000fc80000010000 */
[----:B------:R-:W-:-:S04]  /*1480*/  FADD.FTZ R3, R0, R3 ;  /* 0x0000000300037221 */ /* 0x000fc80000010000 */
[----:B------:R-:W-:Y:S01]  /*1490*/  FADD.FTZ R18, R3, R18 ;  /* 0x0000001203127221 */ /* 0x000fe20000010000 */
[----:B------:R-:W-:Y:S05]  /*14a0*/  BRA `(.L_x_3858) ;  /* 0x00007e0000007947 */ /* 0x000fea0003800000 */
.L_x_3859:
        /* <DEDUP_REMOVED lines=23> */
.L_x_3882:
        /* <DEDUP_REMOVED lines=226> */
.L_x_3877:
        /* <DEDUP_REMOVED lines=228> */
.L_x_3878:
        /* <DEDUP_REMOVED lines=229> */
.L_x_3879:
        /* <DEDUP_REMOVED lines=217> */
.L_x_3880:
[----:B------:R-:W-:-:S04]  /*4e60*/  LOP3.LUT R3, R3, 0xfffffffe, RZ, 0xc0, !PT ;  /* 0xfffffffe03037812 */ /* 0x000fc800078ec0ff */
[----:B------:R-:W-:-:S04]  /*4e70*/  IADD3 R2, P1, R14, R3, RZ ;  /* 0x000000030e027210 */ /* 0x000fc80007f3e0ff */
[----:B------:R-:W-:-:S06]  /*4e80*/  IADD3.X R3, RZ, R15, RZ, P1, !PT ;  /* 0x0000000fff037210 */ /* 0x000fcc0000ffe4ff */
[----:B------:R-:W2:Y:S01]  /*4e90*/  LDG.E.U16 R3, [R2.64] ;  /* 0x0000002402037981 */ /* 0x000ea2000c1e1500 */
[----:B------:R-:W-:Y:S01]  /*4ea0*/  IADD3 R21, R21, c[0x0][0x174], RZ ;  /* 0x00005d0015157a10 */ /* 0x000fe20007ffe0ff */
[----:B0-----:R-:W-:Y:S01]  /*4eb0*/  IMAD.MOV.U32 R10, RZ, RZ, c[0x0][0x174] ;  /* 0x00005d00ff0a7624 */ /* 0x001fe200078e00ff */
[----:B-----5:R-:W-:Y:S02]  /*4ec0*/  HADD2.F32 R12, -RZ, R4.H0_H0 ;  /* 0x20000004ff0c7230 */ /* 0x020fe40000004100 */
[----:B------:R-:W-:Y:S01]  /*4ed0*/  HADD2.F32 R13, -RZ, R0.H0_H0 ;  /* 0x20000000ff0d7230 */ /* 0x000fe20000004100 */
[----:B------:R-:W-:Y:S01]  /*4ee0*/  IMAD R11, R10, 0x3, R21 ;  /* 0x000000030a0b7824 */ /* 0x000fe200078e0215 */
[----:B------:R-:W-:Y:S01]  /*4ef0*/  HADD2.F32 R10, -RZ, R5.H0_H0 ;  /* 0x20000005ff0a7230 */ /* 0x000fe20000004100 */
[----:B------:R-:W-:Y:S02]  /*4f00*/  FSETP.GTU.FTZ.AND P2, PT, |R12|, +INF , PT ;  /* 0x7f8000000c00780b */ /* 0x000fe40003f5c200 */
[----:B------:R-:W-:-:S02]  /*4f10*/  FSETP.GTU.FTZ.AND P3, PT, |R13|, +INF , PT ;  /* 0x7f8000000d00780b */ /* 0x000fc40003f7c200 */
[----:B------:R-:W-:Y:S02]  /*4f20*/  ISETP.GE.U32.AND P5, PT, R11, c[0x0][0x16c], PT ;  /* 0x00005b000b007a0c */ /* 0x000fe40003fa6070 */
[----:B------:R-:W-:Y:S02]  /*4f30*/  FSETP.GTU.FTZ.AND P1, PT, |R10|, +INF , PT ;  /* 0x7f8000000a00780b */ /* 0x000fe40003f3c200 */
[----:B------:R-:W-:Y:S02]  /*4f40*/  FSEL R12, R12, RZ, !P2 ;  /* 0x000000ff0c0c7208 */ /* 0x000fe40005000000 */
[----:B------:R-:W-:Y:S02]  /*4f50*/  FSEL R11, R10, RZ, !P1 ;  /* 0x000000ff0a0b7208 */ /* 0x000fe40004800000 */
[----:B------:R-:W-:Y:S01]  /*4f60*/  FSEL R13, R13, RZ, !P3 ;  /* 0x000000ff0d0d7208 */ /* 0x000fe20005800000 */
[----:B------:R-:W-:Y:S02]  /*4f70*/  FADD.FTZ R7, R12, R7 ;  /* 0x000000070c077221 */ /* 0x000fe40000010000 */
[----:B------:R-:W-:-:S02]  /*4f80*/  FADD.FTZ R6, R11, R6 ;  /* 0x000000060b067221 */ /* 0x000fc40000010000 */
[----:B------:R-:W-:Y:S01]  /*4f90*/  FADD.FTZ R8, R13, R8 ;  /* 0x000000080d087221 */ /* 0x000fe20000010000 */
[----:B--2---:R-:W-:-:S05]  /*4fa0*/  HADD2.F32 R18, -RZ, R3.H0_H0 ;  /* 0x20000003ff127230 */ /* 0x004fca0000004100 */
[----:B------:R-:W-:-:S04]  /*4fb0*/  FSETP.GTU.FTZ.AND P4, PT, |R18|, +INF , PT ;  /* 0x7f8000001200780b */ /* 0x000fc80003f9c200 */
[----:B------:R-:W-:-:S05]  /*4fc0*/  FSEL R18, R18, RZ, !P4 ;  /* 0x000000ff12127208 */ /* 0x000fca0006000000 */
[----:B------:R-:W-:Y:S01]  /*4fd0*/  FADD.FTZ R9, R18, R9 ;  /* 0x0000000912097221 */ /* 0x000fe20000010000 */
[----:B------:R-:W-:Y:S01]  /*4fe0*/  @P5 CALL.REL.NOINC `(.L_x_3881) ;  /* 0x0000001000005944 */ /* 0x000fe20003c00000 */
[----:B------:R-:W-:Y:S05]  /*4ff0*/  BRA `(.L_x_3882) ;  /* 0xffffc62000007947 */ /* 0x000fea000383ffff */
.L_x_3881:
[----:B------:R-:W-:Y:S05]  /*5000*/  BSYNC B2 ;  /* 0x0000000000027941 */ /* 0x000fea0003800000 */
.L_x_3876:
[----:B------:R-:W-:Y:S05]  /*5010*/  BSYNC B1 ;  /* 0x0000000000017941 */ /* 0x000fea0003800000 */
.L_x_3875:
        /* <DEDUP_REMOVED lines=205> */
.L_x_3885:
        /* <DEDUP_REMOVED lines=207> */
.L_x_3886:
        /* <DEDUP_REMOVED lines=203> */
[----:B------:R-:W-:Y:S01]  /*7690*/  IMAD R2, R11, c[0x0][0x334], R2 ;  /* 0x0000cd000b027a24 */ /* 0x000fe200078e0202 */
[----:B------:R-:W-:-:S05]  /*76a0*/  @P2 IADD3 R18, -R0, RZ, RZ ;  /* 0x000000ff00122210 */ /* 0x000fca0007ffe1ff */
[----:B------:R-:W-:-:S04]  /*76b0*/  @P2 IMAD R19, R18, c[0x0][0x2cc], R19 ;  /* 0x0000b30012132a24 */ /* 0x000fc800078e0213 */
[----:B------:R-:W-:-:S05]  /*76c0*/  @P2 IMAD R2, R19, c[0x0][0x338], R2 ;  /* 0x0000ce0013022a24 */ /* 0x000fca00078e0202 */
.L_x_3887:
        /* <DEDUP_REMOVED lines=207> */
.L_x_3888:
[----:B------:R-:W-:-:S04]  /*83c0*/  LOP3.LUT R3, R18, 0xfffffffe, RZ, 0xc0, !PT ;  /* 0xfffffffe12037812 */ /* 0x000fc800078ec0ff */
[----:B------:R-:W-:-:S04]  /*83d0*/  IADD3 R2, P1, R14, R3, RZ ;  /* 0x000000030e027210 */ /* 0x000fc80007f3e0ff */
[----:B------:R-:W-:-:S06]  /*83e0*/  IADD3.X R3, RZ, R15, RZ, P1, !PT ;  /* 0x0000000fff037210 */ /* 0x000fcc0000ffe4ff */
[----:B------:R0:W5:Y:S03]  /*83f0*/  LDG.E.U16 R3, [R2.64] ;  /* 0x0000002402037981 */ /* 0x000166000c1e1500 */
.L_x_3884:
[----:B0-----:R-:W-:Y:S05]  /*8400*/  BSYNC B1 ;  /* 0x0000000000017941 */ /* 0x001fea0003800000 */
.L_x_3883:
[----:B------:R-:W-:Y:S01]  /*8410*/  BSSY B1, `(.L_x_3889) ;  /* 0x000001a000017945 */ /* 0x000fe20003800000 */
[----:B------:R-:W-:Y:S05]  /*8420*/  @P0 BRA `(.L_x_3890) ;  /* 0x0000018000000947 */ /* 0x000fea0003800000 */
[----:B------:R-:W-:Y:S01]  /*8430*/  IADD3 R2, R21, c[0x0][0x174], RZ ;  /* 0x00005d0015027a10 */ /* 0x000fe20007ffe0ff */
[----:B-----5:R-:W-:-:S03]  /*8440*/  HADD2.F32 R5, -RZ, R5.H0_H0 ;  /* 0x20000005ff057230 */ /* 0x020fc60000004100 */
[----:B------:R-:W-:Y:S02]  /*8450*/  ISETP.GE.U32.AND P1, PT, R2, c[0x0][0x16c], PT ;  /* 0x00005b0002007a0c */ /* 0x000fe40003f26070 */
[----:B------:R-:W-:-:S04]  /*8460*/  FSETP.GTU.FTZ.AND P0, PT, |R5|, +INF , PT ;  /* 0x7f8000000500780b */ /* 0x000fc80003f1c200 */
[----:B------:R-:W-:-:S05]  /*8470*/  FSEL R5, R5, RZ, !P0 ;  /* 0x000000ff05057208 */ /* 0x000fca0004000000 */
[----:B------:R-:W-:Y:S02]  /*8480*/  FADD.FTZ R6, R6, R5 ;  /* 0x0000000506067221 */ /* 0x000fe40000010000 */
[----:B------:R-:W-:Y:S05]  /*8490*/  @P1 BRA `(.L_x_3890) ;  /* 0x0000011000001947 */ /* 0x000fea0003800000 */
[----:B------:R-:W-:Y:S01]  /*84a0*/  IADD3 R2, R2, c[0x0][0x174], RZ ;  /* 0x00005d0002027a10 */ /* 0x000fe20007ffe0ff */
[----:B------:R-:W-:-:S03]  /*84b0*/  HADD2.F32 R4, -RZ, R4.H0_H0 ;  /* 0x20000004ff047230 */ /* 0x000fc60000004100 */
        /* <DEDUP_REMOVED lines=8> */
[----:B------:R-:W-:-:S11]  /*8540*/  FSETP.GTU.FTZ.AND P0, PT, |R0|, +INF , PT ;  /* 0x7f8000000000780b */ /* 0x000fd60003f1c200 */
[----:B------:R-:W-:Y:S01]  /*8550*/  @!P1 HADD2.F32 R2, -RZ, R3.H0_H0 ;  /* 0x20000003ff029230 */ /* 0x000fe20000004100 */
[----:B------:R-:W-:-:S04]  /*8560*/  FSEL R3, R0, RZ, !P0 ;  /* 0x000000ff00037208 */ /* 0x000fc80004000000 */
[----:B------:R-:W-:Y:S01]  /*8570*/  @!P1 FSETP.GTU.FTZ.AND P2, PT, |R2|, +INF , PT ;  /* 0x7f8000000200980b */ /* 0x000fe20003f5c200 */
[----:B------:R-:W-:-:S03]  /*8580*/  FADD.FTZ R8, R8, R3 ;  /* 0x0000000308087221 */ /* 0x000fc60000010000 */
[----:B------:R-:W-:-:S05]  /*8590*/  @!P1 FSEL R2, R2, RZ, !P2 ;  /* 0x000000ff02029208 */ /* 0x000fca0005000000 */
[----:B------:R-:W-:Y:S02]  /*85a0*/  @!P1 FADD.FTZ R9, R9, R2 ;  /* 0x0000000209099221 */ /* 0x000fe40000010000 */
.L_x_3890:
[----:B------:R-:W-:Y:S05]  /*85b0*/  BSYNC B1 ;  /* 0x0000000000017941 */ /* 0x000fea0003800000 */
.L_x_3889:
[----:B------:R-:W-:-:S04]  /*85c0*/  FADD.FTZ R7, R7, R6 ;  /* 0x0000000607077221 */ /* 0x000fc80000010000 */
[----:B------:R-:W-:-:S04]  /*85d0*/  FADD.FTZ R8, R7, R8 ;  /* 0x0000000807087221 */ /* 0x000fc80000010000 */
[----:B------:R-:W-:Y:S01]  /*85e0*/  FADD.FTZ R18, R8, R9 ;  /* 0x0000000908127221 */ /* 0x000fe20000010000 */
[----:B------:R-:W-:Y:S05]  /*85f0*/  BRA `(.L_x_3858) ;  /* 0x00000cb000007947 */ /* 0x000fea0003800000 */
.L_x_3874:
[----:B------:R-:W-:Y:S01]  /*8600*/  ISETP.GE.U32.AND P0, PT, R0, c[0x0][0x16c], PT ;  /* 0x00005b0000007a0c */ /* 0x000fe20003f06070 */
[----:B------:R-:W-:Y:S01]  /*8610*/  BSSY B1, `(.L_x_3891) ;  /* 0x000002f000017945 */ /* 0x000fe20003800000 */
[----:B------:R-:W-:Y:S01]  /*8620*/  IMAD.MOV.U32 R8, RZ, RZ, c[0x0][0x164] ;  /* 0x00005900ff087624 */ /* 0x000fe200078e00ff */
[----:B------:R-:W-:Y:S02]  /*8630*/  MOV R13, c[0x0][0x164] ;  /* 0x00005900000d7a02 */ /* 0x000fe40000000f00 */
[----:B------:R-:W-:-:S08]  /*8640*/  MOV R0, c[0x0][0x164] ;  /* 0x0000590000007a02 */ /* 0x000fd00000000f00 */
[----:B------:R-:W-:Y:S05]  /*8650*/  @P0 BRA `(.L_x_3892) ;  /* 0x000002a000000947 */ /* 0x000fea0003800000 */
[----:B------:R-:W-:Y:S01]  /*8660*/  BSSY B2, `(.L_x_3893) ;  /* 0x0000027000027945 */ /* 0x000fe20003800000 */
[----:B------:R-:W-:Y:S01]  /*8670*/  IMAD.MOV.U32 R8, RZ, RZ, c[0x0][0x164] ;  /* 0x00005900ff087624 */ /* 0x000fe200078e00ff */
[----:B------:R-:W-:Y:S02]  /*8680*/  MOV R13, c[0x0][0x164] ;  /* 0x00005900000d7a02 */ /* 0x000fe40000000f00 */
[----:B------:R-:W-:Y:S02]  /*8690*/  MOV R0, c[0x0][0x164] ;  /* 0x0000590000007a02 */ /* 0x000fe40000000f00 */
.L_x_3894:
        /* <DEDUP_REMOVED lines=11> */
[----:B------:R-:W3:Y:S02]  /*8750*/  LDG.E.U16 R6, [R6.64] ;  /* 0x0000002406067981 */ /* 0x000ee4000c1e1500 */
[----:B------:R-:W-:Y:S02]  /*8760*/  IMAD.WIDE.U32 R10, R11, 0x2, R14 ;  /* 0x000000020b0a7825 */ /* 0x000fe400078e000e */
[----:B------:R-:W4:Y:S04]  /*8770*/  LDG.E.U16 R4, [R4.64] ;  /* 0x0000002404047981 */ /* 0x000f28000c1e1500 */
[----:B------:R-:W5:Y:S01]  /*8780*/  LDG.E.U16 R10, [R10.64] ;  /* 0x000000240a0a7981 */ /* 0x000f62000c1e1500 */
[----:B------:R-:W-:-:S05]  /*8790*/  IADD3 R21, R19, c[0x0][0x174], RZ ;  /* 0x00005d0013157a10 */ /* 0x000fca0007ffe0ff */
[----:B------:R-:W-:-:S05]  /*87a0*/  IMAD R26, R18, 0x3, R21 ;  /* 0x00000003121a7824 */ /* 0x000fca00078e0215 */
[----:B------:R-:W-:Y:S01]  /*87b0*/  ISETP.GE.U32.AND P4, PT, R26, c[0x0][0x16c], PT ;  /* 0x00005b001a007a0c */ /* 0x000fe20003f86070 */
[----:B--2---:R-:W-:Y:S02]  /*87c0*/  HADD2.F32 R19, -RZ, R2.H0_H0 ;  /* 0x20000002ff137230 */ /* 0x004fe40000004100 */
[----:B---3--:R-:W-:Y:S02]  /*87d0*/  HADD2.F32 R24, -RZ, R6.H0_H0 ;  /* 0x20000006ff187230 */ /* 0x008fe40000004100 */
[----:B----4-:R-:W-:Y:S02]  /*87e0*/  HADD2.F32 R22, -RZ, R4.H0_H0 ;  /* 0x20000004ff167230 */ /* 0x010fe40000004100 */
[----:B-----5:R-:W-:Y:S01]  /*87f0*/  HADD2.F32 R25, -RZ, R10.H0_H0 ;  /* 0x2000000aff197230 */ /* 0x020fe20000004100 */
[----:B------:R-:W-:Y:S02]  /*8800*/  FSETP.GTU.FTZ.AND P2, PT, |R24|, +INF , PT ;  /* 0x7f8000001800780b */ /* 0x000fe40003f5c200 */
[----:B------:R-:W-:-:S02]  /*8810*/  FSETP.GTU.FTZ.AND P0, PT, |R19|, +INF , PT ;  /* 0x7f8000001300780b */ /* 0x000fc40003f1c200 */
[----:B------:R-:W-:Y:S02]  /*8820*/  FSETP.GTU.FTZ.AND P1, PT, |R22|, +INF , PT ;  /* 0x7f8000001600780b */ /* 0x000fe40003f3c200 */
[----:B------:R-:W-:Y:S02]  /*8830*/  FSETP.GTU.FTZ.AND P3, PT, |R25|, +INF , PT ;  /* 0x7f8000001900780b */ /* 0x000fe40003f7c200 */
[----:B------:R-:W-:Y:S02]  /*8840*/  FSEL R3, R24, RZ, !P2 ;  /* 0x000000ff18037208 */ /* 0x000fe40005000000 */
[----:B------:R-:W-:Y:S02]  /*8850*/  FSEL R19, R19, RZ, !P0 ;  /* 0x000000ff13137208 */ /* 0x000fe40004000000 */
[----:B------:R-:W-:Y:S02]  /*8860*/  FSEL R22, R22, RZ, !P1 ;  /* 0x000000ff16167208 */ /* 0x000fe40004800000 */
[----:B------:R-:W-:Y:S01]  /*8870*/  FSEL R24, R25, RZ, !P3 ;  /* 0x000000ff19187208 */ /* 0x000fe20005800000 */
[----:B------:R-:W-:-:S02]  /*8880*/  FADD.FTZ R0, R19, R0 ;  /* 0x0000000013007221 */ /* 0x000fc40000010000 */
[----:B------:R-:W-:Y:S02]  /*8890*/  FADD.FTZ R13, R22, R13 ;  /* 0x0000000d160d7221 */ /* 0x000fe40000010000 */
[----:B------:R-:W-:Y:S02]  /*88a0*/  FADD.FTZ R8, R3, R8 ;  /* 0x0000000803087221 */ /* 0x000fe40000010000 */
[----:B------:R-:W-:Y:S01]  /*88b0*/  FADD.FTZ R9, R24, R9 ;  /* 0x0000000918097221 */ /* 0x000fe20000010000 */
[----:B------:R-:W-:Y:S05]  /*88c0*/  @!P4 BRA `(.L_x_3894) ;  /* 0xfffffdd00000c947 */ /* 0x000fea000383ffff */
[----:B------:R-:W-:Y:S05]  /*88d0*/  BSYNC B2 ;  /* 0x0000000000027941 */ /* 0x000fea0003800000 */
.L_x_3893:
[----:B------:R-:W-:Y:S02]  /*88e0*/  PRMT R7, R2, 0x7610, R7 ;  /* 0x0000761002077816 */ /* 0x000fe40000000007 */
[----:B------:R-:W-:Y:S02]  /*88f0*/  PRMT R2, R6, 0x7610, R2 ;  /* 0x0000761006027816 */ /* 0x000fe40000000002 */
.L_x_3892:
[----:B------:R-:W-:Y:S05]  /*8900*/  BSYNC B1 ;  /* 0x0000000000017941 */ /* 0x000fea0003800000 */
.L_x_3891:
        /* <DEDUP_REMOVED lines=23> */
.L_x_3896:
[----:B0-----:R-:W-:Y:S05]  /*8a80*/  BSYNC B1 ;  /* 0x0000000000017941 */ /* 0x001fea0003800000 */
.L_x_3895:
        /* <DEDUP_REMOVED lines=22> */
[----:B------:R-:W-:-:S05]  /*8bf0*/  @!P1 HADD2.F32 R10, -RZ, R10.H0_H0 ;  /* 0x2000000aff0a9230 */ /* 0x000fca0000004100 */
[----:B------:R-:W-:-:S04]  /*8c00*/  @!P1 FSETP.GTU.FTZ.AND P2, PT, |R10|, +INF , PT ;  /* 0x7f8000000a00980b */ /* 0x000fc80003f5c200 */
[----:B------:R-:W-:-:S05]  /*8c10*/  @!P1 FSEL R10, R10, RZ, !P2 ;  /* 0x000000ff0a0a9208 */ /* 0x000fca0005000000 */
[----:B------:R-:W-:Y:S02]  /*8c20*/  @!P1 FADD.FTZ R9, R9, R10 ;  /* 0x0000000a09099221 */ /* 0x000fe40000010000 */
.L_x_3898:
[----:B------:R-:W-:Y:S05]  /*8c30*/  BSYNC B1 ;  /* 0x0000000000017941 */ /* 0x000fea0003800000 */
.L_x_3897:
[----:B------:R-:W-:-:S04]  /*8c40*/  FADD.FTZ R13, R0, R13 ;  /* 0x0000000d000d7221 */ /* 0x000fc80000010000 */
[----:B------:R-:W-:-:S04]  /*8c50*/  FADD.FTZ R8, R13, R8 ;  /* 0x000000080d087221 */ /* 0x000fc80000010000 */
[----:B------:R-:W-:Y:S01]  /*8c60*/  FADD.FTZ R18, R8, R9 ;  /* 0x0000000908127221 */ /* 0x000fe20000010000 */
[----:B------:R-:W-:Y:S05]  /*8c70*/  BRA `(.L_x_3858) ;  /* 0x0000063000007947 */ /* 0x000fea0003800000 */
.L_x_3873:
        /* <DEDUP_REMOVED lines=13> */
.L_x_3902:
        /* <DEDUP_REMOVED lines=32> */
.L_x_3901:
[----:B------:R-:W-:Y:S02]  /*8f50*/  PRMT R4, R2, 0x7610, R4 ;  /* 0x0000761002047816 */ /* 0x000fe40000000004 */
[----:B------:R-:W-:Y:S02]  /*8f60*/  PRMT R3, R8, 0x7610, R3 ;  /* 0x0000761008037816 */ /* 0x000fe40000000003 */
[----:B------:R-:W-:Y:S02]  /*8f70*/  PRMT R2, R5, 0x7610, R2 ;  /* 0x0000761005027816 */ /* 0x000fe40000000002 */
.L_x_3900:
[----:B------:R-:W-:Y:S05]  /*8f80*/  BSYNC B1 ;  /* 0x0000000000017941 */ /* 0x000fea0003800000 */
.L_x_3899:
        /* <DEDUP_REMOVED lines=19> */
.L_x_3904:
[----:B0-----:R-:W-:Y:S05]  /*90c0*/  BSYNC B1 ;  /* 0x0000000000017941 */ /* 0x001fea0003800000 */
.L_x_3903:
        /* <DEDUP_REMOVED lines=26> */
.L_x_3906:
[----:B------:R-:W-:Y:S05]  /*9270*/  BSYNC B1 ;  /* 0x0000000000017941 */ /* 0x000fea0003800000 */
.L_x_3905:
[----:B------:R-:W-:-:S04]  /*9280*/  FADD.FTZ R7, R7, R6 ;  /* 0x0000000607077221 */ /* 0x000fc80000010000 */
[----:B------:R-:W-:-:S04]  /*9290*/  FADD.FTZ R7, R7, R0 ;  /* 0x0000000007077221 */ /* 0x000fc80000010000 */
[----:B------:R-:W-:Y:S02]  /*92a0*/  FADD.FTZ R18, R7, R18 ;  /* 0x0000001207127221 */ /* 0x000fe40000010000 */
.L_x_3858:
[----:B------:R-:W-:Y:S05]  /*92b0*/  BSYNC B0 ;  /* 0x0000000000007941 */ /* 0x000fea0003800000 */
.L_x_3857:
        /* <DEDUP_REMOVED lines=9> */
.L_x_3908:
        /* <DEDUP_REMOVED lines=11> */
.L_x_3907:
        /* <DEDUP_REMOVED lines=14> */
.L_x_3911:
        /* <DEDUP_REMOVED lines=12> */
.L_x_3910:
[----:B0-----:R-:W-:Y:S01]  /*95a0*/  BAR.SYNC.DEFER_BLOCKING 0x0 ;  /* 0x0000000000007b1d */ /* 0x001fe20000010000 */
[----:B------:R-:W-:-:S13]  /*95b0*/  ISETP.GE.AND P0, PT, R0, 0x2, PT ;  /* 0x000000020000780c */ /* 0x000fda0003f06270 */
[----:B------:R-:W-:Y:S05]  /*95c0*/  @!P0 BRA `(.L_x_3909) ;  /* 0x0000006000008947 */ /* 0x000fea0003800000 */
[----:B------:R-:W-:-:S08]  /*95d0*/  HFMA2.MMA R3, -RZ, RZ, 0, 5.9604644775390625e-08 ;  /* 0x00000001ff037435 */ /* 0x000fd000000001ff */
.L_x_3912:
[----:B------:R0:W1:Y:S02]  /*95e0*/  SHFL.DOWN PT, R5, R18, R3, 0x1f ;  /* 0x08001f0312057589 */ /* 0x00006400000e0000 */
[----:B0-----:R-:W-:-:S04]  /*95f0*/  SHF.L.U32 R3, R3, 0x1, RZ ;  /* 0x0000000103037819 */ /* 0x001fc800000006ff */
[----:B------:R-:W-:Y:S01]  /*9600*/  ISETP.GE.AND P0, PT, R3, R0, PT ;  /* 0x000000000300720c */ /* 0x000fe20003f06270 */
[----:B-1----:R-:W-:-:S12]  /*9610*/  FADD.FTZ R18, R5, R18 ;  /* 0x0000001205127221 */ /* 0x002fd80000010000 */
[----:B------:R-:W-:Y:S05]  /*9620*/  @!P0 BRA `(.L_x_3912) ;  /* 0xffffffb000008947 */ /* 0x000fea000383ffff */
.L_x_3909:
        /* <DEDUP_REMOVED lines=202> */
.L_x_3913:
        /* <DEDUP_REMOVED lines=215> */
.L_x_3915:
        /* <DEDUP_REMOVED lines=11> */
.L_x_3917:
[----:B------:R-:W-:Y:S05]  /*b0f0*/  BSYNC B0 ;  /* 0x0000000000007941 */ /* 0x000fea0003800000 */
.L_x_3916:
        /* <DEDUP_REMOVED lines=40> */
.L_x_3919:
[----:B------:R-:W-:Y:S05]  /*b380*/  BSYNC B0 ;  /* 0x0000000000007941 */ /* 0x000fea0003800000 */
.L_x_3918:
        /* <DEDUP_REMOVED lines=21> */
.L_x_3924:
        /* <DEDUP_REMOVED lines=9> */
.L_x_3923:
[----:B------:R-:W-:Y:S05]  /*b570*/  BSYNC B1 ;  /* 0x0000000000017941 */ /* 0x000fea0003800000 */
.L_x_3922:
[----:B------:R-:W-:Y:S05]  /*b580*/  BRA `(.L_x_3925) ;  /* 0x000000c000007947 */ /* 0x000fea0003800000 */
.L_x_3921:
[----:B------:R-:W-:-:S13]  /*b590*/  ISETP.GE.U32.AND P0, PT, R20, c[0x0][0x17c], PT ;  /* 0x00005f0014007a0c */ /* 0x000fda0003f06070 */
[----:B------:R-:W-:Y:S05]  /*b5a0*/  @P0 BRA `(.L_x_3925) ;  /* 0x000000a000000947 */ /* 0x000fea0003800000 */
[----:B------:R-:W-:-:S03]  /*b5b0*/  IMAD.MOV.U32 R9, RZ, RZ, R20 ;  /* 0x000000ffff097224 */ /* 0x000fc600078e0014 */
.L_x_3926:
        /* <DEDUP_REMOVED lines=9> */
.L_x_3925:
[----:B------:R-:W-:Y:S05]  /*b650*/  BSYNC B0 ;  /* 0x0000000000007941 */ /* 0x000fea0003800000 */
.L_x_3920:
        /* <DEDUP_REMOVED lines=8> */
.L_x_3928:
        /* <DEDUP_REMOVED lines=11> */
.L_x_3927:
        /* <DEDUP_REMOVED lines=13> */
.L_x_3931:
        /* <DEDUP_REMOVED lines=12> */
.L_x_3930:
[----:B0-----:R-:W-:Y:S01]  /*b920*/  BAR.SYNC.DEFER_BLOCKING 0x0 ;  /* 0x0000000000007b1d */ /* 0x001fe20000010000 */
[----:B------:R-:W-:-:S13]  /*b930*/  ISETP.GE.AND P0, PT, R0, 0x2, PT ;  /* 0x000000020000780c */ /* 0x000fda0003f06270 */
[----:B------:R-:W-:Y:S05]  /*b940*/  @!P0 BRA `(.L_x_3929) ;  /* 0x0000006000008947 */ /* 0x000fea0003800000 */
[----:B------:R-:W-:-:S05]  /*b950*/  MOV R6, 0x1 ;  /* 0x0000000100067802 */ /* 0x000fca0000000f00 */
.L_x_3932:
[----:B------:R0:W1:Y:S02]  /*b960*/  SHFL.DOWN PT, R8, R17, R6, 0x1f ;  /* 0x08001f0611087589 */ /* 0x00006400000e0000 */
[----:B0-----:R-:W-:-:S05]  /*b970*/  IMAD.SHL.U32 R6, R6, 0x2, RZ ;  /* 0x0000000206067824 */ /* 0x001fca00078e00ff */
[----:B------:R-:W-:Y:S01]  /*b980*/  ISETP.GE.AND P0, PT, R6, R0, PT ;  /* 0x000000000600720c */ /* 0x000fe20003f06270 */
[----:B-1----:R-:W-:-:S12]  /*b990*/  FADD.FTZ R17, R8, R17 ;  /* 0x0000001108117221 */ /* 0x002fd80000010000 */
[----:B------:R-:W-:Y:S05]  /*b9a0*/  @!P0 BRA `(.L_x_3932) ;  /* 0xffffffb000008947 */ /* 0x000fea000383ffff */
.L_x_3929:
        /* <DEDUP_REMOVED lines=11> */
.L_x_3934:
        /* <DEDUP_REMOVED lines=23> */
.L_x_3936:
[----:B------:R-:W-:-:S04]  /*bbd0*/  IADD3 R2, P0, R16, c[0x0][0x540], RZ ;  /* 0x0001500010027a10 */ /* 0x000fc80007f1e0ff */
[----:B------:R-:W-:-:S05]  /*bbe0*/  IADD3.X R3, RZ, c[0x0][0x544], RZ, P0, !PT ;  /* 0x00015100ff037a10 */ /* 0x000fca00007fe4ff */
[----:B------:R-:W-:Y:S01]  /*bbf0*/  STG.E [R2.64], R17 ;  /* 0x0000001102007986 */ /* 0x000fe2000c101924 */
[----:B------:R-:W-:Y:S05]  /*bc00*/  EXIT ;  /* 0x000000000000794d */ /* 0x000fea0003800000 */
.L_x_3935:
[----:B------:R-:W-:Y:S01]  /*bc10*/  STG.E [R2.64], R17 ;  /* 0x0000001102007986 */ /* 0x000fe2000c101924 */
[----:B------:R-:W-:Y:S05]  /*bc20*/  EXIT ;  /* 0x000000000000794d */ /* 0x000fea0003800000 */
.L_x_3933:
[----:B------:R-:W-:Y:S01]  /*bc30*/  ISETP.NE.AND P0, PT, RZ, UR38, PT ;  /* 0x00000026ff007c0c */ /* 0x000fe2000bf05270 */
[----:B------:R-:W-:Y:S02]  /*bc40*/  ULDC.U8 UR4, c[0x0][0x571] ;  /* 0x00015c4000047ab9 */ /* 0x000fe40000000000 */
[----:B------:R-:W-:-:S10]  /*bc50*/  ISETP.NE.AND P1, PT, RZ, UR4, PT ;  /* 0x00000004ff007c0c */ /* 0x000fd4000bf25270 */
[----:B------:R-:W-:Y:S05]  /*bc60*/  @!P0 BRA `(.L_x_3937) ;  /* 0x0000002000008947 */ /* 0x000fea0003800000 */
[----:B------:R-:W2:Y:S02]  /*bc70*/  LDG.E R0, [R4.64] ;  /* 0x0000002404007981 */ /* 0x000ea4000c1e1900 */
[----:B--2---:R-:W-:Y:S02]  /*bc80*/  FADD.FTZ R17, R17, R0 ;  /* 0x0000000011117221 */ /* 0x004fe40000010000 */
.L_x_3937:
        /* <DEDUP_REMOVED lines=23> */
.L_x_3939:
[----:B------:R-:W-:-:S04]  /*be00*/  IADD3 R2, P0, R16, c[0x0][0x540], RZ ;  /* 0x0001500010027a10 */ /* 0x000fc80007f1e0ff */
[----:B------:R-:W-:-:S05]  /*be10*/  IADD3.X R3, RZ, c[0x0][0x544], RZ, P0, !PT ;  /* 0x00015100ff037a10 */ /* 0x000fca00007fe4ff */
[----:B------:R-:W-:Y:S01]  /*be20*/  STG.E [R2.64], R17 ;  /* 0x0000001102007986 */ /* 0x000fe2000c101924 */
[----:B------:R-:W-:Y:S05]  /*be30*/  EXIT ;  /* 0x000000000000794d */ /* 0x000fea0003800000 */
.L_x_3938:
[----:B------:R-:W-:Y:S01]  /*be40*/  STG.E [R4.64], R17 ;  /* 0x0000001104007986 */ /* 0x000fe2000c101924 */
[----:B------:R-:W-:Y:S05]  /*be50*/  EXIT ;  /* 0x000000000000794d */ /* 0x000fea0003800000 */
.L_x_3914:
        /* <DEDUP_REMOVED lines=18> */
.L_x_3941:
        /* <DEDUP_REMOVED lines=23> */
.L_x_3943:
[----:B------:R-:W-:-:S05]  /*c0f0*/  IADD3 R2, P0, R19, c[0x0][0x540], RZ ;  /* 0x0001500013027a10 */ /* 0x000fca0007f1e0ff */
[----:B------:R-:W-:-:S05]  /*c100*/  IMAD.X R3, RZ, RZ, c[0x0][0x544], P0 ;  /* 0x00015100ff037624 */ /* 0x000fca00000e06ff */
[----:B------:R-:W-:Y:S01]  /*c110*/  STG.E [R2.64], R18 ;  /* 0x0000001202007986 */ /* 0x000fe2000c101924 */
[----:B------:R-:W-:Y:S05]  /*c120*/  EXIT ;  /* 0x000000000000794d */ /* 0x000fea0003800000 */
.L_x_3942:
[----:B------:R-:W-:Y:S01]  /*c130*/  STG.E [R2.64], R18 ;  /* 0x0000001202007986 */ /* 0x000fe2000c101924 */
[----:B------:R-:W-:Y:S05]  /*c140*/  EXIT ;  /* 0x000000000000794d */ /* 0x000fea0003800000 */
.L_x_3940:
[----:B------:R-:W-:Y:S01]  /*c150*/  ISETP.NE.AND P0, PT, RZ, UR38, PT ;  /* 0x00000026ff007c0c */ /* 0x000fe2000bf05270 */
[----:B------:R-:W-:Y:S02]  /*c160*/  ULDC.U8 UR4, c[0x0][0x571] ;  /* 0x00015c4000047ab9 */ /* 0x000fe40000000000 */
[----:B------:R-:W-:-:S10]  /*c170*/  ISETP.NE.AND P1, PT, RZ, UR4, PT ;  /* 0x00000004ff007c0c */ /* 0x000fd4000bf25270 */
[----:B------:R-:W-:Y:S05]  /*c180*/  @!P0 BRA `(.L_x_3944) ;  /* 0x0000002000008947 */ /* 0x000fea0003800000 */
[----:B------:R-:W2:Y:S02]  /*c190*/  LDG.E R3, [R4.64] ;  /* 0x0000002404037981 */ /* 0x000ea4000c1e1900 */
[----:B--2---:R-:W-:Y:S02]  /*c1a0*/  FADD.FTZ R18, R18, R3 ;  /* 0x0000000312127221 */ /* 0x004fe40000010000 */
.L_x_3944:
        /* <DEDUP_REMOVED lines=23> */
.L_x_3946:
[----:B------:R-:W-:-:S04]  /*c320*/  IADD3 R2, P0, R19, c[0x0][0x540], RZ ;  /* 0x0001500013027a10 */ /* 0x000fc80007f1e0ff */
[----:B------:R-:W-:-:S05]  /*c330*/  IADD3.X R3, RZ, c[0x0][0x544], RZ, P0, !PT ;  /* 0x00015100ff037a10 */ /* 0x000fca00007fe4ff */
[----:B------:R-:W-:Y:S01]  /*c340*/  STG.E [R2.64], R18 ;  /* 0x0000001202007986 */ /* 0x000fe2000c101924 */
[----:B------:R-:W-:Y:S05]  /*c350*/  EXIT ;  /* 0x000000000000794d */ /* 0x000fea0003800000 */
.L_x_3945:
[----:B------:R-:W-:Y:S01]  /*c360*/  STG.E [R4.64], R18 ;  /* 0x0000001204007986 */ /* 0x000fe2000c101924 */
[----:B------:R-:W-:Y:S05]  /*c370*/  EXIT ;  /* 0x000000000000794d */ /* 0x000fea0003800000 */
.L_x_3947:
        /* <DEDUP_REMOVED lines=16> */
.L_x_9903:


//--------------------- .text._ZN2at6native13reduce_kernelILi256ELi2ENS0_8ReduceOpIN3c104HalfENS0_9NanSumOpsIffEEjfLi4ELi4EEEEEvT1_ --------------------------
	.section	.text._ZN2at6native13reduce_kernelILi256ELi2ENS0_8ReduceOpIN3c104HalfENS0_9NanSumOpsIffEEjfLi4ELi4EEEEEvT1_,"ax",@progbits
	.sectioninfo	@"SHI_REGISTERS=31"
	.align	128
        .global         _ZN2at6native13reduce_kernelILi256ELi2ENS0_8ReduceOpIN3c104HalfENS0_9NanSumOpsIffEEjfLi4ELi4EEEEEvT1_
        .type           _ZN2at6native13reduce_kernelILi256ELi2ENS0_8ReduceOpIN3c104HalfENS0_9NanSumOpsIffEEjfLi4ELi4EEEEEvT1_,@function
        .size           _ZN2at6native13reduce_kernelILi256ELi2ENS0_8ReduceOpIN3c104HalfENS0_9NanSumOpsIffEEjfLi4ELi4EEEEEvT1_,(.L_x_9904 - _ZN2at6native13reduce_kernelILi256ELi2ENS0_8ReduceOpIN3c104HalfENS0_9NanSumOpsIffEEjfLi4ELi4EEEEEvT1_)
        .other          _ZN2at6native13reduce_kernelILi256ELi2ENS0_8ReduceOpIN3c104HalfENS0_9NanSumOpsIffEEjfLi4ELi4EEEEEvT1_,@"STO_CUDA_ENTRY STV_DEFAULT"
_ZN2at6native13reduce_kernelILi256ELi2ENS0_8ReduceOpIN3c104HalfENS0_9NanSumOpsIffEEjfLi4ELi4EEEEEvT1_:
.text._ZN2at6native13reduce_kernelILi256ELi2ENS0_8ReduceOpIN3c104HalfENS0_9NanSumOpsIffEEjfLi4ELi4EEEEEvT1_:
[----:B------:R-:W-:Y:S02]  /*0000*/  MOV R1, c[0x0][0x28] ;  /* 0x00000a0000017a02 */ /* 0x000fe40000000f00 */
        /* <DEDUP_REMOVED lines=10> */
[----:B------:R-:W-:Y:S02]  /*00b0*/  SHF.L.U32 R3, R0, 0x1, RZ ;  /* 0x0000000100037819 */ /* 0x000fe400000006ff */
        /* <DEDUP_REMOVED lines=197> */
.L_x_3948:
        /* <DEDUP_REMOVED lines=60> */
.L_x_3957:
[----:B------:R-:W-:Y:S05]  /*10d0*/  BSYNC B2 ;  /* 0x0000000000027941 */ /* 0x000fea0003800000 */
.L_x_3956:
        /* <DEDUP_REMOVED lines=9> */
[----:B------:R-:W-:-:S04]  /*1170*/  FSETP.GTU.FTZ.AND P0, PT, |R0|, +INF , PT ;  /* 0x7f8000000000780b */ /* 0x000fc80003f1c200 */
[----:B------:R-:W-:-:S05]  /*1180*/  FSEL R0, R0, RZ, !P0 ;  /* 0x000000ff00007208 */ /* 0x000fca0004000000 */
[----:B------:R-:W-:Y:S02]  /*1190*/  FADD.FTZ R0, R0, c[0x0][0x164] ;  /* 0x0000590000007621 */ /* 0x000fe40000010000 */
.L_x_3955:
[----:B------:R-:W-:Y:S05]  /*11a0*/  BSYNC B1 ;  /* 0x0000000000017941 */ /* 0x000fea0003800000 */
.L_x_3954:
[C---:B------:R-:W-:Y:S02]  /*11b0*/  IADD3 R3, P0, -R6.reuse, 0x4, RZ ;  /* 0x0000000406037810 */ /* 0x040fe40007f1e1ff */
[----:B------:R-:W-:Y:S02]  /*11c0*/  IADD3 R8, R6, c[0x0][0x16c], RZ ;  /* 0x00005b0006087a10 */ /* 0x000fe40007ffe0ff */
[----:B------:R-:W-:Y:S01]  /*11d0*/  LEA R18, P1, R3, R18, 0x1 ;  /* 0x0000001203127211 */ /* 0x000fe200078208ff */
[----:B------:R-:W-:Y:S01]  /*11e0*/  IMAD.X R4, RZ, RZ, -0x1, P0 ;  /* 0xffffffffff047424 */ /* 0x000fe200000e06ff */
[----:B------:R-:W-:-:S04]  /*11f0*/  IADD3 R8, R8, -0x4, RZ ;  /* 0xfffffffc08087810 */ /* 0x000fc80007ffe0ff */
[----:B------:R-:W-:Y:S02]  /*1200*/  LEA.HI.X R19, R3, R19, R4, 0x1, P1 ;  /* 0x0000001303137211 */ /* 0x000fe400008f0c04 */
.L_x_3953:
[----:B------:R-:W-:Y:S05]  /*1210*/  BSYNC B0 ;  /* 0x0000000000007941 */ /* 0x000fea0003800000 */
.L_x_3952:
        /* <DEDUP_REMOVED lines=9> */
[----:B------:R-:W-:Y:S02]  /*12b0*/  ISETP.GE.U32.AND P2, PT, R3, R8, PT ;  /* 0x000000080300720c */ /* 0x000fe40003f46070 */
[----:B------:R-:W-:-:S11]  /*12c0*/  MOV R3, c[0x0][0x164] ;  /* 0x0000590000037a02 */ /* 0x000fd60000000f00 */
[----:B------:R-:W-:Y:S05]  /*12d0*/  @P2 BRA `(.L_x_3959) ;  /* 0x0000018000002947 */ /* 0x000fea0003800000 */
[----:B------:R-:W-:Y:S01]  /*12e0*/  IMAD.MOV.U32 R6, RZ, RZ, c[0x0][0x164] ;  /* 0x00005900ff067624 */ /* 0x000fe200078e00ff */
[----:B------:R-:W-:Y:S02]  /*12f0*/  MOV R7, c[0x0][0x164] ;  /* 0x0000590000077a02 */ /* 0x000fe40000000f00 */
.L_x_3960:
        /* <DEDUP_REMOVED lines=22> */
.L_x_3959:
[----:B------:R-:W-:Y:S05]  /*1460*/  BSYNC B0 ;  /* 0x0000000000007941 */ /* 0x000fea0003800000 */
.L_x_3958:
        /* <DEDUP_REMOVED lines=8> */
.L_x_3962:
[----:B------:R-:W-:Y:S05]  /*14f0*/  BSYNC B0 ;  /* 0x0000000000007941 */ /* 0x000fea0003800000 */
.L_x_3961:
        /* <DEDUP_REMOVED lines=14> */
.L_x_3964:
[----:B------:R-:W-:Y:S05]  /*15e0*/  BSYNC B0 ;  /* 0x0000000000007941 */ /* 0x000fea0003800000 */
.L_x_3963:
[----:B------:R-:W-:Y:S02]  /*15f0*/  FADD.FTZ R7, R7, R0 ;  /* 0x0000000007077221 */ /* 0x000fe40000010000 */
[----:B------:R-:W-:Y:S02]  /*1600*/  IMAD.MOV.U32 R19, RZ, RZ, RZ ;  /* 0x000000ffff137224 */ /* 0x000fe400078e00ff */
[----:B------:R-:W-:-:S04]  /*1610*/  FADD.FTZ R6, R7, R6 ;  /* 0x0000000607067221 */ /* 0x000fc80000010000 */
[----:B------:R-:W-:Y:S01]  /*1620*/  FADD.FTZ R18, R6, R3 ;  /* 0x0000000306127221 */ /* 0x000fe20000010000 */
[----:B------:R-:W-:Y:S05]  /*1630*/  BRA `(.L_x_3950) ;  /* 0x000087c000007947 */ /* 0x000fea0003800000 */
.L_x_3951:
        /* <DEDUP_REMOVED lines=31> */
.L_x_3975:
        /* <DEDUP_REMOVED lines=225> */
.L_x_3970:
[----:B------:R-:W-:-:S04]  /*2640*/  LOP3.LUT R11, R12, 0xfffffffc, RZ, 0xc0, !PT ;  /* 0xfffffffc0c0b7812 */ /* 0x000fc800078ec0ff */
[----:B------:R-:W-:-:S04]  /*2650*/  IADD3 R10, P1, R18, R11, RZ ;  /* 0x0000000b120a7210 */ /* 0x000fc80007f3e0ff */
[----:B------:R-:W-:-:S05]  /*2660*/  IADD3.X R11, RZ, R19, RZ, P1, !PT ;  /* 0x00000013ff0b7210 */ /* 0x000fca0000ffe4ff */
[----:B------:R-:W2:Y:S01]  /*2670*/  LDG.E R10, [R10.64] ;  /* 0x000000240a0a7981 */ /* 0x000ea2000c1e1900 */
[----:B------:R-:W-:Y:S02]  /*2680*/  IADD3 R25, R25, c[0x0][0x174], RZ ;  /* 0x00005d0019197a10 */ /* 0x000fe40007ffe0ff */
        /* <DEDUP_REMOVED lines=223> */
.L_x_3971:
[----:B------:R-:W-:-:S04]  /*3480*/  LOP3.LUT R11, R0, 0xfffffffc, RZ, 0xc0, !PT ;  /* 0xfffffffc000b7812 */ /* 0x000fc800078ec0ff */
[----:B------:R-:W-:-:S05]  /*3490*/  IADD3 R10, P1, R18, R11, RZ ;  /* 0x0000000b120a7210 */ /* 0x000fca0007f3e0ff */
[----:B------:R-:W-:-:S05]  /*34a0*/  IMAD.X R11, RZ, RZ, R19, P1 ;  /* 0x000000ffff0b7224 */ /* 0x000fca00008e0613 */
[----:B------:R-:W2:Y:S01]  /*34b0*/  LDG.E R10, [R10.64] ;  /* 0x000000240a0a7981 */ /* 0x000ea2000c1e1900 */
[----:B------:R-:W-:Y:S01]  /*34c0*/  IADD3 R25, R25, c[0x0][0x174], RZ ;  /* 0x00005d0019197a10 */ /* 0x000fe20007ffe0ff */
[----:B------:R-:W-:Y:S01]  /*34d0*/  IMAD.MOV.U32 R12, RZ, RZ, RZ ;  /* 0x000000ffff0c7224 */ /* 0x000fe200078e00ff */
[----:B------:R-:W-:Y:S02]  /*34e0*/  MOV R3, RZ ;  /* 0x000000ff00037202 */ /* 0x000fe40000000f00 */
[----:B--2---:R-:W-:Y:S01]  /*34f0*/  PRMT R24, R10, 0x7610, R10 ;  /* 0x000076100a187816 */ /* 0x004fe2000000000a */
        /* <DEDUP_REMOVED lines=212> */
.L_x_3972:
[----:B------:R-:W-:-:S04]  /*4240*/  LOP3.LUT R11, R12, 0xfffffffc, RZ, 0xc0, !PT ;  /* 0xfffffffc0c0b7812 */ /* 0x000fc800078ec0ff */
[----:B------:R-:W-:-:S04]  /*4250*/  IADD3 R10, P1, R18, R11, RZ ;  /* 0x0000000b120a7210 */ /* 0x000fc80007f3e0ff */
[----:B------:R-:W-:-:S05]  /*4260*/  IADD3.X R11, RZ, R19, RZ, P1, !PT ;  /* 0x00000013ff0b7210 */ /* 0x000fca0000ffe4ff */
[----:B------:R-:W2:Y:S01]  /*4270*/  LDG.E R10, [R10.64] ;  /* 0x000000240a0a7981 */ /* 0x000ea2000c1e1900 */
[----:B------:R-:W-:Y:S02]  /*4280*/  IADD3 R25, R25, c[0x0][0x174], RZ ;  /* 0x00005d0019197a10 */ /* 0x000fe40007ffe0ff */
[----:B--2---:R-:W-:Y:S01]  /*4290*/  PRMT R27, R10, 0x5432, R10 ;  /* 0x000054320a1b7816 */ /* 0x004fe2000000000a */
        /* <DEDUP_REMOVED lines=212> */
.L_x_3973:
[----:B------:R-:W-:-:S04]  /*4fe0*/  LOP3.LUT R3, R3, 0xfffffffc, RZ, 0xc0, !PT ;  /* 0xfffffffc03037812 */ /* 0x000fc800078ec0ff */
[----:B------:R-:W-:-:S05]  /*4ff0*/  IADD3 R10, P1, R18, R3, RZ ;  /* 0x00000003120a7210 */ /* 0x000fca0007f3e0ff */
[----:B------:R-:W-:-:S05]  /*5000*/  IMAD.X R11, RZ, RZ, R19, P1 ;  /* 0x000000ffff0b7224 */ /* 0x000fca00008e0613 */
[----:B------:R0:W2:Y:S01]  /*5010*/  LDG.E R10, [R10.64] ;  /* 0x000000240a0a7981 */ /* 0x0000a2000c1e1900 */
[--C-:B------:R-:W-:Y:S01]  /*5020*/  HADD2.F32 R0, -RZ, R22.reuse.H0_H0 ;  /* 0x20000016ff007230 */ /* 0x100fe20000004100 */
[----:B------:R-:W-:Y:S01]  /*5030*/  IADD3 R25, R25, c[0x0][0x174], RZ ;  /* 0x00005d0019197a10 */ /* 0x000fe20007ffe0ff */
[----:B------:R-:W-:Y:S01]  /*5040*/  HADD2.F32 R12, -RZ, R22.H1_H1 ;  /* 0x30000016ff0c7230 */ /* 0x000fe20000004100 */
[----:B------:R-:W-:Y:S01]  /*5050*/  MOV R14, c[0x0][0x174] ;  /* 0x00005d00000e7a02 */ /* 0x000fe20000000f00 */
[--C-:B------:R-:W-:Y:S01]  /*5060*/  HADD2.F32 R13, -RZ, R24.reuse.H0_H0 ;  /* 0x20000018ff0d7230 */ /* 0x100fe20000004100 */
[----:B------:R-:W-:Y:S02]  /*5070*/  FSETP.GTU.FTZ.AND P1, PT, |R0|, +INF , PT ;  /* 0x7f8000000000780b */ /* 0x000fe40003f3c200 */
[----:B------:R-:W-:Y:S01]  /*5080*/  FSETP.GTU.FTZ.AND P2, PT, |R12|, +INF , PT ;  /* 0x7f8000000c00780b */ /* 0x000fe20003f5c200 */
[----:B------:R-:W-:Y:S01]  /*5090*/  IMAD R14, R14, 0x3, R25 ;  /* 0x000000030e0e7824 */ /* 0x000fe200078e0219 */
[----:B------:R-:W-:Y:S01]  /*50a0*/  FSETP.GTU.FTZ.AND P3, PT, |R13|, +INF , PT ;  /* 0x7f8000000d00780b */ /* 0x000fe20003f7c200 */
[----:B0-----:R-:W-:Y:S01]  /*50b0*/  HADD2.F32 R11, -RZ, R24.H1_H1 ;  /* 0x30000018ff0b7230 */ /* 0x001fe20000004100 */
[----:B------:R-:W-:-:S02]  /*50c0*/  FSEL R3, R0, RZ, !P1 ;  /* 0x000000ff00037208 */ /* 0x000fc40004800000 */
[----:B------:R-:W-:Y:S02]  /*50d0*/  FSEL R12, R12, RZ, !P2 ;  /* 0x000000ff0c0c7208 */ /* 0x000fe40005000000 */
[----:B------:R-:W-:Y:S01]  /*50e0*/  FSEL R0, R13, RZ, !P3 ;  /* 0x000000ff0d007208 */ /* 0x000fe20005800000 */
[----:B------:R-:W-:Y:S01]  /*50f0*/  FADD.FTZ R4, R3, R4 ;  /* 0x0000000403047221 */ /* 0x000fe20000010000 */
[----:B------:R-:W-:Y:S01]  /*5100*/  ISETP.GE.U32.AND P5, PT, R14, c[0x0][0x16c], PT ;  /* 0x00005b000e007a0c */ /* 0x000fe20003fa6070 */
[----:B------:R-:W-:Y:S01]  /*5110*/  FADD.FTZ R5, R12, R5 ;  /* 0x000000050c057221 */ /* 0x000fe20000010000 */
[--C-:B------:R-:W-:Y:S01]  /*5120*/  HADD2.F32 R13, -RZ, R27.reuse.H1_H1 ;  /* 0x3000001bff0d7230 */ /* 0x100fe20000004100 */
[----:B------:R-:W-:Y:S01]  /*5130*/  FADD.FTZ R7, R0, R7 ;  /* 0x0000000700077221 */ /* 0x000fe20000010000 */
[----:B------:R-:W-:Y:S01]  /*5140*/  HADD2.F32 R12, -RZ, R27.H0_H0 ;  /* 0x2000001bff0c7230 */ /* 0x000fe20000004100 */
[----:B------:R-:W-:Y:S02]  /*5150*/  FSETP.GTU.FTZ.AND P1, PT, |R11|, +INF , PT ;  /* 0x7f8000000b00780b */ /* 0x000fe40003f3c200 */
[----:B------:R-:W-:-:S02]  /*5160*/  FSETP.GTU.FTZ.AND P2, PT, |R13|, +INF , PT ;  /* 0x7f8000000d00780b */ /* 0x000fc40003f5c200 */
[----:B------:R-:W-:Y:S02]  /*5170*/  FSEL R11, R11, RZ, !P1 ;  /* 0x000000ff0b0b7208 */ /* 0x000fe40004800000 */
[C---:B------:R-:W-:Y:S02]  /*5180*/  FSETP.GTU.FTZ.AND P3, PT, |R12|.reuse, +INF , PT ;  /* 0x7f8000000c00780b */ /* 0x040fe40003f7c200 */
[----:B------:R-:W-:Y:S01]  /*5190*/  FSEL R13, R13, RZ, !P2 ;  /* 0x000000ff0d0d7208 */ /* 0x000fe20005000000 */
[----:B------:R-:W-:Y:S01]  /*51a0*/  FADD.FTZ R6, R11, R6 ;  /* 0x000000060b067221 */ /* 0x000fe20000010000 */
[----:B------:R-:W-:-:S03]  /*51b0*/  FSEL R12, R12, RZ, !P3 ;  /* 0x000000ff0c0c7208 */ /* 0x000fc60005800000 */
[----:B------:R-:W-:Y:S02]  /*51c0*/  FADD.FTZ R8, R13, R8 ;  /* 0x000000080d087221 */ /* 0x000fe40000010000 */
[----:B------:R-:W-:Y:S01]  /*51d0*/  FADD.FTZ R9, R12, R9 ;  /* 0x000000090c097221 */ /* 0x000fe20000010000 */
[--C-:B--2---:R-:W-:Y:S02]  /*51e0*/  HADD2.F32 R3, -RZ, R10.reuse.H0_H0 ;  /* 0x2000000aff037230 */ /* 0x104fe40000004100 */
[----:B------:R-:W-:-:S03]  /*51f0*/  HADD2.F32 R0, -RZ, R10.H1_H1 ;  /* 0x3000000aff007230 */ /* 0x000fc60000004100 */
[C---:B------:R-:W-:Y:S02]  /*5200*/  FSETP.GTU.FTZ.AND P1, PT, |R3|.reuse, +INF , PT ;  /* 0x7f8000000300780b */ /* 0x040fe40003f3c200 */
[C---:B------:R-:W-:Y:S02]  /*5210*/  FSETP.GTU.FTZ.AND P4, PT, |R0|.reuse, +INF , PT ;  /* 0x7f8000000000780b */ /* 0x040fe40003f9c200 */
[----:B------:R-:W-:Y:S02]  /*5220*/  FSEL R3, R3, RZ, !P1 ;  /* 0x000000ff03037208 */ /* 0x000fe40004800000 */
[----:B------:R-:W-:-:S03]  /*5230*/  FSEL R0, R0, RZ, !P4 ;  /* 0x000000ff00007208 */ /* 0x000fc60006000000 */
[----:B------:R-:W-:Y:S02]  /*5240*/  FADD.FTZ R20, R3, R20 ;  /* 0x0000001403147221 */ /* 0x000fe40000010000 */
[----:B------:R-:W-:Y:S01]  /*5250*/  FADD.FTZ R21, R0, R21 ;  /* 0x0000001500157221 */ /* 0x000fe20000010000 */
[----:B------:R-:W-:Y:S01]  /*5260*/  @P5 CALL.REL.NOINC `(.L_x_3974) ;  /* 0x0000001000005944 */ /* 0x000fe20003c00000 */
[----:B------:R-:W-:Y:S05]  /*5270*/  BRA `(.L_x_3975) ;  /* 0xffffc5b000007947 */ /* 0x000fea000383ffff */
.L_x_3974:
[----:B------:R-:W-:Y:S05]  /*5280*/  BSYNC B1 ;  /* 0x0000000000017941 */ /* 0x000fea0003800000 */
.L_x_3969:
[----:B------:R-:W-:Y:S02]  /*5290*/  PRMT R26, R10, 0x7610, R10 ;  /* 0x000076100a1a7816 */ /* 0x000fe4000000000a */
.L_x_3968:
[----:B------:R-:W-:Y:S05]  /*52a0*/  BSYNC B0 ;  /* 0x0000000000007941 */ /* 0x000fea0003800000 */
.L_x_3967:
[----:B------:R-:W-:Y:S01]  /*52b0*/  ISETP.GE.U32.AND P0, PT, R25, c[0x0][0x16c], PT ;  /* 0x00005b0019007a0c */ /* 0x000fe20003f06070 */
[----:B------:R-:W-:-:S12]  /*52c0*/  BSSY B0, `(.L_x_3976) ;  /* 0x0000341000007945 */ /* 0x000fd80003800000 */
[----:B------:R-:W-:Y:S05]  /*52d0*/  @P0 BRA `(.L_x_3977) ;  /* 0x000033f000000947 */ /* 0x000fea0003800000 */
[----:B------:R-:W-:Y:S01]  /*52e0*/  ISETP.NE.AND P1, PT, RZ, c[0x0][0x1a8], PT ;  /* 0x00006a00ff007a0c */ /* 0x000fe20003f25270 */
[----:B------:R-:W-:-:S12]  /*52f0*/  IMAD.MOV.U32 R3, RZ, RZ, RZ ;  /* 0x000000ffff037224 */ /* 0x000fd800078e00ff */
        /* <DEDUP_REMOVED lines=200> */
.L_x_3978:
        /* <DEDUP_REMOVED lines=208> */
.L_x_3979:
        /* <DEDUP_REMOVED lines=208> */
.L_x_3980:
        /* <DEDUP_REMOVED lines=208> */
.L_x_3981:
[----:B------:R-:W-:-:S04]  /*8680*/  LOP3.LUT R3, R3, 0xfffffffc, RZ, 0xc0, !PT ;  /* 0xfffffffc03037812 */ /* 0x000fc800078ec0ff */
[----:B------:R-:W-:-:S05]  /*8690*/  IADD3 R10, P1, R18, R3, RZ ;  /* 0x00000003120a7210 */ /* 0x000fca0007f3e0ff */
[----:B------:R-:W-:-:S05]  /*86a0*/  IMAD.X R11, RZ, RZ, R19, P1 ;  /* 0x000000ffff0b7224 */ /* 0x000fca00008e0613 */
[----:B------:R-:W2:Y:S02]  /*86b0*/  LDG.E R10, [R10.64] ;  /* 0x000000240a0a7981 */ /* 0x000ea4000c1e1900 */
[----:B--2---:R-:W-:Y:S02]  /*86c0*/  PRMT R26, R10, 0x7610, R10 ;  /* 0x000076100a1a7816 */ /* 0x004fe4000000000a */
.L_x_3977:
[----:B------:R-:W-:Y:S05]  /*86d0*/  BSYNC B0 ;  /* 0x0000000000007941 */ /* 0x000fea0003800000 */
.L_x_3976:
[----:B------:R-:W-:Y:S01]  /*86e0*/  BSSY B0, `(.L_x_3982) ;  /* 0x000002a000007945 */ /* 0x000fe20003800000 */
[----:B------:R-:W-:Y:S05]  /*86f0*/  @P0 BRA `(.L_x_3983) ;  /* 0x0000028000000947 */ /* 0x000fea0003800000 */
[----:B------:R-:W-:Y:S01]  /*8700*/  IADD3 R10, R25, c[0x0][0x174], RZ ;  /* 0x00005d00190a7a10 */ /* 0x000fe20007ffe0ff */
[--C-:B------:R-:W-:Y:S02]  /*8710*/  HADD2.F32 R0, -RZ, R22.reuse.H0_H0 ;  /* 0x20000016ff007230 */ /* 0x100fe40000004100 */
[----:B------:R-:W-:Y:S01]  /*8720*/  HADD2.F32 R22, -RZ, R22.H1_H1 ;  /* 0x30000016ff167230 */ /* 0x000fe20000004100 */
[----:B------:R-:W-:Y:S02]  /*8730*/  ISETP.GE.U32.AND P2, PT, R10, c[0x0][0x16c], PT ;  /* 0x00005b000a007a0c */ /* 0x000fe40003f46070 */
[----:B------:R-:W-:Y:S02]  /*8740*/  FSETP.GTU.FTZ.AND P0, PT, |R0|, +INF , PT ;  /* 0x7f8000000000780b */ /* 0x000fe40003f1c200 */
[----:B------:R-:W-:-:S02]  /*8750*/  FSETP.GTU.FTZ.AND P1, PT, |R22|, +INF , PT ;  /* 0x7f8000001600780b */ /* 0x000fc40003f3c200 */
[----:B------:R-:W-:Y:S02]  /*8760*/  FSEL R3, R0, RZ, !P0 ;  /* 0x000000ff00037208 */ /* 0x000fe40004000000 */
[----:B------:R-:W-:-:S03]  /*8770*/  FSEL R22, R22, RZ, !P1 ;  /* 0x000000ff16167208 */ /* 0x000fc60004800000 */
[----:B------:R-:W-:Y:S02]  /*8780*/  FADD.FTZ R4, R4, R3 ;  /* 0x0000000304047221 */ /* 0x000fe40000010000 */
[----:B------:R-:W-:Y:S01]  /*8790*/  FADD.FTZ R5, R5, R22 ;  /* 0x0000001605057221 */ /* 0x000fe20000010000 */
        /* <DEDUP_REMOVED lines=12> */
[----:B------:R-:W-:-:S04]  /*8860*/  IADD3 R0, R10, c[0x0][0x174], RZ ;  /* 0x00005d000a007a10 */ /* 0x000fc80007ffe0ff */
[----:B------:R-:W-:Y:S01]  /*8870*/  ISETP.GE.U32.AND P2, PT, R0, c[0x0][0x16c], PT ;  /* 0x00005b0000007a0c */ /* 0x000fe20003f46070 */
[--C-:B------:R-:W-:Y:S02]  /*8880*/  HADD2.F32 R0, -RZ, R27.reuse.H1_H1 ;  /* 0x3000001bff007230 */ /* 0x100fe40000004100 */
[----:B------:R-:W-:-:S03]  /*8890*/  HADD2.F32 R27, -RZ, R27.H0_H0 ;  /* 0x2000001bff1b7230 */ /* 0x000fc60000004100 */
[C---:B------:R-:W-:Y:S02]  /*88a0*/  FSETP.GTU.FTZ.AND P0, PT, |R0|.reuse, +INF , PT ;  /* 0x7f8000000000780b */ /* 0x040fe40003f1c200 */
[C---:B------:R-:W-:Y:S02]  /*88b0*/  FSETP.GTU.FTZ.AND P1, PT, |R27|.reuse, +INF , PT ;  /* 0x7f8000001b00780b */ /* 0x040fe40003f3c200 */
[----:B------:R-:W-:Y:S02]  /*88c0*/  FSEL R3, R0, RZ, !P0 ;  /* 0x000000ff00037208 */ /* 0x000fe40004000000 */
[----:B------:R-:W-:Y:S01]  /*88d0*/  FSEL R0, R27, RZ, !P1 ;  /* 0x000000ff1b007208 */ /* 0x000fe20004800000 */
[--C-:B------:R-:W-:Y:S02]  /*88e0*/  @!P2 HADD2.F32 R10, -RZ, R26.reuse.H0_H0 ;  /* 0x2000001aff0aa230 */ /* 0x100fe40000004100 */
[----:B------:R-:W-:Y:S01]  /*88f0*/  @!P2 HADD2.F32 R26, -RZ, R26.H1_H1 ;  /* 0x3000001aff1aa230 */ /* 0x000fe20000004100 */
[----:B------:R-:W-:-:S02]  /*8900*/  FADD.FTZ R8, R8, R3 ;  /* 0x0000000308087221 */ /* 0x000fc40000010000 */
[----:B------:R-:W-:Y:S01]  /*8910*/  @!P2 FSETP.GTU.FTZ.AND P3, PT, |R10|, +INF , PT ;  /* 0x7f8000000a00a80b */ /* 0x000fe20003f7c200 */
[----:B------:R-:W-:Y:S01]  /*8920*/  FADD.FTZ R9, R9, R0 ;  /* 0x0000000009097221 */ /* 0x000fe20000010000 */
[----:B------:R-:W-:Y:S02]  /*8930*/  @!P2 FSETP.GTU.FTZ.AND P4, PT, |R26|, +INF , PT ;  /* 0x7f8000001a00a80b */ /* 0x000fe40003f9c200 */
[----:B------:R-:W-:Y:S02]  /*8940*/  @!P2 FSEL R11, R10, RZ, !P3 ;  /* 0x000000ff0a0ba208 */ /* 0x000fe40005800000 */
[----:B------:R-:W-:-:S03]  /*8950*/  @!P2 FSEL R26, R26, RZ, !P4 ;  /* 0x000000ff1a1aa208 */ /* 0x000fc60006000000 */
[----:B------:R-:W-:Y:S02]  /*8960*/  @!P2 FADD.FTZ R20, R20, R11 ;  /* 0x0000000b1414a221 */ /* 0x000fe40000010000 */
[----:B------:R-:W-:Y:S02]  /*8970*/  @!P2 FADD.FTZ R21, R21, R26 ;  /* 0x0000001a1515a221 */ /* 0x000fe40000010000 */
.L_x_3983:
[----:B------:R-:W-:Y:S05]  /*8980*/  BSYNC B0 ;  /* 0x0000000000007941 */ /* 0x000fea0003800000 */
.L_x_3982:
[----:B------:R-:W-:Y:S02]  /*8990*/  FADD.FTZ R6, R6, R5 ;  /* 0x0000000506067221 */ /* 0x000fe40000010000 */
[----:B------:R-:W-:Y:S02]  /*89a0*/  FADD.FTZ R7, R7, R4 ;  /* 0x0000000407077221 */ /* 0x000fe40000010000 */
[----:B------:R-:W-:Y:S02]  /*89b0*/  FADD.FTZ R6, R6, R9 ;  /* 0x0000000906067221 */ /* 0x000fe40000010000 */
[----:B------:R-:W-:Y:S02]  /*89c0*/  FADD.FTZ R7, R7, R8 ;  /* 0x0000000807077221 */ /* 0x000fe40000010000 */
[----:B------:R-:W-:-:S02]  /*89d0*/  FADD.FTZ R19, R6, R21 ;  /* 0x0000001506137221 */ /* 0x000fc40000010000 */
[----:B------:R-:W-:Y:S01]  /*89e0*/  FADD.FTZ R18, R7, R20 ;  /* 0x0000001407127221 */ /* 0x000fe20000010000 */
[----:B------:R-:W-:Y:S05]  /*89f0*/  BRA `(.L_x_3950) ;  /* 0x0000140000007947 */ /* 0x000fea0003800000 */
.L_x_3966:
        /* <DEDUP_REMOVED lines=18> */
.L_x_3987:
[----:B------:R-:W-:Y:S01]  /*8b20*/  IADD3 R9, R25, c[0x0][0x174], RZ ;  /* 0x00005d0019097a10 */ /* 0x000fe20007ffe0ff */
[----:B------:R-:W-:-:S04]  /*8b30*/  IMAD R25, R20, R25, RZ ;  /* 0x0000001914197224 */ /* 0x000fc800078e02ff */
[----:B------:R-:W-:Y:S01]  /*8b40*/  IMAD R10, R20, R9, RZ ;  /* 0x00000009140a7224 */ /* 0x000fe200078e02ff */
[----:B------:R-:W-:Y:S02]  /*8b50*/  SHF.R.U32.HI R11, RZ, 0x1, R25 ;  /* 0x00000001ff0b7819 */ /* 0x000fe40000011619 */
[----:B------:R-:W-:Y:S02]  /*8b60*/  IADD3 R9, R9, c[0x0][0x174], RZ ;  /* 0x00005d0009097a10 */ /* 0x000fe40007ffe0ff */
[----:B------:R-:W-:Y:S01]  /*8b70*/  SHF.R.U32.HI R13, RZ, 0x1, R10 ;  /* 0x00000001ff0d7819 */ /* 0x000fe2000001160a */
[----:B------:R-:W-:Y:S01]  /*8b80*/  IMAD.WIDE.U32 R10, R11, 0x4, R18 ;  /* 0x000000040b0a7825 */ /* 0x000fe200078e0012 */
[----:B------:R-:W-:-:S03]  /*8b90*/  IADD3 R25, R9, c[0x0][0x174], RZ ;  /* 0x00005d0009197a10 */ /* 0x000fc60007ffe0ff */
[----:B------:R-:W-:Y:S02]  /*8ba0*/  IMAD.WIDE.U32 R12, R13, 0x4, R18 ;  /* 0x000000040d0c7825 */ /* 0x000fe400078e0012 */
[----:B------:R-:W2:Y:S02]  /*8bb0*/  LDG.E R10, [R10.64] ;  /* 0x000000240a0a7981 */ /* 0x000ea4000c1e1900 */
[C---:B------:R-:W-:Y:S02]  /*8bc0*/  IMAD R9, R20.reuse, R9, RZ ;  /* 0x0000000914097224 */ /* 0x040fe400078e02ff */
[----:B------:R-:W-:Y:S01]  /*8bd0*/  IMAD R14, R20, R25, RZ ;  /* 0x00000019140e7224 */ /* 0x000fe200078e02ff */
[----:B------:R-:W3:Y:S02]  /*8be0*/  LDG.E R13, [R12.64] ;  /* 0x000000240c0d7981 */ /* 0x000ee4000c1e1900 */
[----:B------:R-:W-:Y:S02]  /*8bf0*/  SHF.R.U32.HI R9, RZ, 0x1, R9 ;  /* 0x00000001ff097819 */ /* 0x000fe40000011609 */
[----:B------:R-:W-:-:S03]  /*8c00*/  SHF.R.U32.HI R27, RZ, 0x1, R14 ;  /* 0x00000001ff1b7819 */ /* 0x000fc6000001160e */
[----:B------:R-:W-:-:S04]  /*8c10*/  IMAD.WIDE.U32 R14, R9, 0x4, R18 ;  /* 0x00000004090e7825 */ /* 0x000fc800078e0012 */
[----:B------:R-:W-:Y:S02]  /*8c20*/  IMAD.WIDE.U32 R26, R27, 0x4, R18 ;  /* 0x000000041b1a7825 */ /* 0x000fe400078e0012 */
[----:B------:R-:W4:Y:S04]  /*8c30*/  LDG.E R14, [R14.64] ;  /* 0x000000240e0e7981 */ /* 0x000f28000c1e1900 */
[----:B------:R-:W5:Y:S01]  /*8c40*/  LDG.E R26, [R26.64] ;  /* 0x000000241a1a7981 */ /* 0x000f62000c1e1900 */
[----:B------:R-:W-:-:S05]  /*8c50*/  IADD3 R25, R25, c[0x0][0x174], RZ ;  /* 0x00005d0019197a10 */ /* 0x000fca0007ffe0ff */
[----:B------:R-:W-:-:S05]  /*8c60*/  IMAD R28, R22, 0x3, R25 ;  /* 0x00000003161c7824 */ /* 0x000fca00078e0219 */
[----:B------:R-:W-:Y:S01]  /*8c70*/  ISETP.GE.U32.AND P4, PT, R28, c[0x0][0x16c], PT ;  /* 0x00005b001c007a0c */ /* 0x000fe20003f86070 */
[--C-:B--2---:R-:W-:Y:S02]  /*8c80*/  HADD2.F32 R9, -RZ, R10.reuse.H0_H0 ;  /* 0x2000000aff097230 */ /* 0x104fe40000004100 */
[----:B------:R-:W-:Y:S02]  /*8c90*/  HADD2.F32 R11, -RZ, R10.H1_H1 ;  /* 0x3000000aff0b7230 */ /* 0x000fe40000004100 */
[----:B---3--:R-:W-:Y:S01]  /*8ca0*/  HADD2.F32 R12, -RZ, R13.H0_H0 ;  /* 0x2000000dff0c7230 */ /* 0x008fe20000004100 */
[----:B------:R-:W-:Y:S02]  /*8cb0*/  FSETP.GTU.FTZ.AND P0, PT, |R9|, +INF , PT ;  /* 0x7f8000000900780b */ /* 0x000fe40003f1c200 */
[----:B------:R-:W-:Y:S02]  /*8cc0*/  FSETP.GTU.FTZ.AND P1, PT, |R11|, +INF , PT ;  /* 0x7f8000000b00780b */ /* 0x000fe40003f3c200 */
[----:B------:R-:W-:-:S02]  /*8cd0*/  FSETP.GTU.FTZ.AND P2, PT, |R12|, +INF , PT ;  /* 0x7f8000000c00780b */ /* 0x000fc40003f5c200 */
[----:B------:R-:W-:Y:S02]  /*8ce0*/  FSEL R24, R9, RZ, !P0 ;  /* 0x000000ff09187208 */ /* 0x000fe40004000000 */
[----:B------:R-:W-:Y:S02]  /*8cf0*/  FSEL R11, R11, RZ, !P1 ;  /* 0x000000ff0b0b7208 */ /* 0x000fe40004800000 */
[----:B------:R-:W-:Y:S01]  /*8d00*/  FSEL R9, R12, RZ, !P2 ;  /* 0x000000ff0c097208 */ /* 0x000fe20005000000 */
[----:B------:R-:W-:Y:S01]  /*8d10*/  HADD2.F32 R12, -RZ, R13.H1_H1 ;  /* 0x3000000dff0c7230 */ /* 0x000fe20000004100 */
[----:B------:R-:W-:Y:S01]  /*8d20*/  FADD.FTZ R7, R24, R7 ;  /* 0x0000000718077221 */ /* 0x000fe20000010000 */
[--C-:B----4-:R-:W-:Y:S01]  /*8d30*/  HADD2.F32 R15, -RZ, R14.reuse.H1_H1 ;  /* 0x3000000eff0f7230 */ /* 0x110fe20000004100 */
[----:B------:R-:W-:Y:S01]  /*8d40*/  FADD.FTZ R8, R11, R8 ;  /* 0x000000080b087221 */ /* 0x000fe20000010000 */
[----:B------:R-:W-:Y:S01]  /*8d50*/  HADD2.F32 R11, -RZ, R14.H0_H0 ;  /* 0x2000000eff0b7230 */ /* 0x000fe20000004100 */
[----:B------:R-:W-:Y:S01]  /*8d60*/  FADD.FTZ R6, R9, R6 ;  /* 0x0000000609067221 */ /* 0x000fe20000010000 */
[C---:B------:R-:W-:Y:S01]  /*8d70*/  FSETP.GTU.FTZ.AND P0, PT, |R12|.reuse, +INF , PT ;  /* 0x7f8000000c00780b */ /* 0x040fe20003f1c200 */
[--C-:B-----5:R-:W-:Y:S01]  /*8d80*/  HADD2.F32 R27, -RZ, R26.reuse.H0_H0 ;  /* 0x2000001aff1b7230 */ /* 0x120fe20000004100 */
[----:B------:R-:W-:Y:S01]  /*8d90*/  FSETP.GTU.FTZ.AND P1, PT, |R15|, +INF , PT ;  /* 0x7f8000000f00780b */ /* 0x000fe20003f3c200 */
[----:B------:R-:W-:Y:S01]  /*8da0*/  HADD2.F32 R9, -RZ, R26.H1_H1 ;  /* 0x3000001aff097230 */ /* 0x000fe20000004100 */
[----:B------:R-:W-:-:S02]  /*8db0*/  FSEL R12, R12, RZ, !P0 ;  /* 0x000000ff0c0c7208 */ /* 0x000fc40004000000 */
[----:B------:R-:W-:Y:S02]  /*8dc0*/  FSETP.GTU.FTZ.AND P0, PT, |R11|, +INF , PT ;  /* 0x7f8000000b00780b */ /* 0x000fe40003f1c200 */
[----:B------:R-:W-:Y:S01]  /*8dd0*/  FSETP.GTU.FTZ.AND P2, PT, |R27|, +INF , PT ;  /* 0x7f8000001b00780b */ /* 0x000fe20003f5c200 */
[----:B------:R-:W-:Y:S01]  /*8de0*/  FADD.FTZ R5, R12, R5 ;  /* 0x000000050c057221 */ /* 0x000fe20000010000 */
        /* <DEDUP_REMOVED lines=10> */
[----:B------:R-:W-:Y:S05]  /*8e90*/  BSYNC B1 ;  /* 0x0000000000017941 */ /* 0x000fea0003800000 */
.L_x_3986:
[C---:B------:R-:W-:Y:S02]  /*8ea0*/  PRMT R12, R13.reuse, 0x5410, R26 ;  /* 0x000054100d0c7816 */ /* 0x040fe4000000001a */
[----:B------:R-:W-:Y:S02]  /*8eb0*/  PRMT R13, R13, 0x7632, R13 ;  /* 0x000076320d0d7816 */ /* 0x000fe4000000000d */
[----:B------:R-:W-:Y:S02]  /*8ec0*/  PRMT R9, R10, 0x7610, R10 ;  /* 0x000076100a097816 */ /* 0x000fe4000000000a */
[----:B------:R-:W-:Y:S02]  /*8ed0*/  PRMT R13, R13, 0x7610, R26 ;  /* 0x000076100d0d7816 */ /* 0x000fe4000000001a */
.L_x_3985:
[----:B------:R-:W-:Y:S05]  /*8ee0*/  BSYNC B0 ;  /* 0x0000000000007941 */ /* 0x000fea0003800000 */
.L_x_3984:
        /* <DEDUP_REMOVED lines=9> */
[----:B--2---:R-:W-:-:S11]  /*8f80*/  PRMT R9, R10, 0x7610, R10 ;  /* 0x000076100a097816 */ /* 0x004fd6000000000a */
        /* <DEDUP_REMOVED lines=20> */
[----:B--2---:R-:W-:Y:S02]  /*90d0*/  PRMT R14, R10, 0x7610, R10 ;  /* 0x000076100a0e7816 */ /* 0x004fe4000000000a */
[--C-:B---3--:R-:W-:Y:S02]  /*90e0*/  @!P0 PRMT R12, R12, 0x5410, R18.reuse ;  /* 0x000054100c0c8816 */ /* 0x108fe40000000012 */
[----:B------:R-:W-:-:S02]  /*90f0*/  @!P0 PRMT R13, R13, 0x7610, R18 ;  /* 0x000076100d0d8816 */ /* 0x000fc40000000012 */
.L_x_3989:
[----:B------:R-:W-:Y:S05]  /*9100*/  BSYNC B0 ;  /* 0x0000000000007941 */ /* 0x000fea0003800000 */
.L_x_3988:
[----:B------:R-:W-:Y:S01]  /*9110*/  BSSY B0, `(.L_x_3990) ;  /* 0x000002a000007945 */ /* 0x000fe20003800000 */
[----:B------:R-:W-:Y:S05]  /*9120*/  @P1 BRA `(.L_x_3991) ;  /* 0x0000028000001947 */ /* 0x000fea0003800000 */
[----:B------:R-:W-:Y:S01]  /*9130*/  IADD3 R11, R25, c[0x0][0x174], RZ ;  /* 0x00005d00190b7a10 */ /* 0x000fe20007ffe0ff */
[----:B------:R-:W-:-:S02]  /*9140*/  HADD2.F32 R10, -RZ, R9.H0_H0 ;  /* 0x20000009ff0a7230 */ /* 0x000fc40000004100 */
[----:B------:R-:W-:Y:S01]  /*9150*/  HADD2.F32 R9, -RZ, R9.H1_H1 ;  /* 0x30000009ff097230 */ /* 0x000fe20000004100 */
[----:B------:R-:W-:Y:S02]  /*9160*/  ISETP.GE.U32.AND P2, PT, R11, c[0x0][0x16c], PT ;  /* 0x00005b000b007a0c */ /* 0x000fe40003f46070 */
[C---:B------:R-:W-:Y:S02]  /*9170*/  FSETP.GTU.FTZ.AND P0, PT, |R10|.reuse, +INF , PT ;  /* 0x7f8000000a00780b */ /* 0x040fe40003f1c200 */
[C---:B------:R-:W-:Y:S02]  /*9180*/  FSETP.GTU.FTZ.AND P1, PT, |R9|.reuse, +INF , PT ;  /* 0x7f8000000900780b */ /* 0x040fe40003f3c200 */
[----:B------:R-:W-:Y:S02]  /*9190*/  FSEL R10, R10, RZ, !P0 ;  /* 0x000000ff0a0a7208 */ /* 0x000fe40004000000 */
[----:B------:R-:W-:-:S03]  /*91a0*/  FSEL R9, R9, RZ, !P1 ;  /* 0x000000ff09097208 */ /* 0x000fc60004800000 */
[----:B------:R-:W-:Y:S02]  /*91b0*/  FADD.FTZ R7, R7, R10 ;  /* 0x0000000a07077221 */ /* 0x000fe40000010000 */
[----:B------:R-:W-:Y:S01]  /*91c0*/  FADD.FTZ R8, R8, R9 ;  /* 0x0000000908087221 */ /* 0x000fe20000010000 */
[----:B------:R-:W-:Y:S05]  /*91d0*/  @P2 BRA `(.L_x_3991) ;  /* 0x000001d000002947 */ /* 0x000fea0003800000 */
[----:B------:R-:W-:Y:S01]  /*91e0*/  IADD3 R11, R11, c[0x0][0x174], RZ ;  /* 0x00005d000b0b7a10 */ /* 0x000fe20007ffe0ff */
[----:B------:R-:W-:Y:S02]  /*91f0*/  HADD2.F32 R9, -RZ, R12.H0_H0 ;  /* 0x2000000cff097230 */ /* 0x000fe40000004100 */
[----:B------:R-:W-:Y:S01]  /*9200*/  HADD2.F32 R10, -RZ, R13.H0_H0 ;  /* 0x2000000dff0a7230 */ /* 0x000fe20000004100 */
        /* <DEDUP_REMOVED lines=10> */
[--C-:B------:R-:W-:Y:S02]  /*92b0*/  HADD2.F32 R9, -RZ, R14.reuse.H0_H0 ;  /* 0x2000000eff097230 */ /* 0x100fe40000004100 */
[----:B------:R-:W-:-:S03]  /*92c0*/  HADD2.F32 R14, -RZ, R14.H1_H1 ;  /* 0x3000000eff0e7230 */ /* 0x000fc60000004100 */
[C---:B------:R-:W-:Y:S02]  /*92d0*/  FSETP.GTU.FTZ.AND P0, PT, |R9|.reuse, +INF , PT ;  /* 0x7f8000000900780b */ /* 0x040fe40003f1c200 */
[C---:B------:R-:W-:Y:S02]  /*92e0*/  FSETP.GTU.FTZ.AND P1, PT, |R14|.reuse, +INF , PT ;  /* 0x7f8000000e00780b */ /* 0x040fe40003f3c200 */
[----:B------:R-:W-:Y:S02]  /*92f0*/  FSEL R9, R9, RZ, !P0 ;  /* 0x000000ff09097208 */ /* 0x000fe40004000000 */
[----:B------:R-:W-:Y:S01]  /*9300*/  FSEL R14, R14, RZ, !P1 ;  /* 0x000000ff0e0e7208 */ /* 0x000fe20004800000 */
[----:B------:R-:W-:Y:S02]  /*9310*/  @!P2 HADD2.F32 R12, -RZ, R12.H1_H1 ;  /* 0x3000000cff0ca230 */ /* 0x000fe40000004100 */
[----:B------:R-:W-:Y:S01]  /*9320*/  @!P2 HADD2.F32 R13, -RZ, R13.H1_H1 ;  /* 0x3000000dff0da230 */ /* 0x000fe20000004100 */
[----:B------:R-:W-:-:S02]  /*9330*/  FADD.FTZ R4, R4, R9 ;  /* 0x0000000904047221 */ /* 0x000fc40000010000 */
[C---:B------:R-:W-:Y:S01]  /*9340*/  @!P2 FSETP.GTU.FTZ.AND P3, PT, |R12|.reuse, +INF , PT ;  /* 0x7f8000000c00a80b */ /* 0x040fe20003f7c200 */
[----:B------:R-:W-:Y:S01]  /*9350*/  FADD.FTZ R3, R3, R14 ;  /* 0x0000000e03037221 */ /* 0x000fe20000010000 */
[C---:B------:R-:W-:Y:S02]  /*9360*/  @!P2 FSETP.GTU.FTZ.AND P4, PT, |R13|.reuse, +INF , PT ;  /* 0x7f8000000d00a80b */ /* 0x040fe40003f9c200 */
[----:B------:R-:W-:Y:S02]  /*9370*/  @!P2 FSEL R11, R12, RZ, !P3 ;  /* 0x000000ff0c0ba208 */ /* 0x000fe40005800000 */
[----:B------:R-:W-:-:S03]  /*9380*/  @!P2 FSEL R10, R13, RZ, !P4 ;  /* 0x000000ff0d0aa208 */ /* 0x000fc60006000000 */
[----:B------:R-:W-:Y:S02]  /*9390*/  @!P2 FADD.FTZ R0, R0, R11 ;  /* 0x0000000b0000a221 */ /* 0x000fe40000010000 */
[----:B------:R-:W-:Y:S02]  /*93a0*/  @!P2 FADD.FTZ R21, R21, R10 ;  /* 0x0000000a1515a221 */ /* 0x000fe40000010000 */
.L_x_3991:
[----:B------:R-:W-:Y:S05]  /*93b0*/  BSYNC B0 ;  /* 0x0000000000007941 */ /* 0x000fea0003800000 */
.L_x_3990:
[----:B------:R-:W-:Y:S02]  /*93c0*/  FADD.FTZ R8, R8, R5 ;  /* 0x0000000508087221 */ /* 0x000fe40000010000 */
[----:B------:R-:W-:Y:S02]  /*93d0*/  FADD.FTZ R7, R7, R6 ;  /* 0x0000000607077221 */ /* 0x000fe40000010000 */
[----:B------:R-:W-:Y:S02]  /*93e0*/  FADD.FTZ R8, R8, R3 ;  /* 0x0000000308087221 */ /* 0x000fe40000010000 */
[----:B------:R-:W-:Y:S02]  /*93f0*/  FADD.FTZ R7, R7, R4 ;  /* 0x0000000407077221 */ /* 0x000fe40000010000 */
[----:B------:R-:W-:-:S02]  /*9400*/  FADD.FTZ R19, R8, R21 ;  /* 0x0000001508137221 */ /* 0x000fc40000010000 */
[----:B------:R-:W-:Y:S01]  /*9410*/  FADD.FTZ R18, R7, R0 ;  /* 0x0000000007127221 */ /* 0x000fe20000010000 */
[----:B------:R-:W-:Y:S05]  /*9420*/  BRA `(.L_x_3950) ;  /* 0x000009d000007947 */ /* 0x000fea0003800000 */
.L_x_3965:
        /* <DEDUP_REMOVED lines=8> */
[----:B------:R-:W-:Y:S02]  /*94b0*/  IMAD.MOV.U32 R3, RZ, RZ, c[0x0][0x164] ;  /* 0x00005900ff037624 */ /* 0x000fe400078e00ff */
[----:B------:R-:W-:Y:S01]  /*94c0*/  IMAD.MOV.U32 R12, RZ, RZ, c[0x0][0x164] ;  /* 0x00005900ff0c7624 */ /* 0x000fe200078e00ff */
[----:B------:R-:W-:-:S02]  /*94d0*/  ISETP.GE.U32.AND P0, PT, R0, c[0x0][0x16c], PT ;  /* 0x00005b0000007a0c */ /* 0x000fc40003f06070 */
        /* <DEDUP_REMOVED lines=10> */
.L_x_3995:
[----:B------:R-:W-:Y:S02]  /*9580*/  IADD3 R13, R11, c[0x0][0x174], RZ ;  /* 0x00005d000b0d7a10 */ /* 0x000fe40007ffe0ff */
[----:B------:R-:W-:Y:S02]  /*9590*/  SHF.R.U32.HI R5, RZ, 0x1, R11 ;  /* 0x00000001ff057819 */ /* 0x000fe4000001160b */
[----:B------:R-:W-:-:S03]  /*95a0*/  SHF.R.U32.HI R15, RZ, 0x1, R13 ;  /* 0x00000001ff0f7819 */ /* 0x000fc6000001160d */
[----:B------:R-:W-:Y:S01]  /*95b0*/  IMAD.WIDE.U32 R4, R5, 0x4, R18 ;  /* 0x0000000405047825 */ /* 0x000fe200078e0012 */
[----:B------:R-:W-:-:S03]  /*95c0*/  IADD3 R13, R13, c[0x0][0x174], RZ ;  /* 0x00005d000d0d7a10 */ /* 0x000fc60007ffe0ff */
[----:B------:R-:W-:Y:S01]  /*95d0*/  IMAD.WIDE.U32 R14, R15, 0x4, R18 ;  /* 0x000000040f0e7825 */ /* 0x000fe200078e0012 */
[----:B------:R-:W-:Y:S01]  /*95e0*/  IADD3 R11, R13, c[0x0][0x174], RZ ;  /* 0x00005d000d0b7a10 */ /* 0x000fe20007ffe0ff */
[----:B------:R-:W2:Y:S04]  /*95f0*/  LDG.E R4, [R4.64] ;  /* 0x0000002404047981 */ /* 0x000ea8000c1e1900 */
[----:B------:R-:W3:Y:S01]  /*9600*/  LDG.E R15, [R14.64] ;  /* 0x000000240e0f7981 */ /* 0x000ee2000c1e1900 */
[----:B------:R-:W-:Y:S02]  /*9610*/  SHF.R.U32.HI R21, RZ, 0x1, R13 ;  /* 0x00000001ff157819 */ /* 0x000fe4000001160d */
[----:B------:R-:W-:-:S03]  /*9620*/  SHF.R.U32.HI R25, RZ, 0x1, R11 ;  /* 0x00000001ff197819 */ /* 0x000fc6000001160b */
[----:B------:R-:W-:-:S04]  /*9630*/  IMAD.WIDE.U32 R20, R21, 0x4, R18 ;  /* 0x0000000415147825 */ /* 0x000fc800078e0012 */
[----:B------:R-:W-:Y:S02]  /*9640*/  IMAD.WIDE.U32 R24, R25, 0x4, R18 ;  /* 0x0000000419187825 */ /* 0x000fe400078e0012 */
[----:B------:R0:W4:Y:S04]  /*9650*/  LDG.E R20, [R20.64] ;  /* 0x0000002414147981 */ /* 0x000128000c1e1900 */
[----:B------:R-:W5:Y:S01]  /*9660*/  LDG.E R24, [R24.64] ;  /* 0x0000002418187981 */ /* 0x000f62000c1e1900 */
[----:B------:R-:W-:-:S05]  /*9670*/  IADD3 R11, R11, c[0x0][0x174], RZ ;  /* 0x00005d000b0b7a10 */ /* 0x000fca0007ffe0ff */
[----:B------:R-:W-:-:S05]  /*9680*/  IMAD R27, R22, 0x3, R11 ;  /* 0x00000003161b7824 */ /* 0x000fca00078e020b */
[----:B------:R-:W-:Y:S01]  /*9690*/  ISETP.GE.U32.AND P4, PT, R27, c[0x0][0x16c], PT ;  /* 0x00005b001b007a0c */ /* 0x000fe20003f86070 */
[--C-:B--2---:R-:W-:Y:S02]  /*96a0*/  HADD2.F32 R13, -RZ, R4.reuse.H0_H0 ;  /* 0x20000004ff0d7230 */ /* 0x104fe40000004100 */
[----:B------:R-:W-:Y:S02]  /*96b0*/  HADD2.F32 R5, -RZ, R4.H1_H1 ;  /* 0x30000004ff057230 */ /* 0x000fe40000004100 */
[--C-:B---3--:R-:W-:Y:S01]  /*96c0*/  HADD2.F32 R26, -RZ, R15.reuse.H0_H0 ;  /* 0x2000000fff1a7230 */ /* 0x108fe20000004100 */
[----:B------:R-:W-:Y:S01]  /*96d0*/  FSETP.GTU.FTZ.AND P0, PT, |R13|, +INF , PT ;  /* 0x7f8000000d00780b */ /* 0x000fe20003f1c200 */
[----:B0-----:R-:W-:Y:S01]  /*96e0*/  HADD2.F32 R21, -RZ, R15.H1_H1 ;  /* 0x3000000fff157230 */ /* 0x001fe20000004100 */
[----:B------:R-:W-:Y:S02]  /*96f0*/  FSETP.GTU.FTZ.AND P1, PT, |R5|, +INF , PT ;  /* 0x7f8000000500780b */ /* 0x000fe40003f3c200 */
[----:B------:R-:W-:-:S02]  /*9700*/  FSETP.GTU.FTZ.AND P2, PT, |R26|, +INF , PT ;  /* 0x7f8000001a00780b */ /* 0x000fc40003f5c200 */
[----:B------:R-:W-:Y:S02]  /*9710*/  FSEL R14, R13, RZ, !P0 ;  /* 0x000000ff0d0e7208 */ /* 0x000fe40004000000 */
[----:B------:R-:W-:Y:S02]  /*9720*/  FSEL R5, R5, RZ, !P1 ;  /* 0x000000ff05057208 */ /* 0x000fe40004800000 */
[----:B------:R-:W-:Y:S01]  /*9730*/  FSEL R13, R26, RZ, !P2 ;  /* 0x000000ff1a0d7208 */ /* 0x000fe20005000000 */
[----:B------:R-:W-:Y:S01]  /*9740*/  FADD.FTZ R9, R14, R9 ;  /* 0x000000090e097221 */ /* 0x000fe20000010000 */
[----:B------:R-:W-:Y:S01]  /*9750*/  FSETP.GTU.FTZ.AND P0, PT, |R21|, +INF , PT ;  /* 0x7f8000001500780b */ /* 0x000fe20003f1c200 */
[----:B------:R-:W-:Y:S01]  /*9760*/  FADD.FTZ R12, R5, R12 ;  /* 0x0000000c050c7221 */ /* 0x000fe20000010000 */
[--C-:B----4-:R-:W-:Y:S01]  /*9770*/  HADD2.F32 R5, -RZ, R20.reuse.H0_H0 ;  /* 0x20000014ff057230 */ /* 0x110fe20000004100 */
[----:B------:R-:W-:Y:S01]  /*9780*/  FADD.FTZ R10, R13, R10 ;  /* 0x0000000a0d0a7221 */ /* 0x000fe20000010000 */
[----:B------:R-:W-:Y:S01]  /*9790*/  HADD2.F32 R13, -RZ, R20.H1_H1 ;  /* 0x30000014ff0d7230 */ /* 0x000fe20000004100 */
[----:B------:R-:W-:Y:S01]  /*97a0*/  FSEL R14, R21, RZ, !P0 ;  /* 0x000000ff150e7208 */ /* 0x000fe20004000000 */
[--C-:B-----5:R-:W-:Y:S01]  /*97b0*/  HADD2.F32 R25, -RZ, R24.reuse.H0_H0 ;  /* 0x20000018ff197230 */ /* 0x120fe20000004100 */
[----:B------:R-:W-:Y:S01]  /*97c0*/  FSETP.GTU.FTZ.AND P0, PT, |R5|, +INF , PT ;  /* 0x7f8000000500780b */ /* 0x000fe20003f1c200 */
[----:B------:R-:W-:Y:S01]  /*97d0*/  HADD2.F32 R27, -RZ, R24.H1_H1 ;  /* 0x30000018ff1b7230 */ /* 0x000fe20000004100 */
        /* <DEDUP_REMOVED lines=14> */
.L_x_3994:
[C---:B------:R-:W-:Y:S02]  /*98c0*/  PRMT R13, R4.reuse, 0x5410, R15 ;  /* 0x00005410040d7816 */ /* 0x040fe4000000000f */
[--C-:B------:R-:W-:Y:S02]  /*98d0*/  PRMT R14, R4, 0x5432, R24.reuse ;  /* 0x00005432040e7816 */ /* 0x100fe40000000018 */
[----:B------:R-:W-:Y:S02]  /*98e0*/  PRMT R15, R15, 0x7632, R24 ;  /* 0x000076320f0f7816 */ /* 0x000fe40000000018 */
.L_x_3993:
[----:B------:R-:W-:Y:S05]  /*98f0*/  BSYNC B0 ;  /* 0x0000000000007941 */ /* 0x000fea0003800000 */
.L_x_3992:
        /* <DEDUP_REMOVED lines=30> */
.L_x_3997:
[----:B------:R-:W-:Y:S05]  /*9ae0*/  BSYNC B0 ;  /* 0x0000000000007941 */ /* 0x000fea0003800000 */
.L_x_3996:
[----:B------:R-:W-:Y:S01]  /*9af0*/  BSSY B0, `(.L_x_3998) ;  /* 0x000002a000007945 */ /* 0x000fe20003800000 */
[----:B------:R-:W-:Y:S05]  /*9b00*/  @P1 BRA `(.L_x_3999) ;  /* 0x0000028000001947 */ /* 0x000fea0003800000 */
[----:B------:R-:W-:Y:S01]  /*9b10*/  IADD3 R11, R11, c[0x0][0x174], RZ ;  /* 0x00005d000b0b7a10 */ /* 0x000fe20007ffe0ff */
[----:B------:R-:W-:-:S02]  /*9b20*/  HADD2.F32 R4, -RZ, R13.H0_H0 ;  /* 0x2000000dff047230 */ /* 0x000fc40000004100 */
[----:B------:R-:W-:Y:S01]  /*9b30*/  HADD2.F32 R5, -RZ, R14.H0_H0 ;  /* 0x2000000eff057230 */ /* 0x000fe20000004100 */
        /* <DEDUP_REMOVED lines=9> */
[----:B------:R-:W-:Y:S02]  /*9bd0*/  HADD2.F32 R13, -RZ, R13.H1_H1 ;  /* 0x3000000dff0d7230 */ /* 0x000fe40000004100 */
        /* <DEDUP_REMOVED lines=13> */
[----:B------:R-:W-:Y:S02]  /*9cb0*/  FSETP.GTU.FTZ.AND P0, PT, |R4|, +INF , PT ;  /* 0x7f8000000400780b */ /* 0x000fe40003f1c200 */
[----:B------:R-:W-:Y:S02]  /*9cc0*/  FSETP.GTU.FTZ.AND P1, PT, |R20|, +INF , PT ;  /* 0x7f8000001400780b */ /* 0x000fe40003f3c200 */
        /* <DEDUP_REMOVED lines=12> */
.L_x_3999:
[----:B------:R-:W-:Y:S05]  /*9d90*/  BSYNC B0 ;  /* 0x0000000000007941 */ /* 0x000fea0003800000 */
.L_x_3998:
[----:B------:R-:W-:Y:S02]  /*9da0*/  FADD.FTZ R12, R12, R3 ;  /* 0x000000030c0c7221 */ /* 0x000fe40000010000 */
[----:B------:R-:W-:Y:S02]  /*9db0*/  FADD.FTZ R9, R9, R10 ;  /* 0x0000000a09097221 */ /* 0x000fe40000010000 */
[----:B------:R-:W-:Y:S02]  /*9dc0*/  FADD.FTZ R7, R12, R7 ;  /* 0x000000070c077221 */ /* 0x000fe40000010000 */
[----:B------:R-:W-:Y:S02]  /*9dd0*/  FADD.FTZ R9, R9, R8 ;  /* 0x0000000809097221 */ /* 0x000fe40000010000 */
[----:B------:R-:W-:-:S02]  /*9de0*/  FADD.FTZ R19, R7, R6 ;  /* 0x0000000607137221 */ /* 0x000fc40000010000 */
[----:B------:R-:W-:Y:S02]  /*9df0*/  FADD.FTZ R18, R9, R0 ;  /* 0x0000000009127221 */ /* 0x000fe40000010000 */
.L_x_3950:
[----:B------:R-:W-:Y:S05]  /*9e00*/  BSYNC B6 ;  /* 0x0000000000067941 */ /* 0x000fea0003800000 */
.L_x_3949:
        /* <DEDUP_REMOVED lines=9> */
.L_x_4001:
        /* <DEDUP_REMOVED lines=13> */
.L_x_4000:
        /* <DEDUP_REMOVED lines=14> */
.L_x_4004:
        /* <DEDUP_REMOVED lines=14> */
.L_x_4003:
[----:B0-----:R-:W-:Y:S01]  /*a130*/  ISETP.GE.AND P0, PT, R0, 0x2, PT ;  /* 0x000000020000780c */ /* 0x001fe20003f06270 */
[----:B------:R-:W-:Y:S01]  /*a140*/  WARPSYNC 0xffffffff ;  /* 0xffffffff00007948 */ /* 0x000fe20003800000 */
[----:B------:R-:W-:Y:S11]  /*a150*/  BAR.SYNC.DEFER_BLOCKING 0x0 ;  /* 0x0000000000007b1d */ /* 0x000ff60000010000 */
[----:B------:R-:W-:Y:S05]  /*a160*/  @!P0 BRA `(.L_x_4002) ;  /* 0x0000008000008947 */ /* 0x000fea0003800000 */
[----:B------:R-:W-:-:S05]  /*a170*/  MOV R3, 0x1 ;  /* 0x0000000100037802 */ /* 0x000fca0000000f00 */
.L_x_4005:
[----:B------:R-:W0:Y:S04]  /*a180*/  SHFL.DOWN PT, R5, R18, R3, 0x1f ;  /* 0x08001f0312057589 */ /* 0x000e2800000e0000 */
[----:B------:R1:W2:Y:S02]  /*a190*/  SHFL.DOWN PT, R4, R19, R3, 0x1f ;  /* 0x08001f0313047589 */ /* 0x0002a400000e0000 */
[----:B-1----:R-:W-:-:S05]  /*a1a0*/  IMAD.SHL.U32 R3, R3, 0x2, RZ ;  /* 0x0000000203037824 */ /* 0x002fca00078e00ff */
[----:B------:R-:W-:Y:S01]  /*a1b0*/  ISETP.GE.AND P0, PT, R3, R0, PT ;  /* 0x000000000300720c */ /* 0x000fe20003f06270 */
[----:B0-----:R-:W-:Y:S02]  /*a1c0*/  FADD.FTZ R18, R5, R18 ;  /* 0x0000001205127221 */ /* 0x001fe40000010000 */
[----:B--2---:R-:W-:-:S10]  /*a1d0*/  FADD.FTZ R19, R4, R19 ;  /* 0x0000001304137221 */ /* 0x004fd40000010000 */
[----:B------:R-:W-:Y:S05]  /*a1e0*/  @!P0 BRA `(.L_x_4005) ;  /* 0xffffff9000008947 */ /* 0x000fea000383ffff */
.L_x_4002:
        /* <DEDUP_REMOVED lines=203> */
.L_x_4006:
        /* <DEDUP_REMOVED lines=202> */
.L_x_4007:
        /* <DEDUP_REMOVED lines=217> */
.L_x_4009:
[----:B------:R-:W-:-:S04]  /*c8d0*/  IADD3 R6, P0, R22, c[0x0][0x540], RZ ;  /* 0x0001500016067a10 */ /* 0x000fc80007f1e0ff */
[----:B------:R-:W-:Y:S01]  /*c8e0*/  IADD3.X R7, RZ, c[0x0][0x544], RZ, P0, !PT ;  /* 0x00015100ff077a10 */ /* 0x000fe200007fe4ff */
[----:B------:R-:W-:Y:S05]  /*c8f0*/  @!P1 BRA `(.L_x_4010) ;  /* 0x00000c7000009947 */ /* 0x000fea0003800000 */
[----:B------:R-:W-:Y:S01]  /*c900*/  IADD3 R11, R9, 0x1, RZ ;  /* 0x00000001090b7810 */ /* 0x000fe20007ffe0ff */
[----:B------:R-:W-:Y:S01]  /*c910*/  IMAD.MOV.U32 R14, RZ, RZ, c[0x0][0x33c] ;  /* 0x0000cf00ff0e7624 */ /* 0x000fe200078e00ff */
[----:B------:R-:W-:-:S04]  /*c920*/  MOV R10, RZ ;  /* 0x000000ff000a7202 */ /* 0x000fc80000000f00 */
[----:B------:R-:W-:Y:S01]  /*c930*/  ISETP.NE.AND P0, PT, R14, 0x1, PT ;  /* 0x000000010e00780c */ /* 0x000fe20003f05270 */
[----:B------:R-:W-:-:S05]  /*c940*/  IMAD.HI.U32 R12, R11, c[0x0][0x344], R10 ;  /* 0x0000d1000b0c7a27 */ /* 0x000fca00078e000a */
[----:B------:R-:W-:-:S04]  /*c950*/  SHF.R.U32.HI R13, RZ, c[0x0][0x348], R12 ;  /* 0x0000d200ff0d7a19 */ /* 0x000fc8000001160c */
[----:B------:R-:W-:-:S05]  /*c960*/  IADD3 R10, -R13, RZ, RZ ;  /* 0x000000ff0d0a7210 */ /* 0x000fca0007ffe1ff */
        /* <DEDUP_REMOVED lines=192> */
.L_x_4010:
        /* <DEDUP_REMOVED lines=11> */
.L_x_4012:
[----:B------:R-:W-:Y:S05]  /*d620*/  BSYNC B0 ;  /* 0x0000000000007941 */ /* 0x000fea0003800000 */
.L_x_4011:
        /* <DEDUP_REMOVED lines=13> */
.L_x_4014:
[----:B------:R-:W-:Y:S05]  /*d700*/  BSYNC B0 ;  /* 0x0000000000007941 */ /* 0x000fea0003800000 */
.L_x_4013:
        /* <DEDUP_REMOVED lines=31> */
.L_x_4016:
[----:B------:R-:W-:Y:S05]  /*d900*/  BSYNC B0 ;  /* 0x0000000000007941 */ /* 0x000fea0003800000 */
.L_x_4015:
        /* <DEDUP_REMOVED lines=23> */
.L_x_4021:
[----:B------:R-:W-:Y:S01]  /*da80*/  HFMA2.MMA R11, -RZ, RZ, 0, 4.76837158203125e-07 ;  /* 0x00000008ff0b7435 */ /* 0x000fe200000001ff */
[----:B------:R-:W-:-:S09]  /*da90*/  IMAD R10, R0, c[0x0][0x10], R13 ;  /* 0x00000400000a7a24 */ /* 0x000fd200078e020d */
[----:B------:R-:W-:-:S05]  /*daa0*/  IMAD.WIDE.U32 R10, R10, R11, c[0x0][0x558] ;  /* 0x000156000a0a7625 */ /* 0x000fca00078e000b */
[----:B------:R-:W2:Y:S04]  /*dab0*/  LDG.E R15, [R10.64] ;  /* 0x000000240a0f7981 */ /* 0x000ea8000c1e1900 */
[----:B------:R-:W3:Y:S01]  /*dac0*/  LDG.E R12, [R10.64+0x4] ;  /* 0x000004240a0c7981 */ /* 0x000ee2000c1e1900 */
[----:B------:R-:W-:-:S05]  /*dad0*/  MOV R14, c[0x0][0x0] ;  /* 0x00000000000e7a02 */ /* 0x000fca0000000f00 */
[----:B------:R-:W-:-:S05]  /*dae0*/  IMAD R13, R14, c[0x0][0x4], R13 ;  /* 0x000001000e0d7a24 */ /* 0x000fca00078e020d */
[----:B------:R-:W-:Y:S01]  /*daf0*/  ISETP.GE.U32.AND P0, PT, R13, c[0x0][0x17c], PT ;  /* 0x00005f000d007a0c */ /* 0x000fe20003f06070 */
[----:B--2---:R-:W-:Y:S02]  /*db00*/  FADD.FTZ R16, R15, R16 ;  /* 0x000000100f107221 */ /* 0x004fe40000010000 */
[----:B---3--:R-:W-:-:S10]  /*db10*/  FADD.FTZ R17, R12, R17 ;  /* 0x000000110c117221 */ /* 0x008fd40000010000 */
[----:B------:R-:W-:Y:S05]  /*db20*/  @!P0 BRA `(.L_x_4021) ;  /* 0xffffff5000008947 */ /* 0x000fea000383ffff */
.L_x_4020:
[----:B------:R-:W-:Y:S05]  /*db30*/  BSYNC B1 ;  /* 0x0000000000017941 */ /* 0x000fea0003800000 */
.L_x_4019:
[----:B------:R-:W-:Y:S05]  /*db40*/  BRA `(.L_x_4022) ;  /* 0x0000010000007947 */ /* 0x000fea0003800000 */
.L_x_4018:
[----:B------:R-:W-:Y:S01]  /*db50*/  ISETP.GE.U32.AND P0, PT, R2, c[0x0][0x17c], PT ;  /* 0x00005f0002007a0c */ /* 0x000fe20003f06070 */
[----:B------:R-:W-:-:S12]  /*db60*/  IMAD.MOV.U32 R17, RZ, RZ, c[0x0][0x164] ;  /* 0x00005900ff117624 */ /* 0x000fd800078e00ff */
[----:B------:R-:W-:Y:S05]  /*db70*/  @P0 BRA `(.L_x_4022) ;  /* 0x000000d000000947 */ /* 0x000fea0003800000 */
[----:B------:R-:W-:Y:S02]  /*db80*/  MOV R13, R2 ;  /* 0x00000002000d7202 */ /* 0x000fe40000000f00 */
[----:B------:R-:W-:-:S03]  /*db90*/  MOV R17, c[0x0][0x164] ;  /* 0x0000590000117a02 */ /* 0x000fc60000000f00 */
.L_x_4023:
        /* <DEDUP_REMOVED lines=11> */
.L_x_4022:
[----:B------:R-:W-:Y:S05]  /*dc50*/  BSYNC B0 ;  /* 0x0000000000007941 */ /* 0x000fea0003800000 */
.L_x_4017:
        /* <DEDUP_REMOVED lines=8> */
.L_x_4025:
[----:B------:R-:W-:Y:S01]  /*dce0*/  IADD3 R10, R2, R11, RZ ;  /* 0x0000000b020a7210 */ /* 0x000fe20007ffe0ff */
[----:B------:R-:W-:Y:S03]  /*dcf0*/  BAR.SYNC.DEFER_BLOCKING 0x0 ;  /* 0x0000000000007b1d */ /* 0x000fe60000010000 */
        /* <DEDUP_REMOVED lines=10> */
.L_x_4024:
        /* <DEDUP_REMOVED lines=13> */
.L_x_4028:
[----:B------:R-:W-:Y:S01]  /*de70*/  IADD3 R10, R23, R2, RZ ;  /* 0x00000002170a7210 */ /* 0x000fe20007ffe0ff */
[----:B------:R-:W-:Y:S03]  /*de80*/  BAR.SYNC.DEFER_BLOCKING 0x0 ;  /* 0x0000000000007b1d */ /* 0x000fe60000010000 */
[----:B------:R-:W-:-:S04]  /*de90*/  ISETP.GE.U32.AND P0, PT, R10, c[0x0][0x0], PT ;  /* 0x000000000a007a0c */ /* 0x000fc80003f06070 */
[----:B------:R-:W-:-:S13]  /*dea0*/  ISETP.GE.U32.OR P0, PT, R23, R2, P0 ;  /* 0x000000021700720c */ /* 0x000fda0000706470 */
[----:B------:R-:W-:Y:S02]  /*deb0*/  @!P0 LEA R10, R2, R13, 0x3 ;  /* 0x0000000d020a8211 */ /* 0x000fe400078e18ff */
[----:B------:R-:W-:-:S04]  /*dec0*/  SHF.R.S32.HI R2, RZ, 0x1, R2 ;  /* 0x00000001ff027819 */ /* 0x000fc80000011402 */
[----:B------:R-:W0:Y:S02]  /*ded0*/  @!P0 LDS.64 R10, [R10] ;  /* 0x000000000a0a8984 */ /* 0x000e240000000a00 */
[----:B0-----:R-:W-:Y:S02]  /*dee0*/  @!P0 FADD.FTZ R16, R16, R10 ;  /* 0x0000000a10108221 */ /* 0x001fe40000010000 */
[----:B------:R-:W-:-:S05]  /*def0*/  @!P0 FADD.FTZ R17, R17, R11 ;  /* 0x0000000b11118221 */ /* 0x000fca0000010000 */
[----:B------:R0:W-:Y:S01]  /*df00*/  @!P0 STS.64 [R0.X8+0x10], R16 ;  /* 0x0000101000008388 */ /* 0x0001e20000008a00 */
[----:B------:R-:W-:-:S13]  /*df10*/  ISETP.GE.AND P0, PT, R2, 0x20, PT ;  /* 0x000000200200780c */ /* 0x000fda0003f06270 */
[----:B0-----:R-:W-:Y:S05]  /*df20*/  @P0 BRA `(.L_x_4028) ;  /* 0xffffff4000000947 */ /* 0x001fea000383ffff */
[----:B------:R-:W-:-:S04]  /*df30*/  IMAD.MOV.U32 R2, RZ, RZ, 0x20 ;  /* 0x00000020ff027424 */ /* 0x000fc800078e00ff */
.L_x_4027:
[----:B0-----:R-:W-:Y:S01]  /*df40*/  BAR.SYNC.DEFER_BLOCKING 0x0 ;  /* 0x0000000000007b1d */ /* 0x001fe20000010000 */
[----:B------:R-:W-:-:S13]  /*df50*/  ISETP.GE.AND P0, PT, R2, 0x2, PT ;  /* 0x000000020200780c */ /* 0x000fda0003f06270 */
[----:B------:R-:W-:Y:S05]  /*df60*/  @!P0 BRA `(.L_x_4026) ;  /* 0x0000008000008947 */ /* 0x000fea0003800000 */
[----:B------:R-:W-:-:S05]  /*df70*/  MOV R11, 0x1 ;  /* 0x00000001000b7802 */ /* 0x000fca0000000f00 */
.L_x_4029:
[----:B------:R-:W0:Y:S04]  /*df80*/  SHFL.DOWN PT, R13, R16, R11, 0x1f ;  /* 0x08001f0b100d7589 */ /* 0x000e2800000e0000 */
[----:B------:R1:W2:Y:S02]  /*df90*/  SHFL.DOWN PT, R0, R17, R11, 0x1f ;  /* 0x08001f0b11007589 */ /* 0x0002a400000e0000 */
[----:B-1----:R-:W-:-:S04]  /*dfa0*/  SHF.L.U32 R11, R11, 0x1, RZ ;  /* 0x000000010b0b7819 */ /* 0x002fc800000006ff */
[----:B------:R-:W-:Y:S01]  /*dfb0*/  ISETP.GE.AND P0, PT, R11, R2, PT ;  /* 0x000000020b00720c */ /* 0x000fe20003f06270 */
[----:B0-----:R-:W-:Y:S02]  /*dfc0*/  FADD.FTZ R16, R13, R16 ;  /* 0x000000100d107221 */ /* 0x001fe40000010000 */
[----:B--2---:R-:W-:-:S10]  /*dfd0*/  FADD.FTZ R17, R0, R17 ;  /* 0x0000001100117221 */ /* 0x004fd40000010000 */
[----:B------:R-:W-:Y:S05]  /*dfe0*/  @!P0 BRA `(.L_x_4029) ;  /* 0xffffff9000008947 */ /* 0x000fea000383ffff */
.L_x_4026:
        /* <DEDUP_REMOVED lines=13> */
.L_x_4031:
        /* <DEDUP_REMOVED lines=24> */
.L_x_4033:
[----:B------:R-:W-:Y:S02]  /*e240*/  IADD3 R22, P0, R22, c[0x0][0x540], RZ ;  /* 0x0001500016167a10 */ /* 0x000fe40007f1e0ff */
[----:B------:R-:W-:Y:S02]  /*e250*/  ISETP.NE.AND P6, PT, R18, c[0x0][0x574], PT ;  /* 0x00015d0012007a0c */ /* 0x000fe40003fc5270 */
[----:B------:R-:W-:-:S05]  /*e260*/  IADD3.X R23, RZ, c[0x0][0x544], RZ, P0, !PT ;  /* 0x00015100ff177a10 */ /* 0x000fca00007fe4ff */
[----:B------:R0:W-:Y:S06]  /*e270*/  STG.E [R22.64], R16 ;  /* 0x0000001016007986 */ /* 0x0001ec000c101924 */
[----:B------:R-:W-:Y:S05]  /*e280*/  @!P6 BRA `(.L_x_4034) ;  /* 0x000001300000e947 */ /* 0x000fea0003800000 */
[----:B------:R-:W-:Y:S01]  /*e290*/  MOV R2, 0x0 ;  /* 0x0000000000027802 */ /* 0x000fe20000000f00 */
[----:B------:R-:W-:Y:S01]  /*e2a0*/  HFMA2.MMA R13, -RZ, RZ, 0, 0 ;  /* 0x00000000ff0d7435 */ /* 0x000fe200000001ff */
[----:B------:R-:W-:Y:S01]  /*e2b0*/  MOV R4, c[0x4][0x7c8] ;  /* 0x0101f20000047a02 */ /* 0x000fe20000000f00 */
[----:B------:R-:W-:Y:S01]  /*e2c0*/  IMAD.MOV.U32 R5, RZ, RZ, c[0x4][0x7cc] ;  /* 0x0101f300ff057624 */ /* 0x000fe200078e00ff */
[----:B------:R-:W-:Y:S01]  /*e2d0*/  MOV R6, c[0x4][0x7b8] ;  /* 0x0101ee0000067a02 */ /* 0x000fe20000000f00 */
[----:B------:R-:W-:Y:S01]  /*e2e0*/  IMAD.MOV.U32 R8, RZ, RZ, 0x2ef ;  /* 0x000002efff087424 */ /* 0x000fe200078e00ff */
[----:B------:R-:W1:Y:S01]  /*e2f0*/  LDC.64 R2, c[0x4][R2] ;  /* 0x0100000002027b82 */ /* 0x000e620000000a00 */
[----:B------:R-:W-:Y:S01]  /*e300*/  MOV R7, c[0x4][0x7bc] ;  /* 0x0101ef0000077a02 */ /* 0x000fe20000000f00 */
[----:B------:R-:W-:Y:S01]  /*e310*/  IMAD.MOV.U32 R12, RZ, RZ, 0x1 ;  /* 0x00000001ff0c7424 */ /* 0x000fe200078e00ff */
[----:B------:R-:W-:-:S02]  /*e320*/  MOV R10, c[0x4][0x408] ;  /* 0x01010200000a7a02 */ /* 0x000fc40000000f00 */
[----:B------:R-:W-:-:S03]  /*e330*/  MOV R11, c[0x4][0x40c] ;  /* 0x01010300000b7a02 */ /* 0x000fc60000000f00 */
        /* <DEDUP_REMOVED lines=8> */
.L_x_4034:
[----:B------:R-:W-:-:S04]  /*e3c0*/  IADD3 R24, P0, R24, c[0x0][0x540], RZ ;  /* 0x0001500018187a10 */ /* 0x000fc80007f1e0ff */
[----:B------:R-:W-:-:S05]  /*e3d0*/  IADD3.X R25, RZ, c[0x0][0x544], RZ, P0, !PT ;  /* 0x00015100ff197a10 */ /* 0x000fca00007fe4ff */
[----:B------:R-:W-:Y:S01]  /*e3e0*/  STG.E [R24.64], R17 ;  /* 0x0000001118007986 */ /* 0x000fe2000c101924 */
[----:B------:R-:W-:Y:S05]  /*e3f0*/  EXIT ;  /* 0x000000000000794d */ /* 0x000fea0003800000 */
.L_x_4032:
[----:B------:R-:W-:Y:S04]  /*e400*/  STG.E [R4.64], R16 ;  /* 0x0000001004007986 */ /* 0x000fe8000c101924 */
[----:B------:R-:W-:Y:S01]  /*e410*/  STG.E [R4.64+0x4], R17 ;  /* 0x0000041104007986 */ /* 0x000fe2000c101924 */
[----:B------:R-:W-:Y:S05]  /*e420*/  EXIT ;  /* 0x000000000000794d */ /* 0x000fea0003800000 */
.L_x_4030:
        /* <DEDUP_REMOVED lines=8> */
.L_x_4035:
        /* <DEDUP_REMOVED lines=24> */
.L_x_4037:
        /* <DEDUP_REMOVED lines=24> */
.L_x_4038:
[----:B------:R-:W-:-:S04]  /*e7b0*/  IADD3 R24, P0, R24, c[0x0][0x540], RZ ;  /* 0x0001500018187a10 */ /* 0x000fc80007f1e0ff */
[----:B------:R-:W-:-:S05]  /*e7c0*/  IADD3.X R25, RZ, c[0x0][0x544], RZ, P0, !PT ;  /* 0x00015100ff197a10 */ /* 0x000fca00007fe4ff */
[----:B------:R-:W-:Y:S01]  /*e7d0*/  STG.E [R24.64], R17 ;  /* 0x0000001118007986 */ /* 0x000fe2000c101924 */
[----:B------:R-:W-:Y:S05]  /*e7e0*/  EXIT ;  /* 0x000000000000794d */ /* 0x000fea0003800000 */
.L_x_4036:
[----:B------:R-:W-:Y:S04]  /*e7f0*/  STG.E [R6.64], R16 ;  /* 0x0000001006007986 */ /* 0x000fe8000c101924 */
[----:B------:R-:W-:Y:S01]  /*e800*/  STG.E [R8.64], R17 ;  /* 0x0000001108007986 */ /* 0x000fe2000c101924 */
[----:B------:R-:W-:Y:S05]  /*e810*/  EXIT ;  /* 0x000000000000794d */ /* 0x000fea0003800000 */
.L_x_4008:
        /* <DEDUP_REMOVED lines=20> */
.L_x_4040:
        /* <DEDUP_REMOVED lines=24> */
.L_x_4042:
        /* <DEDUP_REMOVED lines=24> */
.L_x_4043:
[----:B------:R-:W-:-:S04]  /*ec60*/  IADD3 R24, P0, R24, c[0x0][0x540], RZ ;  /* 0x0001500018187a10 */ /* 0x000fc80007f1e0ff */
[----:B------:R-:W-:-:S05]  /*ec70*/  IADD3.X R25, RZ, c[0x0][0x544], RZ, P0, !PT ;  /* 0x00015100ff197a10 */ /* 0x000fca00007fe4ff */
[----:B------:R-:W-:Y:S01]  /*ec80*/  STG.E [R24.64], R19 ;  /* 0x0000001318007986 */ /* 0x000fe2000c101924 */
[----:B------:R-:W-:Y:S05]  /*ec90*/  EXIT ;  /* 0x000000000000794d */ /* 0x000fea0003800000 */
.L_x_4041:
[----:B------:R-:W-:Y:S04]  /*eca0*/  STG.E [R4.64], R18 ;  /* 0x0000001204007986 */ /* 0x000fe8000c101924 */
[----:B------:R-:W-:Y:S01]  /*ecb0*/  STG.E [R4.64+0x4], R19 ;  /* 0x0000041304007986 */ /* 0x000fe2000c101924 */
[----:B------:R-:W-:Y:S05]  /*ecc0*/  EXIT ;  /* 0x000000000000794d */ /* 0x000fea0003800000 */
.L_x_4039:
        /* <DEDUP_REMOVED lines=8> */
.L_x_4044:
        /* <DEDUP_REMOVED lines=24> */
.L_x_4046:
        /* <DEDUP_REMOVED lines=24> */
.L_x_4047:
[----:B------:R-:W-:-:S04]  /*f050*/  IADD3 R24, P0, R24, c[0x0][0x540], RZ ;  /* 0x0001500018187a10 */ /* 0x000fc80007f1e0ff */
[----:B------:R-:W-:-:S05]  /*f060*/  IADD3.X R25, RZ, c[0x0][0x544], RZ, P0, !PT ;  /* 0x00015100ff197a10 */ /* 0x000fca00007fe4ff */
[----:B------:R-:W-:Y:S01]  /*f070*/  STG.E [R24.64], R19 ;  /* 0x0000001318007986 */ /* 0x000fe2000c101924 */
[----:B------:R-:W-:Y:S05]  /*f080*/  EXIT ;  /* 0x000000000000794d */ /* 0x000fea0003800000 */
.L_x_4045:
[----:B------:R-:W-:Y:S04]  /*f090*/  STG.E [R6.64], R18 ;  /* 0x0000001206007986 */ /* 0x000fe8000c101924 */
[----:B------:R-:W-:Y:S01]  /*f0a0*/  STG.E [R8.64], R19 ;  /* 0x0000001308007986 */ /* 0x000fe2000c101924 */
[----:B------:R-:W-:Y:S05]  /*f0b0*/  EXIT ;  /* 0x000000000000794d */ /* 0x000fea0003800000 */
.L_x_4048:
        /* <DEDUP_REMOVED lines=12> */
.L_x_9904:


//--------------------- .text._ZN2at6native13reduce_kernelILi128ELi4ENS0_8ReduceOpIN3c104HalfENS0_9NanSumOpsIffEEjfLi4ELi4EEEEEvT1_ --------------------------
	.section	.text._ZN2at6native13reduce_kernelILi128ELi4ENS0_8ReduceOpIN3c104HalfENS0_9NanSumOpsIffEEjfLi4ELi4EEEEEvT1_,"ax",@progbits
	.sectioninfo	@"SHI_REGISTERS=44"
	.align	128
        .global         _ZN2at6native13reduce_kernelILi128ELi4ENS0_8ReduceOpIN3c104HalfENS0_9NanSumOpsIffEEjfLi4ELi4EEEEEvT1_
        .type           _ZN2at6native13reduce_kernelILi128ELi4ENS0_8ReduceOpIN3c104HalfENS0_9NanSumOpsIffEEjfLi4ELi4EEEEEvT1_,@function
        .size           _ZN2at6native13reduce_kernelILi128ELi4ENS0_8ReduceOpIN3c104HalfENS0_9NanSumOpsIffEEjfLi4ELi4EEEEEvT1_,(.L_x_9905 - _ZN2at6native13reduce_kernelILi128ELi4ENS0_8ReduceOpIN3c104HalfENS0_9NanSumOpsIffEEjfLi4ELi4EEEEEvT1_)
        .other          _ZN2at6native13reduce_kernelILi128ELi4ENS0_8ReduceOpIN3c104HalfENS0_9NanSumOpsIffEEjfLi4ELi4EEEEEvT1_,@"STO_CUDA_ENTRY STV_DEFAULT"
_ZN2at6native13reduce_kernelILi128ELi4ENS0_8ReduceOpIN3c104HalfENS0_9NanSumOpsIffEEjfLi4ELi4EEEEEvT1_:
.text._ZN2at6native13reduce_kernelILi128ELi4ENS0_8ReduceOpIN3c104HalfENS0_9NanSumOpsIffEEjfLi4ELi4EEEEEvT1_:
[----:B------:R-:W-:Y:S02]  /*0000*/  MOV R1, c[0x0][0x28] ;  /* 0x00000a0000017a02 */ /* 0x000fe40000000f00 */
        /* <DEDUP_REMOVED lines=212> */
.L_x_4049:
[----:B------:R-:W-:Y:S01]  /*0d50*/  ISETP.GE.U32.AND P0, PT, R30, c[0x0][0x16c], PT ;  /* 0x00005b001e007a0c */ /* 0x000fe20003f06070 */
[----:B------:R-:W-:Y:S01]  /*0d60*/  ULDC.64 UR36, c[0x0][0x118] ;  /* 0x0000460000247ab9 */ /* 0x000fe20000000a00 */
[----:B------:R-:W-:Y:S02]  /*0d70*/  BSSY B6, `(.L_x_4050) ;  /* 0x0000a17000067945 */ /* 0x000fe40003800000 */
        /* <DEDUP_REMOVED lines=47> */
.L_x_4058:
[----:B------:R-:W-:Y:S05]  /*1070*/  BSYNC B2 ;  /* 0x0000000000027941 */ /* 0x000fea0003800000 */
.L_x_4057:
        /* <DEDUP_REMOVED lines=12> */
.L_x_4056:
[----:B------:R-:W-:Y:S05]  /*1140*/  BSYNC B1 ;  /* 0x0000000000017941 */ /* 0x000fea0003800000 */
.L_x_4055:
[C---:B------:R-:W-:Y:S02]  /*1150*/  IADD3 R5, P0, -R6.reuse, 0x4, RZ ;  /* 0x0000000406057810 */ /* 0x040fe40007f1e1ff */
[----:B------:R-:W-:Y:S02]  /*1160*/  IADD3 R3, R6, c[0x0][0x16c], RZ ;  /* 0x00005b0006037a10 */ /* 0x000fe40007ffe0ff */
[----:B------:R-:W-:Y:S02]  /*1170*/  LEA R22, P1, R5, R22, 0x1 ;  /* 0x0000001605167211 */ /* 0x000fe400078208ff */
[----:B------:R-:W-:Y:S02]  /*1180*/  IADD3.X R4, RZ, -0x1, RZ, P0, !PT ;  /* 0xffffffffff047810 */ /* 0x000fe400007fe4ff */
[----:B------:R-:W-:Y:S02]  /*1190*/  IADD3 R3, R3, -0x4, RZ ;  /* 0xfffffffc03037810 */ /* 0x000fe40007ffe0ff */
[----:B------:R-:W-:-:S02]  /*11a0*/  LEA.HI.X R23, R5, R23, R4, 0x1, P1 ;  /* 0x0000001705177211 */ /* 0x000fc400008f0c04 */
.L_x_4054:
[----:B------:R-:W-:Y:S05]  /*11b0*/  BSYNC B0 ;  /* 0x0000000000007941 */ /* 0x000fea0003800000 */
.L_x_4053:
        /* <DEDUP_REMOVED lines=12> */
[----:B------:R-:W-:Y:S01]  /*1280*/  MOV R8, c[0x0][0x164] ;  /* 0x0000590000087a02 */ /* 0x000fe20000000f00 */
[----:B------:R-:W-:Y:S02]  /*1290*/  IMAD.MOV.U32 R9, RZ, RZ, c[0x0][0x164] ;  /* 0x00005900ff097624 */ /* 0x000fe400078e00ff */
.L_x_4061:
[----:B------:R-:W-:-:S06]  /*12a0*/  IMAD.WIDE.U32 R4, R7, 0x8, R22 ;  /* 0x0000000807047825 */ /* 0x000fcc00078e0016 */
[----:B------:R-:W2:Y:S01]  /*12b0*/  LDG.E.64 R4, [R4.64] ;  /* 0x0000002404047981 */ /* 0x000ea2000c1e1b00 */
[----:B------:R-:W-:-:S04]  /*12c0*/  IADD3 R7, R7, c[0x0][0x174], RZ ;  /* 0x00005d0007077a10 */ /* 0x000fc80007ffe0ff */
[----:B------:R-:W-:-:S04]  /*12d0*/  LEA R14, R7, 0x3, 0x2 ;  /* 0x00000003070e7811 */ /* 0x000fc800078e10ff */
[----:B------:R-:W-:Y:S01]  /*12e0*/  ISETP.GE.U32.AND P6, PT, R14, R3, PT ;  /* 0x000000030e00720c */ /* 0x000fe20003fc6070 */
[--C-:B--2---:R-:W-:Y:S02]  /*12f0*/  HADD2.F32 R11, -RZ, R4.reuse.H1_H1 ;  /* 0x30000004ff0b7230 */ /* 0x104fe40000004100 */
[----:B------:R-:W-:Y:S02]  /*1300*/  HADD2.F32 R10, -RZ, R4.H0_H0 ;  /* 0x20000004ff0a7230 */ /* 0x000fe40000004100 */
        /* <DEDUP_REMOVED lines=15> */
.L_x_4060:
[----:B------:R-:W-:Y:S05]  /*1400*/  BSYNC B0 ;  /* 0x0000000000007941 */ /* 0x000fea0003800000 */
.L_x_4059:
        /* <DEDUP_REMOVED lines=8> */
.L_x_4063:
[----:B------:R-:W-:Y:S05]  /*1490*/  BSYNC B0 ;  /* 0x0000000000007941 */ /* 0x000fea0003800000 */
.L_x_4062:
        /* <DEDUP_REMOVED lines=14> */
.L_x_4065:
[----:B------:R-:W-:Y:S05]  /*1580*/  BSYNC B0 ;  /* 0x0000000000007941 */ /* 0x000fea0003800000 */
.L_x_4064:
[----:B------:R-:W-:Y:S01]  /*1590*/  FADD.FTZ R9, R9, R0 ;  /* 0x0000000009097221 */ /* 0x000fe20000010000 */
[----:B------:R-:W-:Y:S01]  /*15a0*/  MOV R25, RZ ;  /* 0x000000ff00197202 */ /* 0x000fe20000000f00 */
[----:B------:R-:W-:Y:S02]  /*15b0*/  CS2R R26, SRZ ;  /* 0x00000000001a7805 */ /* 0x000fe4000001ff00 */
[----:B------:R-:W-:-:S04]  /*15c0*/  FADD.FTZ R9, R9, R8 ;  /* 0x0000000809097221 */ /* 0x000fc80000010000 */
[----:B------:R-:W-:Y:S01]  /*15d0*/  FADD.FTZ R24, R9, R6 ;  /* 0x0000000609187221 */ /* 0x000fe20000010000 */
[----:B------:R-:W-:Y:S05]  /*15e0*/  BRA `(.L_x_4051) ;  /* 0x000098f000007947 */ /* 0x000fea0003800000 */
.L_x_4052:
        /* <DEDUP_REMOVED lines=47> */
.L_x_4076:
[----:B------:R-:W-:Y:S01]  /*18e0*/  HFMA2.MMA R16, -RZ, RZ, 0, 0 ;  /* 0x00000000ff107435 */ /* 0x000fe200000001ff */
[----:B------:R-:W-:Y:S01]  /*18f0*/  IMAD.MOV.U32 R21, RZ, RZ, RZ ;  /* 0x000000ffff157224 */ /* 0x000fe200078e00ff */
        /* <DEDUP_REMOVED lines=212> */
.L_x_4071:
[----:B------:R-:W-:-:S04]  /*2640*/  LOP3.LUT R15, R21, 0xfffffff8, RZ, 0xc0, !PT ;  /* 0xfffffff8150f7812 */ /* 0x000fc800078ec0ff */
[----:B------:R-:W-:-:S04]  /*2650*/  IADD3 R14, P1, R22, R15, RZ ;  /* 0x0000000f160e7210 */ /* 0x000fc80007f3e0ff */
[----:B------:R-:W-:-:S06]  /*2660*/  IADD3.X R15, RZ, R23, RZ, P1, !PT ;  /* 0x00000017ff0f7210 */ /* 0x000fcc0000ffe4ff */
[----:B------:R-:W2:Y:S01]  /*2670*/  LDG.E.64 R14, [R14.64] ;  /* 0x000000240e0e7981 */ /* 0x000ea2000c1e1b00 */
[----:B------:R-:W-:Y:S02]  /*2680*/  IADD3 R31, R31, c[0x0][0x174], RZ ;  /* 0x00005d001f1f7a10 */ /* 0x000fe40007ffe0ff */
[C---:B--2---:R-:W-:Y:S02]  /*2690*/  PRMT R32, R14.reuse, 0x5410, R15 ;  /* 0x000054100e207816 */ /* 0x044fe4000000000f */
        /* <DEDUP_REMOVED lines=224> */
.L_x_4072:
        /* <DEDUP_REMOVED lines=8> */
[C---:B------:R-:W-:Y:S02]  /*3520*/  PRMT R34, R15.reuse, 0x7610, R14 ;  /* 0x000076100f227816 */ /* 0x040fe4000000000e */
[----:B------:R-:W-:Y:S01]  /*3530*/  PRMT R36, R15, 0x7632, R36 ;  /* 0x000076320f247816 */ /* 0x000fe20000000024 */
        /* <DEDUP_REMOVED lines=211> */
.L_x_4073:
        /* <DEDUP_REMOVED lines=219> */
.L_x_4074:
[----:B------:R-:W-:-:S04]  /*5020*/  LOP3.LUT R15, R16, 0xfffffff8, RZ, 0xc0, !PT ;  /* 0xfffffff8100f7812 */ /* 0x000fc800078ec0ff */
[----:B------:R-:W-:-:S04]  /*5030*/  IADD3 R14, P1, R22, R15, RZ ;  /* 0x0000000f160e7210 */ /* 0x000fc80007f3e0ff */
[----:B------:R-:W-:-:S06]  /*5040*/  IADD3.X R15, RZ, R23, RZ, P1, !PT ;  /* 0x00000017ff0f7210 */ /* 0x000fcc0000ffe4ff */
[----:B------:R-:W2:Y:S01]  /*5050*/  LDG.E.64 R14, [R14.64] ;  /* 0x000000240e0e7981 */ /* 0x000ea2000c1e1b00 */
[----:B------:R-:W-:Y:S01]  /*5060*/  HADD2.F32 R16, -RZ, R32.H0_H0 ;  /* 0x20000020ff107230 */ /* 0x000fe20000004100 */
[----:B------:R-:W-:Y:S01]  /*5070*/  IADD3 R31, R31, c[0x0][0x174], RZ ;  /* 0x00005d001f1f7a10 */ /* 0x000fe20007ffe0ff */
[----:B------:R-:W-:Y:S01]  /*5080*/  IMAD.MOV.U32 R28, RZ, RZ, c[0x0][0x174] ;  /* 0x00005d00ff1c7624 */ /* 0x000fe200078e00ff */
[--C-:B------:R-:W-:Y:S02]  /*5090*/  HADD2.F32 R20, -RZ, R33.reuse.H0_H0 ;  /* 0x20000021ff147230 */ /* 0x100fe40000004100 */
[----:B------:R-:W-:Y:S01]  /*50a0*/  FSETP.GTU.FTZ.AND P1, PT, |R16|, +INF , PT ;  /* 0x7f8000001000780b */ /* 0x000fe20003f3c200 */
[----:B------:R-:W-:Y:S01]  /*50b0*/  IMAD R28, R28, 0x3, R31 ;  /* 0x000000031c1c7824 */ /* 0x000fe200078e021f */
[----:B------:R-:W-:Y:S01]  /*50c0*/  HADD2.F32 R29, -RZ, R33.H1_H1 ;  /* 0x30000021ff1d7230 */ /* 0x000fe20000004100 */
[----:B------:R-:W-:Y:S01]  /*50d0*/  FSETP.GTU.FTZ.AND P2, PT, |R20|, +INF , PT ;  /* 0x7f8000001400780b */ /* 0x000fe20003f5c200 */
[--C-:B------:R-:W-:Y:S01]  /*50e0*/  HADD2.F32 R30, -RZ, R34.reuse.H0_H0 ;  /* 0x20000022ff1e7230 */ /* 0x100fe20000004100 */
[----:B------:R-:W-:Y:S01]  /*50f0*/  FSEL R21, R16, RZ, !P1 ;  /* 0x000000ff10157208 */ /* 0x000fe20004800000 */
[----:B------:R-:W-:Y:S01]  /*5100*/  HADD2.F32 R16, -RZ, R34.H1_H1 ;  /* 0x30000022ff107230 */ /* 0x000fe20000004100 */
[----:B------:R-:W-:Y:S01]  /*5110*/  ISETP.GE.U32.AND P1, PT, R28, c[0x0][0x16c], PT ;  /* 0x00005b001c007a0c */ /* 0x000fe20003f26070 */
[----:B------:R-:W-:Y:S01]  /*5120*/  HADD2.F32 R28, -RZ, R35.H0_H0 ;  /* 0x20000023ff1c7230 */ /* 0x000fe20000004100 */
[----:B------:R-:W-:Y:S01]  /*5130*/  FSEL R20, R20, RZ, !P2 ;  /* 0x000000ff14147208 */ /* 0x000fe20005000000 */
[----:B------:R-:W-:Y:S01]  /*5140*/  FADD.FTZ R0, R21, R0 ;  /* 0x0000000015007221 */ /* 0x000fe20000010000 */
[----:B------:R-:W-:Y:S01]  /*5150*/  HADD2.F32 R21, -RZ, R32.H1_H1 ;  /* 0x30000020ff157230 */ /* 0x000fe20000004100 */
[C---:B------:R-:W-:Y:S01]  /*5160*/  FSETP.GTU.FTZ.AND P4, PT, |R29|.reuse, +INF , PT ;  /* 0x7f8000001d00780b */ /* 0x040fe20003f9c200 */
[----:B------:R-:W-:Y:S01]  /*5170*/  HADD2.F32 R37, -RZ, R38.H1_H1 ;  /* 0x30000026ff257230 */ /* 0x000fe20000004100 */
[----:B------:R-:W-:Y:S01]  /*5180*/  FSETP.GTU.FTZ.AND P3, PT, |R28|, +INF , PT ;  /* 0x7f8000001c00780b */ /* 0x000fe20003f7c200 */
[----:B------:R-:W-:Y:S01]  /*5190*/  FADD.FTZ R3, R20, R3 ;  /* 0x0000000314037221 */ /* 0x000fe20000010000 */
[----:B------:R-:W-:-:S02]  /*51a0*/  FSEL R20, R29, RZ, !P4 ;  /* 0x000000ff1d147208 */ /* 0x000fc40006000000 */
[----:B------:R-:W-:Y:S02]  /*51b0*/  FSEL R28, R28, RZ, !P3 ;  /* 0x000000ff1c1c7208 */ /* 0x000fe40005800000 */
[C---:B------:R-:W-:Y:S01]  /*51c0*/  FSETP.GTU.FTZ.AND P2, PT, |R21|.reuse, +INF , PT ;  /* 0x7f8000001500780b */ /* 0x040fe20003f5c200 */
[----:B------:R-:W-:Y:S01]  /*51d0*/  FADD.FTZ R7, R20, R7 ;  /* 0x0000000714077221 */ /* 0x000fe20000010000 */
[----:B------:R-:W-:Y:S01]  /*51e0*/  FSETP.GTU.FTZ.AND P5, PT, |R16|, +INF , PT ;  /* 0x7f8000001000780b */ /* 0x000fe20003fbc200 */
[----:B------:R-:W-:Y:S01]  /*51f0*/  FADD.FTZ R5, R28, R5 ;  /* 0x000000051c057221 */ /* 0x000fe20000010000 */
[----:B------:R-:W-:Y:S01]  /*5200*/  FSEL R21, R21, RZ, !P2 ;  /* 0x000000ff15157208 */ /* 0x000fe20005000000 */
[----:B------:R-:W-:Y:S01]  /*5210*/  HADD2.F32 R20, -RZ, R38.H0_H0 ;  /* 0x20000026ff147230 */ /* 0x000fe20000004100 */
[----:B------:R-:W-:Y:S01]  /*5220*/  FSEL R29, R16, RZ, !P5 ;  /* 0x000000ff101d7208 */ /* 0x000fe20006800000 */
[----:B------:R-:W-:Y:S01]  /*5230*/  HADD2.F32 R16, -RZ, R36.H0_H0 ;  /* 0x20000024ff107230 */ /* 0x000fe20000004100 */
[----:B------:R-:W-:Y:S01]  /*5240*/  FSETP.GTU.FTZ.AND P2, PT, |R30|, +INF , PT ;  /* 0x7f8000001e00780b */ /* 0x000fe20003f5c200 */
[----:B------:R-:W-:Y:S01]  /*5250*/  HADD2.F32 R28, -RZ, R39.H0_H0 ;  /* 0x20000027ff1c7230 */ /* 0x000fe20000004100 */
[----:B------:R-:W-:Y:S01]  /*5260*/  FSETP.GTU.FTZ.AND P3, PT, |R20|, +INF , PT ;  /* 0x7f8000001400780b */ /* 0x000fe20003f7c200 */
[----:B------:R-:W-:Y:S01]  /*5270*/  FADD.FTZ R4, R21, R4 ;  /* 0x0000000415047221 */ /* 0x000fe20000010000 */
[----:B------:R-:W-:Y:S01]  /*5280*/  FSEL R30, R30, RZ, !P2 ;  /* 0x000000ff1e1e7208 */ /* 0x000fe20005000000 */
[----:B------:R-:W-:Y:S01]  /*5290*/  FADD.FTZ R6, R29, R6 ;  /* 0x000000061d067221 */ /* 0x000fe20000010000 */
[----:B------:R-:W-:-:S02]  /*52a0*/  FSETP.GTU.FTZ.AND P2, PT, |R16|, +INF , PT ;  /* 0x7f8000001000780b */ /* 0x000fc40003f5c200 */
[----:B------:R-:W-:Y:S01]  /*52b0*/  FSETP.GTU.FTZ.AND P4, PT, |R28|, +INF , PT ;  /* 0x7f8000001c00780b */ /* 0x000fe20003f9c200 */
[----:B------:R-:W-:Y:S01]  /*52c0*/  FADD.FTZ R9, R30, R9 ;  /* 0x000000091e097221 */ /* 0x000fe20000010000 */
[----:B------:R-:W-:Y:S01]  /*52d0*/  FSEL R21, R16, RZ, !P2 ;  /* 0x000000ff10157208 */ /* 0x000fe20005000000 */
[----:B------:R-:W-:Y:S01]  /*52e0*/  HADD2.F32 R16, -RZ, R39.H1_H1 ;  /* 0x30000027ff107230 */ /* 0x000fe20000004100 */
[----:B------:R-:W-:Y:S02]  /*52f0*/  FSEL R29, R20, RZ, !P3 ;  /* 0x000000ff141d7208 */ /* 0x000fe40005800000 */
[----:B------:R-:W-:Y:S01]  /*5300*/  FSEL R28, R28, RZ, !P4 ;  /* 0x000000ff1c1c7208 */ /* 0x000fe20006000000 */
[----:B------:R-:W-:Y:S01]  /*5310*/  FADD.FTZ R8, R21, R8 ;  /* 0x0000000815087221 */ /* 0x000fe20000010000 */
[----:B------:R-:W-:Y:S01]  /*5320*/  FSETP.GTU.FTZ.AND P5, PT, |R37|, +INF , PT ;  /* 0x7f8000002500780b */ /* 0x000fe20003fbc200 */
[----:B------:R-:W-:Y:S01]  /*5330*/  FADD.FTZ R10, R29, R10 ;  /* 0x0000000a1d0a7221 */ /* 0x000fe20000010000 */
[----:B------:R-:W-:Y:S01]  /*5340*/  FSETP.GTU.FTZ.AND P2, PT, |R16|, +INF , PT ;  /* 0x7f8000001000780b */ /* 0x000fe20003f5c200 */
[----:B------:R-:W-:Y:S01]  /*5350*/  FADD.FTZ R11, R28, R11 ;  /* 0x0000000b1c0b7221 */ /* 0x000fe20000010000 */
[----:B------:R-:W-:-:S02]  /*5360*/  FSEL R37, R37, RZ, !P5 ;  /* 0x000000ff25257208 */ /* 0x000fc40006800000 */
[----:B------:R-:W-:-:S03]  /*5370*/  FSEL R16, R16, RZ, !P2 ;  /* 0x000000ff10107208 */ /* 0x000fc60005000000 */
[----:B------:R-:W-:Y:S02]  /*5380*/  FADD.FTZ R12, R37, R12 ;  /* 0x0000000c250c7221 */ /* 0x000fe40000010000 */
[----:B------:R-:W-:Y:S01]  /*5390*/  FADD.FTZ R13, R16, R13 ;  /* 0x0000000d100d7221 */ /* 0x000fe20000010000 */
[--C-:B--2---:R-:W-:Y:S02]  /*53a0*/  HADD2.F32 R21, -RZ, R14.reuse.H0_H0 ;  /* 0x2000000eff157230 */ /* 0x104fe40000004100 */
[----:B------:R-:W-:Y:S02]  /*53b0*/  HADD2.F32 R28, -RZ, R14.H1_H1 ;  /* 0x3000000eff1c7230 */ /* 0x000fe40000004100 */
[--C-:B------:R-:W-:Y:S01]  /*53c0*/  HADD2.F32 R29, -RZ, R15.reuse.H0_H0 ;  /* 0x2000000fff1d7230 */ /* 0x100fe20000004100 */
[----:B------:R-:W-:Y:S01]  /*53d0*/  FSETP.GTU.FTZ.AND P2, PT, |R21|, +INF , PT ;  /* 0x7f8000001500780b */ /* 0x000fe20003f5c200 */
[----:B------:R-:W-:Y:S01]  /*53e0*/  HADD2.F32 R20, -RZ, R15.H1_H1 ;  /* 0x3000000fff147230 */ /* 0x000fe20000004100 */
        /* <DEDUP_REMOVED lines=13> */
.L_x_4075:
[----:B------:R-:W-:Y:S05]  /*54c0*/  BSYNC B1 ;  /* 0x0000000000017941 */ /* 0x000fea0003800000 */
.L_x_4070:
[----:B------:R-:W-:Y:S02]  /*54d0*/  PRMT R35, R35, 0x5410, R14 ;  /* 0x0000541023237816 */ /* 0x000fe4000000000e */
[--C-:B------:R-:W-:Y:S02]  /*54e0*/  PRMT R37, R14, 0x7632, R15.reuse ;  /* 0x000076320e257816 */ /* 0x100fe4000000000f */
[----:B------:R-:W-:Y:S02]  /*54f0*/  PRMT R36, R36, 0x5410, R15 ;  /* 0x0000541024247816 */ /* 0x000fe4000000000f */
.L_x_4069:
[----:B------:R-:W-:Y:S05]  /*5500*/  BSYNC B0 ;  /* 0x0000000000007941 */ /* 0x000fea0003800000 */
.L_x_4068:
[----:B------:R-:W-:Y:S01]  /*5510*/  ISETP.GE.U32.AND P0, PT, R31, c[0x0][0x16c], PT ;  /* 0x00005b001f007a0c */ /* 0x000fe20003f06070 */
[----:B------:R-:W-:-:S12]  /*5520*/  BSSY B0, `(.L_x_4077) ;  /* 0x0000347000007945 */ /* 0x000fd80003800000 */
[----:B------:R-:W-:Y:S05]  /*5530*/  @P0 BRA `(.L_x_4078) ;  /* 0x0000345000000947 */ /* 0x000fea0003800000 */
[----:B------:R-:W-:Y:S01]  /*5540*/  ISETP.NE.AND P1, PT, RZ, c[0x0][0x1a8], PT ;  /* 0x00006a00ff007a0c */ /* 0x000fe20003f25270 */
[----:B------:R-:W-:-:S12]  /*5550*/  HFMA2.MMA R28, -RZ, RZ, 0, 0 ;  /* 0x00000000ff1c7435 */ /* 0x000fd800000001ff */
        /* <DEDUP_REMOVED lines=199> */
.L_x_4079:
        /* <DEDUP_REMOVED lines=210> */
.L_x_4080:
[----:B------:R-:W-:-:S04]  /*6ef0*/  LOP3.LUT R21, R30, 0xfffffff8, RZ, 0xc0, !PT ;  /* 0xfffffff81e157812 */ /* 0x000fc800078ec0ff */
[----:B------:R-:W-:-:S05]  /*6f00*/  IADD3 R20, P2, R22, R21, RZ ;  /* 0x0000001516147210 */ /* 0x000fca0007f5e0ff */
[----:B------:R-:W-:-:S06]  /*6f10*/  IMAD.X R21, RZ, RZ, R23, P2 ;  /* 0x000000ffff157224 */ /* 0x000fcc00010e0617 */
[----:B------:R-:W2:Y:S01]  /*6f20*/  LDG.E.64 R20, [R20.64] ;  /* 0x0000002414147981 */ /* 0x000ea2000c1e1b00 */
[----:B------:R-:W-:-:S04]  /*6f30*/  IADD3 R15, R29, c[0x0][0x174], RZ ;  /* 0x00005d001d0f7a10 */ /* 0x000fc80007ffe0ff */
[----:B------:R-:W-:Y:S02]  /*6f40*/  ISETP.GE.U32.AND P2, PT, R15, c[0x0][0x16c], PT ;  /* 0x00005b000f007a0c */ /* 0x000fe40003f46070 */
[--C-:B--2---:R-:W-:Y:S02]  /*6f50*/  PRMT R33, R33, 0x5410, R20.reuse ;  /* 0x0000541021217816 */ /* 0x104fe40000000014 */
[C---:B------:R-:W-:Y:S02]  /*6f60*/  PRMT R34, R21.reuse, 0x7610, R20 ;  /* 0x0000761015227816 */ /* 0x040fe40000000014 */
[----:B------:R-:W-:-:S07]  /*6f70*/  PRMT R36, R21, 0x7632, R36 ;  /* 0x0000763215247816 */ /* 0x000fce0000000024 */
        /* <DEDUP_REMOVED lines=201> */
.L_x_4081:
[----:B------:R-:W-:-:S04]  /*7c10*/  LOP3.LUT R21, R30, 0xfffffff8, RZ, 0xc0, !PT ;  /* 0xfffffff81e157812 */ /* 0x000fc800078ec0ff */
[----:B------:R-:W-:-:S04]  /*7c20*/  IADD3 R20, P2, R22, R21, RZ ;  /* 0x0000001516147210 */ /* 0x000fc80007f5e0ff */
[----:B------:R-:W-:-:S06]  /*7c30*/  IADD3.X R21, RZ, R23, RZ, P2, !PT ;  /* 0x00000017ff157210 */ /* 0x000fcc00017fe4ff */
        /* <DEDUP_REMOVED lines=206> */
.L_x_4082:
[----:B------:R-:W-:-:S04]  /*8920*/  LOP3.LUT R15, R28, 0xfffffff8, RZ, 0xc0, !PT ;  /* 0xfffffff81c0f7812 */ /* 0x000fc800078ec0ff */
[----:B------:R-:W-:-:S05]  /*8930*/  IADD3 R14, P1, R22, R15, RZ ;  /* 0x0000000f160e7210 */ /* 0x000fca0007f3e0ff */
[----:B------:R-:W-:-:S06]  /*8940*/  IMAD.X R15, RZ, RZ, R23, P1 ;  /* 0x000000ffff0f7224 */ /* 0x000fcc00008e0617 */
[----:B------:R-:W2:Y:S02]  /*8950*/  LDG.E.64 R14, [R14.64] ;  /* 0x000000240e0e7981 */ /* 0x000ea4000c1e1b00 */
[----:B--2---:R-:W-:Y:S02]  /*8960*/  PRMT R35, R35, 0x5410, R14 ;  /* 0x0000541023237816 */ /* 0x004fe4000000000e */
[--C-:B------:R-:W-:Y:S02]  /*8970*/  PRMT R37, R14, 0x7632, R15.reuse ;  /* 0x000076320e257816 */ /* 0x100fe4000000000f */
[----:B------:R-:W-:Y:S02]  /*8980*/  PRMT R36, R36, 0x5410, R15 ;  /* 0x0000541024247816 */ /* 0x000fe4000000000f */
.L_x_4078:
[----:B------:R-:W-:Y:S05]  /*8990*/  BSYNC B0 ;  /* 0x0000000000007941 */ /* 0x000fea0003800000 */
.L_x_4077:
[----:B------:R-:W-:Y:S01]  /*89a0*/  BSSY B0, `(.L_x_4083) ;  /* 0x000004b000007945 */ /* 0x000fe20003800000 */
[----:B------:R-:W-:Y:S05]  /*89b0*/  @P0 BRA `(.L_x_4084) ;  /* 0x0000049000000947 */ /* 0x000fea0003800000 */
[----:B------:R-:W-:Y:S01]  /*89c0*/  IADD3 R31, R31, c[0x0][0x174], RZ ;  /* 0x00005d001f1f7a10 */ /* 0x000fe20007ffe0ff */
[--C-:B------:R-:W-:Y:S02]  /*89d0*/  HADD2.F32 R14, -RZ, R32.reuse.H0_H0 ;  /* 0x20000020ff0e7230 */ /* 0x100fe40000004100 */
[----:B------:R-:W-:Y:S01]  /*89e0*/  HADD2.F32 R16, -RZ, R33.H0_H0 ;  /* 0x20000021ff107230 */ /* 0x000fe20000004100 */
[----:B------:R-:W-:Y:S01]  /*89f0*/  ISETP.GE.U32.AND P4, PT, R31, c[0x0][0x16c], PT ;  /* 0x00005b001f007a0c */ /* 0x000fe20003f86070 */
[----:B------:R-:W-:Y:S01]  /*8a00*/  HADD2.F32 R32, -RZ, R32.H1_H1 ;  /* 0x30000020ff207230 */ /* 0x000fe20000004100 */
[----:B------:R-:W-:Y:S01]  /*8a10*/  FSETP.GTU.FTZ.AND P0, PT, |R14|, +INF , PT ;  /* 0x7f8000000e00780b */ /* 0x000fe20003f1c200 */
[----:B------:R-:W-:Y:S01]  /*8a20*/  HADD2.F32 R20, -RZ, R35.H0_H0 ;  /* 0x20000023ff147230 */ /* 0x000fe20000004100 */
        /* <DEDUP_REMOVED lines=12> */
[----:B------:R-:W-:Y:S01]  /*8af0*/  IADD3 R20, R31, c[0x0][0x174], RZ ;  /* 0x00005d001f147a10 */ /* 0x000fe20007ffe0ff */
[--C-:B------:R-:W-:Y:S02]  /*8b00*/  HADD2.F32 R15, -RZ, R34.reuse.H1_H1 ;  /* 0x30000022ff0f7230 */ /* 0x100fe40000004100 */
[----:B------:R-:W-:Y:S01]  /*8b10*/  HADD2.F32 R33, -RZ, R33.H1_H1 ;  /* 0x30000021ff217230 */ /* 0x000fe20000004100 */
[----:B------:R-:W-:Y:S01]  /*8b20*/  ISETP.GE.U32.AND P4, PT, R20, c[0x0][0x16c], PT ;  /* 0x00005b0014007a0c */ /* 0x000fe20003f86070 */
[----:B------:R-:W-:Y:S01]  /*8b30*/  HADD2.F32 R34, -RZ, R34.H0_H0 ;  /* 0x20000022ff227230 */ /* 0x000fe20000004100 */
        /* <DEDUP_REMOVED lines=15> */
[--C-:B------:R-:W-:Y:S02]  /*8c30*/  HADD2.F32 R14, -RZ, R38.reuse.H0_H0 ;  /* 0x20000026ff0e7230 */ /* 0x100fe40000004100 */
[--C-:B------:R-:W-:Y:S01]  /*8c40*/  HADD2.F32 R16, -RZ, R39.reuse.H0_H0 ;  /* 0x20000027ff107230 */ /* 0x100fe20000004100 */
[----:B------:R-:W-:Y:S01]  /*8c50*/  ISETP.GE.U32.AND P4, PT, R15, c[0x0][0x16c], PT ;  /* 0x00005b000f007a0c */ /* 0x000fe20003f86070 */
[----:B------:R-:W-:Y:S01]  /*8c60*/  HADD2.F32 R38, -RZ, R38.H1_H1 ;  /* 0x30000026ff267230 */ /* 0x000fe20000004100 */
[----:B------:R-:W-:Y:S01]  /*8c70*/  FSETP.GTU.FTZ.AND P0, PT, |R14|, +INF , PT ;  /* 0x7f8000000e00780b */ /* 0x000fe20003f1c200 */
[----:B------:R-:W-:Y:S01]  /*8c80*/  HADD2.F32 R39, -RZ, R39.H1_H1 ;  /* 0x30000027ff277230 */ /* 0x000fe20000004100 */
[----:B------:R-:W-:-:S02]  /*8c90*/  FSETP.GTU.FTZ.AND P1, PT, |R16|, +INF , PT ;  /* 0x7f8000001000780b */ /* 0x000fc40003f3c200 */
[----:B------:R-:W-:Y:S02]  /*8ca0*/  FSETP.GTU.FTZ.AND P2, PT, |R38|, +INF , PT ;  /* 0x7f8000002600780b */ /* 0x000fe40003f5c200 */
[C---:B------:R-:W-:Y:S02]  /*8cb0*/  FSETP.GTU.FTZ.AND P3, PT, |R39|.reuse, +INF , PT ;  /* 0x7f8000002700780b */ /* 0x040fe40003f7c200 */
        /* <DEDUP_REMOVED lines=9> */
[----:B------:R-:W-:Y:S02]  /*8d50*/  HADD2.F32 R14, -RZ, R37.H0_H0 ;  /* 0x20000025ff0e7230 */ /* 0x000fe40000004100 */
[----:B------:R-:W-:Y:S02]  /*8d60*/  HADD2.F32 R35, -RZ, R35.H1_H1 ;  /* 0x30000023ff237230 */ /* 0x000fe40000004100 */
[----:B------:R-:W-:Y:S01]  /*8d70*/  HADD2.F32 R36, -RZ, R36.H1_H1 ;  /* 0x30000024ff247230 */ /* 0x000fe20000004100 */
        /* <DEDUP_REMOVED lines=13> */
.L_x_4084:
[----:B------:R-:W-:Y:S05]  /*8e50*/  BSYNC B0 ;  /* 0x0000000000007941 */ /* 0x000fea0003800000 */
.L_x_4083:
        /* <DEDUP_REMOVED lines=13> */
.L_x_4067:
        /* <DEDUP_REMOVED lines=34> */
.L_x_4088:
[----:B------:R-:W-:Y:S01]  /*9150*/  IMAD R12, R0, R31, RZ ;  /* 0x0000001f000c7224 */ /* 0x000fe200078e02ff */
[----:B------:R-:W-:-:S04]  /*9160*/  IADD3 R31, R31, c[0x0][0x174], RZ ;  /* 0x00005d001f1f7a10 */ /* 0x000fc80007ffe0ff */
[----:B------:R-:W-:-:S05]  /*9170*/  SHF.R.U32.HI R13, RZ, 0x2, R12 ;  /* 0x00000002ff0d7819 */ /* 0x000fca000001160c */
[----:B------:R-:W-:-:S04]  /*9180*/  IMAD.WIDE.U32 R12, R13, 0x8, R22 ;  /* 0x000000080d0c7825 */ /* 0x000fc800078e0016 */
[----:B------:R-:W-:Y:S02]  /*9190*/  IMAD R14, R0, R31, RZ ;  /* 0x0000001f000e7224 */ /* 0x000fe400078e02ff */
[----:B------:R-:W2:Y:S01]  /*91a0*/  LDG.E.64 R12, [R12.64] ;  /* 0x000000240c0c7981 */ /* 0x000ea2000c1e1b00 */
[----:B------:R-:W-:Y:S02]  /*91b0*/  IADD3 R31, R31, c[0x0][0x174], RZ ;  /* 0x00005d001f1f7a10 */ /* 0x000fe40007ffe0ff */
[----:B------:R-:W-:-:S05]  /*91c0*/  SHF.R.U32.HI R15, RZ, 0x2, R14 ;  /* 0x00000002ff0f7819 */ /* 0x000fca000001160e */
[----:B------:R-:W-:-:S04]  /*91d0*/  IMAD.WIDE.U32 R14, R15, 0x8, R22 ;  /* 0x000000080f0e7825 */ /* 0x000fc800078e0016 */
[----:B------:R-:W-:Y:S02]  /*91e0*/  IMAD R20, R0, R31, RZ ;  /* 0x0000001f00147224 */ /* 0x000fe400078e02ff */
[----:B------:R-:W3:Y:S01]  /*91f0*/  LDG.E.64 R14, [R14.64] ;  /* 0x000000240e0e7981 */ /* 0x000ee2000c1e1b00 */
[----:B------:R-:W-:Y:S02]  /*9200*/  IADD3 R31, R31, c[0x0][0x174], RZ ;  /* 0x00005d001f1f7a10 */ /* 0x000fe40007ffe0ff */
[----:B------:R-:W-:-:S05]  /*9210*/  SHF.R.U32.HI R21, RZ, 0x2, R20 ;  /* 0x00000002ff157819 */ /* 0x000fca0000011614 */
        /* <DEDUP_REMOVED lines=8> */
[--C-:B--2---:R-:W-:Y:S02]  /*92a0*/  HADD2.F32 R34, -RZ, R12.reuse.H0_H0 ;  /* 0x2000000cff227230 */ /* 0x104fe40000004100 */
[----:B------:R-:W-:-:S03]  /*92b0*/  HADD2.F32 R36, -RZ, R12.H1_H1 ;  /* 0x3000000cff247230 */ /* 0x000fc60000004100 */
[----:B------:R-:W-:Y:S02]  /*92c0*/  FSETP.GTU.FTZ.AND P0, PT, |R34|, +INF , PT ;  /* 0x7f8000002200780b */ /* 0x000fe40003f1c200 */
[----:B------:R-:W-:Y:S02]  /*92d0*/  FSETP.GTU.FTZ.AND P1, PT, |R36|, +INF , PT ;  /* 0x7f8000002400780b */ /* 0x000fe40003f3c200 */
[----:B------:R-:W-:Y:S01]  /*92e0*/  FSEL R35, R34, RZ, !P0 ;  /* 0x000000ff22237208 */ /* 0x000fe20004000000 */
[--C-:B------:R-:W-:Y:S01]  /*92f0*/  HADD2.F32 R34, -RZ, R13.reuse.H0_H0 ;  /* 0x2000000dff227230 */ /* 0x100fe20000004100 */
[----:B------:R-:W-:Y:S02]  /*9300*/  ISETP.GE.U32.AND P0, PT, R37, c[0x0][0x16c], PT ;  /* 0x00005b0025007a0c */ /* 0x000fe40003f06070 */
[----:B------:R-:W-:Y:S01]  /*9310*/  FSEL R36, R36, RZ, !P1 ;  /* 0x000000ff24247208 */ /* 0x000fe20004800000 */
[--C-:B---3--:R-:W-:Y:S01]  /*9320*/  HADD2.F32 R37, -RZ, R14.reuse.H0_H0 ;  /* 0x2000000eff257230 */ /* 0x108fe20000004100 */
[----:B------:R-:W-:Y:S01]  /*9330*/  FSETP.GTU.FTZ.AND P1, PT, |R34|, +INF , PT ;  /* 0x7f8000002200780b */ /* 0x000fe20003f3c200 */
[----:B------:R-:W-:Y:S01]  /*9340*/  FADD.FTZ R32, R35, R32 ;  /* 0x0000002023207221 */ /* 0x000fe20000010000 */
[----:B------:R-:W-:Y:S01]  /*9350*/  HADD2.F32 R35, -RZ, R13.H1_H1 ;  /* 0x3000000dff237230 */ /* 0x000fe20000004100 */
[----:B------:R-:W-:Y:S01]  /*9360*/  FADD.FTZ R9, R36, R9 ;  /* 0x0000000924097221 */ /* 0x000fe20000010000 */
[----:B------:R-:W-:Y:S01]  /*9370*/  FSEL R34, R34, RZ, !P1 ;  /* 0x000000ff22227208 */ /* 0x000fe20004800000 */
[----:B------:R-:W-:Y:S01]  /*9380*/  HADD2.F32 R38, -RZ, R14.H1_H1 ;  /* 0x3000000eff267230 */ /* 0x000fe20000004100 */
[----:B------:R-:W-:Y:S01]  /*9390*/  FSETP.GTU.FTZ.AND P1, PT, |R37|, +INF , PT ;  /* 0x7f8000002500780b */ /* 0x000fe20003f3c200 */
[--C-:B------:R-:W-:Y:S01]  /*93a0*/  HADD2.F32 R39, -RZ, R15.reuse.H0_H0 ;  /* 0x2000000fff277230 */ /* 0x100fe20000004100 */
[----:B------:R-:W-:Y:S01]  /*93b0*/  FSETP.GTU.FTZ.AND P2, PT, |R35|, +INF , PT ;  /* 0x7f8000002300780b */ /* 0x000fe20003f5c200 */
[----:B------:R-:W-:Y:S01]  /*93c0*/  FADD.FTZ R3, R34, R3 ;  /* 0x0000000322037221 */ /* 0x000fe20000010000 */
[----:B------:R-:W-:Y:S01]  /*93d0*/  FSEL R36, R37, RZ, !P1 ;  /* 0x000000ff25247208 */ /* 0x000fe20004800000 */
[----:B------:R-:W-:Y:S01]  /*93e0*/  HADD2.F32 R34, -RZ, R15.H1_H1 ;  /* 0x3000000fff227230 */ /* 0x000fe20000004100 */
[----:B------:R-:W-:-:S02]  /*93f0*/  FSEL R35, R35, RZ, !P2 ;  /* 0x000000ff23237208 */ /* 0x000fc40005000000 */
[----:B------:R-:W-:Y:S01]  /*9400*/  FSETP.GTU.FTZ.AND P3, PT, |R38|, +INF , PT ;  /* 0x7f8000002600780b */ /* 0x000fe20003f7c200 */
[----:B------:R-:W-:Y:S01]  /*9410*/  FADD.FTZ R11, R36, R11 ;  /* 0x0000000b240b7221 */ /* 0x000fe20000010000 */
[----:B------:R-:W-:Y:S01]  /*9420*/  FSETP.GTU.FTZ.AND P1, PT, |R39|, +INF , PT ;  /* 0x7f8000002700780b */ /* 0x000fe20003f3c200 */
[--C-:B----4-:R-:W-:Y:S01]  /*9430*/  HADD2.F32 R36, -RZ, R20.reuse.H1_H1 ;  /* 0x30000014ff247230 */ /* 0x110fe20000004100 */
[----:B------:R-:W-:Y:S01]  /*9440*/  FSEL R37, R38, RZ, !P3 ;  /* 0x000000ff26257208 */ /* 0x000fe20005800000 */
[----:B------:R-:W-:Y:S01]  /*9450*/  FADD.FTZ R30, R35, R30 ;  /* 0x0000001e231e7221 */ /* 0x000fe20000010000 */
[----:B------:R-:W-:Y:S01]  /*9460*/  FSEL R39, R39, RZ, !P1 ;  /* 0x000000ff27277208 */ /* 0x000fe20004800000 */
[----:B------:R-:W-:Y:S01]  /*9470*/  HADD2.F32 R35, -RZ, R20.H0_H0 ;  /* 0x20000014ff237230 */ /* 0x000fe20000004100 */
[----:B------:R-:W-:Y:S01]  /*9480*/  FSETP.GTU.FTZ.AND P1, PT, |R34|, +INF , PT ;  /* 0x7f8000002200780b */ /* 0x000fe20003f3c200 */
[----:B------:R-:W-:Y:S01]  /*9490*/  FADD.FTZ R16, R37, R16 ;  /* 0x0000001025107221 */ /* 0x000fe20000010000 */
[----:B------:R-:W-:Y:S01]  /*94a0*/  FSETP.GTU.FTZ.AND P3, PT, |R36|, +INF , PT ;  /* 0x7f8000002400780b */ /* 0x000fe20003f7c200 */
[--C-:B------:R-:W-:Y:S01]  /*94b0*/  HADD2.F32 R37, -RZ, R21.reuse.H0_H0 ;  /* 0x20000015ff257230 */ /* 0x100fe20000004100 */
[----:B------:R-:W-:Y:S01]  /*94c0*/  FSETP.GTU.FTZ.AND P2, PT, |R35|, +INF , PT ;  /* 0x7f8000002300780b */ /* 0x000fe20003f5c200 */
[----:B------:R-:W-:Y:S01]  /*94d0*/  HADD2.F32 R38, -RZ, R21.H1_H1 ;  /* 0x30000015ff267230 */ /* 0x000fe20000004100 */
[----:B------:R-:W-:Y:S01]  /*94e0*/  FSEL R34, R34, RZ, !P1 ;  /* 0x000000ff22227208 */ /* 0x000fe20004800000 */
[----:B------:R-:W-:Y:S01]  /*94f0*/  FADD.FTZ R10, R39, R10 ;  /* 0x0000000a270a7221 */ /* 0x000fe20000010000 */
[----:B------:R-:W-:Y:S01]  /*9500*/  FSEL R36, R36, RZ, !P3 ;  /* 0x000000ff24247208 */ /* 0x000fe20005800000 */
[--C-:B-----5:R-:W-:Y:S01]  /*9510*/  HADD2.F32 R39, -RZ, R29.reuse.H0_H0 ;  /* 0x2000001dff277230 */ /* 0x120fe20000004100 */
[----:B------:R-:W-:Y:S01]  /*9520*/  FSEL R35, R35, RZ, !P2 ;  /* 0x000000ff23237208 */ /* 0x000fe20005000000 */
[----:B------:R-:W-:Y:S01]  /*9530*/  FADD.FTZ R5, R34, R5 ;  /* 0x0000000522057221 */ /* 0x000fe20000010000 */
[C---:B------:R-:W-:Y:S01]  /*9540*/  FSETP.GTU.FTZ.AND P4, PT, |R37|.reuse, +INF , PT ;  /* 0x7f8000002500780b */ /* 0x040fe20003f9c200 */
[----:B------:R-:W-:Y:S01]  /*9550*/  FADD.FTZ R7, R36, R7 ;  /* 0x0000000724077221 */ /* 0x000fe20000010000 */
[C---:B------:R-:W-:Y:S01]  /*9560*/  FSETP.GTU.FTZ.AND P1, PT, |R38|.reuse, +INF , PT ;  /* 0x7f8000002600780b */ /* 0x040fe20003f3c200 */
[--C-:B------:R-:W-:Y:S01]  /*9570*/  HADD2.F32 R34, -RZ, R28.reuse.H0_H0 ;  /* 0x2000001cff227230 */ /* 0x100fe20000004100 */
[----:B------:R-:W-:Y:S01]  /*9580*/  FSEL R37, R37, RZ, !P4 ;  /* 0x000000ff25257208 */ /* 0x000fe20006000000 */
[----:B------:R-:W-:Y:S01]  /*9590*/  HADD2.F32 R36, -RZ, R28.H1_H1 ;  /* 0x3000001cff247230 */ /* 0x000fe20000004100 */
[----:B------:R-:W-:Y:S01]  /*95a0*/  FADD.FTZ R8, R35, R8 ;  /* 0x0000000823087221 */ /* 0x000fe20000010000 */
[----:B------:R-:W-:Y:S01]  /*95b0*/  HADD2.F32 R40, -RZ, R29.H1_H1 ;  /* 0x3000001dff287230 */ /* 0x000fe20000004100 */
[----:B------:R-:W-:Y:S01]  /*95c0*/  FSEL R35, R38, RZ, !P1 ;  /* 0x000000ff26237208 */ /* 0x000fe20004800000 */
[----:B------:R-:W-:Y:S01]  /*95d0*/  FADD.FTZ R6, R37, R6 ;  /* 0x0000000625067221 */ /* 0x000fe20000010000 */
[----:B------:R-:W-:-:S02]  /*95e0*/  FSETP.GTU.FTZ.AND P1, PT, |R34|, +INF , PT ;  /* 0x7f8000002200780b */ /* 0x000fc40003f3c200 */
[----:B------:R-:W-:Y:S01]  /*95f0*/  FSETP.GTU.FTZ.AND P2, PT, |R36|, +INF , PT ;  /* 0x7f8000002400780b */ /* 0x000fe20003f5c200 */
[----:B------:R-:W-:Y:S01]  /*9600*/  FADD.FTZ R4, R35, R4 ;  /* 0x0000000423047221 */ /* 0x000fe20000010000 */
        /* <DEDUP_REMOVED lines=12> */
.L_x_4087:
[----:B------:R-:W-:Y:S02]  /*96d0*/  PRMT R35, R14, 0x7610, R14 ;  /* 0x000076100e237816 */ /* 0x000fe4000000000e */
[----:B------:R-:W-:Y:S02]  /*96e0*/  PRMT R14, R28, 0x5410, R29 ;  /* 0x000054101c0e7816 */ /* 0x000fe4000000001d */
[----:B------:R-:W-:Y:S02]  /*96f0*/  PRMT R33, R12, 0x7610, R12 ;  /* 0x000076100c217816 */ /* 0x000fe4000000000c */
[----:B------:R-:W-:Y:S02]  /*9700*/  PRMT R34, R13, 0x7610, R13 ;  /* 0x000076100d227816 */ /* 0x000fe4000000000d */
[----:B------:R-:W-:-:S02]  /*9710*/  PRMT R36, R21, 0x7610, R21 ;  /* 0x0000761015247816 */ /* 0x000fc40000000015 */
[----:B------:R-:W-:Y:S02]  /*9720*/  PRMT R28, R28, 0x7632, R28 ;  /* 0x000076321c1c7816 */ /* 0x000fe4000000001c */
[----:B------:R-:W-:Y:S02]  /*9730*/  PRMT R29, R29, 0x7632, R29 ;  /* 0x000076321d1d7816 */ /* 0x000fe4000000001d */
.L_x_4086:
[----:B------:R-:W-:Y:S05]  /*9740*/  BSYNC B0 ;  /* 0x0000000000007941 */ /* 0x000fea0003800000 */
.L_x_4085:
        /* <DEDUP_REMOVED lines=37> */
.L_x_4090:
[----:B------:R-:W-:Y:S05]  /*99a0*/  BSYNC B0 ;  /* 0x0000000000007941 */ /* 0x000fea0003800000 */
.L_x_4089:
[----:B------:R-:W-:Y:S01]  /*99b0*/  BSSY B0, `(.L_x_4091) ;  /* 0x000004b000007945 */ /* 0x000fe20003800000 */
        /* <DEDUP_REMOVED lines=21> */
[----:B------:R-:W-:Y:S02]  /*9b10*/  HADD2.F32 R0, -RZ, R35.H0_H0 ;  /* 0x20000023ff007230 */ /* 0x000fe40000004100 */
[----:B------:R-:W-:Y:S01]  /*9b20*/  HADD2.F32 R12, -RZ, R15.H0_H0 ;  /* 0x2000000fff0c7230 */ /* 0x000fe20000004100 */
[----:B------:R-:W-:Y:S01]  /*9b30*/  ISETP.GE.U32.AND P4, PT, R21, c[0x0][0x16c], PT ;  /* 0x00005b0015007a0c */ /* 0x000fe20003f86070 */
        /* <DEDUP_REMOVED lines=35> */
[----:B------:R-:W-:Y:S02]  /*9d70*/  HADD2.F32 R28, -RZ, R28.H0_H0 ;  /* 0x2000001cff1c7230 */ /* 0x000fe40000004100 */
[----:B------:R-:W-:Y:S01]  /*9d80*/  HADD2.F32 R14, -RZ, R14.H1_H1 ;  /* 0x3000000eff0e7230 */ /* 0x000fe20000004100 */
[----:B------:R-:W-:Y:S01]  /*9d90*/  FSETP.GTU.FTZ.AND P0, PT, |R0|, +INF , PT ;  /* 0x7f8000000000780b */ /* 0x000fe20003f1c200 */
[----:B------:R-:W-:Y:S01]  /*9da0*/  HADD2.F32 R29, -RZ, R29.H0_H0 ;  /* 0x2000001dff1d7230 */ /* 0x000fe20000004100 */
        /* <DEDUP_REMOVED lines=11> */
.L_x_4092:
[----:B------:R-:W-:Y:S05]  /*9e60*/  BSYNC B0 ;  /* 0x0000000000007941 */ /* 0x000fea0003800000 */
.L_x_4091:
        /* <DEDUP_REMOVED lines=13> */
.L_x_4066:
        /* <DEDUP_REMOVED lines=37> */
.L_x_4096:
[----:B------:R-:W-:-:S05]  /*a190*/  SHF.R.U32.HI R5, RZ, 0x2, R30 ;  /* 0x00000002ff057819 */ /* 0x000fca000001161e */
[----:B------:R-:W-:Y:S01]  /*a1a0*/  IMAD.WIDE.U32 R4, R5, 0x8, R22 ;  /* 0x0000000805047825 */ /* 0x000fe200078e0016 */
[----:B------:R-:W-:-:S05]  /*a1b0*/  IADD3 R30, R30, c[0x0][0x174], RZ ;  /* 0x00005d001e1e7a10 */ /* 0x000fca0007ffe0ff */
[----:B------:R-:W2:Y:S01]  /*a1c0*/  LDG.E.64 R4, [R4.64] ;  /* 0x0000002404047981 */ /* 0x000ea2000c1e1b00 */
        /* <DEDUP_REMOVED lines=13> */
[--C-:B--2---:R-:W-:Y:S02]  /*a2a0*/  HADD2.F32 R32, -RZ, R4.reuse.H0_H0 ;  /* 0x20000004ff207230 */ /* 0x104fe40000004100 */
[----:B------:R-:W-:Y:S02]  /*a2b0*/  HADD2.F32 R34, -RZ, R4.H1_H1 ;  /* 0x30000004ff227230 */ /* 0x000fe40000004100 */
[----:B------:R-:W-:Y:S01]  /*a2c0*/  HADD2.F32 R35, -RZ, R5.H0_H0 ;  /* 0x20000005ff237230 */ /* 0x000fe20000004100 */
[----:B------:R-:W-:Y:S02]  /*a2d0*/  FSETP.GTU.FTZ.AND P0, PT, |R32|, +INF , PT ;  /* 0x7f8000002000780b */ /* 0x000fe40003f1c200 */
[----:B------:R-:W-:Y:S02]  /*a2e0*/  FSETP.GTU.FTZ.AND P1, PT, |R34|, +INF , PT ;  /* 0x7f8000002200780b */ /* 0x000fe40003f3c200 */
[----:B------:R-:W-:-:S02]  /*a2f0*/  FSEL R32, R32, RZ, !P0 ;  /* 0x000000ff20207208 */ /* 0x000fc40004000000 */
[----:B------:R-:W-:Y:S01]  /*a300*/  ISETP.GE.U32.AND P0, PT, R36, c[0x0][0x16c], PT ;  /* 0x00005b0024007a0c */ /* 0x000fe20003f06070 */
[--C-:B---3--:R-:W-:Y:S01]  /*a310*/  HADD2.F32 R36, -RZ, R6.reuse.H0_H0 ;  /* 0x20000006ff247230 */ /* 0x108fe20000004100 */
[----:B------:R-:W-:Y:S01]  /*a320*/  FSEL R34, R34, RZ, !P1 ;  /* 0x000000ff22227208 */ /* 0x000fe20004800000 */
[----:B------:R-:W-:Y:S01]  /*a330*/  FADD.FTZ R31, R32, R31 ;  /* 0x0000001f201f7221 */ /* 0x000fe20000010000 */
[----:B------:R-:W-:Y:S01]  /*a340*/  HADD2.F32 R32, -RZ, R5.H1_H1 ;  /* 0x30000005ff207230 */ /* 0x000fe20000004100 */
[C---:B------:R-:W-:Y:S01]  /*a350*/  FSETP.GTU.FTZ.AND P1, PT, |R35|.reuse, +INF , PT ;  /* 0x7f8000002300780b */ /* 0x040fe20003f3c200 */
[----:B------:R-:W-:Y:S01]  /*a360*/  HADD2.F32 R38, -RZ, R6.H1_H1 ;  /* 0x30000006ff267230 */ /* 0x000fe20000004100 */
[----:B------:R-:W-:Y:S01]  /*a370*/  FADD.FTZ R29, R34, R29 ;  /* 0x0000001d221d7221 */ /* 0x000fe20000010000 */
[----:B------:R-:W-:Y:S01]  /*a380*/  HADD2.F32 R34, -RZ, R7.H0_H0 ;  /* 0x20000007ff227230 */ /* 0x000fe20000004100 */
[----:B------:R-:W-:Y:S02]  /*a390*/  FSETP.GTU.FTZ.AND P2, PT, |R32|, +INF , PT ;  /* 0x7f8000002000780b */ /* 0x000fe40003f5c200 */
[----:B------:R-:W-:-:S02]  /*a3a0*/  FSEL R35, R35, RZ, !P1 ;  /* 0x000000ff23237208 */ /* 0x000fc40004800000 */
[----:B------:R-:W-:Y:S02]  /*a3b0*/  FSEL R32, R32, RZ, !P2 ;  /* 0x000000ff20207208 */ /* 0x000fe40005000000 */
[----:B------:R-:W-:Y:S01]  /*a3c0*/  FSETP.GTU.FTZ.AND P1, PT, |R36|, +INF , PT ;  /* 0x7f8000002400780b */ /* 0x000fe20003f3c200 */
[----:B------:R-:W-:Y:S01]  /*a3d0*/  FADD.FTZ R28, R35, R28 ;  /* 0x0000001c231c7221 */ /* 0x000fe20000010000 */
[----:B------:R-:W-:Y:S01]  /*a3e0*/  FSETP.GTU.FTZ.AND P3, PT, |R38|, +INF , PT ;  /* 0x7f8000002600780b */ /* 0x000fe20003f7c200 */
[----:B------:R-:W-:Y:S01]  /*a3f0*/  FADD.FTZ R21, R32, R21 ;  /* 0x0000001520157221 */ /* 0x000fe20000010000 */
[----:B------:R-:W-:Y:S01]  /*a400*/  FSEL R37, R36, RZ, !P1 ;  /* 0x000000ff24257208 */ /* 0x000fe20004800000 */
[----:B------:R-:W-:Y:S01]  /*a410*/  HADD2.F32 R32, -RZ, R7.H1_H1 ;  /* 0x30000007ff207230 */ /* 0x000fe20000004100 */
[----:B------:R-:W-:Y:S01]  /*a420*/  FSEL R39, R38, RZ, !P3 ;  /* 0x000000ff26277208 */ /* 0x000fe20005800000 */
[--C-:B----4-:R-:W-:Y:S01]  /*a430*/  HADD2.F32 R36, -RZ, R8.reuse.H0_H0 ;  /* 0x20000008ff247230 */ /* 0x110fe20000004100 */
[C---:B------:R-:W-:Y:S01]  /*a440*/  FSETP.GTU.FTZ.AND P1, PT, |R34|.reuse, +INF , PT ;  /* 0x7f8000002200780b */ /* 0x040fe20003f3c200 */
[----:B------:R-:W-:Y:S01]  /*a450*/  HADD2.F32 R38, -RZ, R9.H0_H0 ;  /* 0x20000009ff267230 */ /* 0x000fe20000004100 */
[----:B------:R-:W-:Y:S01]  /*a460*/  FADD.FTZ R20, R37, R20 ;  /* 0x0000001425147221 */ /* 0x000fe20000010000 */
[----:B------:R-:W-:Y:S01]  /*a470*/  HADD2.F32 R37, -RZ, R8.H1_H1 ;  /* 0x30000008ff257230 */ /* 0x000fe20000004100 */
[----:B------:R-:W-:Y:S01]  /*a480*/  FSEL R34, R34, RZ, !P1 ;  /* 0x000000ff22227208 */ /* 0x000fe20004800000 */
[----:B-----5:R-:W-:Y:S01]  /*a490*/  HADD2.F32 R40, -RZ, R11.H1_H1 ;  /* 0x3000000bff287230 */ /* 0x020fe20000004100 */
[----:B------:R-:W-:Y:S01]  /*a4a0*/  FSETP.GTU.FTZ.AND P1, PT, |R32|, +INF , PT ;  /* 0x7f8000002000780b */ /* 0x000fe20003f3c200 */
[----:B------:R-:W-:Y:S01]  /*a4b0*/  FADD.FTZ R16, R39, R16 ;  /* 0x0000001027107221 */ /* 0x000fe20000010000 */
[----:B------:R-:W-:Y:S01]  /*a4c0*/  FSETP.GTU.FTZ.AND P2, PT, |R36|, +INF , PT ;  /* 0x7f8000002400780b */ /* 0x000fe20003f5c200 */
[----:B------:R-:W-:Y:S01]  /*a4d0*/  FADD.FTZ R15, R34, R15 ;  /* 0x0000000f220f7221 */ /* 0x000fe20000010000 */
[----:B------:R-:W-:Y:S01]  /*a4e0*/  FSETP.GTU.FTZ.AND P4, PT, |R38|, +INF , PT ;  /* 0x7f8000002600780b */ /* 0x000fe20003f9c200 */
[----:B------:R-:W-:Y:S01]  /*a4f0*/  HADD2.F32 R34, -RZ, R10.H0_H0 ;  /* 0x2000000aff227230 */ /* 0x000fe20000004100 */
[----:B------:R-:W-:Y:S01]  /*a500*/  FSEL R35, R32, RZ, !P1 ;  /* 0x000000ff20237208 */ /* 0x000fe20004800000 */
[----:B------:R-:W-:Y:S01]  /*a510*/  HADD2.F32 R32, -RZ, R9.H1_H1 ;  /* 0x30000009ff207230 */ /* 0x000fe20000004100 */
[----:B------:R-:W-:-:S02]  /*a520*/  FSEL R36, R36, RZ, !P2 ;  /* 0x000000ff24247208 */ /* 0x000fc40005000000 */
[----:B------:R-:W-:Y:S01]  /*a530*/  FSEL R38, R38, RZ, !P4 ;  /* 0x000000ff26267208 */ /* 0x000fe20006000000 */
[----:B------:R-:W-:Y:S01]  /*a540*/  FADD.FTZ R14, R35, R14 ;  /* 0x0000000e230e7221 */ /* 0x000fe20000010000 */
[C---:B------:R-:W-:Y:S01]  /*a550*/  FSETP.GTU.FTZ.AND P3, PT, |R37|.reuse, +INF , PT ;  /* 0x7f8000002500780b */ /* 0x040fe20003f7c200 */
[----:B------:R-:W-:Y:S01]  /*a560*/  FADD.FTZ R13, R36, R13 ;  /* 0x0000000d240d7221 */ /* 0x000fe20000010000 */
[----:B------:R-:W-:Y:S01]  /*a570*/  FSETP.GTU.FTZ.AND P1, PT, |R32|, +INF , PT ;  /* 0x7f8000002000780b */ /* 0x000fe20003f3c200 */
[----:B------:R-:W-:Y:S01]  /*a580*/  FADD.FTZ R3, R38, R3 ;  /* 0x0000000326037221 */ /* 0x000fe20000010000 */
[----:B------:R-:W-:Y:S01]  /*a590*/  HADD2.F32 R36, -RZ, R10.H1_H1 ;  /* 0x3000000aff247230 */ /* 0x000fe20000004100 */
[----:B------:R-:W-:Y:S01]  /*a5a0*/  FSEL R37, R37, RZ, !P3 ;  /* 0x000000ff25257208 */ /* 0x000fe20005800000 */
[----:B------:R-:W-:Y:S01]  /*a5b0*/  HADD2.F32 R38, -RZ, R11.H0_H0 ;  /* 0x2000000bff267230 */ /* 0x000fe20000004100 */
        /* <DEDUP_REMOVED lines=17> */
.L_x_4095:
[C---:B------:R-:W-:Y:S02]  /*a6d0*/  PRMT R34, R6.reuse, 0x7632, R34 ;  /* 0x0000763206227816 */ /* 0x040fe40000000022 */
[----:B------:R-:W-:Y:S02]  /*a6e0*/  PRMT R6, R6, 0x5410, R11 ;  /* 0x0000541006067816 */ /* 0x000fe4000000000b */
[C-C-:B------:R-:W-:Y:S02]  /*a6f0*/  PRMT R32, R4.reuse, 0x5410, R5.reuse ;  /* 0x0000541004207816 */ /* 0x140fe40000000005 */
[----:B------:R-:W-:Y:S02]  /*a700*/  PRMT R33, R4, 0x7632, R5 ;  /* 0x0000763204217816 */ /* 0x000fe40000000005 */
[----:B------:R-:W-:Y:S02]  /*a710*/  PRMT R11, R11, 0x7632, R11 ;  /* 0x000076320b0b7816 */ /* 0x000fe4000000000b */
.L_x_4094:
[----:B------:R-:W-:Y:S05]  /*a720*/  BSYNC B0 ;  /* 0x0000000000007941 */ /* 0x000fea0003800000 */
.L_x_4093:
        /* <DEDUP_REMOVED lines=8> */
[C-C-:B--2---:R-:W-:Y:S02]  /*a7b0*/  PRMT R32, R4.reuse, 0x5410, R5.reuse ;  /* 0x0000541004207816 */ /* 0x144fe40000000005 */
[----:B------:R-:W-:-:S09]  /*a7c0*/  PRMT R33, R4, 0x7632, R5 ;  /* 0x0000763204217816 */ /* 0x000fd20000000005 */
        /* <DEDUP_REMOVED lines=8> */
[----:B------:R-:W-:-:S07]  /*a850*/  PRMT R7, R5, 0x7610, R5 ;  /* 0x0000761005077816 */ /* 0x000fce0000000005 */
        /* <DEDUP_REMOVED lines=15> */
.L_x_4098:
[----:B------:R-:W-:Y:S05]  /*a950*/  BSYNC B0 ;  /* 0x0000000000007941 */ /* 0x000fea0003800000 */
.L_x_4097:
[----:B------:R-:W-:Y:S01]  /*a960*/  BSSY B0, `(.L_x_4099) ;  /* 0x000004b000007945 */ /* 0x000fe20003800000 */
[----:B------:R-:W-:Y:S05]  /*a970*/  @P1 BRA `(.L_x_4100) ;  /* 0x0000049000001947 */ /* 0x000fea0003800000 */
[----:B------:R-:W-:Y:S01]  /*a980*/  IADD3 R35, R30, c[0x0][0x174], RZ ;  /* 0x00005d001e237a10 */ /* 0x000fe20007ffe0ff */
[----:B------:R-:W-:-:S02]  /*a990*/  HADD2.F32 R4, -RZ, R32.H0_H0 ;  /* 0x20000020ff047230 */ /* 0x000fc40000004100 */
[--C-:B------:R-:W-:Y:S01]  /*a9a0*/  HADD2.F32 R5, -RZ, R33.reuse.H0_H0 ;  /* 0x20000021ff057230 */ /* 0x100fe20000004100 */
[----:B------:R-:W-:Y:S01]  /*a9b0*/  ISETP.GE.U32.AND P4, PT, R35, c[0x0][0x16c], PT ;  /* 0x00005b0023007a0c */ /* 0x000fe20003f86070 */
[----:B------:R-:W-:Y:S01]  /*a9c0*/  HADD2.F32 R32, -RZ, R32.H1_H1 ;  /* 0x30000020ff207230 */ /* 0x000fe20000004100 */
[----:B------:R-:W-:Y:S01]  /*a9d0*/  FSETP.GTU.FTZ.AND P0, PT, |R4|, +INF , PT ;  /* 0x7f8000000400780b */ /* 0x000fe20003f1c200 */
[----:B------:R-:W-:Y:S01]  /*a9e0*/  HADD2.F32 R33, -RZ, R33.H1_H1 ;  /* 0x30000021ff217230 */ /* 0x000fe20000004100 */
        /* <DEDUP_REMOVED lines=12> */
[----:B------:R-:W-:Y:S01]  /*aab0*/  IADD3 R30, R35, c[0x0][0x174], RZ ;  /* 0x00005d00231e7a10 */ /* 0x000fe20007ffe0ff */
[----:B------:R-:W-:-:S02]  /*aac0*/  HADD2.F32 R4, -RZ, R6.H0_H0 ;  /* 0x20000006ff047230 */ /* 0x000fc40000004100 */
[----:B------:R-:W-:Y:S01]  /*aad0*/  HADD2.F32 R34, -RZ, R34.H0_H0 ;  /* 0x20000022ff227230 */ /* 0x000fe20000004100 */
[----:B------:R-:W-:Y:S01]  /*aae0*/  ISETP.GE.U32.AND P4, PT, R30, c[0x0][0x16c], PT ;  /* 0x00005b001e007a0c */ /* 0x000fe20003f86070 */
[--C-:B------:R-:W-:Y:S01]  /*aaf0*/  HADD2.F32 R22, -RZ, R7.reuse.H0_H0 ;  /* 0x20000007ff167230 */ /* 0x100fe20000004100 */
        /* <DEDUP_REMOVED lines=16> */
[----:B------:R-:W-:Y:S01]  /*ac00*/  HADD2.F32 R8, -RZ, R8.H1_H1 ;  /* 0x30000008ff087230 */ /* 0x000fe20000004100 */
[----:B------:R-:W-:Y:S01]  /*ac10*/  ISETP.GE.U32.AND P4, PT, R5, c[0x0][0x16c], PT ;  /* 0x00005b0005007a0c */ /* 0x000fe20003f86070 */
[--C-:B------:R-:W-:Y:S01]  /*ac20*/  HADD2.F32 R7, -RZ, R9.reuse.H0_H0 ;  /* 0x20000009ff077230 */ /* 0x100fe20000004100 */
[----:B------:R-:W-:Y:S01]  /*ac30*/  FSETP.GTU.FTZ.AND P0, PT, |R4|, +INF , PT ;  /* 0x7f8000000400780b */ /* 0x000fe20003f1c200 */
[----:B------:R-:W-:Y:S01]  /*ac40*/  HADD2.F32 R9, -RZ, R9.H1_H1 ;  /* 0x30000009ff097230 */ /* 0x000fe20000004100 */
[C---:B------:R-:W-:Y:S02]  /*ac50*/  FSETP.GTU.FTZ.AND P1, PT, |R8|.reuse, +INF , PT ;  /* 0x7f8000000800780b */ /* 0x040fe40003f3c200 */
        /* <DEDUP_REMOVED lines=11> */
[--C-:B------:R-:W-:Y:S02]  /*ad10*/  HADD2.F32 R4, -RZ, R10.reuse.H0_H0 ;  /* 0x2000000aff047230 */ /* 0x100fe40000004100 */
[----:B------:R-:W-:-:S02]  /*ad20*/  HADD2.F32 R10, -RZ, R10.H1_H1 ;  /* 0x3000000aff0a7230 */ /* 0x000fc40000004100 */
[----:B------:R-:W-:Y:S01]  /*ad30*/  HADD2.F32 R6, -RZ, R6.H1_H1 ;  /* 0x30000006ff067230 */ /* 0x000fe20000004100 */
[----:B------:R-:W-:Y:S01]  /*ad40*/  FSETP.GTU.FTZ.AND P0, PT, |R4|, +INF , PT ;  /* 0x7f8000000400780b */ /* 0x000fe20003f1c200 */
[----:B------:R-:W-:Y:S01]  /*ad50*/  HADD2.F32 R11, -RZ, R11.H0_H0 ;  /* 0x2000000bff0b7230 */ /* 0x000fe20000004100 */
        /* <DEDUP_REMOVED lines=10> */
[----:B------:R-:W-:Y:S02]  /*ae00*/  FADD.FTZ R27, R27, R4 ;  /* 0x000000041b1b7221 */ /* 0x000fe40000010000 */
.L_x_4100:
[----:B------:R-:W-:Y:S05]  /*ae10*/  BSYNC B0 ;  /* 0x0000000000007941 */ /* 0x000fea0003800000 */
.L_x_4099:
        /* <DEDUP_REMOVED lines=12> */
.L_x_4051:
[----:B------:R-:W-:Y:S05]  /*aee0*/  BSYNC B6 ;  /* 0x0000000000067941 */ /* 0x000fea0003800000 */
.L_x_4050:
        /* <DEDUP_REMOVED lines=9> */
.L_x_4102:
        /* <DEDUP_REMOVED lines=15> */
.L_x_4101:
        /* <DEDUP_REMOVED lines=14> */
.L_x_4105:
        /* <DEDUP_REMOVED lines=16> */
.L_x_4104:
[----:B0-----:R-:W-:Y:S01]  /*b250*/  ISETP.GE.AND P0, PT, R0, 0x2, PT ;  /* 0x000000020000780c */ /* 0x001fe20003f06270 */
[----:B------:R-:W-:Y:S01]  /*b260*/  WARPSYNC 0xffffffff ;  /* 0xffffffff00007948 */ /* 0x000fe20003800000 */
[----:B------:R-:W-:Y:S11]  /*b270*/  BAR.SYNC.DEFER_BLOCKING 0x0 ;  /* 0x0000000000007b1d */ /* 0x000ff60000010000 */
[----:B------:R-:W-:Y:S05]  /*b280*/  @!P0 BRA `(.L_x_4103) ;  /* 0x000000c000008947 */ /* 0x000fea0003800000 */
[----:B------:R-:W-:-:S05]  /*b290*/  MOV R3, 0x1 ;  /* 0x0000000100037802 */ /* 0x000fca0000000f00 */
.L_x_4106:
        /* <DEDUP_REMOVED lines=11> */
.L_x_4103:
        /* <DEDUP_REMOVED lines=204> */
.L_x_4107:
        /* <DEDUP_REMOVED lines=202> */
.L_x_4108:
        /* <DEDUP_REMOVED lines=204> */
.L_x_4109:
        /* <DEDUP_REMOVED lines=202> */
.L_x_4110:
        /* <DEDUP_REMOVED lines=217> */
.L_x_4112:
        /* <DEDUP_REMOVED lines=202> */
.L_x_4113:
        /* <DEDUP_REMOVED lines=204> */
.L_x_4114:
        /* <DEDUP_REMOVED lines=202> */
.L_x_4115:
        /* <DEDUP_REMOVED lines=11> */
.L_x_4117:
[----:B------:R-:W-:Y:S05]  /*11a50*/  BSYNC B0 ;  /* 0x0000000000007941 */ /* 0x000fea0003800000 */
.L_x_4116:
        /* <DEDUP_REMOVED lines=8> */
[----:B------:R-:W-:-:S11]  /*11ae0*/  HFMA2.MMA R9, -RZ, RZ, 0, 9.5367431640625e-07 ;  /* 0x00000010ff097435 */ /* 0x000fd600000001ff */
[----:B------:R-:W-:-:S04]  /*11af0*/  @!P2 IMAD R8, R8, c[0x0][0x0], R17 ;  /* 0x000000000808aa24 */ /* 0x000fc800078e0211 */
[----:B------:R-:W-:-:S05]  /*11b00*/  IMAD.WIDE.U32 R8, R8, R9, c[0x0][0x558] ;  /* 0x0001560008087625 */ /* 0x000fca00078e0009 */
[----:B------:R0:W-:Y:S04]  /*11b10*/  STG.E [R8.64], R24 ;  /* 0x0000001808007986 */ /* 0x0001e8000c101924 */
[----:B------:R0:W-:Y:S04]  /*11b20*/  STG.E [R8.64+0x4], R25 ;  /* 0x0000041908007986 */ /* 0x0001e8000c101924 */
[----:B------:R0:W-:Y:S04]  /*11b30*/  STG.E [R8.64+0x8], R26 ;  /* 0x0000081a08007986 */ /* 0x0001e8000c101924 */
[----:B------:R0:W-:Y:S02]  /*11b40*/  STG.E [R8.64+0xc], R27 ;  /* 0x00000c1b08007986 */ /* 0x0001e4000c101924 */
.L_x_4119:
[----:B------:R-:W-:Y:S05]  /*11b50*/  BSYNC B0 ;  /* 0x0000000000007941 */ /* 0x000fea0003800000 */
.L_x_4118:
        /* <DEDUP_REMOVED lines=31> */
.L_x_4121:
[----:B------:R-:W-:Y:S05]  /*11d50*/  BSYNC B0 ;  /* 0x0000000000007941 */ /* 0x000fea0003800000 */
.L_x_4120:
        /* <DEDUP_REMOVED lines=27> */
.L_x_4126:
        /* <DEDUP_REMOVED lines=15> */
.L_x_4125:
[----:B------:R-:W-:Y:S05]  /*12000*/  BSYNC B1 ;  /* 0x0000000000017941 */ /* 0x000fea0003800000 */
.L_x_4124:
[----:B------:R-:W-:Y:S05]  /*12010*/  BRA `(.L_x_4127) ;  /* 0x0000018000007947 */ /* 0x000fea0003800000 */
.L_x_4123:
        /* <DEDUP_REMOVED lines=9> */
.L_x_4128:
        /* <DEDUP_REMOVED lines=15> */
.L_x_4127:
[----:B------:R-:W-:Y:S05]  /*121a0*/  BSYNC B0 ;  /* 0x0000000000007941 */ /* 0x000fea0003800000 */
.L_x_4122:
        /* <DEDUP_REMOVED lines=8> */
.L_x_4130:
        /* <DEDUP_REMOVED lines=14> */
.L_x_4129:
        /* <DEDUP_REMOVED lines=13> */
.L_x_4133:
        /* <DEDUP_REMOVED lines=15> */
.L_x_4132:
[----:B0-----:R-:W-:Y:S01]  /*124d0*/  BAR.SYNC.DEFER_BLOCKING 0x0 ;  /* 0x0000000000007b1d */ /* 0x001fe20000010000 */
[----:B------:R-:W-:-:S13]  /*124e0*/  ISETP.GE.AND P0, PT, R2, 0x2, PT ;  /* 0x000000020200780c */ /* 0x000fda0003f06270 */
[----:B------:R-:W-:Y:S05]  /*124f0*/  @!P0 BRA `(.L_x_4131) ;  /* 0x000000c000008947 */ /* 0x000fea0003800000 */
[----:B------:R-:W-:-:S07]  /*12500*/  HFMA2.MMA R9, -RZ, RZ, 0, 5.9604644775390625e-08 ;  /* 0x00000001ff097435 */ /* 0x000fce00000001ff */
.L_x_4134:
        /* <DEDUP_REMOVED lines=11> */
.L_x_4131:
        /* <DEDUP_REMOVED lines=17> */
.L_x_4136:
        /* <DEDUP_REMOVED lines=24> */
.L_x_4138:
        /* <DEDUP_REMOVED lines=24> */
.L_x_4139:
        /* <DEDUP_REMOVED lines=24> */
.L_x_4140:
[----:B------:R-:W-:Y:S02]  /*12b50*/  IADD3 R18, P0, R18, c[0x0][0x540], RZ ;  /* 0x0001500012127a10 */ /* 0x000fe40007f1e0ff */
[----:B------:R-:W-:Y:S02]  /*12b60*/  ISETP.NE.AND P6, PT, R17, c[0x0][0x574], PT ;  /* 0x00015d0011007a0c */ /* 0x000fe40003fc5270 */
[----:B------:R-:W-:-:S05]  /*12b70*/  IADD3.X R19, RZ, c[0x0][0x544], RZ, P0, !PT ;  /* 0x00015100ff137a10 */ /* 0x000fca00007fe4ff */
[----:B------:R2:W-:Y:S06]  /*12b80*/  STG.E [R18.64], R26 ;  /* 0x0000001a12007986 */ /* 0x0005ec000c101924 */
[----:B------:R-:W-:Y:S05]  /*12b90*/  @!P6 BRA `(.L_x_4141) ;  /* 0x000001300000e947 */ /* 0x000fea0003800000 */
[----:B------:R-:W-:Y:S01]  /*12ba0*/  MOV R0, 0x0 ;  /* 0x0000000000007802 */ /* 0x000fe20000000f00 */
[----:B------:R-:W-:Y:S01]  /*12bb0*/  HFMA2.MMA R13, -RZ, RZ, 0, 0 ;  /* 0x00000000ff0d7435 */ /* 0x000fe200000001ff */
[----:B------:R-:W-:Y:S01]  /*12bc0*/  IMAD.MOV.U32 R4, RZ, RZ, c[0x4][0x7c8] ;  /* 0x0101f200ff047624 */ /* 0x000fe200078e00ff */
[----:B------:R-:W-:Y:S01]  /*12bd0*/  MOV R5, c[0x4][0x7cc] ;  /* 0x0101f30000057a02 */ /* 0x000fe20000000f00 */
[----:B-1----:R1:W3:Y:S01]  /*12be0*/  LDC.64 R2, c[0x4][R0] ;  /* 0x0100000000027b82 */ /* 0x0022e20000000a00 */
[----:B------:R-:W-:Y:S01]  /*12bf0*/  IMAD.MOV.U32 R6, RZ, RZ, c[0x4][0x7b8] ;  /* 0x0101ee00ff067624 */ /* 0x000fe200078e00ff */
[----:B------:R-:W-:Y:S01]  /*12c00*/  MOV R7, c[0x4][0x7bc] ;  /* 0x0101ef0000077a02 */ /* 0x000fe20000000f00 */
[----:B------:R-:W-:Y:S01]  /*12c10*/  IMAD.MOV.U32 R8, RZ, RZ, 0x2ef ;  /* 0x000002efff087424 */ /* 0x000fe200078e00ff */
[----:B------:R-:W-:Y:S01]  /*12c20*/  MOV R10, c[0x4][0x408] ;  /* 0x01010200000a7a02 */ /* 0x000fe20000000f00 */
[----:B------:R-:W-:Y:S01]  /*12c30*/  IMAD.MOV.U32 R12, RZ, RZ, 0x1 ;  /* 0x00000001ff0c7424 */ /* 0x000fe200078e00ff */
[----:B------:R-:W-:-:S02]  /*12c40*/  MOV R11, c[0x4][0x40c] ;  /* 0x01010300000b7a02 */ /* 0x000fc40000000f00 */
[----:B------:R-:W-:Y:S01]  /*12c50*/  LEPC R14 ;  /* 0x00000000000e734e */ /* 0x000fe20000000000 */
[----:B------:R-:W-:-:S02]  /*12c60*/  MOV R9, 0x12cd0 ;  /* 0x00012cd000097802 */ /* 0x000fc40000000f00 */
[----:B------:R-:W-:Y:S02]  /*12c70*/  MOV R20, 0x12c50 ;  /* 0x00012c5000147802 */ /* 0x000fe40000000f00 */
[----:B------:R-:W-:Y:S02]  /*12c80*/  MOV R21, 0x0 ;  /* 0x0000000000157802 */ /* 0x000fe40000000f00 */
[----:B-1----:R-:W-:Y:S02]  /*12c90*/  MOV R0, 0x0 ;  /* 0x0000000000007802 */ /* 0x002fe40000000f00 */
[----:B------:R-:W-:-:S04]  /*12ca0*/  IADD3 R20, P0, P1, -R20, R9, R14 ;  /* 0x0000000914147210 */ /* 0x000fc8000791e10e */
[----:B------:R-:W-:-:S04]  /*12cb0*/  IADD3.X R21, ~R0, R21, R15, P0, P1 ;  /* 0x0000001500157210 */ /* 0x000fc800007e250f */
[----:B0-23--:R-:W-:Y:S05]  /*12cc0*/  CALL.ABS.NOINC R2 ;  /* 0x0000000002007343 */ /* 0x00dfea0003c00000 */
.L_x_4141:
[----:B------:R-:W-:-:S04]  /*12cd0*/  IADD3 R16, P0, R16, c[0x0][0x540], RZ ;  /* 0x0001500010107a10 */ /* 0x000fc80007f1e0ff */
[----:B------:R-:W-:-:S05]  /*12ce0*/  IADD3.X R17, RZ, c[0x0][0x544], RZ, P0, !PT ;  /* 0x00015100ff117a10 */ /* 0x000fca00007fe4ff */
[----:B------:R-:W-:Y:S01]  /*12cf0*/  STG.E [R16.64], R27 ;  /* 0x0000001b10007986 */ /* 0x000fe2000c101924 */
[----:B------:R-:W-:Y:S05]  /*12d00*/  EXIT ;  /* 0x000000000000794d */ /* 0x000fea0003800000 */
.L_x_4137:
[----:B------:R-:W-:Y:S04]  /*12d10*/  STG.E [R4.64], R24 ;  /* 0x0000001804007986 */ /* 0x000fe8000c101924 */
[----:B------:R-:W-:Y:S04]  /*12d20*/  STG.E [R4.64+0x4], R25 ;  /* 0x0000041904007986 */ /* 0x000fe8000c101924 */
[----:B------:R-:W-:Y:S04]  /*12d30*/  STG.E [R4.64+0x8], R26 ;  /* 0x0000081a04007986 */ /* 0x000fe8000c101924 */
[----:B------:R-:W-:Y:S01]  /*12d40*/  STG.E [R4.64+0xc], R27 ;  /* 0x00000c1b04007986 */ /* 0x000fe2000c101924 */
[----:B------:R-:W-:Y:S05]  /*12d50*/  EXIT ;  /* 0x000000000000794d */ /* 0x000fea0003800000 */
.L_x_4135:
        /* <DEDUP_REMOVED lines=12> */
.L_x_4142:
        /* <DEDUP_REMOVED lines=24> */
.L_x_4144:
        /* <DEDUP_REMOVED lines=24> */
.L_x_4145:
[----:B------:R-:W-:Y:S02]  /*13120*/  IADD3 R2, P0, R19, c[0x0][0x540], RZ ;  /* 0x0001500013027a10 */ /* 0x000fe40007f1e0ff */
[----:B------:R-:W-:Y:S02]  /*13130*/  ISETP.NE.AND P6, PT, R17, c[0x0][0x574], PT ;  /* 0x00015d0011007a0c */ /* 0x000fe40003fc5270 */
[----:B------:R-:W-:-:S05]  /*13140*/  IADD3.X R3, RZ, c[0x0][0x544], RZ, P0, !PT ;  /* 0x00015100ff037a10 */ /* 0x000fca00007fe4ff */
[----:B------:R1:W-:Y:S06]  /*13150*/  STG.E [R2.64], R25 ;  /* 0x0000001902007986 */ /* 0x0003ec000c101924 */
[----:B------:R-:W-:Y:S05]  /*13160*/  @!P6 BRA `(.L_x_4146) ;  /* 0x000001300000e947 */ /* 0x000fea0003800000 */
[----:B------:R-:W-:Y:S01]  /*13170*/  MOV R0, 0x0 ;  /* 0x0000000000007802 */ /* 0x000fe20000000f00 */
[----:B------:R-:W-:Y:S01]  /*13180*/  HFMA2.MMA R8, -RZ, RZ, 0, 4.4763088226318359375e-05 ;  /* 0x000002efff087435 */ /* 0x000fe200000001ff */
[----:B------:R-:W-:Y:S01]  /*13190*/  IMAD.MOV.U32 R4, RZ, RZ, c[0x4][0x7c8] ;  /* 0x0101f200ff047624 */ /* 0x000fe200078e00ff */
[----:B------:R-:W-:Y:S01]  /*131a0*/  HFMA2.MMA R12, -RZ, RZ, 0, 5.9604644775390625e-08 ;  /* 0x00000001ff0c7435 */ /* 0x000fe200000001ff */
[----:B-1----:R1:W2:Y:S01]  /*131b0*/  LDC.64 R2, c[0x4][R0] ;  /* 0x0100000000027b82 */ /* 0x0022a20000000a00 */
[----:B------:R-:W-:Y:S01]  /*131c0*/  MOV R5, c[0x4][0x7cc] ;  /* 0x0101f30000057a02 */ /* 0x000fe20000000f00 */
[----:B------:R-:W-:Y:S01]  /*131d0*/  IMAD.MOV.U32 R7, RZ, RZ, c[0x4][0x7bc] ;  /* 0x0101ef00ff077624 */ /* 0x000fe200078e00ff */
[----:B------:R-:W-:Y:S01]  /*131e0*/  MOV R6, c[0x4][0x7b8] ;  /* 0x0101ee0000067a02 */ /* 0x000fe20000000f00 */
[----:B------:R-:W-:Y:S01]  /*131f0*/  IMAD.MOV.U32 R11, RZ, RZ, c[0x4][0x40c] ;  /* 0x01010300ff0b7624 */ /* 0x000fe200078e00ff */
[----:B------:R-:W-:-:S02]  /*13200*/  MOV R10, c[0x4][0x408] ;  /* 0x01010200000a7a02 */ /* 0x000fc40000000f00 */
[----:B------:R-:W-:Y:S02]  /*13210*/  MOV R13, RZ ;  /* 0x000000ff000d7202 */ /* 0x000fe40000000f00 */
        /* <DEDUP_REMOVED lines=8> */
.L_x_4146:
        /* <DEDUP_REMOVED lines=8> */
[----:B------:R-:W-:Y:S01]  /*13320*/  HFMA2.MMA R12, -RZ, RZ, 0, 5.9604644775390625e-08 ;  /* 0x00000001ff0c7435 */ /* 0x000fe200000001ff */
[----:B-1----:R1:W3:Y:S01]  /*13330*/  LDC.64 R2, c[0x4][R0] ;  /* 0x0100000000027b82 */ /* 0x0022e20000000a00 */
[----:B------:R-:W-:Y:S01]  /*13340*/  MOV R5, c[0x4][0x7cc] ;  /* 0x0101f30000057a02 */ /* 0x000fe20000000f00 */
[----:B------:R-:W-:Y:S01]  /*13350*/  IMAD.MOV.U32 R6, RZ, RZ, c[0x4][0x7b8] ;  /* 0x0101ee00ff067624 */ /* 0x000fe200078e00ff */
[----:B------:R-:W-:Y:S01]  /*13360*/  MOV R7, c[0x4][0x7bc] ;  /* 0x0101ef0000077a02 */ /* 0x000fe20000000f00 */
[----:B------:R-:W-:Y:S01]  /*13370*/  IMAD.MOV.U32 R10, RZ, RZ, c[0x4][0x408] ;  /* 0x01010200ff0a7624 */ /* 0x000fe200078e00ff */
[----:B------:R-:W-:Y:S01]  /*13380*/  MOV R11, c[0x4][0x40c] ;  /* 0x01010300000b7a02 */ /* 0x000fe20000000f00 */
        /* <DEDUP_REMOVED lines=9> */
.L_x_4147:
[----:B------:R-:W-:-:S04]  /*13420*/  IADD3 R16, P0, R16, c[0x0][0x540], RZ ;  /* 0x0001500010107a10 */ /* 0x000fc80007f1e0ff */
[----:B------:R-:W-:-:S05]  /*13430*/  IADD3.X R17, RZ, c[0x0][0x544], RZ, P0, !PT ;  /* 0x00015100ff117a10 */ /* 0x000fca00007fe4ff */
[----:B------:R-:W-:Y:S01]  /*13440*/  STG.E [R16.64], R27 ;  /* 0x0000001b10007986 */ /* 0x000fe2000c101924 */
[----:B------:R-:W-:Y:S05]  /*13450*/  EXIT ;  /* 0x000000000000794d */ /* 0x000fea0003800000 */
.L_x_4143:
[----:B------:R-:W-:Y:S04]  /*13460*/  STG.E [R6.64], R24 ;  /* 0x0000001806007986 */ /* 0x000fe8000c101924 */
[----:B------:R-:W-:Y:S04]  /*13470*/  STG.E [R12.64], R25 ;  /* 0x000000190c007986 */ /* 0x000fe8000c101924 */
[----:B------:R-:W-:Y:S04]  /*13480*/  STG.E [R14.64], R26 ;  /* 0x0000001a0e007986 */ /* 0x000fe8000c101924 */
[----:B------:R-:W-:Y:S01]  /*13490*/  STG.E [R20.64], R27 ;  /* 0x0000001b14007986 */ /* 0x000fe2000c101924 */
[----:B------:R-:W-:Y:S05]  /*134a0*/  EXIT ;  /* 0x000000000000794d */ /* 0x000fea0003800000 */
.L_x_4111:
        /* <DEDUP_REMOVED lines=24> */
.L_x_4149:
        /* <DEDUP_REMOVED lines=24> */
.L_x_4151:
        /* <DEDUP_REMOVED lines=9> */
[----:B------:R-:W-:Y:S01]  /*13840*/  MOV R5, c[0x4][0x7cc] ;  /* 0x0101f30000057a02 */ /* 0x000fe20000000f00 */
[----:B------:R-:W-:Y:S01]  /*13850*/  IMAD.MOV.U32 R6, RZ, RZ, c[0x4][0x7b8] ;  /* 0x0101ee00ff067624 */ /* 0x000fe200078e00ff */
[----:B------:R-:W1:Y:S01]  /*13860*/  LDC.64 R2, c[0x4][R2] ;  /* 0x0100000002027b82 */ /* 0x000e620000000a00 */
        /* <DEDUP_REMOVED lines=12> */
.L_x_4152:
        /* <DEDUP_REMOVED lines=9> */
[----:B-1----:R1:W2:Y:S01]  /*139c0*/  LDC.64 R2, c[0x4][R0] ;  /* 0x0100000000027b82 */ /* 0x0022a20000000a00 */
[----:B------:R-:W-:Y:S01]  /*139d0*/  MOV R6, c[0x4][0x7b8] ;  /* 0x0101ee0000067a02 */ /* 0x000fe20000000f00 */
[----:B------:R-:W-:Y:S01]  /*139e0*/  IMAD.MOV.U32 R8, RZ, RZ, 0x2ef ;  /* 0x000002efff087424 */ /* 0x000fe200078e00ff */
[----:B------:R-:W-:Y:S01]  /*139f0*/  MOV R7, c[0x4][0x7bc] ;  /* 0x0101ef0000077a02 */ /* 0x000fe20000000f00 */
[----:B------:R-:W-:Y:S01]  /*13a00*/  IMAD.MOV.U32 R12, RZ, RZ, 0x1 ;  /* 0x00000001ff0c7424 */ /* 0x000fe200078e00ff */
[----:B------:R-:W-:-:S02]  /*13a10*/  MOV R10, c[0x4][0x408] ;  /* 0x01010200000a7a02 */ /* 0x000fc40000000f00 */
[----:B------:R-:W-:Y:S02]  /*13a20*/  MOV R11, c[0x4][0x40c] ;  /* 0x01010300000b7a02 */ /* 0x000fe40000000f00 */
        /* <DEDUP_REMOVED lines=8> */
.L_x_4153:
        /* <DEDUP_REMOVED lines=9> */
[----:B-1----:R1:W3:Y:S01]  /*13b40*/  LDC.64 R2, c[0x4][R0] ;  /* 0x0100000000027b82 */ /* 0x0022e20000000a00 */
        /* <DEDUP_REMOVED lines=14> */
.L_x_4154:
[----:B------:R-:W-:-:S05]  /*13c30*/  IADD3 R16, P0, R16, c[0x0][0x540], RZ ;  /* 0x0001500010107a10 */ /* 0x000fca0007f1e0ff */
[----:B------:R-:W-:-:S05]  /*13c40*/  IMAD.X R17, RZ, RZ, c[0x0][0x544], P0 ;  /* 0x00015100ff117624 */ /* 0x000fca00000e06ff */
[----:B------:R-:W-:Y:S01]  /*13c50*/  STG.E [R16.64], R27 ;  /* 0x0000001b10007986 */ /* 0x000fe2000c101924 */
[----:B------:R-:W-:Y:S05]  /*13c60*/  EXIT ;  /* 0x000000000000794d */ /* 0x000fea0003800000 */
.L_x_4150:
[----:B------:R-:W-:Y:S04]  /*13c70*/  STG.E [R4.64], R24 ;  /* 0x0000001804007986 */ /* 0x000fe8000c101924 */
[----:B------:R-:W-:Y:S04]  /*13c80*/  STG.E [R4.64+0x4], R25 ;  /* 0x0000041904007986 */ /* 0x000fe8000c101924 */
[----:B------:R-:W-:Y:S04]  /*13c90*/  STG.E [R4.64+0x8], R26 ;  /* 0x0000081a04007986 */ /* 0x000fe8000c101924 */
[----:B------:R-:W-:Y:S01]  /*13ca0*/  STG.E [R4.64+0xc], R27 ;  /* 0x00000c1b04007986 */ /* 0x000fe2000c101924 */
[----:B------:R-:W-:Y:S05]  /*13cb0*/  EXIT ;  /* 0x000000000000794d */ /* 0x000fea0003800000 */
.L_x_4148:
        /* <DEDUP_REMOVED lines=12> */
.L_x_4155:
        /* <DEDUP_REMOVED lines=24> */
.L_x_4157:
        /* <DEDUP_REMOVED lines=9> */
[----:B------:R-:W-:Y:S01]  /*13f90*/  MOV R5, c[0x4][0x7cc] ;  /* 0x0101f30000057a02 */ /* 0x000fe20000000f00 */
[----:B------:R-:W-:Y:S01]  /*13fa0*/  IMAD.MOV.U32 R7, RZ, RZ, c[0x4][0x7bc] ;  /* 0x0101ef00ff077624 */ /* 0x000fe200078e00ff */
[----:B------:R-:W1:Y:S01]  /*13fb0*/  LDC.64 R2, c[0x4][R2] ;  /* 0x0100000002027b82 */ /* 0x000e620000000a00 */
[----:B------:R-:W-:Y:S01]  /*13fc0*/  MOV R6, c[0x4][0x7b8] ;  /* 0x0101ee0000067a02 */ /* 0x000fe20000000f00 */
[----:B------:R-:W-:Y:S01]  /*13fd0*/  IMAD.MOV.U32 R11, RZ, RZ, c[0x4][0x40c] ;  /* 0x01010300ff0b7624 */ /* 0x000fe200078e00ff */
[----:B------:R-:W-:-:S02]  /*13fe0*/  MOV R10, c[0x4][0x408] ;  /* 0x01010200000a7a02 */ /* 0x000fc40000000f00 */
[----:B------:R-:W-:-:S03]  /*13ff0*/  MOV R13, RZ ;  /* 0x000000ff000d7202 */ /* 0x000fc60000000f00 */
        /* <DEDUP_REMOVED lines=8> */
.L_x_4158:
        /* <DEDUP_REMOVED lines=9> */
[----:B-1----:R1:W2:Y:S01]  /*14110*/  LDC.64 R2, c[0x4][R0] ;  /* 0x0100000000027b82 */ /* 0x0022a20000000a00 */
        /* <DEDUP_REMOVED lines=14> */
.L_x_4159:
        /* <DEDUP_REMOVED lines=9> */
[----:B-1----:R1:W3:Y:S01]  /*14290*/  LDC.64 R2, c[0x4][R0] ;  /* 0x0100000000027b82 */ /* 0x0022e20000000a00 */
        /* <DEDUP_REMOVED lines=14> */
.L_x_4160:
[----:B------:R-:W-:-:S04]  /*14380*/  IADD3 R16, P0, R16, c[0x0][0x540], RZ ;  /* 0x0001500010107a10 */ /* 0x000fc80007f1e0ff */
[----:B------:R-:W-:-:S05]  /*14390*/  IADD3.X R17, RZ, c[0x0][0x544], RZ, P0, !PT ;  /* 0x00015100ff117a10 */ /* 0x000fca00007fe4ff */
[----:B------:R-:W-:Y:S01]  /*143a0*/  STG.E [R16.64], R27 ;  /* 0x0000001b10007986 */ /* 0x000fe2000c101924 */
[----:B------:R-:W-:Y:S05]  /*143b0*/  EXIT ;  /* 0x000000000000794d */ /* 0x000fea0003800000 */
.L_x_4156:
[----:B------:R-:W-:Y:S04]  /*143c0*/  STG.E [R6.64], R24 ;  /* 0x0000001806007986 */ /* 0x000fe8000c101924 */
[----:B------:R-:W-:Y:S04]  /*143d0*/  STG.E [R8.64], R25 ;  /* 0x0000001908007986 */ /* 0x000fe8000c101924 */
[----:B------:R-:W-:Y:S04]  /*143e0*/  STG.E [R10.64], R26 ;  /* 0x0000001a0a007986 */ /* 0x000fe8000c101924 */
[----:B------:R-:W-:Y:S01]  /*143f0*/  STG.E [R12.64], R27 ;  /* 0x0000001b0c007986 */ /* 0x000fe2000c101924 */
[----:B------:R-:W-:Y:S05]  /*14400*/  EXIT ;  /* 0x000000000000794d */ /* 0x000fea0003800000 */
.L_x_4161:
        /* <DEDUP_REMOVED lines=15> */
.L_x_9905:


//--------------------- .text._ZN2at6native13reduce_kernelILi512ELi1ENS0_8ReduceOpIN3c104HalfENS0_9NanSumOpsIfS4_EEjS4_Li4ELi4EEEEEvT1_ --------------------------
	.section	.text._ZN2at6native13reduce_kernelILi512ELi1ENS0_8ReduceOpIN3c104HalfENS0_9NanSumOpsIfS4_EEjS4_Li4ELi4EEEEEvT1_,"ax",@progbits
	.sectioninfo	@"SHI_REGISTERS=29"
	.align	128
        .global         _ZN2at6native13reduce_kernelILi512ELi1ENS0_8ReduceOpIN3c104HalfENS0_9NanSumOpsIfS4_EEjS4_Li4ELi4EEEEEvT1_
        .type           _ZN2at6native13reduce_kernelILi512ELi1ENS0_8ReduceOpIN3c104HalfENS0_9NanSumOpsIfS4_EEjS4_Li4ELi4EEEEEvT1_,@function
        .size           _ZN2at6native13reduce_kernelILi512ELi1ENS0_8ReduceOpIN3c104HalfENS0_9NanSumOpsIfS4_EEjS4_Li4ELi4EEEEEvT1_,(.L_x_9850 - _ZN2at6native13reduce_kernelILi512ELi1ENS0_8ReduceOpIN3c104HalfENS0_9NanSumOpsIfS4_EEjS4_Li4ELi4EEEEEvT1_)
        .other          _ZN2at6native13reduce_kernelILi512ELi1ENS0_8ReduceOpIN3c104HalfENS0_9NanSumOpsIfS4_EEjS4_Li4ELi4EEEEEvT1_,@"STO_CUDA_ENTRY STV_DEFAULT"
_ZN2at6native13reduce_kernelILi512ELi1ENS0_8ReduceOpIN3c104HalfENS0_9NanSumOpsIfS4_EEjS4_Li4ELi4EEEEEvT1_:
.text._ZN2at6native13reduce_kernelILi512ELi1ENS0_8ReduceOpIN3c104HalfENS0_9NanSumOpsIfS4_EEjS4_Li4ELi4EEEEEvT1_:
        /* <DEDUP_REMOVED lines=208> */
.L_x_4162:
        /* <DEDUP_REMOVED lines=40> */
.L_x_4171:
[----:B------:R-:W-:Y:S05]  /*0f80*/  BSYNC B3 ;  /* 0x0000000000037941 */ /* 0x000fea0003800000 */
.L_x_4170:
        /* <DEDUP_REMOVED lines=8> */
[----:B------:R-:W-:Y:S01]  /*1010*/  MOV R3, RZ ;  /* 0x000000ff00037202 */ /* 0x000fe20000000f00 */
[----:B--2---:R-:W-:-:S05]  /*1020*/  HADD2.F32 R0, -RZ, R0.H0_H0 ;  /* 0x20000000ff007230 */ /* 0x004fca0000004100 */
[----:B------:R-:W-:-:S13]  /*1030*/  FSETP.GTU.FTZ.AND P0, PT, |R0|, +INF , PT ;  /* 0x7f8000000000780b */ /* 0x000fda0003f1c200 */
[----:B------:R-:W-:-:S04]  /*1040*/  @!P0 IMAD.MOV.U32 R3, RZ, RZ, R0 ;  /* 0x000000ffff038224 */ /* 0x000fc800078e0000 */
[----:B------:R-:W-:Y:S02]  /*1050*/  FADD.FTZ R0, R3, c[0x0][0x164] ;  /* 0x0000590003007621 */ /* 0x000fe40000010000 */
.L_x_4169:
[----:B------:R-:W-:Y:S05]  /*1060*/  BSYNC B2 ;  /* 0x0000000000027941 */ /* 0x000fea0003800000 */
.L_x_4168:
[C---:B------:R-:W-:Y:S02]  /*1070*/  IADD3 R3, P0, -R8.reuse, 0x4, RZ ;  /* 0x0000000408037810 */ /* 0x040fe40007f1e1ff */
[----:B------:R-:W-:Y:S02]  /*1080*/  IADD3 R6, R8, c[0x0][0x16c], RZ ;  /* 0x00005b0008067a10 */ /* 0x000fe40007ffe0ff */
[C---:B------:R-:W-:Y:S02]  /*1090*/  LEA R14, P1, R3.reuse, R14, 0x1 ;  /* 0x0000000e030e7211 */ /* 0x040fe400078208ff */
[----:B------:R-:W-:Y:S02]  /*10a0*/  IADD3.X R4, RZ, -0x1, RZ, P0, !PT ;  /* 0xffffffffff047810 */ /* 0x000fe400007fe4ff */
[----:B------:R-:W-:Y:S02]  /*10b0*/  IADD3 R6, R6, -0x4, RZ ;  /* 0xfffffffc06067810 */ /* 0x000fe40007ffe0ff */
[----:B------:R-:W-:-:S02]  /*10c0*/  LEA.HI.X R15, R3, R15, R4, 0x1, P1 ;  /* 0x0000000f030f7211 */ /* 0x000fc400008f0c04 */
.L_x_4167:
[----:B------:R-:W-:Y:S05]  /*10d0*/  BSYNC B1 ;  /* 0x0000000000017941 */ /* 0x000fea0003800000 */
.L_x_4166:
        /* <DEDUP_REMOVED lines=11> */
.L_x_4174:
[----:B------:R-:W-:-:S06]  /*1190*/  IMAD.WIDE.U32 R4, R13, 0x8, R14 ;  /* 0x000000080d047825 */ /* 0x000fcc00078e000e */
[----:B------:R-:W2:Y:S01]  /*11a0*/  LDG.E.64 R4, [R4.64] ;  /* 0x0000002404047981 */ /* 0x000ea2000c1e1b00 */
[----:B------:R-:W-:Y:S01]  /*11b0*/  IADD3 R13, R13, c[0x0][0x174], RZ ;  /* 0x00005d000d0d7a10 */ /* 0x000fe20007ffe0ff */
[----:B------:R-:W-:Y:S01]  /*11c0*/  HFMA2.MMA R18, -RZ, RZ, 0, 0 ;  /* 0x00000000ff127435 */ /* 0x000fe200000001ff */
[----:B------:R-:W-:Y:S02]  /*11d0*/  IMAD.MOV.U32 R12, RZ, RZ, RZ ;  /* 0x000000ffff0c7224 */ /* 0x000fe400078e00ff */
[----:B------:R-:W-:-:S04]  /*11e0*/  LEA R21, R13, 0x3, 0x2 ;  /* 0x000000030d157811 */ /* 0x000fc800078e10ff */
[----:B------:R-:W-:Y:S01]  /*11f0*/  ISETP.GE.U32.AND P6, PT, R21, R6, PT ;  /* 0x000000061500720c */ /* 0x000fe20003fc6070 */
[--C-:B--2---:R-:W-:Y:S02]  /*1200*/  HADD2.F32 R8, -RZ, R4.reuse.H0_H0 ;  /* 0x20000004ff087230 */ /* 0x104fe40000004100 */
[--C-:B------:R-:W-:Y:S02]  /*1210*/  HADD2.F32 R11, -RZ, R5.reuse.H0_H0 ;  /* 0x20000005ff0b7230 */ /* 0x100fe40000004100 */
[----:B------:R-:W-:Y:S01]  /*1220*/  HADD2.F32 R10, -RZ, R4.H1_H1 ;  /* 0x30000004ff0a7230 */ /* 0x000fe20000004100 */
[----:B------:R-:W-:Y:S01]  /*1230*/  FSETP.GTU.FTZ.AND P2, PT, |R8|, +INF , PT ;  /* 0x7f8000000800780b */ /* 0x000fe20003f5c200 */
[----:B------:R-:W-:Y:S01]  /*1240*/  HADD2.F32 R19, -RZ, R5.H1_H1 ;  /* 0x30000005ff137230 */ /* 0x000fe20000004100 */
[----:B------:R-:W-:Y:S01]  /*1250*/  FSETP.GTU.FTZ.AND P4, PT, |R11|, +INF , PT ;  /* 0x7f8000000b00780b */ /* 0x000fe20003f9c200 */
[----:B------:R-:W-:Y:S01]  /*1260*/  CS2R R4, SRZ ;  /* 0x0000000000047805 */ /* 0x000fe2000001ff00 */
[----:B------:R-:W-:-:S02]  /*1270*/  FSETP.GTU.FTZ.AND P3, PT, |R10|, +INF , PT ;  /* 0x7f8000000a00780b */ /* 0x000fc40003f7c200 */
        /* <DEDUP_REMOVED lines=10> */
.L_x_4173:
[----:B------:R-:W-:Y:S05]  /*1320*/  BSYNC B1 ;  /* 0x0000000000017941 */ /* 0x000fea0003800000 */
.L_x_4172:
        /* <DEDUP_REMOVED lines=8> */
.L_x_4176:
[----:B------:R-:W-:Y:S05]  /*13b0*/  BSYNC B1 ;  /* 0x0000000000017941 */ /* 0x000fea0003800000 */
.L_x_4175:
        /* <DEDUP_REMOVED lines=10> */
[----:B------:R-:W-:Y:S01]  /*1460*/  MOV R5, RZ ;  /* 0x000000ff00057202 */ /* 0x000fe20000000f00 */
[----:B--2---:R-:W-:-:S05]  /*1470*/  HADD2.F32 R2, -RZ, R2.H0_H0 ;  /* 0x20000002ff027230 */ /* 0x004fca0000004100 */
[----:B------:R-:W-:-:S13]  /*1480*/  FSETP.GTU.FTZ.AND P0, PT, |R2|, +INF , PT ;  /* 0x7f8000000200780b */ /* 0x000fda0003f1c200 */
[----:B------:R-:W-:-:S04]  /*1490*/  @!P0 IMAD.MOV.U32 R5, RZ, RZ, R2 ;  /* 0x000000ffff058224 */ /* 0x000fc800078e0002 */
[----:B------:R-:W-:Y:S02]  /*14a0*/  FADD.FTZ R0, R0, R5 ;  /* 0x0000000500007221 */ /* 0x000fe40000010000 */
.L_x_4178:
[----:B------:R-:W-:Y:S05]  /*14b0*/  BSYNC B1 ;  /* 0x0000000000017941 */ /* 0x000fea0003800000 */
.L_x_4177:
[----:B------:R-:W-:-:S04]  /*14c0*/  FADD.FTZ R0, R7, R0 ;  /* 0x0000000007007221 */ /* 0x000fc80000010000 */
[----:B------:R-:W-:-:S04]  /*14d0*/  FADD.FTZ R0, R0, R3 ;  /* 0x0000000300007221 */ /* 0x000fc80000010000 */
[----:B------:R-:W-:Y:S01]  /*14e0*/  FADD.FTZ R9, R0, R9 ;  /* 0x0000000900097221 */ /* 0x000fe20000010000 */
[----:B------:R-:W-:Y:S05]  /*14f0*/  BRA `(.L_x_4164) ;  /* 0x00007fe000007947 */ /* 0x000fea0003800000 */
.L_x_4165:
        /* <DEDUP_REMOVED lines=18> */
[----:B------:R-:W-:Y:S01]  /*1620*/  ISETP.NE.AND P0, PT, RZ, c[0x0][0x1a8], PT ;  /* 0x00006a00ff007a0c */ /* 0x000fe20003f05270 */
[----:B------:R-:W-:Y:S01]  /*1630*/  IMAD.MOV.U32 R7, RZ, RZ, c[0x0][0x164] ;  /* 0x00005900ff077624 */ /* 0x000fe200078e00ff */
[----:B------:R-:W-:Y:S02]  /*1640*/  MOV R8, c[0x0][0x164] ;  /* 0x0000590000087a02 */ /* 0x000fe40000000f00 */
[----:B------:R-:W-:-:S07]  /*1650*/  MOV R6, c[0x0][0x164] ;  /* 0x0000590000067a02 */ /* 0x000fce0000000f00 */
.L_x_4187:
        /* <DEDUP_REMOVED lines=226> */
.L_x_4183:
        /* <DEDUP_REMOVED lines=228> */
.L_x_4184:
[----:B------:R-:W-:-:S04]  /*32c0*/  LOP3.LUT R11, R0, 0xfffffffe, RZ, 0xc0, !PT ;  /* 0xfffffffe000b7812 */ /* 0x000fc800078ec0ff */
[----:B------:R-:W-:-:S05]  /*32d0*/  IADD3 R10, P1, R14, R11, RZ ;  /* 0x0000000b0e0a7210 */ /* 0x000fca0007f3e0ff */
[----:B------:R-:W-:-:S05]  /*32e0*/  IMAD.X R11, RZ, RZ, R15, P1 ;  /* 0x000000ffff0b7224 */ /* 0x000fca00008e060f */
[----:B------:R1:W5:Y:S01]  /*32f0*/  LDG.E.U16 R4, [R10.64] ;  /* 0x000000240a047981 */ /* 0x000362000c1e1500 */
[----:B0-----:R-:W-:Y:S01]  /*3300*/  IADD3 R3, R21, c[0x0][0x174], RZ ;  /* 0x00005d0015037a10 */ /* 0x001fe20007ffe0ff */
[----:B------:R-:W-:Y:S01]  /*3310*/  IMAD.MOV.U32 R12, RZ, RZ, RZ ;  /* 0x000000ffff0c7224 */ /* 0x000fe200078e00ff */
[----:B------:R-:W-:Y:S01]  /*3320*/  MOV R2, RZ ;  /* 0x000000ff00027202 */ /* 0x000fe20000000f00 */
        /* <DEDUP_REMOVED lines=223> */
.L_x_4185:
[----:B-1----:R-:W-:-:S04]  /*4120*/  LOP3.LUT R11, R12, 0xfffffffe, RZ, 0xc0, !PT ;  /* 0xfffffffe0c0b7812 */ /* 0x002fc800078ec0ff */
[----:B------:R-:W-:-:S05]  /*4130*/  IADD3 R10, P1, R14, R11, RZ ;  /* 0x0000000b0e0a7210 */ /* 0x000fca0007f3e0ff */
[----:B------:R-:W-:-:S05]  /*4140*/  IMAD.X R11, RZ, RZ, R15, P1 ;  /* 0x000000ffff0b7224 */ /* 0x000fca00008e060f */
[----:B------:R0:W5:Y:S01]  /*4150*/  LDG.E.U16 R0, [R10.64] ;  /* 0x000000240a007981 */ /* 0x000162000c1e1500 */
[----:B------:R-:W-:Y:S05]  /*4160*/  @!P0 BRA `(.L_x_4186) ;  /* 0x00000de000008947 */ /* 0x000fea0003800000 */
[----:B0-----:R-:W-:Y:S01]  /*4170*/  HFMA2.MMA R10, -RZ, RZ, 0, 0 ;  /* 0x00000000ff0a7435 */ /* 0x001fe200000001ff */
[----:B------:R-:W-:Y:S01]  /*4180*/  IADD3 R11, R3, c[0x0][0x174], RZ ;  /* 0x00005d00030b7a10 */ /* 0x000fe20007ffe0ff */
        /* <DEDUP_REMOVED lines=220> */
.L_x_4186:
[----:B------:R-:W-:-:S04]  /*4f50*/  LOP3.LUT R3, R2, 0xfffffffe, RZ, 0xc0, !PT ;  /* 0xfffffffe02037812 */ /* 0x000fc800078ec0ff */
[----:B------:R-:W-:-:S04]  /*4f60*/  IADD3 R2, P1, R14, R3, RZ ;  /* 0x000000030e027210 */ /* 0x000fc80007f3e0ff */
[----:B------:R-:W-:-:S06]  /*4f70*/  IADD3.X R3, RZ, R15, RZ, P1, !PT ;  /* 0x0000000fff037210 */ /* 0x000fcc0000ffe4ff */
[----:B------:R1:W2:Y:S01]  /*4f80*/  LDG.E.U16 R3, [R2.64] ;  /* 0x0000002402037981 */ /* 0x0002a2000c1e1500 */
[----:B0----5:R-:W-:Y:S01]  /*4f90*/  HADD2.F32 R10, -RZ, R5.H0_H0 ;  /* 0x20000005ff0a7230 */ /* 0x021fe20000004100 */
[----:B------:R-:W-:Y:S01]  /*4fa0*/  IMAD.MOV.U32 R22, RZ, RZ, c[0x0][0x174] ;  /* 0x00005d00ff167624 */ /* 0x000fe200078e00ff */
[----:B------:R-:W-:Y:S01]  /*4fb0*/  HADD2.F32 R12, -RZ, R4.H0_H0 ;  /* 0x20000004ff0c7230 */ /* 0x000fe20000004100 */
[----:B------:R-:W-:Y:S01]  /*4fc0*/  IMAD.MOV.U32 R11, RZ, RZ, RZ ;  /* 0x000000ffff0b7224 */ /* 0x000fe200078e00ff */
[----:B------:R-:W-:Y:S01]  /*4fd0*/  HADD2.F32 R13, -RZ, R0.H0_H0 ;  /* 0x20000000ff0d7230 */ /* 0x000fe20000004100 */
[----:B------:R-:W-:Y:S01]  /*4fe0*/  FSETP.GTU.FTZ.AND P1, PT, |R10|, +INF , PT ;  /* 0x7f8000000a00780b */ /* 0x000fe20003f3c200 */
[----:B------:R-:W-:Y:S01]  /*4ff0*/  IMAD.MOV.U32 R19, RZ, RZ, RZ ;  /* 0x000000ffff137224 */ /* 0x000fe200078e00ff */
[----:B------:R-:W-:Y:S02]  /*5000*/  LEA R21, R22, R21, 0x1 ;  /* 0x0000001516157211 */ /* 0x000fe400078e08ff */
[----:B------:R-:W-:-:S02]  /*5010*/  FSETP.GTU.FTZ.AND P2, PT, |R12|, +INF , PT ;  /* 0x7f8000000c00780b */ /* 0x000fc40003f5c200 */
[----:B------:R-:W-:Y:S02]  /*5020*/  IADD3 R21, R21, c[0x0][0x174], RZ ;  /* 0x00005d0015157a10 */ /* 0x000fe40007ffe0ff */
[----:B------:R-:W-:Y:S02]  /*5030*/  FSETP.GTU.FTZ.AND P3, PT, |R13|, +INF , PT ;  /* 0x7f8000000d00780b */ /* 0x000fe40003f7c200 */
[----:B-1----:R-:W-:Y:S01]  /*5040*/  MOV R2, RZ ;  /* 0x000000ff00027202 */ /* 0x002fe20000000f00 */
[----:B------:R-:W-:Y:S02]  /*5050*/  IMAD R22, R22, 0x3, R21 ;  /* 0x0000000316167824 */ /* 0x000fe400078e0215 */
[----:B------:R-:W-:Y:S01]  /*5060*/  @!P1 MOV R11, R10 ;  /* 0x0000000a000b9202 */ /* 0x000fe20000000f00 */
[----:B------:R-:W-:Y:S02]  /*5070*/  IMAD.MOV.U32 R10, RZ, RZ, RZ ;  /* 0x000000ffff0a7224 */ /* 0x000fe400078e00ff */
[----:B------:R-:W-:-:S02]  /*5080*/  ISETP.GE.U32.AND P1, PT, R22, c[0x0][0x16c], PT ;  /* 0x00005b0016007a0c */ /* 0x000fc40003f26070 */
[----:B------:R-:W-:Y:S01]  /*5090*/  @!P2 MOV R2, R12 ;  /* 0x0000000c0002a202 */ /* 0x000fe20000000f00 */
[----:B------:R-:W-:Y:S02]  /*50a0*/  FADD.FTZ R6, R11, R6 ;  /* 0x000000060b067221 */ /* 0x000fe40000010000 */
[----:B------:R-:W-:Y:S02]  /*50b0*/  @!P3 IMAD.MOV.U32 R19, RZ, RZ, R13 ;  /* 0x000000ffff13b224 */ /* 0x000fe400078e000d */
[----:B------:R-:W-:Y:S02]  /*50c0*/  FADD.FTZ R7, R2, R7 ;  /* 0x0000000702077221 */ /* 0x000fe40000010000 */
[----:B------:R-:W-:Y:S01]  /*50d0*/  FADD.FTZ R8, R19, R8 ;  /* 0x0000000813087221 */ /* 0x000fe20000010000 */
[----:B--2---:R-:W-:-:S05]  /*50e0*/  HADD2.F32 R18, -RZ, R3.H0_H0 ;  /* 0x20000003ff127230 */ /* 0x004fca0000004100 */
[----:B------:R-:W-:-:S13]  /*50f0*/  FSETP.GTU.FTZ.AND P4, PT, |R18|, +INF , PT ;  /* 0x7f8000001200780b */ /* 0x000fda0003f9c200 */
[----:B------:R-:W-:-:S05]  /*5100*/  @!P4 MOV R10, R18 ;  /* 0x00000012000ac202 */ /* 0x000fca0000000f00 */
[----:B------:R-:W-:Y:S01]  /*5110*/  FADD.FTZ R9, R10, R9 ;  /* 0x000000090a097221 */ /* 0x000fe20000010000 */
[----:B------:R-:W-:Y:S01]  /*5120*/  @P1 CALL.REL.NOINC `(.L_x_4182) ;  /* 0x0000001000001944 */ /* 0x000fe20003c00000 */
[----:B------:R-:W-:Y:S05]  /*5130*/  BRA `(.L_x_4187) ;  /* 0xffffc52000007947 */ /* 0x000fea000383ffff */
.L_x_4182:
[----:B------:R-:W-:Y:S05]  /*5140*/  BSYNC B1 ;  /* 0x0000000000017941 */ /* 0x000fea0003800000 */
.L_x_4181:
        /* <DEDUP_REMOVED lines=205> */
.L_x_4190:
        /* <DEDUP_REMOVED lines=207> */
.L_x_4191:
        /* <DEDUP_REMOVED lines=207> */
.L_x_4192:
        /* <DEDUP_REMOVED lines=207> */
.L_x_4193:
[----:B------:R-:W-:-:S04]  /*84f0*/  LOP3.LUT R3, R18, 0xfffffffe, RZ, 0xc0, !PT ;  /* 0xfffffffe12037812 */ /* 0x000fc800078ec0ff */
[----:B------:R-:W-:-:S05]  /*8500*/  IADD3 R2, P1, R14, R3, RZ ;  /* 0x000000030e027210 */ /* 0x000fca0007f3e0ff */
[----:B------:R-:W-:-:S06]  /*8510*/  IMAD.X R3, RZ, RZ, R15, P1 ;  /* 0x000000ffff037224 */ /* 0x000fcc00008e060f */
[----:B------:R0:W5:Y:S02]  /*8520*/  LDG.E.U16 R3, [R2.64] ;  /* 0x0000002402037981 */ /* 0x000164000c1e1500 */
.L_x_4189:
[----:B0-----:R-:W-:Y:S05]  /*8530*/  BSYNC B1 ;  /* 0x0000000000017941 */ /* 0x001fea0003800000 */
.L_x_4188:
[----:B------:R-:W-:Y:S01]  /*8540*/  BSSY B1, `(.L_x_4194) ;  /* 0x000001f000017945 */ /* 0x000fe20003800000 */
[----:B------:R-:W-:Y:S05]  /*8550*/  @P0 BRA `(.L_x_4195) ;  /* 0x000001d000000947 */ /* 0x000fea0003800000 */
[----:B-----5:R-:W-:Y:S01]  /*8560*/  HADD2.F32 R5, -RZ, R5.H0_H0 ;  /* 0x20000005ff057230 */ /* 0x020fe20000004100 */
[----:B------:R-:W-:Y:S01]  /*8570*/  IADD3 R21, R21, c[0x0][0x174], RZ ;  /* 0x00005d0015157a10 */ /* 0x000fe20007ffe0ff */
[----:B------:R-:W-:-:S03]  /*8580*/  HFMA2.MMA R11, -RZ, RZ, 0, 0 ;  /* 0x00000000ff0b7435 */ /* 0x000fc600000001ff */
[----:B------:R-:W-:Y:S02]  /*8590*/  FSETP.GTU.FTZ.AND P0, PT, |R5|, +INF , PT ;  /* 0x7f8000000500780b */ /* 0x000fe40003f1c200 */
[----:B------:R-:W-:-:S11]  /*85a0*/  ISETP.GE.U32.AND P1, PT, R21, c[0x0][0x16c], PT ;  /* 0x00005b0015007a0c */ /* 0x000fd60003f26070 */
[----:B------:R-:W-:-:S04]  /*85b0*/  @!P0 IMAD.MOV.U32 R11, RZ, RZ, R5 ;  /* 0x000000ffff0b8224 */ /* 0x000fc800078e0005 */
[----:B------:R-:W-:Y:S01]  /*85c0*/  FADD.FTZ R6, R6, R11 ;  /* 0x0000000b06067221 */ /* 0x000fe20000010000 */
[----:B------:R-:W-:Y:S05]  /*85d0*/  @P1 BRA `(.L_x_4195) ;  /* 0x0000015000001947 */ /* 0x000fea0003800000 */
[----:B------:R-:W-:Y:S01]  /*85e0*/  HADD2.F32 R4, -RZ, R4.H0_H0 ;  /* 0x20000004ff047230 */ /* 0x000fe20000004100 */
[----:B------:R-:W-:Y:S02]  /*85f0*/  IADD3 R5, R21, c[0x0][0x174], RZ ;  /* 0x00005d0015057a10 */ /* 0x000fe40007ffe0ff */
[----:B------:R-:W-:Y:S02]  /*8600*/  MOV R2, RZ ;  /* 0x000000ff00027202 */ /* 0x000fe40000000f00 */
[----:B------:R-:W-:Y:S02]  /*8610*/  FSETP.GTU.FTZ.AND P0, PT, |R4|, +INF , PT ;  /* 0x7f8000000400780b */ /* 0x000fe40003f1c200 */
[----:B------:R-:W-:-:S11]  /*8620*/  ISETP.GE.U32.AND P1, PT, R5, c[0x0][0x16c], PT ;  /* 0x00005b0005007a0c */ /* 0x000fd60003f26070 */
[----:B------:R-:W-:-:S05]  /*8630*/  @!P0 MOV R2, R4 ;  /* 0x0000000400028202 */ /* 0x000fca0000000f00 */
[----:B------:R-:W-:Y:S01]  /*8640*/  FADD.FTZ R7, R7, R2 ;  /* 0x0000000207077221 */ /* 0x000fe20000010000 */
[----:B------:R-:W-:Y:S05]  /*8650*/  @P1 BRA `(.L_x_4195) ;  /* 0x000000d000001947 */ /* 0x000fea0003800000 */
[----:B------:R-:W-:Y:S01]  /*8660*/  HADD2.F32 R0, -RZ, R0.H0_H0 ;  /* 0x20000000ff007230 */ /* 0x000fe20000004100 */
[----:B------:R-:W-:Y:S01]  /*8670*/  IADD3 R2, R5, c[0x0][0x174], RZ ;  /* 0x00005d0005027a10 */ /* 0x000fe20007ffe0ff */
[----:B------:R-:W-:-:S03]  /*8680*/  IMAD.MOV.U32 R5, RZ, RZ, RZ ;  /* 0x000000ffff057224 */ /* 0x000fc600078e00ff */
[----:B------:R-:W-:Y:S02]  /*8690*/  FSETP.GTU.FTZ.AND P0, PT, |R0|, +INF , PT ;  /* 0x7f8000000000780b */ /* 0x000fe40003f1c200 */
[----:B------:R-:W-:-:S11]  /*86a0*/  ISETP.GE.U32.AND P1, PT, R2, c[0x0][0x16c], PT ;  /* 0x00005b0002007a0c */ /* 0x000fd60003f26070 */
[----:B------:R-:W-:-:S05]  /*86b0*/  @!P0 MOV R5, R0 ;  /* 0x0000000000058202 */ /* 0x000fca0000000f00 */
[----:B------:R-:W-:Y:S01]  /*86c0*/  FADD.FTZ R8, R8, R5 ;  /* 0x0000000508087221 */ /* 0x000fe20000010000 */
[----:B------:R-:W-:Y:S05]  /*86d0*/  @P1 BRA `(.L_x_4195) ;  /* 0x0000005000001947 */ /* 0x000fea0003800000 */
[----:B------:R-:W-:Y:S01]  /*86e0*/  HADD2.F32 R3, -RZ, R3.H0_H0 ;  /* 0x20000003ff037230 */ /* 0x000fe20000004100 */
[----:B------:R-:W-:-:S04]  /*86f0*/  HFMA2.MMA R0, -RZ, RZ, 0, 0 ;  /* 0x00000000ff007435 */ /* 0x000fc800000001ff */
[----:B------:R-:W-:-:S13]  /*8700*/  FSETP.GTU.FTZ.AND P0, PT, |R3|, +INF , PT ;  /* 0x7f8000000300780b */ /* 0x000fda0003f1c200 */
[----:B------:R-:W-:-:S04]  /*8710*/  @!P0 IMAD.MOV.U32 R0, RZ, RZ, R3 ;  /* 0x000000ffff008224 */ /* 0x000fc800078e0003 */
[----:B------:R-:W-:Y:S02]  /*8720*/  FADD.FTZ R9, R9, R0 ;  /* 0x0000000009097221 */ /* 0x000fe40000010000 */
.L_x_4195:
[----:B------:R-:W-:Y:S05]  /*8730*/  BSYNC B1 ;  /* 0x0000000000017941 */ /* 0x000fea0003800000 */
.L_x_4194:
[----:B------:R-:W-:-:S04]  /*8740*/  FADD.FTZ R7, R7, R6 ;  /* 0x0000000607077221 */ /* 0x000fc80000010000 */
[----:B------:R-:W-:-:S04]  /*8750*/  FADD.FTZ R8, R7, R8 ;  /* 0x0000000807087221 */ /* 0x000fc80000010000 */
[----:B------:R-:W-:Y:S01]  /*8760*/  FADD.FTZ R9, R8, R9 ;  /* 0x0000000908097221 */ /* 0x000fe20000010000 */
[----:B------:R-:W-:Y:S05]  /*8770*/  BRA `(.L_x_4164) ;  /* 0x00000d6000007947 */ /* 0x000fea0003800000 */
.L_x_4180:
[----:B------:R-:W-:Y:S01]  /*8780*/  ISETP.GE.U32.AND P0, PT, R2, c[0x0][0x16c], PT ;  /* 0x00005b0002007a0c */ /* 0x000fe20003f06070 */
[----:B------:R-:W-:Y:S01]  /*8790*/  BSSY B1, `(.L_x_4196) ;  /* 0x0000030000017945 */ /* 0x000fe20003800000 */
[----:B------:R-:W-:Y:S01]  /*87a0*/  MOV R8, c[0x0][0x164] ;  /* 0x0000590000087a02 */ /* 0x000fe20000000f00 */
[----:B------:R-:W-:Y:S01]  /*87b0*/  IMAD.MOV.U32 R11, RZ, RZ, c[0x0][0x164] ;  /* 0x00005900ff0b7624 */ /* 0x000fe200078e00ff */
[----:B------:R-:W-:-:S09]  /*87c0*/  MOV R10, c[0x0][0x164] ;  /* 0x00005900000a7a02 */ /* 0x000fd20000000f00 */
[----:B------:R-:W-:Y:S05]  /*87d0*/  @P0 BRA `(.L_x_4197) ;  /* 0x000002b000000947 */ /* 0x000fea0003800000 */
[----:B------:R-:W-:Y:S01]  /*87e0*/  MOV R8, c[0x0][0x164] ;  /* 0x0000590000087a02 */ /* 0x000fe20000000f00 */
[----:B------:R-:W-:Y:S01]  /*87f0*/  IMAD.MOV.U32 R11, RZ, RZ, c[0x0][0x164] ;  /* 0x00005900ff0b7624 */ /* 0x000fe200078e00ff */
[----:B------:R-:W-:Y:S02]  /*8800*/  MOV R10, c[0x0][0x164] ;  /* 0x00005900000a7a02 */ /* 0x000fe40000000f00 */
.L_x_4198:
        /* <DEDUP_REMOVED lines=8> */
[----:B------:R0:W2:Y:S01]  /*8890*/  LDG.E.U16 R6, [R6.64] ;  /* 0x0000002406067981 */ /* 0x0000a2000c1e1500 */
[----:B------:R-:W-:-:S04]  /*88a0*/  IMAD.WIDE.U32 R2, R3, 0x2, R14 ;  /* 0x0000000203027825 */ /* 0x000fc800078e000e */
[--C-:B------:R-:W-:Y:S02]  /*88b0*/  IMAD.WIDE.U32 R4, R5, 0x2, R14.reuse ;  /* 0x0000000205047825 */ /* 0x100fe400078e000e */
[----:B------:R1:W3:Y:S02]  /*88c0*/  LDG.E.U16 R2, [R2.64] ;  /* 0x0000002402027981 */ /* 0x0002e4000c1e1500 */
[----:B------:R-:W-:Y:S02]  /*88d0*/  IMAD.WIDE.U32 R12, R13, 0x2, R14 ;  /* 0x000000020d0c7825 */ /* 0x000fe400078e000e */
[----:B------:R4:W5:Y:S04]  /*88e0*/  LDG.E.U16 R4, [R4.64] ;  /* 0x0000002404047981 */ /* 0x000968000c1e1500 */
[----:B------:R-:W5:Y:S01]  /*88f0*/  LDG.E.U16 R12, [R12.64] ;  /* 0x000000240c0c7981 */ /* 0x000f62000c1e1500 */
[----:B------:R-:W-:-:S02]  /*8900*/  MOV R26, c[0x0][0x174] ;  /* 0x00005d00001a7a02 */ /* 0x000fc40000000f00 */
[----:B------:R-:W-:-:S05]  /*8910*/  IADD3 R21, R19, c[0x0][0x174], RZ ;  /* 0x00005d0013157a10 */ /* 0x000fca0007ffe0ff */
[----:B0-----:R-:W-:-:S05]  /*8920*/  IMAD R7, R26, 0x3, R21 ;  /* 0x000000031a077824 */ /* 0x001fca00078e0215 */
[----:B------:R-:W-:Y:S01]  /*8930*/  ISETP.GE.U32.AND P4, PT, R7, c[0x0][0x16c], PT ;  /* 0x00005b0007007a0c */ /* 0x000fe20003f86070 */
[----:B-1----:R-:W-:Y:S01]  /*8940*/  HFMA2.MMA R3, -RZ, RZ, 0, 0 ;  /* 0x00000000ff037435 */ /* 0x002fe200000001ff */
[----:B----4-:R-:W-:Y:S01]  /*8950*/  IMAD.MOV.U32 R5, RZ, RZ, RZ ;  /* 0x000000ffff057224 */ /* 0x010fe200078e00ff */
[----:B------:R-:W-:Y:S01]  /*8960*/  MOV R26, RZ ;  /* 0x000000ff001a7202 */ /* 0x000fe20000000f00 */
[----:B--2---:R-:W-:Y:S02]  /*8970*/  HADD2.F32 R18, -RZ, R6.H0_H0 ;  /* 0x20000006ff127230 */ /* 0x004fe40000004100 */
[----:B---3--:R-:W-:Y:S02]  /*8980*/  HADD2.F32 R24, -RZ, R2.H0_H0 ;  /* 0x20000002ff187230 */ /* 0x008fe40000004100 */
[----:B-----5:R-:W-:Y:S02]  /*8990*/  HADD2.F32 R25, -RZ, R4.H0_H0 ;  /* 0x20000004ff197230 */ /* 0x020fe40000004100 */
[----:B------:R-:W-:Y:S01]  /*89a0*/  HADD2.F32 R22, -RZ, R12.H0_H0 ;  /* 0x2000000cff167230 */ /* 0x000fe20000004100 */
[----:B------:R-:W-:-:S02]  /*89b0*/  FSETP.GTU.FTZ.AND P2, PT, |R24|, +INF , PT ;  /* 0x7f8000001800780b */ /* 0x000fc40003f5c200 */
[----:B------:R-:W-:Y:S02]  /*89c0*/  FSETP.GTU.FTZ.AND P3, PT, |R25|, +INF , PT ;  /* 0x7f8000001900780b */ /* 0x000fe40003f7c200 */
[----:B------:R-:W-:Y:S02]  /*89d0*/  FSETP.GTU.FTZ.AND P0, PT, |R18|, +INF , PT ;  /* 0x7f8000001200780b */ /* 0x000fe40003f1c200 */
[----:B------:R-:W-:Y:S01]  /*89e0*/  FSETP.GTU.FTZ.AND P1, PT, |R22|, +INF , PT ;  /* 0x7f8000001600780b */ /* 0x000fe20003f3c200 */
[----:B------:R-:W-:-:S06]  /*89f0*/  HFMA2.MMA R18, -RZ, RZ, 0, 0 ;  /* 0x00000000ff127435 */ /* 0x000fcc00000001ff */
[----:B------:R-:W-:Y:S02]  /*8a00*/  @!P2 MOV R5, R24 ;  /* 0x000000180005a202 */ /* 0x000fe40000000f00 */
[----:B------:R-:W-:Y:S02]  /*8a10*/  @!P3 MOV R26, R25 ;  /* 0x00000019001ab202 */ /* 0x000fe40000000f00 */
[----:B------:R-:W-:Y:S02]  /*8a20*/  @!P0 HADD2.F32 R18, -RZ, R6.H0_H0 ;  /* 0x20000006ff128230 */ /* 0x000fe40000004100 */
[----:B------:R-:W-:Y:S02]  /*8a30*/  @!P1 IMAD.MOV.U32 R3, RZ, RZ, R22 ;  /* 0x000000ffff039224 */ /* 0x000fe400078e0016 */
[----:B------:R-:W-:Y:S02]  /*8a40*/  FADD.FTZ R8, R5, R8 ;  /* 0x0000000805087221 */ /* 0x000fe40000010000 */
[----:B------:R-:W-:-:S02]  /*8a50*/  FADD.FTZ R10, R3, R10 ;  /* 0x0000000a030a7221 */ /* 0x000fc40000010000 */
[----:B------:R-:W-:Y:S02]  /*8a60*/  FADD.FTZ R9, R26, R9 ;  /* 0x000000091a097221 */ /* 0x000fe40000010000 */
[----:B------:R-:W-:Y:S01]  /*8a70*/  FADD.FTZ R11, R18, R11 ;  /* 0x0000000b120b7221 */ /* 0x000fe20000010000 */
[----:B------:R-:W-:Y:S05]  /*8a80*/  @!P4 BRA `(.L_x_4198) ;  /* 0xfffffd800000c947 */ /* 0x000fea000383ffff */
.L_x_4197:
[----:B------:R-:W-:Y:S05]  /*8a90*/  BSYNC B1 ;  /* 0x0000000000017941 */ /* 0x000fea0003800000 */
.L_x_4196:
        /* <DEDUP_REMOVED lines=23> */
.L_x_4200:
[----:B0-----:R-:W-:Y:S05]  /*8c10*/  BSYNC B1 ;  /* 0x0000000000017941 */ /* 0x001fea0003800000 */
.L_x_4199:
[----:B------:R-:W-:Y:S01]  /*8c20*/  BSSY B1, `(.L_x_4201) ;  /* 0x000001f000017945 */ /* 0x000fe20003800000 */
[----:B------:R-:W-:Y:S05]  /*8c30*/  @P1 BRA `(.L_x_4202) ;  /* 0x000001d000001947 */ /* 0x000fea0003800000 */
[----:B-----5:R-:W-:Y:S01]  /*8c40*/  HADD2.F32 R6, -RZ, R6.H0_H0 ;  /* 0x20000006ff067230 */ /* 0x020fe20000004100 */
        /* <DEDUP_REMOVED lines=24> */
[----:B------:R-:W-:-:S04]  /*8dd0*/  IMAD.MOV.U32 R0, RZ, RZ, RZ ;  /* 0x000000ffff007224 */ /* 0x000fc800078e00ff */
[----:B------:R-:W-:-:S13]  /*8de0*/  FSETP.GTU.FTZ.AND P0, PT, |R4|, +INF , PT ;  /* 0x7f8000000400780b */ /* 0x000fda0003f1c200 */
[----:B------:R-:W-:-:S05]  /*8df0*/  @!P0 MOV R0, R4 ;  /* 0x0000000400008202 */ /* 0x000fca0000000f00 */
[----:B------:R-:W-:Y:S02]  /*8e00*/  FADD.FTZ R9, R9, R0 ;  /* 0x0000000009097221 */ /* 0x000fe40000010000 */
.L_x_4202:
[----:B------:R-:W-:Y:S05]  /*8e10*/  BSYNC B1 ;  /* 0x0000000000017941 */ /* 0x000fea0003800000 */
.L_x_4201:
[----:B------:R-:W-:-:S04]  /*8e20*/  FADD.FTZ R11, R10, R11 ;  /* 0x0000000b0a0b7221 */ /* 0x000fc80000010000 */
[----:B------:R-:W-:-:S04]  /*8e30*/  FADD.FTZ R8, R11, R8 ;  /* 0x000000080b087221 */ /* 0x000fc80000010000 */
[----:B------:R-:W-:Y:S01]  /*8e40*/  FADD.FTZ R9, R8, R9 ;  /* 0x0000000908097221 */ /* 0x000fe20000010000 */
[----:B------:R-:W-:Y:S05]  /*8e50*/  BRA `(.L_x_4164) ;  /* 0x0000068000007947 */ /* 0x000fea0003800000 */
.L_x_4179:
[----:B------:R-:W-:Y:S01]  /*8e60*/  MOV R0, c[0x0][0x174] ;  /* 0x00005d0000007a02 */ /* 0x000fe20000000f00 */
[----:B------:R-:W-:Y:S01]  /*8e70*/  BSSY B1, `(.L_x_4203) ;  /* 0x000002f000017945 */ /* 0x000fe20003800000 */
[----:B------:R-:W-:Y:S01]  /*8e80*/  IMAD.MOV.U32 R9, RZ, RZ, c[0x0][0x164] ;  /* 0x00005900ff097624 */ /* 0x000fe200078e00ff */
[----:B------:R-:W-:Y:S01]  /*8e90*/  MOV R8, c[0x0][0x164] ;  /* 0x0000590000087a02 */ /* 0x000fe20000000f00 */
[----:B------:R-:W-:Y:S02]  /*8ea0*/  IMAD.MOV.U32 R11, RZ, RZ, c[0x0][0x164] ;  /* 0x00005900ff0b7624 */ /* 0x000fe400078e00ff */
[----:B------:R-:W-:-:S05]  /*8eb0*/  IMAD R0, R0, 0x3, R13 ;  /* 0x0000000300007824 */ /* 0x000fca00078e020d */
[----:B------:R-:W-:Y:S02]  /*8ec0*/  ISETP.GE.U32.AND P0, PT, R0, c[0x0][0x16c], PT ;  /* 0x00005b0000007a0c */ /* 0x000fe40003f06070 */
[----:B------:R-:W-:-:S11]  /*8ed0*/  MOV R0, c[0x0][0x164] ;  /* 0x0000590000007a02 */ /* 0x000fd60000000f00 */
[----:B------:R-:W-:Y:S05]  /*8ee0*/  @P0 BRA `(.L_x_4204) ;  /* 0x0000027000000947 */ /* 0x000fea0003800000 */
[----:B------:R-:W-:Y:S01]  /*8ef0*/  MOV R0, c[0x0][0x164] ;  /* 0x0000590000007a02 */ /* 0x000fe20000000f00 */
[----:B------:R-:W-:Y:S01]  /*8f00*/  IMAD.MOV.U32 R11, RZ, RZ, c[0x0][0x164] ;  /* 0x00005900ff0b7624 */ /* 0x000fe200078e00ff */
[----:B------:R-:W-:Y:S02]  /*8f10*/  MOV R8, c[0x0][0x164] ;  /* 0x0000590000087a02 */ /* 0x000fe40000000f00 */
.L_x_4205:
[C---:B------:R-:W-:Y:S01]  /*8f20*/  IADD3 R19, R13.reuse, c[0x0][0x174], RZ ;  /* 0x00005d000d137a10 */ /* 0x040fe20007ffe0ff */
[----:B------:R-:W-:-:S03]  /*8f30*/  IMAD.WIDE.U32 R4, R13, 0x2, R14 ;  /* 0x000000020d047825 */ /* 0x000fc600078e000e */
[C---:B------:R-:W-:Y:S01]  /*8f40*/  IADD3 R7, R19.reuse, c[0x0][0x174], RZ ;  /* 0x00005d0013077a10 */ /* 0x040fe20007ffe0ff */
[--C-:B------:R-:W-:Y:S02]  /*8f50*/  IMAD.WIDE.U32 R18, R19, 0x2, R14.reuse ;  /* 0x0000000213127825 */ /* 0x100fe400078e000e */
[----:B------:R0:W2:Y:S01]  /*8f60*/  LDG.E.U16 R4, [R4.64] ;  /* 0x0000002404047981 */ /* 0x0000a2000c1e1500 */
[C---:B------:R-:W-:Y:S01]  /*8f70*/  IADD3 R21, R7.reuse, c[0x0][0x174], RZ ;  /* 0x00005d0007157a10 */ /* 0x040fe20007ffe0ff */
[--C-:B------:R-:W-:Y:S02]  /*8f80*/  IMAD.WIDE.U32 R6, R7, 0x2, R14.reuse ;  /* 0x0000000207067825 */ /* 0x100fe400078e000e */
[----:B------:R-:W3:Y:S02]  /*8f90*/  LDG.E.U16 R18, [R18.64] ;  /* 0x0000002412127981 */ /* 0x000ee4000c1e1500 */
[----:B------:R-:W-:Y:S02]  /*8fa0*/  IMAD.WIDE.U32 R2, R21, 0x2, R14 ;  /* 0x0000000215027825 */ /* 0x000fe400078e000e */
[----:B------:R1:W4:Y:S04]  /*8fb0*/  LDG.E.U16 R6, [R6.64] ;  /* 0x0000002406067981 */ /* 0x000328000c1e1500 */
[----:B------:R5:W4:Y:S01]  /*8fc0*/  LDG.E.U16 R2, [R2.64] ;  /* 0x0000002402027981 */ /* 0x000b22000c1e1500 */
[----:B------:R-:W-:-:S02]  /*8fd0*/  MOV R24, c[0x0][0x174] ;  /* 0x00005d0000187a02 */ /* 0x000fc40000000f00 */
[----:B------:R-:W-:-:S05]  /*8fe0*/  IADD3 R13, R21, c[0x0][0x174], RZ ;  /* 0x00005d00150d7a10 */ /* 0x000fca0007ffe0ff */
[----:B-1----:R-:W-:-:S05]  /*8ff0*/  IMAD R7, R24, 0x3, R13 ;  /* 0x0000000318077824 */ /* 0x002fca00078e020d */
[----:B------:R-:W-:Y:S01]  /*9000*/  ISETP.GE.U32.AND P4, PT, R7, c[0x0][0x16c], PT ;  /* 0x00005b0007007a0c */ /* 0x000fe20003f86070 */
[----:B-----5:R-:W-:Y:S01]  /*9010*/  HFMA2.MMA R3, -RZ, RZ, 0, 0 ;  /* 0x00000000ff037435 */ /* 0x020fe200000001ff */
[----:B0-----:R-:W-:Y:S01]  /*9020*/  IMAD.MOV.U32 R5, RZ, RZ, RZ ;  /* 0x000000ffff057224 */ /* 0x001fe200078e00ff */
[----:B------:R-:W-:Y:S01]  /*9030*/  MOV R24, RZ ;  /* 0x000000ff00187202 */ /* 0x000fe20000000f00 */
[----:B--2---:R-:W-:Y:S02]  /*9040*/  HADD2.F32 R10, -RZ, R4.H0_H0 ;  /* 0x20000004ff0a7230 */ /* 0x004fe40000004100 */
[----:B---3--:R-:W-:Y:S02]  /*9050*/  HADD2.F32 R12, -RZ, R18.H0_H0 ;  /* 0x20000012ff0c7230 */ /* 0x008fe40000004100 */
[----:B----4-:R-:W-:Y:S02]  /*9060*/  HADD2.F32 R22, -RZ, R6.H0_H0 ;  /* 0x20000006ff167230 */ /* 0x010fe40000004100 */
[----:B------:R-:W-:-:S03]  /*9070*/  HADD2.F32 R25, -RZ, R2.H0_H0 ;  /* 0x20000002ff197230 */ /* 0x000fc60000004100 */
[----:B------:R-:W-:Y:S02]  /*9080*/  FSETP.GTU.FTZ.AND P2, PT, |R22|, +INF , PT ;  /* 0x7f8000001600780b */ /* 0x000fe40003f5c200 */
[----:B------:R-:W-:Y:S02]  /*9090*/  FSETP.GTU.FTZ.AND P0, PT, |R10|, +INF , PT ;  /* 0x7f8000000a00780b */ /* 0x000fe40003f1c200 */
[----:B------:R-:W-:Y:S02]  /*90a0*/  FSETP.GTU.FTZ.AND P3, PT, |R25|, +INF , PT ;  /* 0x7f8000001900780b */ /* 0x000fe40003f7c200 */
[----:B------:R-:W-:Y:S01]  /*90b0*/  FSETP.GTU.FTZ.AND P1, PT, |R12|, +INF , PT ;  /* 0x7f8000000c00780b */ /* 0x000fe20003f3c200 */
[----:B------:R-:W-:-:S06]  /*90c0*/  HFMA2.MMA R10, -RZ, RZ, 0, 0 ;  /* 0x00000000ff0a7435 */ /* 0x000fcc00000001ff */
[----:B------:R-:W-:Y:S02]  /*90d0*/  @!P2 MOV R5, R22 ;  /* 0x000000160005a202 */ /* 0x000fe40000000f00 */
[----:B------:R-:W-:Y:S02]  /*90e0*/  @!P0 HADD2.F32 R10, -RZ, R4.H0_H0 ;  /* 0x20000004ff0a8230 */ /* 0x000fe40000004100 */
[----:B------:R-:W-:Y:S02]  /*90f0*/  @!P3 MOV R24, R25 ;  /* 0x000000190018b202 */ /* 0x000fe40000000f00 */
[----:B------:R-:W-:Y:S02]  /*9100*/  @!P1 IMAD.MOV.U32 R3, RZ, RZ, R12 ;  /* 0x000000ffff039224 */ /* 0x000fe400078e000c */
[----:B------:R-:W-:Y:S02]  /*9110*/  FADD.FTZ R0, R5, R0 ;  /* 0x0000000005007221 */ /* 0x000fe40000010000 */
[----:B------:R-:W-:-:S02]  /*9120*/  FADD.FTZ R8, R3, R8 ;  /* 0x0000000803087221 */ /* 0x000fc40000010000 */
[----:B------:R-:W-:Y:S02]  /*9130*/  FADD.FTZ R9, R24, R9 ;  /* 0x0000000918097221 */ /* 0x000fe40000010000 */
[----:B------:R-:W-:Y:S01]  /*9140*/  FADD.FTZ R11, R10, R11 ;  /* 0x0000000b0a0b7221 */ /* 0x000fe20000010000 */
[----:B------:R-:W-:Y:S05]  /*9150*/  @!P4 BRA `(.L_x_4205) ;  /* 0xfffffdc00000c947 */ /* 0x000fea000383ffff */
.L_x_4204:
[----:B------:R-:W-:Y:S05]  /*9160*/  BSYNC B1 ;  /* 0x0000000000017941 */ /* 0x000fea0003800000 */
.L_x_4203:
[----:B------:R-:W-:Y:S01]  /*9170*/  ISETP.GE.U32.AND P1, PT, R13, c[0x0][0x16c], PT ;  /* 0x00005b000d007a0c */ /* 0x000fe20003f26070 */
[----:B------:R-:W-:-:S12]  /*9180*/  BSSY B1, `(.L_x_4206) ;  /* 0x0000012000017945 */ /* 0x000fd80003800000 */
[----:B------:R-:W-:Y:S05]  /*9190*/  @P1 BRA `(.L_x_4207) ;  /* 0x0000010000001947 */ /* 0x000fea0003800000 */
[----:B------:R-:W-:-:S06]  /*91a0*/  IMAD.WIDE.U32 R4, R13, 0x2, R14 ;  /* 0x000000020d047825 */ /* 0x000fcc00078e000e */
[----:B------:R0:W5:Y:S01]  /*91b0*/  LDG.E.U16 R4, [R4.64] ;  /* 0x0000002404047981 */ /* 0x000162000c1e1500 */
[----:B------:R-:W-:-:S04]  /*91c0*/  IADD3 R3, R13, c[0x0][0x174], RZ ;  /* 0x00005d000d037a10 */ /* 0x000fc80007ffe0ff */
[----:B------:R-:W-:-:S13]  /*91d0*/  ISETP.GE.U32.AND P0, PT, R3, c[0x0][0x16c], PT ;  /* 0x00005b0003007a0c */ /* 0x000fda0003f06070 */
[----:B------:R-:W-:Y:S05]  /*91e0*/  @P0 BRA `(.L_x_4207) ;  /* 0x000000b000000947 */ /* 0x000fea0003800000 */
[----:B0-----:R-:W-:-:S06]  /*91f0*/  IMAD.WIDE.U32 R18, R3, 0x2, R14 ;  /* 0x0000000203127825 */ /* 0x001fcc00078e000e */
        /* <DEDUP_REMOVED lines=10> */
.L_x_4207:
[----:B0-----:R-:W-:Y:S05]  /*92a0*/  BSYNC B1 ;  /* 0x0000000000017941 */ /* 0x001fea0003800000 */
.L_x_4206:
        /* <DEDUP_REMOVED lines=31> */
.L_x_4209:
[----:B------:R-:W-:Y:S05]  /*94a0*/  BSYNC B1 ;  /* 0x0000000000017941 */ /* 0x000fea0003800000 */
.L_x_4208:
[----:B------:R-:W-:-:S04]  /*94b0*/  FADD.FTZ R11, R8, R11 ;  /* 0x0000000b080b7221 */ /* 0x000fc80000010000 */
[----:B------:R-:W-:-:S04]  /*94c0*/  FADD.FTZ R0, R11, R0 ;  /* 0x000000000b007221 */ /* 0x000fc80000010000 */
[----:B------:R-:W-:Y:S02]  /*94d0*/  FADD.FTZ R9, R0, R9 ;  /* 0x0000000900097221 */ /* 0x000fe40000010000 */
.L_x_4164:
[----:B------:R-:W-:Y:S05]  /*94e0*/  BSYNC B0 ;  /* 0x0000000000007941 */ /* 0x000fea0003800000 */
.L_x_4163:
        /* <DEDUP_REMOVED lines=9> */
.L_x_4211:
        /* <DEDUP_REMOVED lines=11> */
.L_x_4210:
        /* <DEDUP_REMOVED lines=14> */
.L_x_4214:
[----:B------:R-:W-:Y:S01]  /*9710*/  IADD3 R0, R23, R2, RZ ;  /* 0x0000000217007210 */ /* 0x000fe20007ffe0ff */
[----:B------:R-:W-:Y:S03]  /*9720*/  BAR.SYNC.DEFER_BLOCKING 0x0 ;  /* 0x0000000000007b1d */ /* 0x000fe60000010000 */
        /* <DEDUP_REMOVED lines=9> */
[----:B------:R-:W-:-:S04]  /*97c0*/  IMAD.MOV.U32 R0, RZ, RZ, 0x20 ;  /* 0x00000020ff007424 */ /* 0x000fc800078e00ff */
.L_x_4213:
[----:B0-----:R-:W-:Y:S01]  /*97d0*/  BAR.SYNC.DEFER_BLOCKING 0x0 ;  /* 0x0000000000007b1d */ /* 0x001fe20000010000 */
[----:B------:R-:W-:-:S13]  /*97e0*/  ISETP.GE.AND P0, PT, R0, 0x2, PT ;  /* 0x000000020000780c */ /* 0x000fda0003f06270 */
[----:B------:R-:W-:Y:S05]  /*97f0*/  @!P0 BRA `(.L_x_4212) ;  /* 0x0000006000008947 */ /* 0x000fea0003800000 */
[----:B------:R-:W-:-:S08]  /*9800*/  HFMA2.MMA R2, -RZ, RZ, 0, 5.9604644775390625e-08 ;  /* 0x00000001ff027435 */ /* 0x000fd000000001ff */
.L_x_4215:
[----:B------:R0:W1:Y:S02]  /*9810*/  SHFL.DOWN PT, R4, R9, R2, 0x1f ;  /* 0x08001f0209047589 */ /* 0x00006400000e0000 */
[----:B0-----:R-:W-:-:S04]  /*9820*/  SHF.L.U32 R2, R2, 0x1, RZ ;  /* 0x0000000102027819 */ /* 0x001fc800000006ff */
[----:B------:R-:W-:Y:S01]  /*9830*/  ISETP.GE.AND P0, PT, R2, R0, PT ;  /* 0x000000000200720c */ /* 0x000fe20003f06270 */
[----:B-1----:R-:W-:-:S12]  /*9840*/  FADD.FTZ R9, R4, R9 ;  /* 0x0000000904097221 */ /* 0x002fd80000010000 */
[----:B------:R-:W-:Y:S05]  /*9850*/  @!P0 BRA `(.L_x_4215) ;  /* 0xffffffb000008947 */ /* 0x000fea000383ffff */
.L_x_4212:
[----:B------:R-:W-:Y:S01]  /*9860*/  ISETP.NE.AND P0, PT, RZ, c[0x0][0x33c], PT ;  /* 0x0000cf00ff007a0c */ /* 0x000fe20003f05270 */
[----:B-----5:R-:W-:-:S12]  /*9870*/  IMAD.MOV.U32 R2, RZ, RZ, RZ ;  /* 0x000000ffff027224 */ /* 0x020fd800078e00ff */
[----:B------:R-:W-:Y:S05]  /*9880*/  @!P0 BRA `(.L_x_4216) ;  /* 0x00000c7000008947 */ /* 0x000fea0003800000 */
[----:B------:R-:W-:Y:S01]  /*9890*/  HFMA2.MMA R0, -RZ, RZ, 0, 5.9604644775390625e-08 ;  /* 0x00000001ff007435 */ /* 0x000fe200000001ff */
        /* <DEDUP_REMOVED lines=198> */
.L_x_4216:
        /* <DEDUP_REMOVED lines=11> */
.L_x_4220:
        /* <DEDUP_REMOVED lines=8> */
[----:B------:R-:W-:Y:S05]  /*a630*/  CALL.REL.NOINC `($__internal_7_$__cuda_sm20_rem_u64) ;  /* 0x00002c2000007944 */ /* 0x000fea0003c00000 */
[----:B------:R-:W-:Y:S05]  /*a640*/  BRA `(.L_x_4219) ;  /* 0x0000013000007947 */ /* 0x000fea0003800000 */
.L_x_4218:
        /* <DEDUP_REMOVED lines=19> */
.L_x_4219:
        /* <DEDUP_REMOVED lines=10> */
[----:B------:R-:W-:Y:S05]  /*a820*/  CALL.REL.NOINC `($__internal_6_$__cuda_sm20_div_u64) ;  /* 0x000025e000007944 */ /* 0x000fea0003c00000 */
[----:B------:R-:W-:Y:S01]  /*a830*/  MOV R12, R4 ;  /* 0x00000004000c7202 */ /* 0x000fe20000000f00 */
[----:B------:R-:W-:Y:S01]  /*a840*/  IMAD.MOV.U32 R13, RZ, RZ, R5 ;  /* 0x000000ffff0d7224 */ /* 0x000fe200078e0005 */
[----:B------:R-:W-:Y:S05]  /*a850*/  BRA `(.L_x_4222) ;  /* 0x0000013000007947 */ /* 0x000fea0003800000 */
.L_x_4221:
        /* <DEDUP_REMOVED lines=19> */
.L_x_4222:
[----:B------:R-:W-:Y:S05]  /*a990*/  @!P2 BRA `(.L_x_4223) ;  /* 0x000000500000a947 */ /* 0x000fea0003800000 */
[----:B------:R-:W-:Y:S01]  /*a9a0*/  HFMA2.MMA R4, -RZ, RZ, 0, 0 ;  /* 0x00000000ff047435 */ /* 0x000fe200000001ff */
[----:B------:R-:W-:Y:S01]  /*a9b0*/  IMAD.MOV.U32 R8, RZ, RZ, 0x2 ;  /* 0x00000002ff087424 */ /* 0x000fe200078e00ff */
[----:B------:R-:W-:-:S04]  /*a9c0*/  MOV R6, 0xa9e0 ;  /* 0x0000a9e000067802 */ /* 0x000fc80000000f00 */
[----:B------:R-:W-:Y:S05]  /*a9d0*/  CALL.REL.NOINC `($__internal_6_$__cuda_sm20_div_u64) ;  /* 0x0000243000007944 */ /* 0x000fea0003c00000 */
[----:B------:R-:W-:Y:S05]  /*a9e0*/  BRA `(.L_x_4224) ;  /* 0x0000013000007947 */ /* 0x000fea0003800000 */
.L_x_4223:
        /* <DEDUP_REMOVED lines=19> */
.L_x_4224:
        /* <DEDUP_REMOVED lines=11> */
[----:B------:R-:W-:Y:S05]  /*abd0*/  CALL.REL.NOINC `($__internal_6_$__cuda_sm20_div_u64) ;  /* 0x0000223000007944 */ /* 0x000fea0003c00000 */
[----:B------:R-:W-:Y:S05]  /*abe0*/  BRA `(.L_x_4227) ;  /* 0x0000014000007947 */ /* 0x000fea0003800000 */
.L_x_4226:
        /* <DEDUP_REMOVED lines=20> */
.L_x_4227:
[----:B------:R-:W-:Y:S05]  /*ad30*/  BSYNC B0 ;  /* 0x0000000000007941 */ /* 0x000fea0003800000 */
.L_x_4225:
[----:B------:R-:W-:-:S04]  /*ad40*/  IADD3 R4, P0, R4, c[0x0][0x550], RZ ;  /* 0x0001540004047a10 */ /* 0x000fc80007f1e0ff */
[----:B------:R-:W-:-:S05]  /*ad50*/  IADD3.X R5, R5, c[0x0][0x554], RZ, P0, !PT ;  /* 0x0001550005057a10 */ /* 0x000fca00007fe4ff */
[----:B------:R-:W-:Y:S02]  /*ad60*/  IMAD.MOV.U32 R0, RZ, RZ, R5 ;  /* 0x000000ffff007224 */ /* 0x000fe400078e0005 */
.L_x_4217:
        /* <DEDUP_REMOVED lines=207> */
.L_x_4229:
        /* <DEDUP_REMOVED lines=11> */
.L_x_4231:
[----:B------:R-:W-:Y:S05]  /*bb10*/  BSYNC B0 ;  /* 0x0000000000007941 */ /* 0x000fea0003800000 */
.L_x_4230:
        /* <DEDUP_REMOVED lines=40> */
.L_x_4233:
[----:B------:R-:W-:Y:S05]  /*bda0*/  BSYNC B0 ;  /* 0x0000000000007941 */ /* 0x000fea0003800000 */
.L_x_4232:
        /* <DEDUP_REMOVED lines=21> */
.L_x_4238:
        /* <DEDUP_REMOVED lines=9> */
.L_x_4237:
[----:B------:R-:W-:Y:S05]  /*bf90*/  BSYNC B1 ;  /* 0x0000000000017941 */ /* 0x000fea0003800000 */
.L_x_4236:
[----:B------:R-:W-:Y:S05]  /*bfa0*/  BRA `(.L_x_4239) ;  /* 0x000000c000007947 */ /* 0x000fea0003800000 */
.L_x_4235:
[----:B------:R-:W-:-:S13]  /*bfb0*/  ISETP.GE.U32.AND P0, PT, R20, c[0x0][0x17c], PT ;  /* 0x00005f0014007a0c */ /* 0x000fda0003f06070 */
[----:B------:R-:W-:Y:S05]  /*bfc0*/  @P0 BRA `(.L_x_4239) ;  /* 0x000000a000000947 */ /* 0x000fea0003800000 */
[----:B------:R-:W-:-:S04]  /*bfd0*/  MOV R11, R20 ;  /* 0x00000014000b7202 */ /* 0x000fc80000000f00 */
.L_x_4240:
        /* <DEDUP_REMOVED lines=9> */
.L_x_4239:
[----:B------:R-:W-:Y:S05]  /*c070*/  BSYNC B0 ;  /* 0x0000000000007941 */ /* 0x000fea0003800000 */
.L_x_4234:
        /* <DEDUP_REMOVED lines=8> */
.L_x_4242:
        /* <DEDUP_REMOVED lines=11> */
.L_x_4241:
        /* <DEDUP_REMOVED lines=13> */
.L_x_4245:
        /* <DEDUP_REMOVED lines=12> */
.L_x_4244:
[----:B0-----:R-:W-:Y:S01]  /*c340*/  BAR.SYNC.DEFER_BLOCKING 0x0 ;  /* 0x0000000000007b1d */ /* 0x001fe20000010000 */
[----:B------:R-:W-:-:S13]  /*c350*/  ISETP.GE.AND P0, PT, R6, 0x2, PT ;  /* 0x000000020600780c */ /* 0x000fda0003f06270 */
[----:B------:R-:W-:Y:S05]  /*c360*/  @!P0 BRA `(.L_x_4243) ;  /* 0x0000006000008947 */ /* 0x000fea0003800000 */
[----:B------:R-:W-:-:S05]  /*c370*/  IMAD.MOV.U32 R8, RZ, RZ, 0x1 ;  /* 0x00000001ff087424 */ /* 0x000fca00078e00ff */
.L_x_4246:
[----:B------:R0:W1:Y:S02]  /*c380*/  SHFL.DOWN PT, R10, R7, R8, 0x1f ;  /* 0x08001f08070a7589 */ /* 0x00006400000e0000 */
[----:B0-----:R-:W-:-:S04]  /*c390*/  SHF.L.U32 R8, R8, 0x1, RZ ;  /* 0x0000000108087819 */ /* 0x001fc800000006ff */
[----:B------:R-:W-:Y:S01]  /*c3a0*/  ISETP.GE.AND P0, PT, R8, R6, PT ;  /* 0x000000060800720c */ /* 0x000fe20003f06270 */
[----:B-1----:R-:W-:-:S12]  /*c3b0*/  FADD.FTZ R7, R10, R7 ;  /* 0x000000070a077221 */ /* 0x002fd80000010000 */
[----:B------:R-:W-:Y:S05]  /*c3c0*/  @!P0 BRA `(.L_x_4246) ;  /* 0xffffffb000008947 */ /* 0x000fea000383ffff */
.L_x_4243:
        /* <DEDUP_REMOVED lines=11> */
.L_x_4248:
[----:B------:R-:W-:Y:S05]  /*c480*/  @!P1 BRA `(.L_x_4249) ;  /* 0x000001b000009947 */ /* 0x000fea0003800000 */
[----:B------:R-:W-:Y:S01]  /*c490*/  HFMA2.MMA R0, -RZ, RZ, 0, 5.9604644775390625e-08 ;  /* 0x00000001ff007435 */ /* 0x000fe200000001ff */
[----:B------:R-:W-:-:S09]  /*c4a0*/  F2FP.PACK_AB R18, RZ, R7 ;  /* 0x00000007ff12723e */ /* 0x000fd200000000ff */
        /* <DEDUP_REMOVED lines=21> */
.L_x_4250:
[----:B------:R-:W-:-:S05]  /*c600*/  IADD3 R16, P0, R16, c[0x0][0x540], RZ ;  /* 0x0001500010107a10 */ /* 0x000fca0007f1e0ff */
[----:B------:R-:W-:-:S05]  /*c610*/  IMAD.X R17, RZ, RZ, c[0x0][0x544], P0 ;  /* 0x00015100ff117624 */ /* 0x000fca00000e06ff */
[----:B------:R-:W-:Y:S01]  /*c620*/  STG.E.U16 [R16.64], R18 ;  /* 0x0000001210007986 */ /* 0x000fe2000c101524 */
[----:B------:R-:W-:Y:S05]  /*c630*/  EXIT ;  /* 0x000000000000794d */ /* 0x000fea0003800000 */
.L_x_4249:
[----:B------:R-:W-:Y:S01]  /*c640*/  STG.E [R4.64], R7 ;  /* 0x0000000704007986 */ /* 0x000fe2000c101924 */
[----:B------:R-:W-:Y:S05]  /*c650*/  EXIT ;  /* 0x000000000000794d */ /* 0x000fea0003800000 */
.L_x_4247:
[----:B------:R-:W-:Y:S01]  /*c660*/  ISETP.NE.AND P0, PT, RZ, UR38, PT ;  /* 0x00000026ff007c0c */ /* 0x000fe2000bf05270 */
[----:B------:R-:W-:Y:S02]  /*c670*/  ULDC.U8 UR4, c[0x0][0x571] ;  /* 0x00015c4000047ab9 */ /* 0x000fe40000000000 */
[----:B------:R-:W-:-:S10]  /*c680*/  ISETP.NE.AND P1, PT, RZ, UR4, PT ;  /* 0x00000004ff007c0c */ /* 0x000fd4000bf25270 */
[----:B------:R-:W-:Y:S05]  /*c690*/  @!P0 BRA `(.L_x_4251) ;  /* 0x0000003000008947 */ /* 0x000fea0003800000 */
[----:B------:R-:W2:Y:S02]  /*c6a0*/  LDG.E.U16 R0, [R2.64] ;  /* 0x0000002402007981 */ /* 0x000ea4000c1e1500 */
[----:B--2---:R-:W-:-:S05]  /*c6b0*/  HADD2.F32 R0, -RZ, R0.H0_H0 ;  /* 0x20000000ff007230 */ /* 0x004fca0000004100 */
[----:B------:R-:W-:Y:S02]  /*c6c0*/  FADD.FTZ R7, R7, R0 ;  /* 0x0000000007077221 */ /* 0x000fe40000010000 */
.L_x_4251:
        /* <DEDUP_REMOVED lines=24> */
.L_x_4253:
[----:B------:R-:W-:-:S04]  /*c850*/  IADD3 R16, P0, R16, c[0x0][0x540], RZ ;  /* 0x0001500010107a10 */ /* 0x000fc80007f1e0ff */
[----:B------:R-:W-:-:S05]  /*c860*/  IADD3.X R17, RZ, c[0x0][0x544], RZ, P0, !PT ;  /* 0x00015100ff117a10 */ /* 0x000fca00007fe4ff */
[----:B------:R-:W-:Y:S01]  /*c870*/  STG.E.U16 [R16.64], R18 ;  /* 0x0000001210007986 */ /* 0x000fe2000c101524 */
[----:B------:R-:W-:Y:S05]  /*c880*/  EXIT ;  /* 0x000000000000794d */ /* 0x000fea0003800000 */
.L_x_4252:
[----:B------:R-:W-:-:S05]  /*c890*/  F2FP.PACK_AB R7, RZ, R7 ;  /* 0x00000007ff07723e */ /* 0x000fca00000000ff */
[----:B------:R-:W-:Y:S01]  /*c8a0*/  STG.E.U16 [R2.64], R7 ;  /* 0x0000000702007986 */ /* 0x000fe2000c101524 */
[----:B------:R-:W-:Y:S05]  /*c8b0*/  EXIT ;  /* 0x000000000000794d */ /* 0x000fea0003800000 */
.L_x_4228:
        /* <DEDUP_REMOVED lines=18> */
.L_x_4255:
[----:B------:R-:W-:Y:S05]  /*c9e0*/  @!P1 BRA `(.L_x_4256) ;  /* 0x000001b000009947 */ /* 0x000fea0003800000 */
[----:B------:R-:W-:Y:S01]  /*c9f0*/  IMAD.MOV.U32 R0, RZ, RZ, 0x1 ;  /* 0x00000001ff007424 */ /* 0x000fe200078e00ff */
[----:B------:R-:W-:-:S04]  /*ca00*/  F2FP.PACK_AB R18, RZ, R9 ;  /* 0x00000009ff12723e */ /* 0x000fc800000000ff */
        /* <DEDUP_REMOVED lines=21> */
.L_x_4257:
[----:B------:R-:W-:-:S04]  /*cb60*/  IADD3 R2, P0, R2, c[0x0][0x540], RZ ;  /* 0x0001500002027a10 */ /* 0x000fc80007f1e0ff */
[----:B------:R-:W-:-:S05]  /*cb70*/  IADD3.X R3, RZ, c[0x0][0x544], RZ, P0, !PT ;  /* 0x00015100ff037a10 */ /* 0x000fca00007fe4ff */
[----:B------:R-:W-:Y:S01]  /*cb80*/  STG.E.U16 [R2.64], R18 ;  /* 0x0000001202007986 */ /* 0x000fe2000c101524 */
[----:B------:R-:W-:Y:S05]  /*cb90*/  EXIT ;  /* 0x000000000000794d */ /* 0x000fea0003800000 */
.L_x_4256:
[----:B------:R-:W-:Y:S01]  /*cba0*/  STG.E [R4.64], R9 ;  /* 0x0000000904007986 */ /* 0x000fe2000c101924 */
[----:B------:R-:W-:Y:S05]  /*cbb0*/  EXIT ;  /* 0x000000000000794d */ /* 0x000fea0003800000 */
.L_x_4254:
[----:B------:R-:W-:Y:S01]  /*cbc0*/  ISETP.NE.AND P0, PT, RZ, UR38, PT ;  /* 0x00000026ff007c0c */ /* 0x000fe2000bf05270 */
[----:B------:R-:W-:Y:S02]  /*cbd0*/  ULDC.U8 UR4, c[0x0][0x571] ;  /* 0x00015c4000047ab9 */ /* 0x000fe40000000000 */
[----:B------:R-:W-:-:S10]  /*cbe0*/  ISETP.NE.AND P1, PT, RZ, UR4, PT ;  /* 0x00000004ff007c0c */ /* 0x000fd4000bf25270 */
[----:B------:R-:W-:Y:S05]  /*cbf0*/  @!P0 BRA `(.L_x_4258) ;  /* 0x0000003000008947 */ /* 0x000fea0003800000 */
[----:B------:R-:W2:Y:S02]  /*cc00*/  LDG.E.U16 R0, [R10.64] ;  /* 0x000000240a007981 */ /* 0x000ea4000c1e1500 */
[----:B--2---:R-:W-:-:S05]  /*cc10*/  HADD2.F32 R0, -RZ, R0.H0_H0 ;  /* 0x20000000ff007230 */ /* 0x004fca0000004100 */
[----:B------:R-:W-:-:S05]  /*cc20*/  FADD.FTZ R9, R9, R0 ;  /* 0x0000000009097221 */ /* 0x000fca0000010000 */
.L_x_4258:
[----:B------:R-:W-:Y:S01]  /*cc30*/  F2FP.PACK_AB R18, RZ, R9 ;  /* 0x00000009ff12723e */ /* 0x000fe200000000ff */
        /* <DEDUP_REMOVED lines=23> */
.L_x_4260:
[----:B------:R-:W-:-:S05]  /*cdb0*/  IADD3 R2, P0, R2, c[0x0][0x540], RZ ;  /* 0x0001500002027a10 */ /* 0x000fca0007f1e0ff */
[----:B------:R-:W-:-:S05]  /*cdc0*/  IMAD.X R3, RZ, RZ, c[0x0][0x544], P0 ;  /* 0x00015100ff037624 */ /* 0x000fca00000e06ff */
[----:B------:R-:W-:Y:S01]  /*cdd0*/  STG.E.U16 [R2.64], R18 ;  /* 0x0000001202007986 */ /* 0x000fe2000c101524 */
[----:B------:R-:W-:Y:S05]  /*cde0*/  EXIT ;  /* 0x000000000000794d */ /* 0x000fea0003800000 */
.L_x_4259:
[----:B------:R-:W-:Y:S01]  /*cdf0*/  STG.E.U16 [R10.64], R18 ;  /* 0x000000120a007986 */ /* 0x000fe2000c101524 */
[----:B------:R-:W-:Y:S05]  /*ce00*/  EXIT ;  /* 0x000000000000794d */ /* 0x000fea0003800000 */
        .weak           $__internal_6_$__cuda_sm20_div_u64
        .type           $__internal_6_$__cuda_sm20_div_u64,@function
        .size           $__internal_6_$__cuda_sm20_div_u64,($__internal_7_$__cuda_sm20_rem_u64 - $__internal_6_$__cuda_sm20_div_u64)
$__internal_6_$__cuda_sm20_div_u64:
        /* <DEDUP_REMOVED lines=68> */
[----:B------:R-:W-:Y:S06]  /*d250*/  RET.REL.NODEC R6 `(_ZN2at6native13reduce_kernelILi512ELi1ENS0_8ReduceOpIN3c104HalfENS0_9NanSumOpsIfS4_EEjS4_Li4ELi4EEEEEvT1_) ;  /* 0xffff2da006007950 */ /* 0x000fec0003c3ffff */
        .weak           $__internal_7_$__cuda_sm20_rem_u64
        .type           $__internal_7_$__cuda_sm20_rem_u64,@function
        .size           $__internal_7_$__cuda_sm20_rem_u64,(.L_x_9850 - $__internal_7_$__cuda_sm20_rem_u64)
$__internal_7_$__cuda_sm20_rem_u64:
        /* <DEDUP_REMOVED lines=64> */
[----:B------:R-:W-:Y:S06]  /*d660*/  RET.REL.NODEC R12 `(_ZN2at6native13reduce_kernelILi512ELi1ENS0_8ReduceOpIN3c104HalfENS0_9NanSumOpsIfS4_EEjS4_Li4ELi4EEEEEvT1_) ;  /* 0xffff29900c007950 */ /* 0x000fec0003c3ffff */
.L_x_4261:
        /* <DEDUP_REMOVED lines=9> */
.L_x_9850:


//--------------------- .text._ZN2at6native13reduce_kernelILi256ELi2ENS0_8ReduceOpIN3c104HalfENS0_9NanSumOpsIfS4_EEjS4_Li4ELi4EEEEEvT1_ --------------------------
	.section	.text._ZN2at6native13reduce_kernelILi256ELi2ENS0_8ReduceOpIN3c104HalfENS0_9NanSumOpsIfS4_EEjS4_Li4ELi4EEEEEvT1_,"ax",@progbits
	.sectioninfo	@"SHI_REGISTERS=34"
	.align	128
        .global         _ZN2at6native13reduce_kernelILi256ELi2ENS0_8ReduceOpIN3c104HalfENS0_9NanSumOpsIfS4_EEjS4_Li4ELi4EEEEEvT1_
        .type           _ZN2at6native13reduce_kernelILi256ELi2ENS0_8ReduceOpIN3c104HalfENS0_9NanSumOpsIfS4_EEjS4_Li4ELi4EEEEEvT1_,@function
        .size           _ZN2at6native13reduce_kernelILi256ELi2ENS0_8ReduceOpIN3c104HalfENS0_9NanSumOpsIfS4_EEjS4_Li4ELi4EEEEEvT1_,(.L_x_9852 - _ZN2at6native13reduce_kernelILi256ELi2ENS0_8ReduceOpIN3c104HalfENS0_9NanSumOpsIfS4_EEjS4_Li4ELi4EEEEEvT1_)
        .other          _ZN2at6native13reduce_kernelILi256ELi2ENS0_8ReduceOpIN3c104HalfENS0_9NanSumOpsIfS4_EEjS4_Li4ELi4EEEEEvT1_,@"STO_CUDA_ENTRY STV_DEFAULT"
_ZN2at6native13reduce_kernelILi256ELi2ENS0_8ReduceOpIN3c104HalfENS0_9NanSumOpsIfS4_EEjS4_Li4ELi4EEEEEvT1_:
.text._ZN2at6native13reduce_kernelILi256ELi2ENS0_8ReduceOpIN3c104HalfENS0_9NanSumOpsIfS4_EEjS4_Li4ELi4EEEEEvT1_:
        /* <DEDUP_REMOVED lines=209> */
.L_x_4262:
        /* <DEDUP_REMOVED lines=60> */
.L_x_4271:
[----:B------:R-:W-:Y:S05]  /*10d0*/  BSYNC B2 ;  /* 0x0000000000027941 */ /* 0x000fea0003800000 */
.L_x_4270:
        /* <DEDUP_REMOVED lines=9> */
[----:B--2---:R-:W-:-:S05]  /*1170*/  HADD2.F32 R0, -RZ, R0.H0_H0 ;  /* 0x20000000ff007230 */ /* 0x004fca0000004100 */
[----:B------:R-:W-:-:S13]  /*1180*/  FSETP.GTU.FTZ.AND P0, PT, |R0|, +INF , PT ;  /* 0x7f8000000000780b */ /* 0x000fda0003f1c200 */
[----:B------:R-:W-:-:S05]  /*1190*/  @!P0 MOV R3, R0 ;  /* 0x0000000000038202 */ /* 0x000fca0000000f00 */
[----:B------:R-:W-:Y:S02]  /*11a0*/  FADD.FTZ R0, R3, c[0x0][0x164] ;  /* 0x0000590003007621 */ /* 0x000fe40000010000 */
.L_x_4269:
[----:B------:R-:W-:Y:S05]  /*11b0*/  BSYNC B1 ;  /* 0x0000000000017941 */ /* 0x000fea0003800000 */
.L_x_4268:
[C---:B------:R-:W-:Y:S02]  /*11c0*/  IADD3 R3, P0, -R6.reuse, 0x4, RZ ;  /* 0x0000000406037810 */ /* 0x040fe40007f1e1ff */
[----:B------:R-:W-:Y:S02]  /*11d0*/  IADD3 R4, R6, c[0x0][0x16c], RZ ;  /* 0x00005b0006047a10 */ /* 0x000fe40007ffe0ff */
[----:B------:R-:W-:Y:S01]  /*11e0*/  LEA R18, P1, R3, R18, 0x1 ;  /* 0x0000001203127211 */ /* 0x000fe200078208ff */
[----:B------:R-:W-:Y:S01]  /*11f0*/  IMAD.X R5, RZ, RZ, -0x1, P0 ;  /* 0xffffffffff057424 */ /* 0x000fe200000e06ff */
[----:B------:R-:W-:-:S04]  /*1200*/  IADD3 R4, R4, -0x4, RZ ;  /* 0xfffffffc04047810 */ /* 0x000fc80007ffe0ff */
[----:B------:R-:W-:Y:S02]  /*1210*/  LEA.HI.X R19, R3, R19, R5, 0x1, P1 ;  /* 0x0000001303137211 */ /* 0x000fe400008f0c05 */
.L_x_4267:
[----:B------:R-:W-:Y:S05]  /*1220*/  BSYNC B0 ;  /* 0x0000000000007941 */ /* 0x000fea0003800000 */
.L_x_4266:
        /* <DEDUP_REMOVED lines=14> */
.L_x_4274:
[----:B------:R-:W-:-:S06]  /*1310*/  IMAD.WIDE.U32 R8, R11, 0x8, R18 ;  /* 0x000000080b087825 */ /* 0x000fcc00078e0012 */
[----:B------:R-:W2:Y:S01]  /*1320*/  LDG.E.64 R8, [R8.64] ;  /* 0x0000002408087981 */ /* 0x000ea2000c1e1b00 */
[----:B------:R-:W-:Y:S01]  /*1330*/  IADD3 R11, R11, c[0x0][0x174], RZ ;  /* 0x00005d000b0b7a10 */ /* 0x000fe20007ffe0ff */
[----:B------:R-:W-:Y:S01]  /*1340*/  HFMA2.MMA R14, -RZ, RZ, 0, 0 ;  /* 0x00000000ff0e7435 */ /* 0x000fe200000001ff */
[----:B------:R-:W-:Y:S02]  /*1350*/  IMAD.MOV.U32 R20, RZ, RZ, RZ ;  /* 0x000000ffff147224 */ /* 0x000fe400078e00ff */
[----:B------:R-:W-:-:S04]  /*1360*/  LEA R15, R11, 0x3, 0x2 ;  /* 0x000000030b0f7811 */ /* 0x000fc800078e10ff */
[----:B------:R-:W-:Y:S01]  /*1370*/  ISETP.GE.U32.AND P6, PT, R15, R4, PT ;  /* 0x000000040f00720c */ /* 0x000fe20003fc6070 */
[--C-:B--2---:R-:W-:Y:S02]  /*1380*/  HADD2.F32 R10, -RZ, R8.reuse.H1_H1 ;  /* 0x30000008ff0a7230 */ /* 0x104fe40000004100 */
[--C-:B------:R-:W-:Y:S02]  /*1390*/  HADD2.F32 R13, -RZ, R9.reuse.H1_H1 ;  /* 0x30000009ff0d7230 */ /* 0x100fe40000004100 */
[----:B------:R-:W-:Y:S01]  /*13a0*/  HADD2.F32 R6, -RZ, R8.H0_H0 ;  /* 0x20000008ff067230 */ /* 0x000fe20000004100 */
[----:B------:R-:W-:Y:S01]  /*13b0*/  FSETP.GTU.FTZ.AND P3, PT, |R10|, +INF , PT ;  /* 0x7f8000000a00780b */ /* 0x000fe20003f7c200 */
[----:B------:R-:W-:Y:S01]  /*13c0*/  HADD2.F32 R12, -RZ, R9.H0_H0 ;  /* 0x20000009ff0c7230 */ /* 0x000fe20000004100 */
        /* <DEDUP_REMOVED lines=13> */
.L_x_4273:
[----:B------:R-:W-:Y:S05]  /*14a0*/  BSYNC B0 ;  /* 0x0000000000007941 */ /* 0x000fea0003800000 */
.L_x_4272:
        /* <DEDUP_REMOVED lines=8> */
.L_x_4276:
[----:B------:R-:W-:Y:S05]  /*1530*/  BSYNC B0 ;  /* 0x0000000000007941 */ /* 0x000fea0003800000 */
.L_x_4275:
        /* <DEDUP_REMOVED lines=11> */
[----:B--2---:R-:W-:-:S05]  /*15f0*/  HADD2.F32 R4, -RZ, R4.H0_H0 ;  /* 0x20000004ff047230 */ /* 0x004fca0000004100 */
[----:B------:R-:W-:-:S13]  /*1600*/  FSETP.GTU.FTZ.AND P0, PT, |R4|, +INF , PT ;  /* 0x7f8000000400780b */ /* 0x000fda0003f1c200 */
[----:B------:R-:W-:-:S05]  /*1610*/  @!P0 MOV R9, R4 ;  /* 0x0000000400098202 */ /* 0x000fca0000000f00 */
[----:B------:R-:W-:Y:S02]  /*1620*/  FADD.FTZ R0, R0, R9 ;  /* 0x0000000900007221 */ /* 0x000fe40000010000 */
.L_x_4278:
[----:B------:R-:W-:Y:S05]  /*1630*/  BSYNC B0 ;  /* 0x0000000000007941 */ /* 0x000fea0003800000 */
.L_x_4277:
[----:B------:R-:W-:Y:S02]  /*1640*/  FADD.FTZ R0, R7, R0 ;  /* 0x0000000007007221 */ /* 0x000fe40000010000 */
[----:B------:R-:W-:Y:S02]  /*1650*/  IMAD.MOV.U32 R19, RZ, RZ, RZ ;  /* 0x000000ffff137224 */ /* 0x000fe400078e00ff */
[----:B------:R-:W-:-:S04]  /*1660*/  FADD.FTZ R0, R0, R5 ;  /* 0x0000000500007221 */ /* 0x000fc80000010000 */
[----:B------:R-:W-:Y:S01]  /*1670*/  FADD.FTZ R18, R0, R3 ;  /* 0x0000000300127221 */ /* 0x000fe20000010000 */
[----:B------:R-:W-:Y:S05]  /*1680*/  BRA `(.L_x_4264) ;  /* 0x00008a7000007947 */ /* 0x000fea0003800000 */
.L_x_4265:
        /* <DEDUP_REMOVED lines=30> */
.L_x_4287:
        /* <DEDUP_REMOVED lines=214> */
.L_x_4283:
        /* <DEDUP_REMOVED lines=229> */
.L_x_4284:
        /* <DEDUP_REMOVED lines=230> */
.L_x_4285:
[----:B------:R-:W-:-:S04]  /*4280*/  LOP3.LUT R5, R6, 0xfffffffc, RZ, 0xc0, !PT ;  /* 0xfffffffc06057812 */ /* 0x000fc800078ec0ff */
[----:B------:R-:W-:-:S04]  /*4290*/  IADD3 R4, P1, R18, R5, RZ ;  /* 0x0000000512047210 */ /* 0x000fc80007f3e0ff */
[----:B------:R-:W-:-:S05]  /*42a0*/  IADD3.X R5, RZ, R19, RZ, P1, !PT ;  /* 0x00000013ff057210 */ /* 0x000fca0000ffe4ff */
[----:B------:R-:W2:Y:S02]  /*42b0*/  LDG.E R4, [R4.64] ;  /* 0x0000002404047981 */ /* 0x000ea4000c1e1900 */
[----:B--2---:R-:W-:Y:S01]  /*42c0*/  PRMT R26, R4, 0x5432, R4 ;  /* 0x00005432041a7816 */ /* 0x004fe20000000004 */
        /* <DEDUP_REMOVED lines=212> */
.L_x_4286:
[----:B------:R-:W-:-:S04]  /*5010*/  LOP3.LUT R3, R3, 0xfffffffc, RZ, 0xc0, !PT ;  /* 0xfffffffc03037812 */ /* 0x000fc800078ec0ff */
[----:B------:R-:W-:-:S04]  /*5020*/  IADD3 R4, P1, R18, R3, RZ ;  /* 0x0000000312047210 */ /* 0x000fc80007f3e0ff */
[----:B------:R-:W-:-:S05]  /*5030*/  IADD3.X R5, RZ, R19, RZ, P1, !PT ;  /* 0x00000013ff057210 */ /* 0x000fca0000ffe4ff */
[----:B------:R-:W2:Y:S01]  /*5040*/  LDG.E R4, [R4.64] ;  /* 0x0000002404047981 */ /* 0x000ea2000c1e1900 */
[--C-:B------:R-:W-:Y:S01]  /*5050*/  HADD2.F32 R6, -RZ, R24.reuse.H1_H1 ;  /* 0x30000018ff067230 */ /* 0x100fe20000004100 */
[----:B------:R-:W-:Y:S01]  /*5060*/  IMAD.MOV.U32 R22, RZ, RZ, c[0x0][0x174] ;  /* 0x00005d00ff167624 */ /* 0x000fe200078e00ff */
[--C-:B------:R-:W-:Y:S01]  /*5070*/  HADD2.F32 R8, -RZ, R27.reuse.H1_H1 ;  /* 0x3000001bff087230 */ /* 0x100fe20000004100 */
[----:B------:R-:W-:Y:S01]  /*5080*/  MOV R3, RZ ;  /* 0x000000ff00037202 */ /* 0x000fe20000000f00 */
[----:B------:R-:W-:Y:S01]  /*5090*/  HADD2.F32 R7, -RZ, R24.H0_H0 ;  /* 0x20000018ff077230 */ /* 0x000fe20000004100 */
[----:B------:R-:W-:Y:S01]  /*50a0*/  FSETP.GTU.FTZ.AND P1, PT, |R6|, +INF , PT ;  /* 0x7f8000000600780b */ /* 0x000fe20003f3c200 */
[----:B------:R-:W-:Y:S01]  /*50b0*/  HADD2.F32 R29, -RZ, R27.H0_H0 ;  /* 0x2000001bff1d7230 */ /* 0x000fe20000004100 */
[----:B------:R-:W-:Y:S01]  /*50c0*/  FSETP.GTU.FTZ.AND P3, PT, |R8|, +INF , PT ;  /* 0x7f8000000800780b */ /* 0x000fe20003f7c200 */
[--C-:B------:R-:W-:Y:S01]  /*50d0*/  HADD2.F32 R31, -RZ, R26.reuse.H1_H1 ;  /* 0x3000001aff1f7230 */ /* 0x100fe20000004100 */
[----:B------:R-:W-:Y:S01]  /*50e0*/  FSETP.GTU.FTZ.AND P2, PT, |R7|, +INF , PT ;  /* 0x7f8000000700780b */ /* 0x000fe20003f5c200 */
[----:B------:R-:W-:Y:S01]  /*50f0*/  HADD2.F32 R30, -RZ, R26.H0_H0 ;  /* 0x2000001aff1e7230 */ /* 0x000fe20000004100 */
[----:B------:R-:W-:Y:S01]  /*5100*/  LEA R25, R22, R25, 0x1 ;  /* 0x0000001916197211 */ /* 0x000fe200078e08ff */
[----:B------:R-:W-:-:S03]  /*5110*/  IMAD.MOV.U32 R0, RZ, RZ, RZ ;  /* 0x000000ffff007224 */ /* 0x000fc600078e00ff */
[----:B------:R-:W-:Y:S02]  /*5120*/  IADD3 R25, R25, c[0x0][0x174], RZ ;  /* 0x00005d0019197a10 */ /* 0x000fe40007ffe0ff */
[----:B------:R-:W-:Y:S01]  /*5130*/  FSETP.GTU.FTZ.AND P4, PT, |R30|, +INF , PT ;  /* 0x7f8000001e00780b */ /* 0x000fe20003f9c200 */
[----:B------:R-:W-:Y:S01]  /*5140*/  @!P1 IMAD.MOV.U32 R3, RZ, RZ, R6 ;  /* 0x000000ffff039224 */ /* 0x000fe200078e0006 */
[----:B------:R-:W-:-:S03]  /*5150*/  FSETP.GTU.FTZ.AND P1, PT, |R29|, +INF , PT ;  /* 0x7f8000001d00780b */ /* 0x000fc60003f3c200 */
[----:B------:R-:W-:Y:S01]  /*5160*/  @!P2 MOV R0, R7 ;  /* 0x000000070000a202 */ /* 0x000fe20000000f00 */
[----:B------:R-:W-:Y:S01]  /*5170*/  FADD.FTZ R10, R3, R10 ;  /* 0x0000000a030a7221 */ /* 0x000fe20000010000 */
[----:B------:R-:W-:Y:S01]  /*5180*/  FSETP.GTU.FTZ.AND P2, PT, |R31|, +INF , PT ;  /* 0x7f8000001f00780b */ /* 0x000fe20003f5c200 */
[----:B------:R-:W-:Y:S01]  /*5190*/  CS2R R6, SRZ ;  /* 0x0000000000067805 */ /* 0x000fe2000001ff00 */
[----:B------:R-:W-:Y:S02]  /*51a0*/  IMAD.MOV.U32 R3, RZ, RZ, RZ ;  /* 0x000000ffff037224 */ /* 0x000fe400078e00ff */
[----:B------:R-:W-:Y:S01]  /*51b0*/  FADD.FTZ R11, R0, R11 ;  /* 0x0000000b000b7221 */ /* 0x000fe20000010000 */
[----:B------:R-:W-:Y:S01]  /*51c0*/  MOV R0, RZ ;  /* 0x000000ff00007202 */ /* 0x000fe20000000f00 */
[----:B------:R-:W-:-:S04]  /*51d0*/  @!P4 IMAD.MOV.U32 R6, RZ, RZ, R30 ;  /* 0x000000ffff06c224 */ /* 0x000fc800078e001e */
[----:B------:R-:W-:-:S03]  /*51e0*/  FADD.FTZ R15, R6, R15 ;  /* 0x0000000f060f7221 */ /* 0x000fc60000010000 */
[----:B------:R-:W-:-:S05]  /*51f0*/  @!P2 MOV R7, R31 ;  /* 0x0000001f0007a202 */ /* 0x000fca0000000f00 */
[----:B------:R-:W-:Y:S01]  /*5200*/  FADD.FTZ R14, R7, R14 ;  /* 0x0000000e070e7221 */ /* 0x000fe20000010000 */
[----:B--2---:R-:W-:Y:S02]  /*5210*/  PRMT R22, R4, 0x5432, R4 ;  /* 0x0000543204167816 */ /* 0x004fe40000000004 */
[----:B------:R-:W-:Y:S02]  /*5220*/  CS2R R4, SRZ ;  /* 0x0000000000047805 */ /* 0x000fe4000001ff00 */
[----:B------:R-:W-:Y:S01]  /*5230*/  @!P3 IMAD.MOV.U32 R4, RZ, RZ, R8 ;  /* 0x000000ffff04b224 */ /* 0x000fe200078e0008 */
[----:B------:R-:W-:Y:S01]  /*5240*/  MOV R8, c[0x0][0x174] ;  /* 0x00005d0000087a02 */ /* 0x000fe20000000f00 */
[--C-:B------:R-:W-:Y:S01]  /*5250*/  HADD2.F32 R9, -RZ, R22.reuse.H0_H0 ;  /* 0x20000016ff097230 */ /* 0x100fe20000004100 */
[----:B------:R-:W-:Y:S01]  /*5260*/  @!P1 IMAD.MOV.U32 R5, RZ, RZ, R29 ;  /* 0x000000ffff059224 */ /* 0x000fe200078e001d */
[----:B------:R-:W-:Y:S01]  /*5270*/  HADD2.F32 R28, -RZ, R22.H1_H1 ;  /* 0x30000016ff1c7230 */ /* 0x000fe20000004100 */
[----:B------:R-:W-:-:S02]  /*5280*/  FADD.FTZ R13, R4, R13 ;  /* 0x0000000d040d7221 */ /* 0x000fc40000010000 */
[----:B------:R-:W-:Y:S01]  /*5290*/  IMAD R8, R8, 0x3, R25 ;  /* 0x0000000308087824 */ /* 0x000fe200078e0219 */
[----:B------:R-:W-:Y:S01]  /*52a0*/  FSETP.GTU.FTZ.AND P5, PT, |R9|, +INF , PT ;  /* 0x7f8000000900780b */ /* 0x000fe20003fbc200 */
[----:B------:R-:W-:Y:S01]  /*52b0*/  FADD.FTZ R12, R5, R12 ;  /* 0x0000000c050c7221 */ /* 0x000fe20000010000 */
[----:B------:R-:W-:Y:S02]  /*52c0*/  FSETP.GTU.FTZ.AND P3, PT, |R28|, +INF , PT ;  /* 0x7f8000001c00780b */ /* 0x000fe40003f7c200 */
[----:B------:R-:W-:-:S09]  /*52d0*/  ISETP.GE.U32.AND P1, PT, R8, c[0x0][0x16c], PT ;  /* 0x00005b0008007a0c */ /* 0x000fd20003f26070 */
[----:B------:R-:W-:Y:S02]  /*52e0*/  @!P5 MOV R0, R9 ;  /* 0x000000090000d202 */ /* 0x000fe40000000f00 */
[----:B------:R-:W-:-:S03]  /*52f0*/  @!P3 IMAD.MOV.U32 R3, RZ, RZ, R28 ;  /* 0x000000ffff03b224 */ /* 0x000fc600078e001c */
[----:B------:R-:W-:Y:S02]  /*5300*/  FADD.FTZ R21, R0, R21 ;  /* 0x0000001500157221 */ /* 0x000fe40000010000 */
[----:B------:R-:W-:Y:S01]  /*5310*/  FADD.FTZ R20, R3, R20 ;  /* 0x0000001403147221 */ /* 0x000fe20000010000 */
[----:B------:R-:W-:Y:S01]  /*5320*/  @P1 CALL.REL.NOINC `(.L_x_4282) ;  /* 0x0000001000001944 */ /* 0x000fe20003c00000 */
[----:B------:R-:W-:Y:S05]  /*5330*/  BRA `(.L_x_4287) ;  /* 0xffffc53000007947 */ /* 0x000fea000383ffff */
.L_x_4282:
[----:B------:R-:W-:Y:S05]  /*5340*/  BSYNC B0 ;  /* 0x0000000000007941 */ /* 0x000fea0003800000 */
.L_x_4281:
        /* <DEDUP_REMOVED lines=204> */
.L_x_4290:
        /* <DEDUP_REMOVED lines=208> */
.L_x_4291:
        /* <DEDUP_REMOVED lines=208> */
.L_x_4292:
        /* <DEDUP_REMOVED lines=208> */
.L_x_4293:
[----:B------:R-:W-:-:S04]  /*8710*/  LOP3.LUT R3, R3, 0xfffffffc, RZ, 0xc0, !PT ;  /* 0xfffffffc03037812 */ /* 0x000fc800078ec0ff */
[----:B------:R-:W-:-:S05]  /*8720*/  IADD3 R4, P1, R18, R3, RZ ;  /* 0x0000000312047210 */ /* 0x000fca0007f3e0ff */
[----:B------:R-:W-:-:S05]  /*8730*/  IMAD.X R5, RZ, RZ, R19, P1 ;  /* 0x000000ffff057224 */ /* 0x000fca00008e0613 */
[----:B------:R-:W2:Y:S02]  /*8740*/  LDG.E R4, [R4.64] ;  /* 0x0000002404047981 */ /* 0x000ea4000c1e1900 */
[----:B--2---:R-:W-:Y:S02]  /*8750*/  PRMT R22, R4, 0x5432, R4 ;  /* 0x0000543204167816 */ /* 0x004fe40000000004 */
.L_x_4289:
[----:B------:R-:W-:Y:S05]  /*8760*/  BSYNC B0 ;  /* 0x0000000000007941 */ /* 0x000fea0003800000 */
.L_x_4288:
[----:B------:R-:W-:Y:S01]  /*8770*/  BSSY B0, `(.L_x_4294) ;  /* 0x0000033000007945 */ /* 0x000fe20003800000 */
[----:B------:R-:W-:Y:S05]  /*8780*/  @P0 BRA `(.L_x_4295) ;  /* 0x0000031000000947 */ /* 0x000fea0003800000 */
[--C-:B------:R-:W-:Y:S01]  /*8790*/  HADD2.F32 R0, -RZ, R24.reuse.H1_H1 ;  /* 0x30000018ff007230 */ /* 0x100fe20000004100 */
[----:B------:R-:W-:Y:S01]  /*87a0*/  HFMA2.MMA R3, -RZ, RZ, 0, 0 ;  /* 0x00000000ff037435 */ /* 0x000fe200000001ff */
[----:B------:R-:W-:Y:S01]  /*87b0*/  HADD2.F32 R24, -RZ, R24.H0_H0 ;  /* 0x20000018ff187230 */ /* 0x000fe20000004100 */
[----:B------:R-:W-:Y:S01]  /*87c0*/  IADD3 R5, R25, c[0x0][0x174], RZ ;  /* 0x00005d0019057a10 */ /* 0x000fe20007ffe0ff */
[----:B------:R-:W-:Y:S01]  /*87d0*/  IMAD.MOV.U32 R4, RZ, RZ, RZ ;  /* 0x000000ffff047224 */ /* 0x000fe200078e00ff */
[----:B------:R-:W-:Y:S02]  /*87e0*/  FSETP.GTU.FTZ.AND P0, PT, |R0|, +INF , PT ;  /* 0x7f8000000000780b */ /* 0x000fe40003f1c200 */
[----:B------:R-:W-:-:S11]  /*87f0*/  FSETP.GTU.FTZ.AND P1, PT, |R24|, +INF , PT ;  /* 0x7f8000001800780b */ /* 0x000fd60003f3c200 */
[----:B------:R-:W-:Y:S02]  /*8800*/  @!P0 MOV R3, R0 ;  /* 0x0000000000038202 */ /* 0x000fe40000000f00 */
[----:B------:R-:W-:Y:S01]  /*8810*/  ISETP.GE.U32.AND P0, PT, R5, c[0x0][0x16c], PT ;  /* 0x00005b0005007a0c */ /* 0x000fe20003f06070 */
[----:B------:R-:W-:Y:S02]  /*8820*/  @!P1 IMAD.MOV.U32 R4, RZ, RZ, R24 ;  /* 0x000000ffff049224 */ /* 0x000fe400078e0018 */
[----:B------:R-:W-:Y:S02]  /*8830*/  FADD.FTZ R10, R10, R3 ;  /* 0x000000030a0a7221 */ /* 0x000fe40000010000 */
[----:B------:R-:W-:-:S08]  /*8840*/  FADD.FTZ R11, R11, R4 ;  /* 0x000000040b0b7221 */ /* 0x000fd00000010000 */
[----:B------:R-:W-:Y:S05]  /*8850*/  @P0 BRA `(.L_x_4295) ;  /* 0x0000024000000947 */ /* 0x000fea0003800000 */
[--C-:B------:R-:W-:Y:S01]  /*8860*/  HADD2.F32 R0, -RZ, R27.reuse.H1_H1 ;  /* 0x3000001bff007230 */ /* 0x100fe20000004100 */
[----:B------:R-:W-:Y:S01]  /*8870*/  IADD3 R5, R5, c[0x0][0x174], RZ ;  /* 0x00005d0005057a10 */ /* 0x000fe20007ffe0ff */
[----:B------:R-:W-:Y:S01]  /*8880*/  HADD2.F32 R27, -RZ, R27.H0_H0 ;  /* 0x2000001bff1b7230 */ /* 0x000fe20000004100 */
[----:B------:R-:W-:Y:S01]  /*8890*/  MOV R4, RZ ;  /* 0x000000ff00047202 */ /* 0x000fe20000000f00 */
        /* <DEDUP_REMOVED lines=12> */
[----:B------:R-:W-:Y:S01]  /*8960*/  HFMA2.MMA R3, -RZ, RZ, 0, 0 ;  /* 0x00000000ff037435 */ /* 0x000fe200000001ff */
[----:B------:R-:W-:Y:S01]  /*8970*/  IMAD.MOV.U32 R4, RZ, RZ, RZ ;  /* 0x000000ffff047224 */ /* 0x000fe200078e00ff */
        /* <DEDUP_REMOVED lines=8> */
[--C-:B------:R-:W-:Y:S01]  /*8a00*/  HADD2.F32 R0, -RZ, R22.reuse.H1_H1 ;  /* 0x30000016ff007230 */ /* 0x100fe20000004100 */
[----:B------:R-:W-:Y:S01]  /*8a10*/  MOV R3, RZ ;  /* 0x000000ff00037202 */ /* 0x000fe20000000f00 */
[----:B------:R-:W-:Y:S01]  /*8a20*/  HADD2.F32 R22, -RZ, R22.H0_H0 ;  /* 0x20000016ff167230 */ /* 0x000fe20000004100 */
[----:B------:R-:W-:Y:S02]  /*8a30*/  IMAD.MOV.U32 R4, RZ, RZ, RZ ;  /* 0x000000ffff047224 */ /* 0x000fe400078e00ff */
[----:B------:R-:W-:Y:S02]  /*8a40*/  FSETP.GTU.FTZ.AND P0, PT, |R0|, +INF , PT ;  /* 0x7f8000000000780b */ /* 0x000fe40003f1c200 */
[----:B------:R-:W-:-:S11]  /*8a50*/  FSETP.GTU.FTZ.AND P1, PT, |R22|, +INF , PT ;  /* 0x7f8000001600780b */ /* 0x000fd60003f3c200 */
[----:B------:R-:W-:Y:S02]  /*8a60*/  @!P0 MOV R3, R0 ;  /* 0x0000000000038202 */ /* 0x000fe40000000f00 */
[----:B------:R-:W-:-:S03]  /*8a70*/  @!P1 IMAD.MOV.U32 R4, RZ, RZ, R22 ;  /* 0x000000ffff049224 */ /* 0x000fc600078e0016 */
[----:B------:R-:W-:Y:S02]  /*8a80*/  FADD.FTZ R20, R20, R3 ;  /* 0x0000000314147221 */ /* 0x000fe40000010000 */
[----:B------:R-:W-:Y:S02]  /*8a90*/  FADD.FTZ R21, R21, R4 ;  /* 0x0000000415157221 */ /* 0x000fe40000010000 */
.L_x_4295:
[----:B------:R-:W-:Y:S05]  /*8aa0*/  BSYNC B0 ;  /* 0x0000000000007941 */ /* 0x000fea0003800000 */
.L_x_4294:
[----:B------:R-:W-:Y:S02]  /*8ab0*/  FADD.FTZ R12, R12, R11 ;  /* 0x0000000b0c0c7221 */ /* 0x000fe40000010000 */
[----:B------:R-:W-:Y:S02]  /*8ac0*/  FADD.FTZ R13, R13, R10 ;  /* 0x0000000a0d0d7221 */ /* 0x000fe40000010000 */
[----:B------:R-:W-:Y:S02]  /*8ad0*/  FADD.FTZ R12, R12, R15 ;  /* 0x0000000f0c0c7221 */ /* 0x000fe40000010000 */
[----:B------:R-:W-:Y:S02]  /*8ae0*/  FADD.FTZ R13, R13, R14 ;  /* 0x0000000e0d0d7221 */ /* 0x000fe40000010000 */
[----:B------:R-:W-:-:S02]  /*8af0*/  FADD.FTZ R19, R12, R21 ;  /* 0x000000150c137221 */ /* 0x000fc40000010000 */
[----:B------:R-:W-:Y:S01]  /*8b00*/  FADD.FTZ R18, R13, R20 ;  /* 0x000000140d127221 */ /* 0x000fe20000010000 */
[----:B------:R-:W-:Y:S05]  /*8b10*/  BRA `(.L_x_4264) ;  /* 0x000015e000007947 */ /* 0x000fea0003800000 */
.L_x_4280:
        /* <DEDUP_REMOVED lines=17> */
.L_x_4298:
[----:B------:R-:W-:-:S05]  /*8c30*/  IADD3 R5, R25, c[0x0][0x174], RZ ;  /* 0x00005d0019057a10 */ /* 0x000fca0007ffe0ff */
[----:B------:R-:W-:Y:S01]  /*8c40*/  IMAD R4, R10, R5, RZ ;  /* 0x000000050a047224 */ /* 0x000fe200078e02ff */
[----:B------:R-:W-:-:S04]  /*8c50*/  IADD3 R5, R5, c[0x0][0x174], RZ ;  /* 0x00005d0005057a10 */ /* 0x000fc80007ffe0ff */
[----:B------:R-:W-:-:S05]  /*8c60*/  SHF.R.U32.HI R27, RZ, 0x1, R4 ;  /* 0x00000001ff1b7819 */ /* 0x000fca0000011604 */
[----:B------:R-:W-:-:S05]  /*8c70*/  IMAD.WIDE.U32 R26, R27, 0x4, R18 ;  /* 0x000000041b1a7825 */ /* 0x000fca00078e0012 */
[----:B------:R0:W2:Y:S01]  /*8c80*/  LDG.E R20, [R26.64] ;  /* 0x000000241a147981 */ /* 0x0000a2000c1e1900 */
[C---:B------:R-:W-:Y:S01]  /*8c90*/  IMAD R4, R10.reuse, R5, RZ ;  /* 0x000000050a047224 */ /* 0x040fe200078e02ff */
[----:B------:R-:W-:Y:S01]  /*8ca0*/  IADD3 R13, R5, c[0x0][0x174], RZ ;  /* 0x00005d00050d7a10 */ /* 0x000fe20007ffe0ff */
[----:B------:R-:W-:-:S03]  /*8cb0*/  IMAD R25, R10, R25, RZ ;  /* 0x000000190a197224 */ /* 0x000fc600078e02ff */
[----:B------:R-:W-:Y:S01]  /*8cc0*/  SHF.R.U32.HI R5, RZ, 0x1, R4 ;  /* 0x00000001ff057819 */ /* 0x000fe20000011604 */
[----:B------:R-:W-:Y:S01]  /*8cd0*/  IMAD R12, R10, R13, RZ ;  /* 0x0000000d0a0c7224 */ /* 0x000fe200078e02ff */
[----:B------:R-:W-:-:S03]  /*8ce0*/  SHF.R.U32.HI R25, RZ, 0x1, R25 ;  /* 0x00000001ff197819 */ /* 0x000fc60000011619 */
[----:B------:R-:W-:Y:S01]  /*8cf0*/  IMAD.WIDE.U32 R4, R5, 0x4, R18 ;  /* 0x0000000405047825 */ /* 0x000fe200078e0012 */
[----:B------:R-:W-:-:S04]  /*8d00*/  SHF.R.U32.HI R15, RZ, 0x1, R12 ;  /* 0x00000001ff0f7819 */ /* 0x000fc8000001160c */
[----:B------:R1:W3:Y:S01]  /*8d10*/  LDG.E R24, [R4.64] ;  /* 0x0000002404187981 */ /* 0x0002e2000c1e1900 */
[----:B------:R-:W-:-:S04]  /*8d20*/  IMAD.WIDE.U32 R14, R15, 0x4, R18 ;  /* 0x000000040f0e7825 */ /* 0x000fc800078e0012 */
[----:B0-----:R-:W-:Y:S02]  /*8d30*/  IMAD.WIDE.U32 R26, R25, 0x4, R18 ;  /* 0x00000004191a7825 */ /* 0x001fe400078e0012 */
[----:B------:R3:W4:Y:S04]  /*8d40*/  LDG.E R15, [R14.64] ;  /* 0x000000240e0f7981 */ /* 0x000728000c1e1900 */
[----:B------:R-:W5:Y:S01]  /*8d50*/  LDG.E R26, [R26.64] ;  /* 0x000000241a1a7981 */ /* 0x000f62000c1e1900 */
[----:B------:R-:W-:Y:S01]  /*8d60*/  MOV R28, c[0x0][0x174] ;  /* 0x00005d00001c7a02 */ /* 0x000fe20000000f00 */
[----:B------:R-:W-:Y:S01]  /*8d70*/  IMAD.MOV.U32 R29, RZ, RZ, RZ ;  /* 0x000000ffff1d7224 */ /* 0x000fe200078e00ff */
[----:B------:R-:W-:Y:S01]  /*8d80*/  IADD3 R25, R13, c[0x0][0x174], RZ ;  /* 0x00005d000d197a10 */ /* 0x000fe20007ffe0ff */
[----:B-1----:R-:W-:-:S04]  /*8d90*/  HFMA2.MMA R5, -RZ, RZ, 0, 0 ;  /* 0x00000000ff057435 */ /* 0x002fc800000001ff */
[----:B------:R-:W-:-:S05]  /*8da0*/  IMAD R4, R28, 0x3, R25 ;  /* 0x000000031c047824 */ /* 0x000fca00078e0219 */
[----:B------:R-:W-:Y:S02]  /*8db0*/  ISETP.GE.U32.AND P0, PT, R4, c[0x0][0x16c], PT ;  /* 0x00005b0004007a0c */ /* 0x000fe40003f06070 */
[----:B--2---:R-:W-:-:S05]  /*8dc0*/  PRMT R12, R20, 0x7610, R20 ;  /* 0x00007610140c7816 */ /* 0x004fca0000000014 */
[--C-:B------:R-:W-:Y:S02]  /*8dd0*/  HADD2.F32 R20, -RZ, R12.reuse.H0_H0 ;  /* 0x2000000cff147230 */ /* 0x100fe40000004100 */
[----:B------:R-:W-:-:S03]  /*8de0*/  HADD2.F32 R22, -RZ, R12.H1_H1 ;  /* 0x3000000cff167230 */ /* 0x000fc60000004100 */
[----:B------:R-:W-:Y:S02]  /*8df0*/  FSETP.GTU.FTZ.AND P1, PT, |R20|, +INF , PT ;  /* 0x7f8000001400780b */ /* 0x000fe40003f3c200 */
[----:B------:R-:W-:Y:S02]  /*8e00*/  FSETP.GTU.FTZ.AND P2, PT, |R22|, +INF , PT ;  /* 0x7f8000001600780b */ /* 0x000fe40003f5c200 */
[----:B---3--:R-:W-:-:S05]  /*8e10*/  PRMT R14, R24, 0x7610, R24 ;  /* 0x00007610180e7816 */ /* 0x008fca0000000018 */
[----:B------:R-:W-:-:S04]  /*8e20*/  HADD2.F32 R24, -RZ, R14.H1_H1 ;  /* 0x3000000eff187230 */ /* 0x000fc80000004100 */
[----:B------:R-:W-:Y:S01]  /*8e30*/  @!P1 IMAD.MOV.U32 R29, RZ, RZ, R20 ;  /* 0x000000ffff1d9224 */ /* 0x000fe200078e0014 */
[----:B------:R-:W-:Y:S01]  /*8e40*/  HADD2.F32 R20, -RZ, R14.H0_H0 ;  /* 0x2000000eff147230 */ /* 0x000fe20000004100 */
[--C-:B----4-:R-:W-:Y:S02]  /*8e50*/  PRMT R13, R15, 0x7610, R15.reuse ;  /* 0x000076100f0d7816 */ /* 0x110fe4000000000f */
[----:B-----5:R-:W-:Y:S01]  /*8e60*/  PRMT R15, R26, 0x7632, R15 ;  /* 0x000076321a0f7816 */ /* 0x020fe2000000000f */
[----:B------:R-:W-:Y:S01]  /*8e70*/  HADD2.F32 R4, -RZ, R26.H0_H0 ;  /* 0x2000001aff047230 */ /* 0x000fe20000004100 */
[----:B------:R-:W-:Y:S01]  /*8e80*/  FSETP.GTU.FTZ.AND P3, PT, |R20|, +INF , PT ;  /* 0x7f8000001400780b */ /* 0x000fe20003f7c200 */
[----:B------:R-:W-:Y:S01]  /*8e90*/  FADD.FTZ R6, R29, R6 ;  /* 0x000000061d067221 */ /* 0x000fe20000010000 */
[--C-:B------:R-:W-:Y:S01]  /*8ea0*/  HADD2.F32 R28, -RZ, R13.reuse.H0_H0 ;  /* 0x2000000dff1c7230 */ /* 0x100fe20000004100 */
[----:B------:R-:W-:Y:S01]  /*8eb0*/  FSETP.GTU.FTZ.AND P4, PT, |R24|, +INF , PT ;  /* 0x7f8000001800780b */ /* 0x000fe20003f9c200 */
[----:B------:R-:W-:Y:S01]  /*8ec0*/  HADD2.F32 R27, -RZ, R13.H1_H1 ;  /* 0x3000000dff1b7230 */ /* 0x000fe20000004100 */
[----:B------:R-:W-:Y:S01]  /*8ed0*/  @!P2 MOV R5, R22 ;  /* 0x000000160005a202 */ /* 0x000fe20000000f00 */
[----:B------:R-:W-:Y:S01]  /*8ee0*/  HADD2.F32 R29, -RZ, R15.H0_H0 ;  /* 0x2000000fff1d7230 */ /* 0x000fe20000004100 */
[----:B------:R-:W-:Y:S01]  /*8ef0*/  FSETP.GTU.FTZ.AND P1, PT, |R4|, +INF , PT ;  /* 0x7f8000000400780b */ /* 0x000fe20003f3c200 */
[----:B------:R-:W-:Y:S01]  /*8f00*/  IMAD.MOV.U32 R4, RZ, RZ, RZ ;  /* 0x000000ffff047224 */ /* 0x000fe200078e00ff */
[----:B------:R-:W-:Y:S01]  /*8f10*/  FSETP.GTU.FTZ.AND P5, PT, |R28|, +INF , PT ;  /* 0x7f8000001c00780b */ /* 0x000fe20003fbc200 */
[----:B------:R-:W-:Y:S01]  /*8f20*/  HFMA2.MMA R22, -RZ, RZ, 0, 0 ;  /* 0x00000000ff167435 */ /* 0x000fe200000001ff */
[----:B------:R-:W-:Y:S01]  /*8f30*/  FSETP.GTU.FTZ.AND P6, PT, |R27|, +INF , PT ;  /* 0x7f8000001b00780b */ /* 0x000fe20003fdc200 */
[----:B------:R-:W-:Y:S01]  /*8f40*/  FADD.FTZ R8, R5, R8 ;  /* 0x0000000805087221 */ /* 0x000fe20000010000 */
[----:B------:R-:W-:Y:S01]  /*8f50*/  FSETP.GTU.FTZ.AND P2, PT, |R29|, +INF , PT ;  /* 0x7f8000001d00780b */ /* 0x000fe20003f5c200 */
[----:B------:R-:W-:Y:S01]  /*8f60*/  @!P3 IMAD.MOV.U32 R4, RZ, RZ, R20 ;  /* 0x000000ffff04b224 */ /* 0x000fe200078e0014 */
[----:B------:R-:W-:Y:S01]  /*8f70*/  PRMT R15, R15, 0x5410, R26 ;  /* 0x000054100f0f7816 */ /* 0x000fe2000000001a */
[----:B------:R-:W-:Y:S01]  /*8f80*/  HFMA2.MMA R20, -RZ, RZ, 0, 0 ;  /* 0x00000000ff147435 */ /* 0x000fe200000001ff */
[----:B------:R-:W-:Y:S01]  /*8f90*/  @!P4 MOV R22, R24 ;  /* 0x000000180016c202 */ /* 0x000fe20000000f00 */
[----:B------:R-:W-:-:S02]  /*8fa0*/  FADD.FTZ R7, R4, R7 ;  /* 0x0000000704077221 */ /* 0x000fc40000010000 */
[----:B------:R-:W-:Y:S01]  /*8fb0*/  CS2R R4, SRZ ;  /* 0x0000000000047805 */ /* 0x000fe2000001ff00 */
[----:B------:R-:W-:Y:S01]  /*8fc0*/  IMAD.MOV.U32 R24, RZ, RZ, RZ ;  /* 0x000000ffff187224 */ /* 0x000fe200078e00ff */
[----:B------:R-:W-:Y:S01]  /*8fd0*/  @!P5 MOV R5, R28 ;  /* 0x0000001c0005d202 */ /* 0x000fe20000000f00 */
[----:B------:R-:W-:Y:S01]  /*8fe0*/  @!P1 HADD2.F32 R20, -RZ, R15.H1_H1 ;  /* 0x3000000fff149230 */ /* 0x000fe20000004100 */
[----:B------:R-:W-:Y:S02]  /*8ff0*/  @!P6 IMAD.MOV.U32 R24, RZ, RZ, R27 ;  /* 0x000000ffff18e224 */ /* 0x000fe400078e001b */
[----:B------:R-:W-:Y:S02]  /*9000*/  @!P2 IMAD.MOV.U32 R4, RZ, RZ, R29 ;  /* 0x000000ffff04a224 */ /* 0x000fe400078e001d */
[----:B------:R-:W-:Y:S02]  /*9010*/  FADD.FTZ R9, R22, R9 ;  /* 0x0000000916097221 */ /* 0x000fe40000010000 */
[----:B------:R-:W-:-:S02]  /*9020*/  FADD.FTZ R21, R24, R21 ;  /* 0x0000001518157221 */ /* 0x000fc40000010000 */
[----:B------:R-:W-:Y:S02]  /*9030*/  FADD.FTZ R0, R5, R0 ;  /* 0x0000000005007221 */ /* 0x000fe40000010000 */
[----:B------:R-:W-:Y:S02]  /*9040*/  FADD.FTZ R3, R20, R3 ;  /* 0x0000000314037221 */ /* 0x000fe40000010000 */
[----:B------:R-:W-:Y:S01]  /*9050*/  FADD.FTZ R11, R4, R11 ;  /* 0x0000000b040b7221 */ /* 0x000fe20000010000 */
[----:B------:R-:W-:Y:S05]  /*9060*/  @!P0 BRA `(.L_x_4298) ;  /* 0xfffffbc000008947 */ /* 0x000fea000383ffff */
.L_x_4297:
[----:B------:R-:W-:Y:S05]  /*9070*/  BSYNC B0 ;  /* 0x0000000000007941 */ /* 0x000fea0003800000 */
.L_x_4296:
        /* <DEDUP_REMOVED lines=30> */
[----:B---3--:R-:W-:-:S04]  /*9260*/  @!P0 PRMT R13, R18, 0x7610, R13 ;  /* 0x00007610120d8816 */ /* 0x008fc8000000000d */
[----:B------:R-:W-:Y:S02]  /*9270*/  @!P0 PRMT R13, R13, 0x7610, R18 ;  /* 0x000076100d0d8816 */ /* 0x000fe40000000012 */
.L_x_4300:
[----:B------:R-:W-:Y:S05]  /*9280*/  BSYNC B0 ;  /* 0x0000000000007941 */ /* 0x000fea0003800000 */
.L_x_4299:
        /* <DEDUP_REMOVED lines=15> */
[--C-:B------:R-:W-:Y:S01]  /*9380*/  HADD2.F32 R4, -RZ, R12.reuse.H0_H0 ;  /* 0x2000000cff047230 */ /* 0x100fe20000004100 */
[----:B------:R-:W-:Y:S01]  /*9390*/  IADD3 R10, R25, c[0x0][0x174], RZ ;  /* 0x00005d00190a7a10 */ /* 0x000fe20007ffe0ff */
[----:B------:R-:W-:Y:S01]  /*93a0*/  HADD2.F32 R12, -RZ, R12.H1_H1 ;  /* 0x3000000cff0c7230 */ /* 0x000fe20000004100 */
        /* <DEDUP_REMOVED lines=23> */
[--C-:B------:R-:W-:Y:S01]  /*9520*/  HADD2.F32 R4, -RZ, R13.reuse.H0_H0 ;  /* 0x2000000dff047230 */ /* 0x100fe20000004100 */
[----:B------:R-:W-:Y:S01]  /*9530*/  MOV R5, RZ ;  /* 0x000000ff00057202 */ /* 0x000fe20000000f00 */
[----:B------:R-:W-:Y:S01]  /*9540*/  HADD2.F32 R13, -RZ, R13.H1_H1 ;  /* 0x3000000dff0d7230 */ /* 0x000fe20000004100 */
[----:B------:R-:W-:Y:S02]  /*9550*/  IMAD.MOV.U32 R10, RZ, RZ, RZ ;  /* 0x000000ffff0a7224 */ /* 0x000fe400078e00ff */
[----:B------:R-:W-:Y:S02]  /*9560*/  FSETP.GTU.FTZ.AND P0, PT, |R4|, +INF , PT ;  /* 0x7f8000000400780b */ /* 0x000fe40003f1c200 */
[----:B------:R-:W-:-:S11]  /*9570*/  FSETP.GTU.FTZ.AND P1, PT, |R13|, +INF , PT ;  /* 0x7f8000000d00780b */ /* 0x000fd60003f3c200 */
[----:B------:R-:W-:Y:S02]  /*9580*/  @!P0 MOV R5, R4 ;  /* 0x0000000400058202 */ /* 0x000fe40000000f00 */
[----:B------:R-:W-:-:S03]  /*9590*/  @!P1 IMAD.MOV.U32 R10, RZ, RZ, R13 ;  /* 0x000000ffff0a9224 */ /* 0x000fc600078e000d */
[----:B------:R-:W-:Y:S02]  /*95a0*/  FADD.FTZ R0, R0, R5 ;  /* 0x0000000500007221 */ /* 0x000fe40000010000 */
[----:B------:R-:W-:Y:S02]  /*95b0*/  FADD.FTZ R21, R21, R10 ;  /* 0x0000000a15157221 */ /* 0x000fe40000010000 */
.L_x_4302:
[----:B------:R-:W-:Y:S05]  /*95c0*/  BSYNC B0 ;  /* 0x0000000000007941 */ /* 0x000fea0003800000 */
.L_x_4301:
[----:B------:R-:W-:Y:S02]  /*95d0*/  FADD.FTZ R8, R8, R11 ;  /* 0x0000000b08087221 */ /* 0x000fe40000010000 */
[----:B------:R-:W-:Y:S02]  /*95e0*/  FADD.FTZ R6, R6, R3 ;  /* 0x0000000306067221 */ /* 0x000fe40000010000 */
[----:B------:R-:W-:Y:S02]  /*95f0*/  FADD.FTZ R8, R8, R9 ;  /* 0x0000000908087221 */ /* 0x000fe40000010000 */
[----:B------:R-:W-:Y:S02]  /*9600*/  FADD.FTZ R7, R6, R7 ;  /* 0x0000000706077221 */ /* 0x000fe40000010000 */
[----:B------:R-:W-:-:S02]  /*9610*/  FADD.FTZ R19, R8, R21 ;  /* 0x0000001508137221 */ /* 0x000fc40000010000 */
[----:B------:R-:W-:Y:S01]  /*9620*/  FADD.FTZ R18, R7, R0 ;  /* 0x0000000007127221 */ /* 0x000fe20000010000 */
[----:B------:R-:W-:Y:S05]  /*9630*/  BRA `(.L_x_4264) ;  /* 0x00000ac000007947 */ /* 0x000fea0003800000 */
.L_x_4279:
        /* <DEDUP_REMOVED lines=20> */
.L_x_4305:
[----:B------:R-:W-:-:S04]  /*9780*/  IADD3 R4, R11, c[0x0][0x174], RZ ;  /* 0x00005d000b047a10 */ /* 0x000fc80007ffe0ff */
[----:B------:R-:W-:-:S05]  /*9790*/  SHF.R.U32.HI R15, RZ, 0x1, R4 ;  /* 0x00000001ff0f7819 */ /* 0x000fca0000011604 */
[----:B------:R-:W-:Y:S01]  /*97a0*/  IMAD.WIDE.U32 R14, R15, 0x4, R18 ;  /* 0x000000040f0e7825 */ /* 0x000fe200078e0012 */
[----:B------:R-:W-:-:S05]  /*97b0*/  IADD3 R4, R4, c[0x0][0x174], RZ ;  /* 0x00005d0004047a10 */ /* 0x000fca0007ffe0ff */
[----:B------:R-:W2:Y:S01]  /*97c0*/  LDG.E R14, [R14.64] ;  /* 0x000000240e0e7981 */ /* 0x000ea2000c1e1900 */
[----:B------:R-:W-:Y:S02]  /*97d0*/  SHF.R.U32.HI R21, RZ, 0x1, R4 ;  /* 0x00000001ff157819 */ /* 0x000fe40000011604 */
[----:B------:R-:W-:Y:S02]  /*97e0*/  IADD3 R22, R4, c[0x0][0x174], RZ ;  /* 0x00005d0004167a10 */ /* 0x000fe40007ffe0ff */
[----:B------:R-:W-:Y:S01]  /*97f0*/  SHF.R.U32.HI R5, RZ, 0x1, R11 ;  /* 0x00000001ff057819 */ /* 0x000fe2000001160b */
[----:B------:R-:W-:Y:S01]  /*9800*/  IMAD.WIDE.U32 R20, R21, 0x4, R18 ;  /* 0x0000000415147825 */ /* 0x000fe200078e0012 */
[----:B------:R-:W-:-:S04]  /*9810*/  SHF.R.U32.HI R25, RZ, 0x1, R22 ;  /* 0x00000001ff197819 */ /* 0x000fc80000011616 */
[----:B------:R0:W3:Y:S01]  /*9820*/  LDG.E R27, [R20.64] ;  /* 0x00000024141b7981 */ /* 0x0000e2000c1e1900 */
[----:B------:R-:W-:-:S04]  /*9830*/  IMAD.WIDE.U32 R24, R25, 0x4, R18 ;  /* 0x0000000419187825 */ /* 0x000fc800078e0012 */
[----:B------:R-:W-:Y:S02]  /*9840*/  IMAD.WIDE.U32 R4, R5, 0x4, R18 ;  /* 0x0000000405047825 */ /* 0x000fe400078e0012 */
[----:B------:R1:W4:Y:S04]  /*9850*/  LDG.E R24, [R24.64] ;  /* 0x0000002418187981 */ /* 0x000328000c1e1900 */
[----:B------:R-:W5:Y:S01]  /*9860*/  LDG.E R4, [R4.64] ;  /* 0x0000002404047981 */ /* 0x000f62000c1e1900 */
[----:B------:R-:W-:Y:S01]  /*9870*/  MOV R28, c[0x0][0x174] ;  /* 0x00005d00001c7a02 */ /* 0x000fe20000000f00 */
[----:B0-----:R-:W-:Y:S01]  /*9880*/  IMAD.MOV.U32 R21, RZ, RZ, RZ ;  /* 0x000000ffff157224 */ /* 0x001fe200078e00ff */
[----:B------:R-:W-:Y:S01]  /*9890*/  IADD3 R11, R22, c[0x0][0x174], RZ ;  /* 0x00005d00160b7a10 */ /* 0x000fe20007ffe0ff */
[----:B------:R-:W-:-:S04]  /*98a0*/  HFMA2.MMA R22, -RZ, RZ, 0, 0 ;  /* 0x00000000ff167435 */ /* 0x000fc800000001ff */
        /* <DEDUP_REMOVED lines=8> */
[--C-:B------:R-:W-:Y:S02]  /*9930*/  HADD2.F32 R27, -RZ, R15.reuse.H0_H0 ;  /* 0x2000000fff1b7230 */ /* 0x100fe40000004100 */
[----:B-1----:R-:W-:Y:S01]  /*9940*/  HADD2.F32 R25, -RZ, R15.H1_H1 ;  /* 0x3000000fff197230 */ /* 0x002fe20000004100 */
[----:B-----5:R-:W-:Y:S01]  /*9950*/  PRMT R20, R4, 0x7632, R20 ;  /* 0x0000763204147816 */ /* 0x020fe20000000014 */
[----:B------:R-:W-:Y:S01]  /*9960*/  @!P1 IMAD.MOV.U32 R21, RZ, RZ, R14 ;  /* 0x000000ffff159224 */ /* 0x000fe200078e000e */
[----:B----4-:R-:W-:Y:S01]  /*9970*/  PRMT R14, R24, 0x7610, R24 ;  /* 0x00007610180e7816 */ /* 0x010fe20000000018 */
[----:B------:R-:W-:Y:S01]  /*9980*/  HADD2.F32 R5, -RZ, R4.H0_H0 ;  /* 0x20000004ff057230 */ /* 0x000fe20000004100 */
[----:B------:R-:W-:Y:S01]  /*9990*/  FSETP.GTU.FTZ.AND P4, PT, |R27|, +INF , PT ;  /* 0x7f8000001b00780b */ /* 0x000fe20003f9c200 */
[----:B------:R-:W-:Y:S01]  /*99a0*/  FADD.FTZ R8, R21, R8 ;  /* 0x0000000815087221 */ /* 0x000fe20000010000 */
[----:B------:R-:W-:Y:S01]  /*99b0*/  @!P2 MOV R22, R26 ;  /* 0x0000001a0016a202 */ /* 0x000fe20000000f00 */
[--C-:B------:R-:W-:Y:S01]  /*99c0*/  HADD2.F32 R28, -RZ, R14.reuse.H0_H0 ;  /* 0x2000000eff1c7230 */ /* 0x100fe20000004100 */
[----:B------:R-:W-:Y:S01]  /*99d0*/  FSETP.GTU.FTZ.AND P3, PT, |R25|, +INF , PT ;  /* 0x7f8000001900780b */ /* 0x000fe20003f7c200 */
[----:B------:R-:W-:Y:S01]  /*99e0*/  HADD2.F32 R29, -RZ, R14.H1_H1 ;  /* 0x3000000eff1d7230 */ /* 0x000fe20000004100 */
[----:B------:R-:W-:Y:S01]  /*99f0*/  FSETP.GTU.FTZ.AND P1, PT, |R5|, +INF , PT ;  /* 0x7f8000000500780b */ /* 0x000fe20003f3c200 */
[----:B------:R-:W-:Y:S01]  /*9a00*/  HADD2.F32 R26, -RZ, R20.H0_H0 ;  /* 0x20000014ff1a7230 */ /* 0x000fe20000004100 */
[----:B------:R-:W-:Y:S01]  /*9a10*/  FSETP.GTU.FTZ.AND P5, PT, |R28|, +INF , PT ;  /* 0x7f8000001c00780b */ /* 0x000fe20003fbc200 */
[----:B------:R-:W-:Y:S01]  /*9a20*/  HFMA2.MMA R21, -RZ, RZ, 0, 0 ;  /* 0x00000000ff157435 */ /* 0x000fe200000001ff */
[----:B------:R-:W-:Y:S01]  /*9a30*/  FSETP.GTU.FTZ.AND P6, PT, |R29|, +INF , PT ;  /* 0x7f8000001d00780b */ /* 0x000fe20003fdc200 */
[----:B------:R-:W-:Y:S01]  /*9a40*/  IMAD.MOV.U32 R24, RZ, RZ, RZ ;  /* 0x000000ffff187224 */ /* 0x000fe200078e00ff */
[----:B------:R-:W-:Y:S01]  /*9a50*/  FSETP.GTU.FTZ.AND P2, PT, |R26|, +INF , PT ;  /* 0x7f8000001a00780b */ /* 0x000fe20003f5c200 */
[----:B------:R-:W-:Y:S01]  /*9a60*/  FADD.FTZ R9, R22, R9 ;  /* 0x0000000916097221 */ /* 0x000fe20000010000 */
[----:B------:R-:W-:-:S02]  /*9a70*/  PRMT R20, R20, 0x5410, R4 ;  /* 0x0000541014147816 */ /* 0x000fc40000000004 */
[----:B------:R-:W-:Y:S01]  /*9a80*/  @!P4 MOV R21, R27 ;  /* 0x0000001b0015c202 */ /* 0x000fe20000000f00 */
[----:B------:R-:W-:Y:S01]  /*9a90*/  HFMA2.MMA R27, -RZ, RZ, 0, 0 ;  /* 0x00000000ff1b7435 */ /* 0x000fe200000001ff */
[----:B------:R-:W-:Y:S01]  /*9aa0*/  @!P3 IMAD.MOV.U32 R24, RZ, RZ, R25 ;  /* 0x000000ffff18b224 */ /* 0x000fe200078e0019 */
[----:B------:R-:W-:Y:S01]  /*9ab0*/  CS2R R4, SRZ ;  /* 0x0000000000047805 */ /* 0x000fe2000001ff00 */
[----:B------:R-:W-:Y:S01]  /*9ac0*/  IMAD.MOV.U32 R25, RZ, RZ, RZ ;  /* 0x000000ffff197224 */ /* 0x000fe200078e00ff */
[----:B------:R-:W-:Y:S01]  /*9ad0*/  @!P1 HADD2.F32 R4, -RZ, R20.H1_H1 ;  /* 0x30000014ff049230 */ /* 0x000fe20000004100 */
[----:B------:R-:W-:Y:S01]  /*9ae0*/  FADD.FTZ R7, R24, R7 ;  /* 0x0000000718077221 */ /* 0x000fe20000010000 */
[----:B------:R-:W-:Y:S01]  /*9af0*/  @!P5 MOV R27, R28 ;  /* 0x0000001c001bd202 */ /* 0x000fe20000000f00 */
[----:B------:R-:W-:Y:S02]  /*9b00*/  @!P6 IMAD.MOV.U32 R25, RZ, RZ, R29 ;  /* 0x000000ffff19e224 */ /* 0x000fe400078e001d */
[----:B------:R-:W-:-:S02]  /*9b10*/  @!P2 IMAD.MOV.U32 R5, RZ, RZ, R26 ;  /* 0x000000ffff05a224 */ /* 0x000fc400078e001a */
[----:B------:R-:W-:Y:S02]  /*9b20*/  FADD.FTZ R10, R21, R10 ;  /* 0x0000000a150a7221 */ /* 0x000fe40000010000 */
[----:B------:R-:W-:Y:S02]  /*9b30*/  FADD.FTZ R6, R25, R6 ;  /* 0x0000000619067221 */ /* 0x000fe40000010000 */
[----:B------:R-:W-:Y:S02]  /*9b40*/  FADD.FTZ R0, R27, R0 ;  /* 0x000000001b007221 */ /* 0x000fe40000010000 */
[----:B------:R-:W-:Y:S02]  /*9b50*/  FADD.FTZ R3, R4, R3 ;  /* 0x0000000304037221 */ /* 0x000fe40000010000 */
[----:B------:R-:W-:Y:S01]  /*9b60*/  FADD.FTZ R12, R5, R12 ;  /* 0x0000000c050c7221 */ /* 0x000fe20000010000 */
[----:B------:R-:W-:Y:S05]  /*9b70*/  @!P0 BRA `(.L_x_4305) ;  /* 0xfffffc0000008947 */ /* 0x000fea000383ffff */
.L_x_4304:
[----:B------:R-:W-:Y:S05]  /*9b80*/  BSYNC B0 ;  /* 0x0000000000007941 */ /* 0x000fea0003800000 */
.L_x_4303:
        /* <DEDUP_REMOVED lines=8> */
[----:B--2---:R-:W-:-:S11]  /*9c10*/  PRMT R20, R4, 0x5432, R4 ;  /* 0x0000543204147816 */ /* 0x004fd60000000004 */
        /* <DEDUP_REMOVED lines=16> */
[----:B--2---:R-:W-:Y:S02]  /*9d20*/  PRMT R15, R4, 0x5432, R4 ;  /* 0x00005432040f7816 */ /* 0x004fe40000000004 */
[----:B---3--:R-:W-:-:S04]  /*9d30*/  @!P0 PRMT R14, R18, 0x7610, R14 ;  /* 0x00007610120e8816 */ /* 0x008fc8000000000e */
[----:B------:R-:W-:Y:S02]  /*9d40*/  @!P0 PRMT R14, R14, 0x7610, R18 ;  /* 0x000076100e0e8816 */ /* 0x000fe40000000012 */
.L_x_4307:
[----:B------:R-:W-:Y:S05]  /*9d50*/  BSYNC B0 ;  /* 0x0000000000007941 */ /* 0x000fea0003800000 */
.L_x_4306:
        /* <DEDUP_REMOVED lines=51> */
.L_x_4309:
[----:B------:R-:W-:Y:S05]  /*a090*/  BSYNC B0 ;  /* 0x0000000000007941 */ /* 0x000fea0003800000 */
.L_x_4308:
[----:B------:R-:W-:Y:S02]  /*a0a0*/  FADD.FTZ R9, R9, R12 ;  /* 0x0000000c09097221 */ /* 0x000fe40000010000 */
[----:B------:R-:W-:Y:S02]  /*a0b0*/  FADD.FTZ R8, R8, R3 ;  /* 0x0000000308087221 */ /* 0x000fe40000010000 */
[----:B------:R-:W-:Y:S02]  /*a0c0*/  FADD.FTZ R9, R9, R10 ;  /* 0x0000000a09097221 */ /* 0x000fe40000010000 */
[----:B------:R-:W-:Y:S02]  /*a0d0*/  FADD.FTZ R7, R8, R7 ;  /* 0x0000000708077221 */ /* 0x000fe40000010000 */
[----:B------:R-:W-:-:S02]  /*a0e0*/  FADD.FTZ R19, R9, R6 ;  /* 0x0000000609137221 */ /* 0x000fc40000010000 */
[----:B------:R-:W-:Y:S02]  /*a0f0*/  FADD.FTZ R18, R7, R0 ;  /* 0x0000000007127221 */ /* 0x000fe40000010000 */
.L_x_4264:
[----:B------:R-:W-:Y:S05]  /*a100*/  BSYNC B6 ;  /* 0x0000000000067941 */ /* 0x000fea0003800000 */
.L_x_4263:
        /* <DEDUP_REMOVED lines=9> */
.L_x_4311:
        /* <DEDUP_REMOVED lines=13> */
.L_x_4310:
        /* <DEDUP_REMOVED lines=14> */
.L_x_4314:
        /* <DEDUP_REMOVED lines=14> */
.L_x_4313:
[----:B0-----:R-:W-:Y:S01]  /*a430*/  ISETP.GE.AND P0, PT, R0, 0x2, PT ;  /* 0x000000020000780c */ /* 0x001fe20003f06270 */
[----:B------:R-:W-:Y:S01]  /*a440*/  WARPSYNC 0xffffffff ;  /* 0xffffffff00007948 */ /* 0x000fe20003800000 */
[----:B------:R-:W-:Y:S11]  /*a450*/  BAR.SYNC.DEFER_BLOCKING 0x0 ;  /* 0x0000000000007b1d */ /* 0x000ff60000010000 */
[----:B------:R-:W-:Y:S05]  /*a460*/  @!P0 BRA `(.L_x_4312) ;  /* 0x0000008000008947 */ /* 0x000fea0003800000 */
[----:B------:R-:W-:-:S05]  /*a470*/  MOV R3, 0x1 ;  /* 0x0000000100037802 */ /* 0x000fca0000000f00 */
.L_x_4315:
[----:B------:R-:W0:Y:S04]  /*a480*/  SHFL.DOWN PT, R5, R18, R3, 0x1f ;  /* 0x08001f0312057589 */ /* 0x000e2800000e0000 */
[----:B------:R1:W2:Y:S02]  /*a490*/  SHFL.DOWN PT, R4, R19, R3, 0x1f ;  /* 0x08001f0313047589 */ /* 0x0002a400000e0000 */
[----:B-1----:R-:W-:-:S05]  /*a4a0*/  IMAD.SHL.U32 R3, R3, 0x2, RZ ;  /* 0x0000000203037824 */ /* 0x002fca00078e00ff */
[----:B------:R-:W-:Y:S01]  /*a4b0*/  ISETP.GE.AND P0, PT, R3, R0, PT ;  /* 0x000000000300720c */ /* 0x000fe20003f06270 */
[----:B0-----:R-:W-:Y:S02]  /*a4c0*/  FADD.FTZ R18, R5, R18 ;  /* 0x0000001205127221 */ /* 0x001fe40000010000 */
[----:B--2---:R-:W-:-:S10]  /*a4d0*/  FADD.FTZ R19, R4, R19 ;  /* 0x0000001304137221 */ /* 0x004fd40000010000 */
[----:B------:R-:W-:Y:S05]  /*a4e0*/  @!P0 BRA `(.L_x_4315) ;  /* 0xffffff9000008947 */ /* 0x000fea000383ffff */
.L_x_4312:
        /* <DEDUP_REMOVED lines=203> */
.L_x_4316:
        /* <DEDUP_REMOVED lines=201> */
[----:B------:R-:W-:-:S03]  /*be30*/  @P0 IMAD R22, R7, c[0x0][0x52c], R22 ;  /* 0x00014b0007160a24 */ /* 0x000fc600078e0216 */
.L_x_4317:
[----:B------:R-:W-:Y:S01]  /*be40*/  ISETP.NE.U32.AND P0, PT, RZ, c[0x0][0x550], PT ;  /* 0x00015400ff007a0c */ /* 0x000fe20003f05070 */
[----:B------:R-:W-:Y:S01]  /*be50*/  CS2R R8, SRZ ;  /* 0x0000000000087805 */ /* 0x000fe2000001ff00 */
[----:B------:R-:W-:Y:S01]  /*be60*/  IADD3 R6, P1, R22, c[0x0][0x540], RZ ;  /* 0x0001500016067a10 */ /* 0x000fe20007f3e0ff */
[----:B------:R-:W-:Y:S01]  /*be70*/  IMAD.MOV.U32 R0, RZ, RZ, RZ ;  /* 0x000000ffff007224 */ /* 0x000fe200078e00ff */
[----:B------:R-:W-:Y:S02]  /*be80*/  ISETP.NE.AND.EX P0, PT, RZ, c[0x0][0x554], PT, P0 ;  /* 0x00015500ff007a0c */ /* 0x000fe40003f05300 */
[----:B------:R-:W-:-:S11]  /*be90*/  IADD3.X R7, RZ, c[0x0][0x544], RZ, P1, !PT ;  /* 0x00015100ff077a10 */ /* 0x000fd60000ffe4ff */
[----:B------:R-:W-:Y:S05]  /*bea0*/  @!P0 BRA `(.L_x_4318) ;  /* 0x0000088000008947 */ /* 0x000fea0003800000 */
[----:B------:R-:W-:Y:S01]  /*beb0*/  HFMA2.MMA R10, -RZ, RZ, 0, 2.384185791015625e-07 ;  /* 0x00000004ff0a7435 */ /* 0x000fe200000001ff */
[----:B------:R-:W-:Y:S01]  /*bec0*/  BSSY B0, `(.L_x_4319) ;  /* 0x0000028000007945 */ /* 0x000fe20003800000 */
[----:B------:R-:W-:Y:S01]  /*bed0*/  MOV R12, 0x2 ;  /* 0x00000002000c7802 */ /* 0x000fe20000000f00 */
[----:B------:R-:W-:Y:S02]  /*bee0*/  IMAD.MOV.U32 R14, RZ, RZ, RZ ;  /* 0x000000ffff0e7224 */ /* 0x000fe400078e00ff */
[----:B------:R-:W-:-:S05]  /*bef0*/  IMAD.MOV.U32 R11, RZ, RZ, 0x0 ;  /* 0x00000000ff0b7424 */ /* 0x000fca00078e00ff */
.L_x_4323:
[----:B------:R-:W-:Y:S01]  /*bf00*/  LOP3.LUT R0, R14, R11, RZ, 0xfc, !PT ;  /* 0x0000000b0e007212 */ /* 0x000fe200078efcff */
[----:B------:R-:W-:Y:S01]  /*bf10*/  BSSY B1, `(.L_x_4320) ;  /* 0x000001d000017945 */ /* 0x000fe20003800000 */
[----:B------:R-:W-:Y:S02]  /*bf20*/  IMAD.MOV.U32 R3, RZ, RZ, R11 ;  /* 0x000000ffff037224 */ /* 0x000fe400078e000b */
[----:B------:R-:W-:Y:S02]  /*bf30*/  ISETP.NE.U32.AND P0, PT, R0, RZ, PT ;  /* 0x000000ff0000720c */ /* 0x000fe40003f05070 */
[----:B------:R-:W-:-:S11]  /*bf40*/  MOV R0, R10 ;  /* 0x0000000a00007202 */ /* 0x000fd60000000f00 */
[----:B------:R-:W-:Y:S05]  /*bf50*/  @!P0 BRA `(.L_x_4321) ;  /* 0x0000005000008947 */ /* 0x000fea0003800000 */
[----:B------:R-:W-:Y:S01]  /*bf60*/  MOV R13, R11 ;  /* 0x0000000b000d7202 */ /* 0x000fe20000000f00 */
[----:B------:R-:W-:Y:S01]  /*bf70*/  IMAD.MOV.U32 R11, RZ, RZ, R12 ;  /* 0x000000ffff0b7224 */ /* 0x000fe200078e000c */
[----:B------:R-:W-:Y:S02]  /*bf80*/  MOV R12, 0xbfa0 ;  /* 0x0000bfa0000c7802 */ /* 0x000fe40000000f00 */
[----:B------:R-:W-:Y:S05]  /*bf90*/  CALL.REL.NOINC `($__internal_9_$__cuda_sm20_rem_u64) ;  /* 0x000041e000007944 */ /* 0x000fea0003c00000 */
[----:B------:R-:W-:Y:S05]  /*bfa0*/  BRA `(.L_x_4322) ;  /* 0x0000013000007947 */ /* 0x000fea0003800000 */
.L_x_4321:
        /* <DEDUP_REMOVED lines=19> */
.L_x_4322:
[----:B------:R-:W-:Y:S05]  /*c0e0*/  BSYNC B1 ;  /* 0x0000000000017941 */ /* 0x000fea0003800000 */
.L_x_4320:
[----:B------:R-:W-:Y:S01]  /*c0f0*/  ISETP.NE.U32.AND P0, PT, R10, RZ, PT ;  /* 0x000000ff0a00720c */ /* 0x000fe20003f05070 */
[----:B------:R-:W-:Y:S01]  /*c100*/  IMAD.MOV.U32 R12, RZ, RZ, R0 ;  /* 0x000000ffff0c7224 */ /* 0x000fe200078e0000 */
[----:B------:R-:W-:Y:S02]  /*c110*/  MOV R14, R3 ;  /* 0x00000003000e7202 */ /* 0x000fe40000000f00 */
[----:B------:R-:W-:-:S13]  /*c120*/  ISETP.NE.AND.EX P0, PT, R11, RZ, PT, P0 ;  /* 0x000000ff0b00720c */ /* 0x000fda0003f05300 */
[----:B------:R-:W-:Y:S05]  /*c130*/  @P0 BRA `(.L_x_4323) ;  /* 0xfffffdc000000947 */ /* 0x000fea000383ffff */
[----:B------:R-:W-:Y:S05]  /*c140*/  BSYNC B0 ;  /* 0x0000000000007941 */ /* 0x000fea0003800000 */
.L_x_4319:
[----:B------:R-:W-:Y:S01]  /*c150*/  ISETP.NE.U32.AND P2, PT, R3, RZ, PT ;  /* 0x000000ff0300720c */ /* 0x000fe20003f45070 */
[----:B------:R-:W-:-:S12]  /*c160*/  BSSY B0, `(.L_x_4324) ;  /* 0x000001c000007945 */ /* 0x000fd80003800000 */
[----:B------:R-:W-:Y:S05]  /*c170*/  @!P2 BRA `(.L_x_4325) ;  /* 0x000000700000a947 */ /* 0x000fea0003800000 */
[----:B------:R-:W-:Y:S01]  /*c180*/  HFMA2.MMA R15, -RZ, RZ, 0, 0 ;  /* 0x00000000ff0f7435 */ /* 0x000fe200000001ff */
[----:B------:R-:W-:Y:S01]  /*c190*/  IMAD.MOV.U32 R14, RZ, RZ, 0x4 ;  /* 0x00000004ff0e7424 */ /* 0x000fe200078e00ff */
[----:B------:R-:W-:-:S04]  /*c1a0*/  MOV R20, 0xc1c0 ;  /* 0x0000c1c000147802 */ /* 0x000fc80000000f00 */
[----:B------:R-:W-:Y:S05]  /*c1b0*/  CALL.REL.NOINC `($__internal_8_$__cuda_sm20_div_u64) ;  /* 0x00003b7000007944 */ /* 0x000fea0003c00000 */
[----:B------:R-:W-:Y:S01]  /*c1c0*/  IMAD.MOV.U32 R8, RZ, RZ, R10 ;  /* 0x000000ffff087224 */ /* 0x000fe200078e000a */
[----:B------:R-:W-:Y:S01]  /*c1d0*/  MOV R9, R11 ;  /* 0x0000000b00097202 */ /* 0x000fe20000000f00 */
[----:B------:R-:W-:Y:S05]  /*c1e0*/  BRA `(.L_x_4326) ;  /* 0x0000013000007947 */ /* 0x000fea0003800000 */
.L_x_4325:
        /* <DEDUP_REMOVED lines=19> */
.L_x_4326:
[----:B------:R-:W-:Y:S05]  /*c320*/  BSYNC B0 ;  /* 0x0000000000007941 */ /* 0x000fea0003800000 */
.L_x_4324:
[----:B------:R-:W-:Y:S01]  /*c330*/  BSSY B0, `(.L_x_4327) ;  /* 0x000001a000007945 */ /* 0x000fe20003800000 */
[----:B------:R-:W-:Y:S05]  /*c340*/  @!P2 BRA `(.L_x_4328) ;  /* 0x000000500000a947 */ /* 0x000fea0003800000 */
[----:B------:R-:W-:Y:S01]  /*c350*/  MOV R14, 0x2 ;  /* 0x00000002000e7802 */ /* 0x000fe20000000f00 */
[----:B------:R-:W-:Y:S01]  /*c360*/  IMAD.MOV.U32 R15, RZ, RZ, RZ ;  /* 0x000000ffff0f7224 */ /* 0x000fe200078e00ff */
[----:B------:R-:W-:Y:S02]  /*c370*/  MOV R20, 0xc390 ;  /* 0x0000c39000147802 */ /* 0x000fe40000000f00 */
[----:B------:R-:W-:Y:S05]  /*c380*/  CALL.REL.NOINC `($__internal_8_$__cuda_sm20_div_u64) ;  /* 0x000039a000007944 */ /* 0x000fea0003c00000 */
[----:B------:R-:W-:Y:S05]  /*c390*/  BRA `(.L_x_4329) ;  /* 0x0000013000007947 */ /* 0x000fea0003800000 */
.L_x_4328:
        /* <DEDUP_REMOVED lines=8> */
[----:B------:R-:W-:Y:S01]  /*c420*/  IMAD.HI.U32 R3, R11, R3, R10 ;  /* 0x000000030b037227 */ /* 0x000fe200078e000a */
[----:B------:R-:W-:-:S05]  /*c430*/  HFMA2.MMA R11, -RZ, RZ, 0, 0 ;  /* 0x00000000ff0b7435 */ /* 0x000fca00000001ff */
        /* <DEDUP_REMOVED lines=9> */
.L_x_4329:
[----:B------:R-:W-:Y:S05]  /*c4d0*/  BSYNC B0 ;  /* 0x0000000000007941 */ /* 0x000fea0003800000 */
.L_x_4327:
        /* <DEDUP_REMOVED lines=10> */
[----:B------:R-:W-:Y:S05]  /*c580*/  CALL.REL.NOINC `($__internal_8_$__cuda_sm20_div_u64) ;  /* 0x000037a000007944 */ /* 0x000fea0003c00000 */
[----:B------:R-:W-:Y:S01]  /*c590*/  IMAD.MOV.U32 R8, RZ, RZ, R10 ;  /* 0x000000ffff087224 */ /* 0x000fe200078e000a */
[----:B------:R-:W-:Y:S01]  /*c5a0*/  MOV R9, R11 ;  /* 0x0000000b00097202 */ /* 0x000fe20000000f00 */
[----:B------:R-:W-:Y:S05]  /*c5b0*/  BRA `(.L_x_4332) ;  /* 0x0000013000007947 */ /* 0x000fea0003800000 */
.L_x_4331:
        /* <DEDUP_REMOVED lines=19> */
.L_x_4332:
[----:B------:R-:W-:Y:S05]  /*c6f0*/  BSYNC B0 ;  /* 0x0000000000007941 */ /* 0x000fea0003800000 */
.L_x_4330:
[----:B------:R-:W-:-:S04]  /*c700*/  IADD3 R8, P0, R8, c[0x0][0x550], RZ ;  /* 0x0001540008087a10 */ /* 0x000fc80007f1e0ff */
[----:B------:R-:W-:-:S04]  /*c710*/  IADD3.X R9, R9, c[0x0][0x554], RZ, P0, !PT ;  /* 0x0001550009097a10 */ /* 0x000fc800007fe4ff */
[----:B------:R-:W-:Y:S02]  /*c720*/  MOV R0, R9 ;  /* 0x0000000900007202 */ /* 0x000fe40000000f00 */
.L_x_4318:
        /* <DEDUP_REMOVED lines=209> */
.L_x_4334:
        /* <DEDUP_REMOVED lines=201> */
[----:B------:R-:W-:Y:S02]  /*e0d0*/  @P0 IMAD R22, R13, c[0x0][0x52c], R22 ;  /* 0x00014b000d160a24 */ /* 0x000fe400078e0216 */
.L_x_4335:
        /* <DEDUP_REMOVED lines=11> */
.L_x_4337:
[----:B------:R-:W-:Y:S05]  /*e190*/  BSYNC B0 ;  /* 0x0000000000007941 */ /* 0x000fea0003800000 */
.L_x_4336:
        /* <DEDUP_REMOVED lines=8> */
[----:B0-----:R-:W-:-:S11]  /*e220*/  IMAD R6, R3, c[0x0][0x10], R6 ;  /* 0x0000040003067a24 */ /* 0x001fd600078e0206 */
[----:B------:R-:W-:-:S04]  /*e230*/  @!P2 IMAD R6, R6, c[0x0][0x0], R23 ;  /* 0x000000000606aa24 */ /* 0x000fc800078e0217 */
[----:B------:R-:W-:-:S05]  /*e240*/  IMAD.WIDE.U32 R6, R6, R7, c[0x0][0x558] ;  /* 0x0001560006067625 */ /* 0x000fca00078e0007 */
[----:B------:R0:W-:Y:S04]  /*e250*/  STG.E [R6.64], R18 ;  /* 0x0000001206007986 */ /* 0x0001e8000c101924 */
[----:B------:R0:W-:Y:S02]  /*e260*/  STG.E [R6.64+0x4], R19 ;  /* 0x0000041306007986 */ /* 0x0001e4000c101924 */
.L_x_4339:
[----:B------:R-:W-:Y:S05]  /*e270*/  BSYNC B0 ;  /* 0x0000000000007941 */ /* 0x000fea0003800000 */
.L_x_4338:
        /* <DEDUP_REMOVED lines=14> */
[----:B------:R-:W-:Y:S01]  /*e360*/  MOV R6, 0x4 ;  /* 0x0000000400067802 */ /* 0x000fe20000000f00 */
        /* <DEDUP_REMOVED lines=16> */
.L_x_4341:
[----:B------:R-:W-:Y:S05]  /*e470*/  BSYNC B0 ;  /* 0x0000000000007941 */ /* 0x000fea0003800000 */
.L_x_4340:
[----:B------:R-:W-:Y:S06]  /*e480*/  BAR.SYNC.DEFER_BLOCKING 0x0 ;  /* 0x0000000000007b1d */ /* 0x000fec0000010000 */
[----:B0-----:R-:W0:Y:S02]  /*e490*/  LDS.U8 R6, [RZ] ;  /* 0x00000000ff067984 */ /* 0x001e240000000000 */
[----:B0-----:R-:W-:Y:S02]  /*e4a0*/  ISETP.NE.AND P0, PT, R6, RZ, PT ;  /* 0x000000ff0600720c */ /* 0x001fe40003f05270 */
[----:B------:R-:W-:-:S04]  /*e4b0*/  IADD3 R6, P2, R22, c[0x0][0x540], RZ ;  /* 0x0001500016067a10 */ /* 0x000fc80007f5e0ff */
[----:B------:R-:W-:-:S07]  /*e4c0*/  IADD3.X R7, RZ, c[0x0][0x544], RZ, P2, !PT ;  /* 0x00015100ff077a10 */ /* 0x000fce00017fe4ff */
        /* <DEDUP_REMOVED lines=14> */
[----:B------:R-:W-:-:S03]  /*e5b0*/  IMAD.MOV.U32 R17, RZ, RZ, c[0x0][0x164] ;  /* 0x00005900ff117624 */ /* 0x000fc600078e00ff */
[----:B------:R-:W-:-:S13]  /*e5c0*/  ISETP.GE.U32.AND P0, PT, R12, c[0x0][0x17c], PT ;  /* 0x00005f000c007a0c */ /* 0x000fda0003f06070 */
[----:B------:R-:W-:Y:S05]  /*e5d0*/  @P0 BRA `(.L_x_4345) ;  /* 0x000000c000000947 */ /* 0x000fea0003800000 */
[----:B------:R-:W-:Y:S02]  /*e5e0*/  MOV R17, c[0x0][0x164] ;  /* 0x0000590000117a02 */ /* 0x000fe40000000f00 */
.L_x_4346:
        /* <DEDUP_REMOVED lines=11> */
.L_x_4345:
[----:B------:R-:W-:Y:S05]  /*e6a0*/  BSYNC B1 ;  /* 0x0000000000017941 */ /* 0x000fea0003800000 */
.L_x_4344:
[----:B------:R-:W-:Y:S05]  /*e6b0*/  BRA `(.L_x_4347) ;  /* 0x0000010000007947 */ /* 0x000fea0003800000 */
.L_x_4343:
[----:B------:R-:W-:Y:S02]  /*e6c0*/  ISETP.GE.U32.AND P0, PT, R2, c[0x0][0x17c], PT ;  /* 0x00005f0002007a0c */ /* 0x000fe40003f06070 */
[----:B------:R-:W-:-:S11]  /*e6d0*/  MOV R17, c[0x0][0x164] ;  /* 0x0000590000117a02 */ /* 0x000fd60000000f00 */
[----:B------:R-:W-:Y:S05]  /*e6e0*/  @P0 BRA `(.L_x_4347) ;  /* 0x000000d000000947 */ /* 0x000fea0003800000 */
[----:B------:R-:W-:Y:S01]  /*e6f0*/  MOV R12, R2 ;  /* 0x00000002000c7202 */ /* 0x000fe20000000f00 */
[----:B------:R-:W-:-:S03]  /*e700*/  IMAD.MOV.U32 R17, RZ, RZ, c[0x0][0x164] ;  /* 0x00005900ff117624 */ /* 0x000fc600078e00ff */
.L_x_4348:
[----:B------:R-:W-:Y:S01]  /*e710*/  HFMA2.MMA R11, -RZ, RZ, 0, 4.76837158203125e-07 ;  /* 0x00000008ff0b7435 */ /* 0x000fe200000001ff */
[----:B------:R-:W-:-:S04]  /*e720*/  IMAD R10, R3, c[0x0][0x10], R12 ;  /* 0x00000400030a7a24 */ /* 0x000fc800078e020c */
[----:B------:R-:W-:-:S05]  /*e730*/  IMAD R10, R10, c[0x0][0x0], R23 ;  /* 0x000000000a0a7a24 */ /* 0x000fca00078e0217 */
        /* <DEDUP_REMOVED lines=8> */
.L_x_4347:
[----:B------:R-:W-:Y:S05]  /*e7c0*/  BSYNC B0 ;  /* 0x0000000000007941 */ /* 0x000fea0003800000 */
.L_x_4342:
        /* <DEDUP_REMOVED lines=8> */
.L_x_4350:
        /* <DEDUP_REMOVED lines=12> */
.L_x_4349:
[----:B0-----:R-:W-:Y:S01]  /*e910*/  LEA R13, R12, 0x10, 0x3 ;  /* 0x000000100c0d7811 */ /* 0x001fe200078e18ff */
[----:B------:R-:W-:Y:S05]  /*e920*/  @!P2 BRA `(.L_x_4351) ;  /* 0x000002300000a947 */ /* 0x000fea0003800000 */
[----:B------:R-:W-:Y:S02]  /*e930*/  MOV R3, c[0x0][0x0] ;  /* 0x0000000000037a02 */ /* 0x000fe40000000f00 */
[----:B------:R-:W-:Y:S02]  /*e940*/  MOV R2, c[0x0][0x0] ;  /* 0x0000000000027a02 */ /* 0x000fe40000000f00 */
[----:B------:R-:W-:-:S13]  /*e950*/  ISETP.GT.AND P0, PT, R3, 0x20, PT ;  /* 0x000000200300780c */ /* 0x000fda0003f04270 */
[----:B------:R-:W-:Y:S05]  /*e960*/  @!P0 BRA `(.L_x_4352) ;  /* 0x0000014000008947 */ /* 0x000fea0003800000 */
[----:B------:R-:W-:Y:S01]  /*e970*/  LEA.HI R3, R3, c[0x0][0x0], RZ, 0x1 ;  /* 0x0000000003037a11 */ /* 0x000fe200078f08ff */
[----:B------:R0:W-:Y:S01]  /*e980*/  STS.64 [R12.X8+0x10], R16 ;  /* 0x000010100c007388 */ /* 0x0001e20000008a00 */
[----:B------:R-:W-:Y:S02]  /*e990*/  IMAD.MOV.U32 R2, RZ, RZ, 0x20 ;  /* 0x00000020ff027424 */ /* 0x000fe400078e00ff */
[----:B------:R-:W-:-:S04]  /*e9a0*/  SHF.R.S32.HI R3, RZ, 0x1, R3 ;  /* 0x00000001ff037819 */ /* 0x000fc80000011403 */
[----:B------:R-:W-:-:S13]  /*e9b0*/  ISETP.GE.AND P0, PT, R3, 0x20, PT ;  /* 0x000000200300780c */ /* 0x000fda0003f06270 */
[----:B------:R-:W-:Y:S05]  /*e9c0*/  @!P0 BRA `(.L_x_4352) ;  /* 0x000000e000008947 */ /* 0x000fea0003800000 */
[----:B0-----:R-:W-:-:S04]  /*e9d0*/  MOV R2, R3 ;  /* 0x0000000300027202 */ /* 0x001fc80000000f00 */
.L_x_4353:
        /* <DEDUP_REMOVED lines=12> */
[----:B------:R-:W-:-:S09]  /*eaa0*/  HFMA2.MMA R2, -RZ, RZ, 0, 1.9073486328125e-06 ;  /* 0x00000020ff027435 */ /* 0x000fd200000001ff */
.L_x_4352:
[----:B0-----:R-:W-:Y:S01]  /*eab0*/  BAR.SYNC.DEFER_BLOCKING 0x0 ;  /* 0x0000000000007b1d */ /* 0x001fe20000010000 */
[----:B------:R-:W-:-:S13]  /*eac0*/  ISETP.GE.AND P0, PT, R2, 0x2, PT ;  /* 0x000000020200780c */ /* 0x000fda0003f06270 */
[----:B------:R-:W-:Y:S05]  /*ead0*/  @!P0 BRA `(.L_x_4351) ;  /* 0x0000008000008947 */ /* 0x000fea0003800000 */
[----:B------:R-:W-:-:S05]  /*eae0*/  MOV R3, 0x1 ;  /* 0x0000000100037802 */ /* 0x000fca0000000f00 */
.L_x_4354:
[----:B------:R-:W0:Y:S04]  /*eaf0*/  SHFL.DOWN PT, R11, R16, R3, 0x1f ;  /* 0x08001f03100b7589 */ /* 0x000e2800000e0000 */
[----:B------:R1:W2:Y:S02]  /*eb00*/  SHFL.DOWN PT, R10, R17, R3, 0x1f ;  /* 0x08001f03110a7589 */ /* 0x0002a400000e0000 */
[----:B-1----:R-:W-:-:S05]  /*eb10*/  IMAD.SHL.U32 R3, R3, 0x2, RZ ;  /* 0x0000000203037824 */ /* 0x002fca00078e00ff */
[----:B------:R-:W-:Y:S01]  /*eb20*/  ISETP.GE.AND P0, PT, R3, R2, PT ;  /* 0x000000020300720c */ /* 0x000fe20003f06270 */
[----:B0-----:R-:W-:Y:S02]  /*eb30*/  FADD.FTZ R16, R11, R16 ;  /* 0x000000100b107221 */ /* 0x001fe40000010000 */
[----:B--2---:R-:W-:-:S10]  /*eb40*/  FADD.FTZ R17, R10, R17 ;  /* 0x000000110a117221 */ /* 0x004fd40000010000 */
[----:B------:R-:W-:Y:S05]  /*eb50*/  @!P0 BRA `(.L_x_4354) ;  /* 0xffffff9000008947 */ /* 0x000fea000383ffff */
.L_x_4351:
        /* <DEDUP_REMOVED lines=13> */
.L_x_4356:
[----:B------:R-:W-:Y:S05]  /*ec30*/  @!P1 BRA `(.L_x_4357) ;  /* 0x0000035000009947 */ /* 0x000fea0003800000 */
[----:B------:R-:W-:Y:S01]  /*ec40*/  HFMA2.MMA R18, -RZ, RZ, 0, 5.9604644775390625e-08 ;  /* 0x00000001ff127435 */ /* 0x000fe200000001ff */
[----:B------:R-:W-:-:S09]  /*ec50*/  F2FP.PACK_AB R16, RZ, R16 ;  /* 0x00000010ff10723e */ /* 0x000fd200000000ff */
        /* <DEDUP_REMOVED lines=22> */
.L_x_4358:
[----:B------:R-:W-:Y:S02]  /*edc0*/  IADD3 R24, P0, R24, c[0x0][0x540], RZ ;  /* 0x0001500018187a10 */ /* 0x000fe40007f1e0ff */
[----:B------:R-:W-:Y:S02]  /*edd0*/  ISETP.NE.AND P6, PT, R18, c[0x0][0x574], PT ;  /* 0x00015d0012007a0c */ /* 0x000fe40003fc5270 */
[----:B------:R-:W-:Y:S02]  /*ede0*/  IADD3.X R25, RZ, c[0x0][0x544], RZ, P0, !PT ;  /* 0x00015100ff197a10 */ /* 0x000fe400007fe4ff */
[----:B------:R-:W-:-:S03]  /*edf0*/  F2FP.PACK_AB R17, RZ, R17 ;  /* 0x00000011ff11723e */ /* 0x000fc600000000ff */
[----:B------:R0:W-:Y:S06]  /*ee00*/  STG.E.U16 [R24.64], R16 ;  /* 0x0000001018007986 */ /* 0x0001ec000c101524 */
        /* <DEDUP_REMOVED lines=20> */
.L_x_4359:
[----:B------:R-:W-:-:S05]  /*ef50*/  IADD3 R22, P0, R22, c[0x0][0x540], RZ ;  /* 0x0001500016167a10 */ /* 0x000fca0007f1e0ff */
[----:B------:R-:W-:-:S05]  /*ef60*/  IMAD.X R23, RZ, RZ, c[0x0][0x544], P0 ;  /* 0x00015100ff177624 */ /* 0x000fca00000e06ff */
[----:B------:R-:W-:Y:S01]  /*ef70*/  STG.E.U16 [R22.64], R17 ;  /* 0x0000001116007986 */ /* 0x000fe2000c101524 */
[----:B------:R-:W-:Y:S05]  /*ef80*/  EXIT ;  /* 0x000000000000794d */ /* 0x000fea0003800000 */
.L_x_4357:
[----:B------:R-:W-:Y:S04]  /*ef90*/  STG.E [R8.64], R16 ;  /* 0x0000001008007986 */ /* 0x000fe8000c101924 */
[----:B------:R-:W-:Y:S01]  /*efa0*/  STG.E [R8.64+0x4], R17 ;  /* 0x0000041108007986 */ /* 0x000fe2000c101924 */
[----:B------:R-:W-:Y:S05]  /*efb0*/  EXIT ;  /* 0x000000000000794d */ /* 0x000fea0003800000 */
.L_x_4355:
[----:B------:R-:W-:Y:S01]  /*efc0*/  ISETP.NE.AND P0, PT, RZ, UR38, PT ;  /* 0x00000026ff007c0c */ /* 0x000fe2000bf05270 */
[----:B------:R-:W-:Y:S02]  /*efd0*/  ULDC.U8 UR4, c[0x0][0x571] ;  /* 0x00015c4000047ab9 */ /* 0x000fe40000000000 */
[----:B------:R-:W-:-:S10]  /*efe0*/  ISETP.NE.AND P1, PT, RZ, UR4, PT ;  /* 0x00000004ff007c0c */ /* 0x000fd4000bf25270 */
[----:B------:R-:W-:Y:S05]  /*eff0*/  @!P0 BRA `(.L_x_4360) ;  /* 0x0000006000008947 */ /* 0x000fea0003800000 */
[----:B------:R-:W2:Y:S04]  /*f000*/  LDG.E.U16 R0, [R4.64] ;  /* 0x0000002404007981 */ /* 0x000ea8000c1e1500 */
[----:B------:R-:W3:Y:S01]  /*f010*/  LDG.E.U16 R2, [R6.64] ;  /* 0x0000002406027981 */ /* 0x000ee2000c1e1500 */
[----:B--2---:R-:W-:Y:S02]  /*f020*/  HADD2.F32 R3, -RZ, R0.H0_H0 ;  /* 0x20000000ff037230 */ /* 0x004fe40000004100 */
[----:B---3--:R-:W-:-:S03]  /*f030*/  HADD2.F32 R2, -RZ, R2.H0_H0 ;  /* 0x20000002ff027230 */ /* 0x008fc60000004100 */
[----:B------:R-:W-:Y:S02]  /*f040*/  FADD.FTZ R16, R16, R3 ;  /* 0x0000000310107221 */ /* 0x000fe40000010000 */
[----:B------:R-:W-:Y:S02]  /*f050*/  FADD.FTZ R17, R17, R2 ;  /* 0x0000000211117221 */ /* 0x000fe40000010000 */
.L_x_4360:
        /* <DEDUP_REMOVED lines=25> */
.L_x_4362:
        /* <DEDUP_REMOVED lines=25> */
.L_x_4363:
[----:B------:R-:W-:-:S05]  /*f380*/  IADD3 R22, P0, R22, c[0x0][0x540], RZ ;  /* 0x0001500016167a10 */ /* 0x000fca0007f1e0ff */
[----:B------:R-:W-:-:S05]  /*f390*/  IMAD.X R23, RZ, RZ, c[0x0][0x544], P0 ;  /* 0x00015100ff177624 */ /* 0x000fca00000e06ff */
[----:B------:R-:W-:Y:S01]  /*f3a0*/  STG.E.U16 [R22.64], R17 ;  /* 0x0000001116007986 */ /* 0x000fe2000c101524 */
[----:B------:R-:W-:Y:S05]  /*f3b0*/  EXIT ;  /* 0x000000000000794d */ /* 0x000fea0003800000 */
.L_x_4361:
[----:B------:R-:W-:-:S04]  /*f3c0*/  F2FP.PACK_AB R16, R17, R16 ;  /* 0x000000101110723e */ /* 0x000fc800000000ff */
[----:B------:R-:W-:Y:S01]  /*f3d0*/  PRMT R3, R16, 0x7632, R3 ;  /* 0x0000763210037816 */ /* 0x000fe20000000003 */
[----:B------:R-:W-:Y:S04]  /*f3e0*/  STG.E.U16 [R4.64], R16 ;  /* 0x0000001004007986 */ /* 0x000fe8000c101524 */
[----:B------:R-:W-:Y:S01]  /*f3f0*/  STG.E.U16 [R6.64], R3 ;  /* 0x0000000306007986 */ /* 0x000fe2000c101524 */
[----:B------:R-:W-:Y:S05]  /*f400*/  EXIT ;  /* 0x000000000000794d */ /* 0x000fea0003800000 */
.L_x_4333:
        /* <DEDUP_REMOVED lines=20> */
.L_x_4365:
        /* <DEDUP_REMOVED lines=25> */
.L_x_4367:
        /* <DEDUP_REMOVED lines=25> */
.L_x_4368:
[----:B------:R-:W-:-:S05]  /*f870*/  IADD3 R22, P0, R22, c[0x0][0x540], RZ ;  /* 0x0001500016167a10 */ /* 0x000fca0007f1e0ff */
[----:B------:R-:W-:-:S05]  /*f880*/  IMAD.X R23, RZ, RZ, c[0x0][0x544], P0 ;  /* 0x00015100ff177624 */ /* 0x000fca00000e06ff */
[----:B------:R-:W-:Y:S01]  /*f890*/  STG.E.U16 [R22.64], R19 ;  /* 0x0000001316007986 */ /* 0x000fe2000c101524 */
[----:B------:R-:W-:Y:S05]  /*f8a0*/  EXIT ;  /* 0x000000000000794d */ /* 0x000fea0003800000 */
.L_x_4366:
[----:B------:R-:W-:Y:S04]  /*f8b0*/  STG.E [R8.64], R18 ;  /* 0x0000001208007986 */ /* 0x000fe8000c101924 */
[----:B------:R-:W-:Y:S01]  /*f8c0*/  STG.E [R8.64+0x4], R19 ;  /* 0x0000041308007986 */ /* 0x000fe2000c101924 */
[----:B------:R-:W-:Y:S05]  /*f8d0*/  EXIT ;  /* 0x000000000000794d */ /* 0x000fea0003800000 */
.L_x_4364:
[----:B0-----:R-:W-:Y:S01]  /*f8e0*/  ISETP.NE.AND P0, PT, R2, RZ, PT ;  /* 0x000000ff0200720c */ /* 0x001fe20003f05270 */
        /* <DEDUP_REMOVED lines=9> */
.L_x_4369:
        /* <DEDUP_REMOVED lines=25> */
.L_x_4371:
        /* <DEDUP_REMOVED lines=25> */
.L_x_4372:
[----:B------:R-:W-:-:S05]  /*fca0*/  IADD3 R22, P0, R22, c[0x0][0x540], RZ ;  /* 0x0001500016167a10 */ /* 0x000fca0007f1e0ff */
[----:B------:R-:W-:-:S05]  /*fcb0*/  IMAD.X R23, RZ, RZ, c[0x0][0x544], P0 ;  /* 0x00015100ff177624 */ /* 0x000fca00000e06ff */
[----:B------:R-:W-:Y:S01]  /*fcc0*/  STG.E.U16 [R22.64], R19 ;  /* 0x0000001316007986 */ /* 0x000fe2000c101524 */
[----:B------:R-:W-:Y:S05]  /*fcd0*/  EXIT ;  /* 0x000000000000794d */ /* 0x000fea0003800000 */
.L_x_4370:
[----:B------:R-:W-:-:S04]  /*fce0*/  F2FP.PACK_AB R18, R19, R18 ;  /* 0x000000121312723e */ /* 0x000fc800000000ff */
[----:B------:R-:W-:Y:S01]  /*fcf0*/  PRMT R3, R18, 0x7632, R3 ;  /* 0x0000763212037816 */ /* 0x000fe20000000003 */
[----:B------:R-:W-:Y:S04]  /*fd00*/  STG.E.U16 [R4.64], R18 ;  /* 0x0000001204007986 */ /* 0x000fe8000c101524 */
[----:B------:R-:W-:Y:S01]  /*fd10*/  STG.E.U16 [R6.64], R3 ;  /* 0x0000000306007986 */ /* 0x000fe2000c101524 */
[----:B------:R-:W-:Y:S05]  /*fd20*/  EXIT ;  /* 0x000000000000794d */ /* 0x000fea0003800000 */
        .weak           $__internal_8_$__cuda_sm20_div_u64
        .type           $__internal_8_$__cuda_sm20_div_u64,@function
        .size           $__internal_8_$__cuda_sm20_div_u64,($__internal_9_$__cuda_sm20_rem_u64 - $__internal_8_$__cuda_sm20_div_u64)
$__internal_8_$__cuda_sm20_div_u64:
        /* <DEDUP_REMOVED lines=17> */
[----:B------:R-:W-:Y:S02]  /*fe40*/  IADD3 R13, P3, R21, R12, RZ ;  /* 0x0000000c150d7210 */ /* 0x000fe40007f7e0ff */
[----:B------:R-:W-:-:S03]  /*fe50*/  IADD3.X R12, R29, R11, RZ, P0, !PT ;  /* 0x0000000b1d0c7210 */ /* 0x000fc600007fe4ff */
[----:B------:R-:W-:Y:S01]  /*fe60*/  IMAD.WIDE.U32 R10, R13, R0, RZ ;  /* 0x000000000d0a7225 */ /* 0x000fe200078e00ff */
[----:B------:R-:W-:-:S03]  /*fe70*/  IADD3.X R21, RZ, RZ, R12, P3, P1 ;  /* 0x000000ffff157210 */ /* 0x000fc60001fe240c */
[----:B------:R-:W-:Y:S01]  /*fe80*/  IMAD R11, R13, R3, R11 ;  /* 0x000000030d0b7224 */ /* 0x000fe200078e020b */
[----:B------:R-:W-:-:S03]  /*fe90*/  IADD3 R25, P0, RZ, -R10, RZ ;  /* 0x8000000aff197210 */ /* 0x000fc60007f1e0ff */
[----:B------:R-:W-:Y:S02]  /*fea0*/  IMAD R11, R21, R0, R11 ;  /* 0x00000000150b7224 */ /* 0x000fe400078e020b */
[----:B------:R-:W-:-:S04]  /*feb0*/  IMAD.HI.U32 R12, R13, R25, RZ ;  /* 0x000000190d0c7227 */ /* 0x000fc800078e00ff */
[----:B------:R-:W-:Y:S01]  /*fec0*/  IMAD.X R10, RZ, RZ, ~R11, P0 ;  /* 0x000000ffff0a7224 */ /* 0x000fe200000e0e0b */
[----:B------:R-:W-:-:S03]  /*fed0*/  HFMA2.MMA R11, -RZ, RZ, 0, 0 ;  /* 0x00000000ff0b7435 */ /* 0x000fc600000001ff */
        /* <DEDUP_REMOVED lines=29> */
[----:B------:R-:W-:Y:S01]  /*100b0*/  SEL R12, R12, R21, P0 ;  /* 0x000000150c0c7207 */ /* 0x000fe20000000000 */
[----:B------:R-:W-:Y:S01]  /*100c0*/  IMAD.MOV.U32 R21, RZ, RZ, 0x0 ;  /* 0x00000000ff157424 */ /* 0x000fe200078e00ff */
[----:B------:R-:W-:Y:S02]  /*100d0*/  ISETP.GE.U32.AND P0, PT, R11, R0, PT ;  /* 0x000000000b00720c */ /* 0x000fe40003f06070 */
[----:B------:R-:W-:Y:S02]  /*100e0*/  IADD3 R10, P3, R13, 0x1, RZ ;  /* 0x000000010d0a7810 */ /* 0x000fe40007f7e0ff */
[----:B------:R-:W-:-:S02]  /*100f0*/  ISETP.NE.U32.AND P1, PT, R0, RZ, PT ;  /* 0x000000ff0000720c */ /* 0x000fc40003f25070 */
[----:B------:R-:W-:Y:S02]  /*10100*/  ISETP.GE.U32.AND.EX P0, PT, R14, R3, PT, P0 ;  /* 0x000000030e00720c */ /* 0x000fe40003f06100 */
[-C--:B------:R-:W-:Y:S02]  /*10110*/  IADD3.X R11, RZ, R12.reuse, RZ, P3, !PT ;  /* 0x0000000cff0b7210 */ /* 0x080fe40001ffe4ff */
[----:B------:R-:W-:Y:S02]  /*10120*/  ISETP.NE.AND.EX P1, PT, R3, RZ, PT, P1 ;  /* 0x000000ff0300720c */ /* 0x000fe40003f25310 */
[----:B------:R-:W-:Y:S02]  /*10130*/  SEL R10, R10, R13, P0 ;  /* 0x0000000d0a0a7207 */ /* 0x000fe40000000000 */
[----:B------:R-:W-:Y:S02]  /*10140*/  SEL R11, R11, R12, P0 ;  /* 0x0000000c0b0b7207 */ /* 0x000fe40000000000 */
[----:B------:R-:W-:-:S02]  /*10150*/  SEL R10, R10, 0xffffffff, P1 ;  /* 0xffffffff0a0a7807 */ /* 0x000fc40000800000 */
[----:B------:R-:W-:Y:S01]  /*10160*/  SEL R11, R11, 0xffffffff, P1 ;  /* 0xffffffff0b0b7807 */ /* 0x000fe20000800000 */
[----:B------:R-:W-:Y:S06]  /*10170*/  RET.REL.NODEC R20 `(_ZN2at6native13reduce_kernelILi256ELi2ENS0_8ReduceOpIN3c104HalfENS0_9NanSumOpsIfS4_EEjS4_Li4ELi4EEEEEvT1_) ;  /* 0xfffefe8014007950 */ /* 0x000fec0003c3ffff */
        .weak           $__internal_9_$__cuda_sm20_rem_u64
        .type           $__internal_9_$__cuda_sm20_rem_u64,@function
        .size           $__internal_9_$__cuda_sm20_rem_u64,(.L_x_9852 - $__internal_9_$__cuda_sm20_rem_u64)
$__internal_9_$__cuda_sm20_rem_u64:
        /* <DEDUP_REMOVED lines=58> */
[----:B------:R-:W-:Y:S02]  /*10520*/  ISETP.NE.AND.EX P1, PT, R13, RZ, PT, P1 ;  /* 0x000000ff0d00720c */ /* 0x000fe40003f25310 */
[----:B------:R-:W-:Y:S02]  /*10530*/  MOV R13, 0x0 ;  /* 0x00000000000d7802 */ /* 0x000fe40000000f00 */
[----:B------:R-:W-:Y:S02]  /*10540*/  SEL R10, R8, R9, P0 ;  /* 0x00000009080a7207 */ /* 0x000fe40000000000 */
[----:B------:R-:W-:Y:S02]  /*10550*/  SEL R11, R11, R14, P0 ;  /* 0x0000000e0b0b7207 */ /* 0x000fe40000000000 */
[----:B------:R-:W-:-:S02]  /*10560*/  SEL R10, R10, 0xffffffff, P1 ;  /* 0xffffffff0a0a7807 */ /* 0x000fc40000800000 */
[----:B------:R-:W-:Y:S01]  /*10570*/  SEL R11, R11, 0xffffffff, P1 ;  /* 0xffffffff0b0b7807 */ /* 0x000fe20000800000 */
[----:B------:R-:W-:Y:S06]  /*10580*/  RET.REL.NODEC R12 `(_ZN2at6native13reduce_kernelILi256ELi2ENS0_8ReduceOpIN3c104HalfENS0_9NanSumOpsIfS4_EEjS4_Li4ELi4EEEEEvT1_) ;  /* 0xfffefa700c007950 */ /* 0x000fec0003c3ffff */
.L_x_4373:
        /* <DEDUP_REMOVED lines=15> */
.L_x_9852:


//--------------------- .text._ZN2at6native13reduce_kernelILi128ELi4ENS0_8ReduceOpIN3c104HalfENS0_9NanSumOpsIfS4_EEjS4_Li4ELi4EEEEEvT1_ --------------------------
	.section	.text._ZN2at6native13reduce_kernelILi128ELi4ENS0_8ReduceOpIN3c104HalfENS0_9NanSumOpsIfS4_EEjS4_Li4ELi4EEEEEvT1_,"ax",@progbits
	.sectioninfo	@"SHI_REGISTERS=53"
	.align	128
        .global         _ZN2at6native13reduce_kernelILi128ELi4ENS0_8ReduceOpIN3c104HalfENS0_9NanSumOpsIfS4_EEjS4_Li4ELi4EEEEEvT1_
        .type           _ZN2at6native13reduce_kernelILi128ELi4ENS0_8ReduceOpIN3c104HalfENS0_9NanSumOpsIfS4_EEjS4_Li4ELi4EEEEEvT1_,@function
        .size           _ZN2at6native13reduce_kernelILi128ELi4ENS0_8ReduceOpIN3c104HalfENS0_9NanSumOpsIfS4_EEjS4_Li4ELi4EEEEEvT1_,(.L_x_9854 - _ZN2at6native13reduce_kernelILi128ELi4ENS0_8ReduceOpIN3c104HalfENS0_9NanSumOpsIfS4_EEjS4_Li4ELi4EEEEEvT1_)
        .other          _ZN2at6native13reduce_kernelILi128ELi4ENS0_8ReduceOpIN3c104HalfENS0_9NanSumOpsIfS4_EEjS4_Li4ELi4EEEEEvT1_,@"STO_CUDA_ENTRY STV_DEFAULT"
_ZN2at6native13reduce_kernelILi128ELi4ENS0_8ReduceOpIN3c104HalfENS0_9NanSumOpsIfS4_EEjS4_Li4ELi4EEEEEvT1_:
.text._ZN2at6native13reduce_kernelILi128ELi4ENS0_8ReduceOpIN3c104HalfENS0_9NanSumOpsIfS4_EEjS4_Li4ELi4EEEEEvT1_:
        /* <DEDUP_REMOVED lines=213> */
.L_x_4374:
        /* <DEDUP_REMOVED lines=14> */
[----:B------:R0:W1:Y:S01]  /*0e30*/  LDC.64 R14, c[0x4][R0] ;  /* 0x01000000000e7b82 */ /* 0x0000620000000a00 */
[----:B------:R-:W-:Y:S01]  /*0e40*/  IMAD.MOV.U32 R6, RZ, RZ, c[0x4][0x7b8] ;  /* 0x0101ee00ff067624 */ /* 0x000fe200078e00ff */
[----:B------:R-:W-:Y:S01]  /*0e50*/  MOV R7, c[0x4][0x7bc] ;  /* 0x0101ef0000077a02 */ /* 0x000fe20000000f00 */
[----:B------:R-:W-:Y:S01]  /*0e60*/  IMAD.MOV.U32 R8, RZ, RZ, 0x1e3 ;  /* 0x000001e3ff087424 */ /* 0x000fe200078e00ff */
[----:B------:R-:W-:Y:S01]  /*0e70*/  MOV R10, c[0x4][0x3c0] ;  /* 0x0100f000000a7a02 */ /* 0x000fe20000000f00 */
[----:B------:R-:W-:Y:S02]  /*0e80*/  IMAD.MOV.U32 R11, RZ, RZ, c[0x4][0x3c4] ;  /* 0x0100f100ff0b7624 */ /* 0x000fe400078e00ff */
[----:B------:R-:W-:-:S02]  /*0e90*/  IMAD.MOV.U32 R13, RZ, RZ, RZ ;  /* 0x000000ffff0d7224 */ /* 0x000fc400078e00ff */
[----:B------:R-:W-:Y:S01]  /*0ea0*/  LEPC R20 ;  /* 0x000000000014734e */ /* 0x000fe20000000000 */
[----:B------:R-:W-:-:S02]  /*0eb0*/  MOV R3, 0xf20 ;  /* 0x00000f2000037802 */ /* 0x000fc40000000f00 */
[----:B0-----:R-:W-:Y:S02]  /*0ec0*/  MOV R0, 0xea0 ;  /* 0x00000ea000007802 */ /* 0x001fe40000000f00 */
        /* <DEDUP_REMOVED lines=26> */
.L_x_4383:
[----:B------:R-:W-:Y:S05]  /*1070*/  BSYNC B2 ;  /* 0x0000000000027941 */ /* 0x000fea0003800000 */
.L_x_4382:
        /* <DEDUP_REMOVED lines=13> */
.L_x_4381:
[----:B------:R-:W-:Y:S05]  /*1150*/  BSYNC B1 ;  /* 0x0000000000017941 */ /* 0x000fea0003800000 */
.L_x_4380:
[C---:B------:R-:W-:Y:S02]  /*1160*/  IADD3 R5, P0, -R6.reuse, 0x4, RZ ;  /* 0x0000000406057810 */ /* 0x040fe40007f1e1ff */
[----:B------:R-:W-:Y:S02]  /*1170*/  IADD3 R0, R6, c[0x0][0x16c], RZ ;  /* 0x00005b0006007a10 */ /* 0x000fe40007ffe0ff */
[C---:B------:R-:W-:Y:S02]  /*1180*/  LEA R16, P1, R5.reuse, R16, 0x1 ;  /* 0x0000001005107211 */ /* 0x040fe400078208ff */
[----:B------:R-:W-:Y:S02]  /*1190*/  IADD3.X R4, RZ, -0x1, RZ, P0, !PT ;  /* 0xffffffffff047810 */ /* 0x000fe400007fe4ff */
[----:B------:R-:W-:Y:S02]  /*11a0*/  IADD3 R0, R0, -0x4, RZ ;  /* 0xfffffffc00007810 */ /* 0x000fe40007ffe0ff */
[----:B------:R-:W-:-:S02]  /*11b0*/  LEA.HI.X R17, R5, R17, R4, 0x1, P1 ;  /* 0x0000001105117211 */ /* 0x000fc400008f0c04 */
.L_x_4379:
[----:B------:R-:W-:Y:S05]  /*11c0*/  BSYNC B0 ;  /* 0x0000000000007941 */ /* 0x000fea0003800000 */
.L_x_4378:
        /* <DEDUP_REMOVED lines=14> */
.L_x_4386:
[----:B------:R-:W-:-:S06]  /*12b0*/  IMAD.WIDE.U32 R4, R7, 0x8, R16 ;  /* 0x0000000807047825 */ /* 0x000fcc00078e0010 */
[----:B------:R-:W2:Y:S01]  /*12c0*/  LDG.E.64 R4, [R4.64] ;  /* 0x0000002404047981 */ /* 0x000ea2000c1e1b00 */
[----:B------:R-:W-:Y:S01]  /*12d0*/  IADD3 R7, R7, c[0x0][0x174], RZ ;  /* 0x00005d0007077a10 */ /* 0x000fe20007ffe0ff */
[----:B------:R-:W-:-:S03]  /*12e0*/  HFMA2.MMA R15, -RZ, RZ, 0, 0 ;  /* 0x00000000ff0f7435 */ /* 0x000fc600000001ff */
[----:B------:R-:W-:-:S04]  /*12f0*/  LEA R13, R7, 0x3, 0x2 ;  /* 0x00000003070d7811 */ /* 0x000fc800078e10ff */
[----:B------:R-:W-:Y:S01]  /*1300*/  ISETP.GE.U32.AND P6, PT, R13, R0, PT ;  /* 0x000000000d00720c */ /* 0x000fe20003fc6070 */
[----:B------:R-:W-:Y:S01]  /*1310*/  IMAD.MOV.U32 R13, RZ, RZ, RZ ;  /* 0x000000ffff0d7224 */ /* 0x000fe200078e00ff */
        /* <DEDUP_REMOVED lines=18> */
.L_x_4385:
[----:B------:R-:W-:Y:S05]  /*1440*/  BSYNC B0 ;  /* 0x0000000000007941 */ /* 0x000fea0003800000 */
.L_x_4384:
        /* <DEDUP_REMOVED lines=8> */
.L_x_4388:
[----:B------:R-:W-:Y:S05]  /*14d0*/  BSYNC B0 ;  /* 0x0000000000007941 */ /* 0x000fea0003800000 */
.L_x_4387:
        /* <DEDUP_REMOVED lines=15> */
.L_x_4390:
[----:B------:R-:W-:Y:S05]  /*15d0*/  BSYNC B0 ;  /* 0x0000000000007941 */ /* 0x000fea0003800000 */
.L_x_4389:
[----:B------:R-:W-:Y:S01]  /*15e0*/  FADD.FTZ R3, R8, R3 ;  /* 0x0000000308037221 */ /* 0x000fe20000010000 */
[----:B------:R-:W-:Y:S01]  /*15f0*/  HFMA2.MMA R29, -RZ, RZ, 0, 0 ;  /* 0x00000000ff1d7435 */ /* 0x000fe200000001ff */
[----:B------:R-:W-:Y:S02]  /*1600*/  CS2R R30, SRZ ;  /* 0x00000000001e7805 */ /* 0x000fe4000001ff00 */
[----:B------:R-:W-:-:S04]  /*1610*/  FADD.FTZ R3, R3, R6 ;  /* 0x0000000603037221 */ /* 0x000fc80000010000 */
[----:B------:R-:W-:Y:S01]  /*1620*/  FADD.FTZ R28, R3, R28 ;  /* 0x0000001c031c7221 */ /* 0x000fe20000010000 */
[----:B------:R-:W-:Y:S05]  /*1630*/  BRA `(.L_x_4376) ;  /* 0x0000a04000007947 */ /* 0x000fea0003800000 */
.L_x_4377:
        /* <DEDUP_REMOVED lines=46> */
.L_x_4399:
[----:B------:R-:W-:Y:S01]  /*1920*/  HFMA2.MMA R0, -RZ, RZ, 0, 0 ;  /* 0x00000000ff007435 */ /* 0x000fe200000001ff */
[----:B------:R-:W-:Y:S01]  /*1930*/  IMAD.MOV.U32 R3, RZ, RZ, RZ ;  /* 0x000000ffff037224 */ /* 0x000fe200078e00ff */
[----:B------:R-:W-:Y:S05]  /*1940*/  @!P0 BRA `(.L_x_4395) ;  /* 0x00000d4000008947 */ /* 0x000fea0003800000 */
[----:B------:R-:W-:Y:S01]  /*1950*/  MOV R4, RZ ;  /* 0x000000ff00047202 */ /* 0x000fe20000000f00 */
        /* <DEDUP_REMOVED lines=211> */
.L_x_4395:
[----:B------:R-:W-:-:S04]  /*2690*/  LOP3.LUT R3, R3, 0xfffffff8, RZ, 0xc0, !PT ;  /* 0xfffffff803037812 */ /* 0x000fc800078ec0ff */
[----:B------:R-:W-:-:S05]  /*26a0*/  IADD3 R4, P1, R16, R3, RZ ;  /* 0x0000000310047210 */ /* 0x000fca0007f3e0ff */
[----:B------:R-:W-:-:S06]  /*26b0*/  IMAD.X R5, RZ, RZ, R17, P1 ;  /* 0x000000ffff057224 */ /* 0x000fcc00008e0611 */
[----:B------:R-:W2:Y:S01]  /*26c0*/  LDG.E.64 R4, [R4.64] ;  /* 0x0000002404047981 */ /* 0x000ea2000c1e1b00 */
[----:B------:R-:W-:Y:S02]  /*26d0*/  IADD3 R31, R31, c[0x0][0x174], RZ ;  /* 0x00005d001f1f7a10 */ /* 0x000fe40007ffe0ff */
[--C-:B--2---:R-:W-:Y:S02]  /*26e0*/  PRMT R32, R32, 0x5410, R4.reuse ;  /* 0x0000541020207816 */ /* 0x104fe40000000004 */
[----:B------:R-:W-:Y:S02]  /*26f0*/  PRMT R33, R5, 0x7610, R4 ;  /* 0x0000761005217816 */ /* 0x000fe40000000004 */
        /* <DEDUP_REMOVED lines=224> */
.L_x_4396:
[----:B------:R-:W-:-:S04]  /*3500*/  LOP3.LUT R5, R0, 0xfffffff8, RZ, 0xc0, !PT ;  /* 0xfffffff800057812 */ /* 0x000fc800078ec0ff */
[----:B------:R-:W-:-:S05]  /*3510*/  IADD3 R4, P1, R16, R5, RZ ;  /* 0x0000000510047210 */ /* 0x000fca0007f3e0ff */
[----:B------:R-:W-:-:S06]  /*3520*/  IMAD.X R5, RZ, RZ, R17, P1 ;  /* 0x000000ffff057224 */ /* 0x000fcc00008e0611 */
[----:B------:R-:W2:Y:S01]  /*3530*/  LDG.E.64 R4, [R4.64] ;  /* 0x0000002404047981 */ /* 0x000ea2000c1e1b00 */
[----:B------:R-:W-:Y:S01]  /*3540*/  MOV R0, RZ ;  /* 0x000000ff00007202 */ /* 0x000fe20000000f00 */
[----:B------:R-:W-:Y:S01]  /*3550*/  IMAD.MOV.U32 R6, RZ, RZ, RZ ;  /* 0x000000ffff067224 */ /* 0x000fe200078e00ff */
[C---:B--2---:R-:W-:Y:S02]  /*3560*/  PRMT R36, R4.reuse, 0x5410, R5 ;  /* 0x0000541004247816 */ /* 0x044fe40000000005 */
[----:B------:R-:W-:Y:S02]  /*3570*/  PRMT R37, R4, 0x7632, R37 ;  /* 0x0000763204257816 */ /* 0x000fe40000000025 */
        /* <DEDUP_REMOVED lines=224> */
.L_x_4397:
[----:B------:R-:W-:-:S04]  /*4380*/  LOP3.LUT R5, R6, 0xfffffff8, RZ, 0xc0, !PT ;  /* 0xfffffff806057812 */ /* 0x000fc800078ec0ff */
[----:B------:R-:W-:-:S04]  /*4390*/  IADD3 R4, P1, R16, R5, RZ ;  /* 0x0000000510047210 */ /* 0x000fc80007f3e0ff */
[----:B------:R-:W-:-:S06]  /*43a0*/  IADD3.X R5, RZ, R17, RZ, P1, !PT ;  /* 0x00000011ff057210 */ /* 0x000fcc0000ffe4ff */
[----:B------:R-:W2:Y:S02]  /*43b0*/  LDG.E.64 R4, [R4.64] ;  /* 0x0000002404047981 */ /* 0x000ea4000c1e1b00 */
[--C-:B--2---:R-:W-:Y:S02]  /*43c0*/  PRMT R37, R37, 0x5410, R4.reuse ;  /* 0x0000541025257816 */ /* 0x104fe40000000004 */
[----:B------:R-:W-:Y:S02]  /*43d0*/  PRMT R38, R5, 0x7610, R4 ;  /* 0x0000761005267816 */ /* 0x000fe40000000004 */
        /* <DEDUP_REMOVED lines=225> */
.L_x_4398:
[----:B------:R-:W-:-:S04]  /*51f0*/  LOP3.LUT R5, R0, 0xfffffff8, RZ, 0xc0, !PT ;  /* 0xfffffff800057812 */ /* 0x000fc800078ec0ff */
[----:B------:R-:W-:-:S05]  /*5200*/  IADD3 R4, P1, R16, R5, RZ ;  /* 0x0000000510047210 */ /* 0x000fca0007f3e0ff */
[----:B------:R-:W-:-:S06]  /*5210*/  IMAD.X R5, RZ, RZ, R17, P1 ;  /* 0x000000ffff057224 */ /* 0x000fcc00008e0611 */
[----:B------:R-:W2:Y:S01]  /*5220*/  LDG.E.64 R4, [R4.64] ;  /* 0x0000002404047981 */ /* 0x000ea2000c1e1b00 */
[----:B------:R-:W-:Y:S01]  /*5230*/  HADD2.F32 R0, -RZ, R32.H1_H1 ;  /* 0x30000020ff007230 */ /* 0x000fe20000004100 */
[----:B------:R-:W-:Y:S01]  /*5240*/  MOV R43, RZ ;  /* 0x000000ff002b7202 */ /* 0x000fe20000000f00 */
[--C-:B------:R-:W-:Y:S01]  /*5250*/  HADD2.F32 R7, -RZ, R33.reuse.H0_H0 ;  /* 0x20000021ff077230 */ /* 0x100fe20000004100 */
[----:B------:R-:W-:Y:S01]  /*5260*/  IMAD.MOV.U32 R45, RZ, RZ, RZ ;  /* 0x000000ffff2d7224 */ /* 0x000fe200078e00ff */
[----:B------:R-:W-:Y:S01]  /*5270*/  HADD2.F32 R3, -RZ, R33.H1_H1 ;  /* 0x30000021ff037230 */ /* 0x000fe20000004100 */
[----:B------:R-:W-:Y:S01]  /*5280*/  FSETP.GTU.FTZ.AND P1, PT, |R0|, +INF , PT ;  /* 0x7f8000000000780b */ /* 0x000fe20003f3c200 */
[----:B------:R-:W-:Y:S01]  /*5290*/  HADD2.F32 R40, -RZ, R36.H0_H0 ;  /* 0x20000024ff287230 */ /* 0x000fe20000004100 */
[----:B------:R-:W-:Y:S01]  /*52a0*/  FSETP.GTU.FTZ.AND P3, PT, |R7|, +INF , PT ;  /* 0x7f8000000700780b */ /* 0x000fe20003f7c200 */
[----:B------:R-:W-:Y:S01]  /*52b0*/  HADD2.F32 R9, -RZ, R35.H1_H1 ;  /* 0x30000023ff097230 */ /* 0x000fe20000004100 */
[----:B------:R-:W-:Y:S01]  /*52c0*/  FSETP.GTU.FTZ.AND P2, PT, |R3|, +INF , PT ;  /* 0x7f8000000300780b */ /* 0x000fe20003f5c200 */
[--C-:B------:R-:W-:Y:S01]  /*52d0*/  HADD2.F32 R41, -RZ, R37.reuse.H0_H0 ;  /* 0x20000025ff297230 */ /* 0x100fe20000004100 */
[----:B------:R-:W-:Y:S01]  /*52e0*/  FSETP.GTU.FTZ.AND P5, PT, |R40|, +INF , PT ;  /* 0x7f8000002800780b */ /* 0x000fe20003fbc200 */
[----:B------:R-:W-:Y:S01]  /*52f0*/  HADD2.F32 R42, -RZ, R37.H1_H1 ;  /* 0x30000025ff2a7230 */ /* 0x000fe20000004100 */
[----:B------:R-:W-:Y:S01]  /*5300*/  FSETP.GTU.FTZ.AND P4, PT, |R9|, +INF , PT ;  /* 0x7f8000000900780b */ /* 0x000fe20003f9c200 */
[----:B------:R-:W-:Y:S01]  /*5310*/  IMAD.MOV.U32 R6, RZ, RZ, RZ ;  /* 0x000000ffff067224 */ /* 0x000fe200078e00ff */
[----:B------:R-:W-:Y:S01]  /*5320*/  FSETP.GTU.FTZ.AND P6, PT, |R41|, +INF , PT ;  /* 0x7f8000002900780b */ /* 0x000fe20003fdc200 */
[--C-:B------:R-:W-:Y:S01]  /*5330*/  HADD2.F32 R44, -RZ, R38.reuse.H1_H1 ;  /* 0x30000026ff2c7230 */ /* 0x100fe20000004100 */
[----:B------:R-:W-:Y:S01]  /*5340*/  MOV R34, RZ ;  /* 0x000000ff00227202 */ /* 0x000fe20000000f00 */
[----:B------:R-:W-:Y:S01]  /*5350*/  HADD2.F32 R46, -RZ, R38.H0_H0 ;  /* 0x20000026ff2e7230 */ /* 0x000fe20000004100 */
[----:B------:R-:W-:Y:S01]  /*5360*/  @!P1 MOV R43, R0 ;  /* 0x00000000002b9202 */ /* 0x000fe20000000f00 */
[----:B------:R-:W-:Y:S01]  /*5370*/  @!P3 IMAD.MOV.U32 R45, RZ, RZ, R7 ;  /* 0x000000ffff2db224 */ /* 0x000fe200078e0007 */
[----:B------:R-:W-:Y:S01]  /*5380*/  HADD2.F32 R0, -RZ, R36.H1_H1 ;  /* 0x30000024ff007230 */ /* 0x000fe20000004100 */
[----:B------:R-:W-:Y:S01]  /*5390*/  @!P2 IMAD.MOV.U32 R6, RZ, RZ, R3 ;  /* 0x000000ffff06a224 */ /* 0x000fe200078e0003 */
[--C-:B------:R-:W-:Y:S01]  /*53a0*/  HADD2.F32 R7, -RZ, R39.reuse.H0_H0 ;  /* 0x20000027ff077230 */ /* 0x100fe20000004100 */
[----:B------:R-:W-:Y:S01]  /*53b0*/  FSETP.GTU.FTZ.AND P3, PT, |R42|, +INF , PT ;  /* 0x7f8000002a00780b */ /* 0x000fe20003f7c200 */
[----:B------:R-:W-:Y:S01]  /*53c0*/  IMAD.MOV.U32 R47, RZ, RZ, RZ ;  /* 0x000000ffff2f7224 */ /* 0x000fe200078e00ff */
[----:B------:R-:W-:Y:S01]  /*53d0*/  FSETP.GTU.FTZ.AND P1, PT, |R0|, +INF , PT ;  /* 0x7f8000000000780b */ /* 0x000fe20003f3c200 */
[----:B------:R-:W-:Y:S01]  /*53e0*/  IMAD.MOV.U32 R3, RZ, RZ, RZ ;  /* 0x000000ffff037224 */ /* 0x000fe200078e00ff */
[----:B------:R-:W-:Y:S01]  /*53f0*/  FSETP.GTU.FTZ.AND P2, PT, |R7|, +INF , PT ;  /* 0x7f8000000700780b */ /* 0x000fe20003f5c200 */
[----:B------:R-:W-:Y:S01]  /*5400*/  @!P6 IMAD.MOV.U32 R47, RZ, RZ, R41 ;  /* 0x000000ffff2fe224 */ /* 0x000fe200078e0029 */
[----:B------:R-:W-:Y:S01]  /*5410*/  MOV R8, RZ ;  /* 0x000000ff00087202 */ /* 0x000fe20000000f00 */
[----:B------:R-:W-:Y:S01]  /*5420*/  FADD.FTZ R11, R6, R11 ;  /* 0x0000000b060b7221 */ /* 0x000fe20000010000 */
[----:B------:R-:W-:Y:S01]  /*5430*/  @!P5 MOV R34, R40 ;  /* 0x000000280022d202 */ /* 0x000fe20000000f00 */
[----:B------:R-:W-:Y:S01]  /*5440*/  HADD2.F32 R48, -RZ, R39.H1_H1 ;  /* 0x30000027ff307230 */ /* 0x000fe20000004100 */
[----:B------:R-:W-:Y:S01]  /*5450*/  @!P4 MOV R8, R9 ;  /* 0x000000090008c202 */ /* 0x000fe20000000f00 */
[----:B------:R-:W-:Y:S01]  /*5460*/  CS2R R40, SRZ ;  /* 0x0000000000287805 */ /* 0x000fe2000001ff00 */
[----:B------:R-:W-:Y:S01]  /*5470*/  MOV R50, c[0x0][0x174] ;  /* 0x00005d0000327a02 */ /* 0x000fe20000000f00 */
[----:B------:R-:W-:Y:S01]  /*5480*/  FADD.FTZ R15, R34, R15 ;  /* 0x0000000f220f7221 */ /* 0x000fe20000010000 */
[----:B------:R-:W-:Y:S01]  /*5490*/  FSETP.GTU.FTZ.AND P4, PT, |R44|, +INF , PT ;  /* 0x7f8000002c00780b */ /* 0x000fe20003f9c200 */
[----:B------:R-:W-:Y:S01]  /*54a0*/  @!P1 IMAD.MOV.U32 R40, RZ, RZ, R0 ;  /* 0x000000ffff289224 */ /* 0x000fe200078e0000 */
[----:B------:R-:W-:Y:S01]  /*54b0*/  FSETP.GTU.FTZ.AND P5, PT, |R46|, +INF , PT ;  /* 0x7f8000002e00780b */ /* 0x000fe20003fbc200 */
[----:B------:R-:W-:Y:S01]  /*54c0*/  FADD.FTZ R13, R8, R13 ;  /* 0x0000000d080d7221 */ /* 0x000fe20000010000 */
[----:B------:R-:W-:Y:S01]  /*54d0*/  LEA R31, R50, R31, 0x1 ;  /* 0x0000001f321f7211 */ /* 0x000fe200078e08ff */
[----:B------:R-:W-:Y:S01]  /*54e0*/  FADD.FTZ R21, R40, R21 ;  /* 0x0000001528157221 */ /* 0x000fe20000010000 */
[----:B------:R-:W-:Y:S01]  /*54f0*/  @!P2 MOV R3, R7 ;  /* 0x000000070003a202 */ /* 0x000fe20000000f00 */
[----:B------:R-:W-:Y:S01]  /*5500*/  IMAD.MOV.U32 R7, RZ, RZ, RZ ;  /* 0x000000ffff077224 */ /* 0x000fe200078e00ff */
[----:B------:R-:W-:Y:S01]  /*5510*/  IADD3 R31, R31, c[0x0][0x174], RZ ;  /* 0x00005d001f1f7a10 */ /* 0x000fe20007ffe0ff */
[----:B------:R-:W-:Y:S01]  /*5520*/  IMAD.MOV.U32 R0, RZ, RZ, RZ ;  /* 0x000000ffff007224 */ /* 0x000fe200078e00ff */
[----:B------:R-:W-:Y:S01]  /*5530*/  @!P3 MOV R7, R42 ;  /* 0x0000002a0007b202 */ /* 0x000fe20000000f00 */
[----:B------:R-:W-:Y:S01]  /*5540*/  FADD.FTZ R20, R3, R20 ;  /* 0x0000001403147221 */ /* 0x000fe20000010000 */
[----:B------:R-:W-:Y:S01]  /*5550*/  MOV R9, RZ ;  /* 0x000000ff00097202 */ /* 0x000fe20000000f00 */
[----:B------:R-:W-:Y:S01]  /*5560*/  @!P4 IMAD.MOV.U32 R9, RZ, RZ, R44 ;  /* 0x000000ffff09c224 */ /* 0x000fe200078e002c */
[----:B------:R-:W-:Y:S01]  /*5570*/  FSETP.GTU.FTZ.AND P6, PT, |R48|, +INF , PT ;  /* 0x7f8000003000780b */ /* 0x000fe20003fdc200 */
[----:B------:R-:W-:Y:S01]  /*5580*/  IMAD.MOV.U32 R3, RZ, RZ, RZ ;  /* 0x000000ffff037224 */ /* 0x000fe200078e00ff */
[----:B------:R-:W-:Y:S01]  /*5590*/  @!P5 MOV R0, R46 ;  /* 0x0000002e0000d202 */ /* 0x000fe20000000f00 */
[----:B------:R-:W-:-:S02]  /*55a0*/  FADD.FTZ R10, R43, R10 ;  /* 0x0000000a2b0a7221 */ /* 0x000fc40000010000 */
[----:B------:R-:W-:Y:S02]  /*55b0*/  FADD.FTZ R12, R45, R12 ;  /* 0x0000000c2d0c7221 */ /* 0x000fe40000010000 */
[----:B------:R-:W-:Y:S01]  /*55c0*/  FADD.FTZ R25, R0, R25 ;  /* 0x0000001900197221 */ /* 0x000fe20000010000 */
[----:B------:R-:W-:Y:S01]  /*55d0*/  MOV R0, RZ ;  /* 0x000000ff00007202 */ /* 0x000fe20000000f00 */
[----:B------:R-:W-:Y:S02]  /*55e0*/  FADD.FTZ R14, R47, R14 ;  /* 0x0000000e2f0e7221 */ /* 0x000fe40000010000 */
[----:B------:R-:W-:Y:S02]  /*55f0*/  FADD.FTZ R22, R7, R22 ;  /* 0x0000001607167221 */ /* 0x000fe40000010000 */
[----:B------:R-:W-:Y:S02]  /*5600*/  @!P6 IMAD.MOV.U32 R41, RZ, RZ, R48 ;  /* 0x000000ffff29e224 */ /* 0x000fe400078e0030 */
[----:B------:R-:W-:-:S02]  /*5610*/  FADD.FTZ R24, R9, R24 ;  /* 0x0000001809187221 */ /* 0x000fc40000010000 */
[----:B------:R-:W-:Y:S01]  /*5620*/  FADD.FTZ R26, R41, R26 ;  /* 0x0000001a291a7221 */ /* 0x000fe20000010000 */
[----:B--2---:R-:W-:Y:S02]  /*5630*/  PRMT R34, R5, 0x7610, R5 ;  /* 0x0000761005227816 */ /* 0x004fe40000000005 */
[C---:B------:R-:W-:Y:S02]  /*5640*/  PRMT R32, R4.reuse, 0x7610, R32 ;  /* 0x0000761004207816 */ /* 0x040fe40000000020 */
[----:B------:R-:W-:Y:S01]  /*5650*/  PRMT R35, R4, 0x7632, R35 ;  /* 0x0000763204237816 */ /* 0x000fe20000000023 */
[--C-:B------:R-:W-:Y:S01]  /*5660*/  HADD2.F32 R8, -RZ, R34.reuse.H1_H1 ;  /* 0x30000022ff087230 */ /* 0x100fe20000004100 */
[----:B------:R-:W-:Y:S01]  /*5670*/  MOV R4, c[0x0][0x174] ;  /* 0x00005d0000047a02 */ /* 0x000fe20000000f00 */
[----:B------:R-:W-:Y:S02]  /*5680*/  HADD2.F32 R42, -RZ, R34.H0_H0 ;  /* 0x20000022ff2a7230 */ /* 0x000fe40000004100 */
[----:B------:R-:W-:Y:S01]  /*5690*/  HADD2.F32 R6, -RZ, R35.H0_H0 ;  /* 0x20000023ff067230 */ /* 0x000fe20000004100 */
[----:B------:R-:W-:Y:S01]  /*56a0*/  FSETP.GTU.FTZ.AND P4, PT, |R8|, +INF , PT ;  /* 0x7f8000000800780b */ /* 0x000fe20003f9c200 */
[----:B------:R-:W-:Y:S01]  /*56b0*/  HADD2.F32 R40, -RZ, R32.H0_H0 ;  /* 0x20000020ff287230 */ /* 0x000fe20000004100 */
[----:B------:R-:W-:Y:S01]  /*56c0*/  IMAD R4, R4, 0x3, R31 ;  /* 0x0000000304047824 */ /* 0x000fe200078e021f */
[----:B------:R-:W-:-:S02]  /*56d0*/  FSETP.GTU.FTZ.AND P3, PT, |R42|, +INF , PT ;  /* 0x7f8000002a00780b */ /* 0x000fc40003f7c200 */
[----:B------:R-:W-:Y:S02]  /*56e0*/  FSETP.GTU.FTZ.AND P2, PT, |R6|, +INF , PT ;  /* 0x7f8000000600780b */ /* 0x000fe40003f5c200 */
[----:B------:R-:W-:Y:S02]  /*56f0*/  FSETP.GTU.FTZ.AND P1, PT, |R40|, +INF , PT ;  /* 0x7f8000002800780b */ /* 0x000fe40003f3c200 */
[----:B------:R-:W-:Y:S02]  /*5700*/  ISETP.GE.U32.AND P5, PT, R4, c[0x0][0x16c], PT ;  /* 0x00005b0004007a0c */ /* 0x000fe40003fa6070 */
[----:B------:R-:W-:Y:S02]  /*5710*/  CS2R R4, SRZ ;  /* 0x0000000000047805 */ /* 0x000fe4000001ff00 */
[----:B------:R-:W-:-:S03]  /*5720*/  @!P4 MOV R5, R8 ;  /* 0x000000080005c202 */ /* 0x000fc60000000f00 */
[----:B------:R-:W-:Y:S02]  /*5730*/  @!P3 MOV R4, R42 ;  /* 0x0000002a0004b202 */ /* 0x000fe40000000f00 */
[----:B------:R-:W-:Y:S02]  /*5740*/  @!P2 IMAD.MOV.U32 R3, RZ, RZ, R6 ;  /* 0x000000ffff03a224 */ /* 0x000fe400078e0006 */
[----:B------:R-:W-:Y:S02]  /*5750*/  @!P1 IMAD.MOV.U32 R0, RZ, RZ, R40 ;  /* 0x000000ffff009224 */ /* 0x000fe400078e0028 */
[----:B------:R-:W-:Y:S02]  /*5760*/  FADD.FTZ R28, R3, R28 ;  /* 0x0000001c031c7221 */ /* 0x000fe40000010000 */
[----:B------:R-:W-:Y:S02]  /*5770*/  FADD.FTZ R30, R5, R30 ;  /* 0x0000001e051e7221 */ /* 0x000fe40000010000 */
[----:B------:R-:W-:-:S02]  /*5780*/  FADD.FTZ R27, R0, R27 ;  /* 0x0000001b001b7221 */ /* 0x000fc40000010000 */
[----:B------:R-:W-:Y:S01]  /*5790*/  FADD.FTZ R29, R4, R29 ;  /* 0x0000001d041d7221 */ /* 0x000fe20000010000 */
[----:B------:R-:W-:Y:S01]  /*57a0*/  @P5 CALL.REL.NOINC `(.L_x_4394) ;  /* 0x0000001000005944 */ /* 0x000fe20003c00000 */
[----:B------:R-:W-:Y:S05]  /*57b0*/  BRA `(.L_x_4399) ;  /* 0xffffc16000007947 */ /* 0x000fea000383ffff */
.L_x_4394:
[----:B------:R-:W-:Y:S05]  /*57c0*/  BSYNC B0 ;  /* 0x0000000000007941 */ /* 0x000fea0003800000 */
.L_x_4393:
        /* <DEDUP_REMOVED lines=205> */
.L_x_4402:
        /* <DEDUP_REMOVED lines=210> */
.L_x_4403:
        /* <DEDUP_REMOVED lines=210> */
.L_x_4404:
        /* <DEDUP_REMOVED lines=210> */
.L_x_4405:
[----:B------:R-:W-:-:S04]  /*8c00*/  LOP3.LUT R3, R3, 0xfffffff8, RZ, 0xc0, !PT ;  /* 0xfffffff803037812 */ /* 0x000fc800078ec0ff */
[----:B------:R-:W-:-:S05]  /*8c10*/  IADD3 R4, P1, R16, R3, RZ ;  /* 0x0000000310047210 */ /* 0x000fca0007f3e0ff */
[----:B------:R-:W-:-:S06]  /*8c20*/  IMAD.X R5, RZ, RZ, R17, P1 ;  /* 0x000000ffff057224 */ /* 0x000fcc00008e0611 */
[----:B------:R-:W2:Y:S02]  /*8c30*/  LDG.E.64 R4, [R4.64] ;  /* 0x0000002404047981 */ /* 0x000ea4000c1e1b00 */
[C---:B--2---:R-:W-:Y:S02]  /*8c40*/  PRMT R32, R4.reuse, 0x7610, R32 ;  /* 0x0000761004207816 */ /* 0x044fe40000000020 */
[----:B------:R-:W-:Y:S02]  /*8c50*/  PRMT R35, R4, 0x7632, R35 ;  /* 0x0000763204237816 */ /* 0x000fe40000000023 */
[----:B------:R-:W-:Y:S02]  /*8c60*/  PRMT R34, R5, 0x7610, R5 ;  /* 0x0000761005227816 */ /* 0x000fe40000000005 */
.L_x_4401:
[----:B------:R-:W-:Y:S05]  /*8c70*/  BSYNC B0 ;  /* 0x0000000000007941 */ /* 0x000fea0003800000 */
.L_x_4400:
[----:B------:R-:W-:Y:S01]  /*8c80*/  BSSY B0, `(.L_x_4406) ;  /* 0x000005a000007945 */ /* 0x000fe20003800000 */
[----:B------:R-:W-:Y:S05]  /*8c90*/  @P0 BRA `(.L_x_4407) ;  /* 0x0000058000000947 */ /* 0x000fea0003800000 */
[----:B------:R-:W-:Y:S01]  /*8ca0*/  HADD2.F32 R0, -RZ, R32.H1_H1 ;  /* 0x30000020ff007230 */ /* 0x000fe20000004100 */
[----:B------:R-:W-:Y:S01]  /*8cb0*/  HFMA2.MMA R3, -RZ, RZ, 0, 0 ;  /* 0x00000000ff037435 */ /* 0x000fe200000001ff */
[--C-:B------:R-:W-:Y:S01]  /*8cc0*/  HADD2.F32 R4, -RZ, R33.reuse.H1_H1 ;  /* 0x30000021ff047230 */ /* 0x100fe20000004100 */
[----:B------:R-:W-:Y:S01]  /*8cd0*/  IADD3 R8, R31, c[0x0][0x174], RZ ;  /* 0x00005d001f087a10 */ /* 0x000fe20007ffe0ff */
[----:B------:R-:W-:Y:S01]  /*8ce0*/  HADD2.F32 R33, -RZ, R33.H0_H0 ;  /* 0x20000021ff217230 */ /* 0x000fe20000004100 */
[----:B------:R-:W-:Y:S01]  /*8cf0*/  FSETP.GTU.FTZ.AND P0, PT, |R0|, +INF , PT ;  /* 0x7f8000000000780b */ /* 0x000fe20003f1c200 */
[----:B------:R-:W-:Y:S01]  /*8d00*/  HADD2.F32 R7, -RZ, R35.H1_H1 ;  /* 0x30000023ff077230 */ /* 0x000fe20000004100 */
[----:B------:R-:W-:Y:S01]  /*8d10*/  FSETP.GTU.FTZ.AND P1, PT, |R4|, +INF , PT ;  /* 0x7f8000000400780b */ /* 0x000fe20003f3c200 */
[----:B------:R-:W-:Y:S01]  /*8d20*/  HFMA2.MMA R6, -RZ, RZ, 0, 0 ;  /* 0x00000000ff067435 */ /* 0x000fe200000001ff */
[----:B------:R-:W-:Y:S01]  /*8d30*/  FSETP.GTU.FTZ.AND P2, PT, |R33|, +INF , PT ;  /* 0x7f8000002100780b */ /* 0x000fe20003f5c200 */
[----:B------:R-:W-:Y:S01]  /*8d40*/  IMAD.MOV.U32 R5, RZ, RZ, RZ ;  /* 0x000000ffff057224 */ /* 0x000fe200078e00ff */
[----:B------:R-:W-:-:S07]  /*8d50*/  FSETP.GTU.FTZ.AND P3, PT, |R7|, +INF , PT ;  /* 0x7f8000000700780b */ /* 0x000fce0003f7c200 */
[----:B------:R-:W-:Y:S01]  /*8d60*/  @!P0 IMAD.MOV.U32 R3, RZ, RZ, R0 ;  /* 0x000000ffff038224 */ /* 0x000fe200078e0000 */
[----:B------:R-:W-:Y:S02]  /*8d70*/  ISETP.GE.U32.AND P0, PT, R8, c[0x0][0x16c], PT ;  /* 0x00005b0008007a0c */ /* 0x000fe40003f06070 */
[----:B------:R-:W-:Y:S01]  /*8d80*/  MOV R0, RZ ;  /* 0x000000ff00007202 */ /* 0x000fe20000000f00 */
[----:B------:R-:W-:Y:S01]  /*8d90*/  @!P1 IMAD.MOV.U32 R0, RZ, RZ, R4 ;  /* 0x000000ffff009224 */ /* 0x000fe200078e0004 */
[----:B------:R-:W-:Y:S01]  /*8da0*/  @!P2 MOV R5, R33 ;  /* 0x000000210005a202 */ /* 0x000fe20000000f00 */
[----:B------:R-:W-:Y:S02]  /*8db0*/  @!P3 IMAD.MOV.U32 R6, RZ, RZ, R7 ;  /* 0x000000ffff06b224 */ /* 0x000fe400078e0007 */
[----:B------:R-:W-:Y:S02]  /*8dc0*/  FADD.FTZ R10, R10, R3 ;  /* 0x000000030a0a7221 */ /* 0x000fe40000010000 */
[----:B------:R-:W-:-:S02]  /*8dd0*/  FADD.FTZ R11, R11, R0 ;  /* 0x000000000b0b7221 */ /* 0x000fc40000010000 */
[----:B------:R-:W-:Y:S02]  /*8de0*/  FADD.FTZ R12, R12, R5 ;  /* 0x000000050c0c7221 */ /* 0x000fe40000010000 */
[----:B------:R-:W-:Y:S01]  /*8df0*/  FADD.FTZ R13, R13, R6 ;  /* 0x000000060d0d7221 */ /* 0x000fe20000010000 */
[----:B------:R-:W-:Y:S05]  /*8e00*/  @P0 BRA `(.L_x_4407) ;  /* 0x0000041000000947 */ /* 0x000fea0003800000 */
[--C-:B------:R-:W-:Y:S01]  /*8e10*/  HADD2.F32 R0, -RZ, R36.reuse.H0_H0 ;  /* 0x20000024ff007230 */ /* 0x100fe20000004100 */
[----:B------:R-:W-:Y:S01]  /*8e20*/  IADD3 R8, R8, c[0x0][0x174], RZ ;  /* 0x00005d0008087a10 */ /* 0x000fe20007ffe0ff */
[----:B------:R-:W-:Y:S01]  /*8e30*/  HADD2.F32 R36, -RZ, R36.H1_H1 ;  /* 0x30000024ff247230 */ /* 0x000fe20000004100 */
[----:B------:R-:W-:Y:S01]  /*8e40*/  MOV R4, RZ ;  /* 0x000000ff00047202 */ /* 0x000fe20000000f00 */
[----:B------:R-:W-:Y:S01]  /*8e50*/  HADD2.F32 R5, -RZ, R37.H0_H0 ;  /* 0x20000025ff057230 */ /* 0x000fe20000004100 */
[----:B------:R-:W-:Y:S01]  /*8e60*/  FSETP.GTU.FTZ.AND P0, PT, |R0|, +INF , PT ;  /* 0x7f8000000000780b */ /* 0x000fe20003f1c200 */
[----:B------:R-:W-:Y:S01]  /*8e70*/  HADD2.F32 R6, -RZ, R39.H0_H0 ;  /* 0x20000027ff067230 */ /* 0x000fe20000004100 */
[----:B------:R-:W-:-:S02]  /*8e80*/  FSETP.GTU.FTZ.AND P2, PT, |R36|, +INF , PT ;  /* 0x7f8000002400780b */ /* 0x000fc40003f5c200 */
[----:B------:R-:W-:Y:S02]  /*8e90*/  FSETP.GTU.FTZ.AND P1, PT, |R5|, +INF , PT ;  /* 0x7f8000000500780b */ /* 0x000fe40003f3c200 */
[----:B------:R-:W-:Y:S02]  /*8ea0*/  FSETP.GTU.FTZ.AND P3, PT, |R6|, +INF , PT ;  /* 0x7f8000000600780b */ /* 0x000fe40003f7c200 */
[----:B------:R-:W-:Y:S02]  /*8eb0*/  MOV R3, RZ ;  /* 0x000000ff00037202 */ /* 0x000fe40000000f00 */
[----:B------:R-:W-:-:S03]  /*8ec0*/  MOV R7, RZ ;  /* 0x000000ff00077202 */ /* 0x000fc60000000f00 */
[----:B------:R-:W-:Y:S01]  /*8ed0*/  @!P0 IMAD.MOV.U32 R4, RZ, RZ, R0 ;  /* 0x000000ffff048224 */ /* 0x000fe200078e0000 */
[----:B------:R-:W-:Y:S01]  /*8ee0*/  ISETP.GE.U32.AND P0, PT, R8, c[0x0][0x16c], PT ;  /* 0x00005b0008007a0c */ /* 0x000fe20003f06070 */
[----:B------:R-:W-:Y:S01]  /*8ef0*/  IMAD.MOV.U32 R0, RZ, RZ, RZ ;  /* 0x000000ffff007224 */ /* 0x000fe200078e00ff */
[----:B------:R-:W-:Y:S01]  /*8f00*/  @!P2 MOV R0, R36 ;  /* 0x000000240000a202 */ /* 0x000fe20000000f00 */
[----:B------:R-:W-:Y:S02]  /*8f10*/  @!P1 IMAD.MOV.U32 R3, RZ, RZ, R5 ;  /* 0x000000ffff039224 */ /* 0x000fe400078e0005 */
[----:B------:R-:W-:Y:S02]  /*8f20*/  @!P3 IMAD.MOV.U32 R7, RZ, RZ, R6 ;  /* 0x000000ffff07b224 */ /* 0x000fe400078e0006 */
[----:B------:R-:W-:Y:S02]  /*8f30*/  FADD.FTZ R15, R15, R4 ;  /* 0x000000040f0f7221 */ /* 0x000fe40000010000 */
[----:B------:R-:W-:-:S02]  /*8f40*/  FADD.FTZ R14, R14, R3 ;  /* 0x000000030e0e7221 */ /* 0x000fc40000010000 */
[----:B------:R-:W-:Y:S02]  /*8f50*/  FADD.FTZ R21, R21, R0 ;  /* 0x0000000015157221 */ /* 0x000fe40000010000 */
[----:B------:R-:W-:Y:S01]  /*8f60*/  FADD.FTZ R20, R20, R7 ;  /* 0x0000000714147221 */ /* 0x000fe20000010000 */
[----:B------:R-:W-:Y:S05]  /*8f70*/  @P0 BRA `(.L_x_4407) ;  /* 0x000002a000000947 */ /* 0x000fea0003800000 */
[--C-:B------:R-:W-:Y:S01]  /*8f80*/  HADD2.F32 R0, -RZ, R38.reuse.H1_H1 ;  /* 0x30000026ff007230 */ /* 0x100fe20000004100 */
[----:B------:R-:W-:Y:S01]  /*8f90*/  IADD3 R3, R8, c[0x0][0x174], RZ ;  /* 0x00005d0008037a10 */ /* 0x000fe20007ffe0ff */
[----:B------:R-:W-:Y:S01]  /*8fa0*/  HADD2.F32 R37, -RZ, R37.H1_H1 ;  /* 0x30000025ff257230 */ /* 0x000fe20000004100 */
[----:B------:R-:W-:Y:S01]  /*8fb0*/  CS2R R4, SRZ ;  /* 0x0000000000047805 */ /* 0x000fe2000001ff00 */
[----:B------:R-:W-:Y:S01]  /*8fc0*/  HADD2.F32 R38, -RZ, R38.H0_H0 ;  /* 0x20000026ff267230 */ /* 0x000fe20000004100 */
[----:B------:R-:W-:Y:S01]  /*8fd0*/  FSETP.GTU.FTZ.AND P1, PT, |R0|, +INF , PT ;  /* 0x7f8000000000780b */ /* 0x000fe20003f3c200 */
[----:B------:R-:W-:Y:S01]  /*8fe0*/  HADD2.F32 R39, -RZ, R39.H1_H1 ;  /* 0x30000027ff277230 */ /* 0x000fe20000004100 */
[----:B------:R-:W-:Y:S01]  /*8ff0*/  FSETP.GTU.FTZ.AND P0, PT, |R37|, +INF , PT ;  /* 0x7f8000002500780b */ /* 0x000fe20003f1c200 */
[----:B------:R-:W-:Y:S01]  /*9000*/  IMAD.MOV.U32 R7, RZ, RZ, RZ ;  /* 0x000000ffff077224 */ /* 0x000fe200078e00ff */
[----:B------:R-:W-:-:S02]  /*9010*/  FSETP.GTU.FTZ.AND P2, PT, |R38|, +INF , PT ;  /* 0x7f8000002600780b */ /* 0x000fc40003f5c200 */
[----:B------:R-:W-:Y:S02]  /*9020*/  FSETP.GTU.FTZ.AND P3, PT, |R39|, +INF , PT ;  /* 0x7f8000002700780b */ /* 0x000fe40003f7c200 */
[----:B------:R-:W-:Y:S01]  /*9030*/  ISETP.GE.U32.AND P4, PT, R3, c[0x0][0x16c], PT ;  /* 0x00005b0003007a0c */ /* 0x000fe20003f86070 */
[----:B------:R-:W-:-:S06]  /*9040*/  HFMA2.MMA R3, -RZ, RZ, 0, 0 ;  /* 0x00000000ff037435 */ /* 0x000fcc00000001ff */
[----:B------:R-:W-:Y:S01]  /*9050*/  @!P0 MOV R5, R37 ;  /* 0x0000002500058202 */ /* 0x000fe20000000f00 */
[----:B------:R-:W-:Y:S01]  /*9060*/  @!P1 IMAD.MOV.U32 R3, RZ, RZ, R0 ;  /* 0x000000ffff039224 */ /* 0x000fe200078e0000 */
[----:B------:R-:W-:Y:S02]  /*9070*/  @!P2 MOV R4, R38 ;  /* 0x000000260004a202 */ /* 0x000fe40000000f00 */
[----:B------:R-:W-:Y:S02]  /*9080*/  @!P3 IMAD.MOV.U32 R7, RZ, RZ, R39 ;  /* 0x000000ffff07b224 */ /* 0x000fe400078e0027 */
[----:B------:R-:W-:Y:S02]  /*9090*/  FADD.FTZ R22, R22, R5 ;  /* 0x0000000516167221 */ /* 0x000fe40000010000 */
[----:B------:R-:W-:Y:S02]  /*90a0*/  FADD.FTZ R24, R24, R3 ;  /* 0x0000000318187221 */ /* 0x000fe40000010000 */
[----:B------:R-:W-:-:S02]  /*90b0*/  FADD.FTZ R25, R25, R4 ;  /* 0x0000000419197221 */ /* 0x000fc40000010000 */
[----:B------:R-:W-:Y:S01]  /*90c0*/  FADD.FTZ R26, R26, R7 ;  /* 0x000000071a1a7221 */ /* 0x000fe20000010000 */
[----:B------:R-:W-:Y:S05]  /*90d0*/  @P4 BRA `(.L_x_4407) ;  /* 0x0000014000004947 */ /* 0x000fea0003800000 */
[----:B------:R-:W-:Y:S01]  /*90e0*/  HADD2.F32 R32, -RZ, R32.H0_H0 ;  /* 0x20000020ff207230 */ /* 0x000fe20000004100 */
[----:B------:R-:W-:Y:S01]  /*90f0*/  MOV R0, RZ ;  /* 0x000000ff00007202 */ /* 0x000fe20000000f00 */
[--C-:B------:R-:W-:Y:S01]  /*9100*/  HADD2.F32 R4, -RZ, R34.reuse.H0_H0 ;  /* 0x20000022ff047230 */ /* 0x100fe20000004100 */
[----:B------:R-:W-:Y:S01]  /*9110*/  MOV R6, RZ ;  /* 0x000000ff00067202 */ /* 0x000fe20000000f00 */
[----:B------:R-:W-:Y:S01]  /*9120*/  HADD2.F32 R35, -RZ, R35.H0_H0 ;  /* 0x20000023ff237230 */ /* 0x000fe20000004100 */
[----:B------:R-:W-:Y:S01]  /*9130*/  FSETP.GTU.FTZ.AND P0, PT, |R32|, +INF , PT ;  /* 0x7f8000002000780b */ /* 0x000fe20003f1c200 */
[----:B------:R-:W-:Y:S01]  /*9140*/  HADD2.F32 R34, -RZ, R34.H1_H1 ;  /* 0x30000022ff227230 */ /* 0x000fe20000004100 */
[----:B------:R-:W-:Y:S01]  /*9150*/  FSETP.GTU.FTZ.AND P2, PT, |R4|, +INF , PT ;  /* 0x7f8000000400780b */ /* 0x000fe20003f5c200 */
[----:B------:R-:W-:Y:S01]  /*9160*/  IMAD.MOV.U32 R3, RZ, RZ, RZ ;  /* 0x000000ffff037224 */ /* 0x000fe200078e00ff */
[----:B------:R-:W-:Y:S01]  /*9170*/  FSETP.GTU.FTZ.AND P1, PT, |R35|, +INF , PT ;  /* 0x7f8000002300780b */ /* 0x000fe20003f3c200 */
[----:B------:R-:W-:Y:S01]  /*9180*/  IMAD.MOV.U32 R5, RZ, RZ, RZ ;  /* 0x000000ffff057224 */ /* 0x000fe200078e00ff */
        /* <DEDUP_REMOVED lines=9> */
.L_x_4407:
[----:B------:R-:W-:Y:S05]  /*9220*/  BSYNC B0 ;  /* 0x0000000000007941 */ /* 0x000fea0003800000 */
.L_x_4406:
        /* <DEDUP_REMOVED lines=13> */
.L_x_4392:
        /* <DEDUP_REMOVED lines=33> */
.L_x_4410:
[----:B------:R-:W-:-:S05]  /*9510*/  IADD3 R7, R31, c[0x0][0x174], RZ ;  /* 0x00005d001f077a10 */ /* 0x000fca0007ffe0ff */
[----:B------:R-:W-:-:S05]  /*9520*/  IMAD R4, R36, R7, RZ ;  /* 0x0000000724047224 */ /* 0x000fca00078e02ff */
[----:B------:R-:W-:-:S05]  /*9530*/  SHF.R.U32.HI R5, RZ, 0x2, R4 ;  /* 0x00000002ff057819 */ /* 0x000fca0000011604 */
[----:B------:R-:W-:Y:S01]  /*9540*/  IMAD.WIDE.U32 R4, R5, 0x8, R16 ;  /* 0x0000000805047825 */ /* 0x000fe200078e0010 */
[----:B------:R-:W-:-:S05]  /*9550*/  IADD3 R9, R7, c[0x0][0x174], RZ ;  /* 0x00005d0007097a10 */ /* 0x000fca0007ffe0ff */
[----:B------:R-:W2:Y:S01]  /*9560*/  LDG.E.64 R4, [R4.64] ;  /* 0x0000002404047981 */ /* 0x000ea2000c1e1b00 */
[----:B------:R-:W-:-:S05]  /*9570*/  IMAD R6, R36, R9, RZ ;  /* 0x0000000924067224 */ /* 0x000fca00078e02ff */
[----:B------:R-:W-:-:S05]  /*9580*/  SHF.R.U32.HI R7, RZ, 0x2, R6 ;  /* 0x00000002ff077819 */ /* 0x000fca0000011606 */
[----:B------:R-:W-:Y:S01]  /*9590*/  IMAD.WIDE.U32 R6, R7, 0x8, R16 ;  /* 0x0000000807067825 */ /* 0x000fe200078e0010 */
[----:B------:R-:W-:-:S05]  /*95a0*/  IADD3 R35, R9, c[0x0][0x174], RZ ;  /* 0x00005d0009237a10 */ /* 0x000fca0007ffe0ff */
[----:B------:R-:W3:Y:S01]  /*95b0*/  LDG.E.64 R6, [R6.64] ;  /* 0x0000002406067981 */ /* 0x000ee2000c1e1b00 */
        /* <DEDUP_REMOVED lines=8> */
[----:B------:R-:W-:Y:S02]  /*9640*/  IADD3 R31, R35, c[0x0][0x174], RZ ;  /* 0x00005d00231f7a10 */ /* 0x000fe40007ffe0ff */
[----:B------:R-:W-:-:S05]  /*9650*/  MOV R38, c[0x0][0x174] ;  /* 0x00005d0000267a02 */ /* 0x000fca0000000f00 */
[----:B------:R-:W-:-:S05]  /*9660*/  IMAD R38, R38, 0x3, R31 ;  /* 0x0000000326267824 */ /* 0x000fca00078e021f */
[----:B------:R-:W-:Y:S02]  /*9670*/  ISETP.GE.U32.AND P0, PT, R38, c[0x0][0x16c], PT ;  /* 0x00005b0026007a0c */ /* 0x000fe40003f06070 */
[----:B------:R-:W-:Y:S01]  /*9680*/  CS2R R38, SRZ ;  /* 0x0000000000267805 */ /* 0x000fe2000001ff00 */
[C---:B--2---:R-:W-:Y:S02]  /*9690*/  PRMT R32, R4.reuse, 0x7610, R32 ;  /* 0x0000761004207816 */ /* 0x044fe40000000020 */
[----:B------:R-:W-:Y:S02]  /*96a0*/  PRMT R33, R4, 0x7632, R33 ;  /* 0x0000763204217816 */ /* 0x000fe40000000021 */
[----:B------:R-:W-:Y:S01]  /*96b0*/  PRMT R34, R5, 0x7632, R34 ;  /* 0x0000763205227816 */ /* 0x000fe20000000022 */
[----:B------:R-:W-:Y:S01]  /*96c0*/  HADD2.F32 R4, -RZ, R32.H0_H0 ;  /* 0x20000020ff047230 */ /* 0x000fe20000004100 */
[----:B------:R-:W-:Y:S01]  /*96d0*/  PRMT R32, R32, 0x5410, R5 ;  /* 0x0000541020207816 */ /* 0x000fe20000000005 */
[----:B------:R-:W-:Y:S01]  /*96e0*/  HADD2.F32 R35, -RZ, R33.H0_H0 ;  /* 0x20000021ff237230 */ /* 0x000fe20000004100 */
[----:B------:R-:W-:Y:S01]  /*96f0*/  IMAD.MOV.U32 R5, RZ, RZ, RZ ;  /* 0x000000ffff057224 */ /* 0x000fe200078e00ff */
[----:B------:R-:W-:Y:S01]  /*9700*/  HADD2.F32 R40, -RZ, R34.H0_H0 ;  /* 0x20000022ff287230 */ /* 0x000fe20000004100 */
[----:B------:R-:W-:Y:S01]  /*9710*/  FSETP.GTU.FTZ.AND P1, PT, |R4|, +INF , PT ;  /* 0x7f8000000400780b */ /* 0x000fe20003f3c200 */
[----:B------:R-:W-:Y:S01]  /*9720*/  HADD2.F32 R37, -RZ, R32.H1_H1 ;  /* 0x30000020ff257230 */ /* 0x000fe20000004100 */
[----:B------:R-:W-:-:S02]  /*9730*/  FSETP.GTU.FTZ.AND P2, PT, |R35|, +INF , PT ;  /* 0x7f8000002300780b */ /* 0x000fc40003f5c200 */
[----:B------:R-:W-:Y:S02]  /*9740*/  FSETP.GTU.FTZ.AND P4, PT, |R40|, +INF , PT ;  /* 0x7f8000002800780b */ /* 0x000fe40003f9c200 */
[----:B------:R-:W-:Y:S01]  /*9750*/  FSETP.GTU.FTZ.AND P3, PT, |R37|, +INF , PT ;  /* 0x7f8000002500780b */ /* 0x000fe20003f7c200 */
[----:B---3--:R-:W-:Y:S01]  /*9760*/  HADD2.F32 R41, -RZ, R7.H0_H0 ;  /* 0x20000007ff297230 */ /* 0x008fe20000004100 */
[--C-:B------:R-:W-:Y:S02]  /*9770*/  PRMT R34, R34, 0x7610, R6.reuse ;  /* 0x0000761022227816 */ /* 0x100fe40000000006 */
[----:B------:R-:W-:-:S03]  /*9780*/  PRMT R33, R33, 0x5410, R6 ;  /* 0x0000541021217816 */ /* 0x000fc60000000006 */
[----:B------:R-:W-:Y:S01]  /*9790*/  @!P1 MOV R5, R4 ;  /* 0x0000000400059202 */ /* 0x000fe20000000f00 */
[----:B------:R-:W-:Y:S01]  /*97a0*/  IMAD.MOV.U32 R4, RZ, RZ, RZ ;  /* 0x000000ffff047224 */ /* 0x000fe200078e00ff */
[----:B------:R-:W-:Y:S02]  /*97b0*/  @!P2 MOV R4, R35 ;  /* 0x000000230004a202 */ /* 0x000fe40000000f00 */
[----:B------:R-:W-:Y:S01]  /*97c0*/  @!P4 MOV R38, R40 ;  /* 0x000000280026c202 */ /* 0x000fe20000000f00 */
[----:B------:R-:W-:Y:S01]  /*97d0*/  HADD2.F32 R40, -RZ, R34.H1_H1 ;  /* 0x30000022ff287230 */ /* 0x000fe20000004100 */
[----:B------:R-:W-:Y:S01]  /*97e0*/  @!P3 IMAD.MOV.U32 R39, RZ, RZ, R37 ;  /* 0x000000ffff27b224 */ /* 0x000fe200078e0025 */
[----:B------:R-:W-:Y:S01]  /*97f0*/  PRMT R35, R7, 0x7632, R35 ;  /* 0x0000763207237816 */ /* 0x000fe20000000023 */
[----:B------:R-:W-:Y:S01]  /*9800*/  HADD2.F32 R37, -RZ, R33.H1_H1 ;  /* 0x30000021ff257230 */ /* 0x000fe20000004100 */
[----:B------:R-:W-:Y:S01]  /*9810*/  FSETP.GTU.FTZ.AND P3, PT, |R41|, +INF , PT ;  /* 0x7f8000002900780b */ /* 0x000fe20003f7c200 */
[----:B------:R-:W-:Y:S01]  /*9820*/  FADD.FTZ R22, R39, R22 ;  /* 0x0000001627167221 */ /* 0x000fe20000010000 */
[----:B------:R-:W-:Y:S01]  /*9830*/  FSETP.GTU.FTZ.AND P2, PT, |R40|, +INF , PT ;  /* 0x7f8000002800780b */ /* 0x000fe20003f5c200 */
[----:B------:R-:W-:Y:S01]  /*9840*/  HADD2.F32 R39, -RZ, R35.H0_H0 ;  /* 0x20000023ff277230 */ /* 0x000fe20000004100 */
[----:B------:R-:W-:Y:S01]  /*9850*/  FSETP.GTU.FTZ.AND P1, PT, |R37|, +INF , PT ;  /* 0x7f8000002500780b */ /* 0x000fe20003f3c200 */
[----:B------:R-:W-:Y:S01]  /*9860*/  FADD.FTZ R20, R5, R20 ;  /* 0x0000001405147221 */ /* 0x000fe20000010000 */
[----:B----4-:R-:W-:Y:S01]  /*9870*/  PRMT R6, R8, 0x7632, R9 ;  /* 0x0000763208067816 */ /* 0x010fe20000000009 */
[----:B------:R-:W-:Y:S01]  /*9880*/  FADD.FTZ R15, R4, R15 ;  /* 0x0000000f040f7221 */ /* 0x000fe20000010000 */
[----:B------:R-:W-:Y:S01]  /*9890*/  FSETP.GTU.FTZ.AND P4, PT, |R39|, +INF , PT ;  /* 0x7f8000002700780b */ /* 0x000fe20003f9c200 */
[----:B------:R-:W-:Y:S01]  /*98a0*/  FADD.FTZ R21, R38, R21 ;  /* 0x0000001526157221 */ /* 0x000fe20000010000 */
[----:B------:R-:W-:Y:S01]  /*98b0*/  CS2R R4, SRZ ;  /* 0x0000000000047805 */ /* 0x000fe2000001ff00 */
[----:B------:R-:W-:Y:S01]  /*98c0*/  HFMA2.MMA R38, -RZ, RZ, 0, 0 ;  /* 0x00000000ff267435 */ /* 0x000fe200000001ff */
[----:B------:R-:W-:-:S02]  /*98d0*/  HADD2.F32 R42, -RZ, R6.H1_H1 ;  /* 0x30000006ff2a7230 */ /* 0x000fc40000004100 */
[----:B------:R-:W-:Y:S01]  /*98e0*/  HADD2.F32 R43, -RZ, R9.H0_H0 ;  /* 0x20000009ff2b7230 */ /* 0x000fe20000004100 */
[----:B------:R-:W-:Y:S01]  /*98f0*/  @!P2 MOV R4, R40 ;  /* 0x000000280004a202 */ /* 0x000fe20000000f00 */
[----:B------:R-:W-:Y:S01]  /*9900*/  HADD2.F32 R40, -RZ, R6.H0_H0 ;  /* 0x20000006ff287230 */ /* 0x000fe20000004100 */
[----:B------:R-:W-:Y:S01]  /*9910*/  @!P1 IMAD.MOV.U32 R5, RZ, RZ, R37 ;  /* 0x000000ffff059224 */ /* 0x000fe200078e0025 */
[--C-:B-----5:R-:W-:Y:S01]  /*9920*/  PRMT R7, R7, 0x5410, R11.reuse ;  /* 0x0000541007077816 */ /* 0x120fe2000000000b */
[----:B------:R-:W-:Y:S01]  /*9930*/  IMAD.MOV.U32 R37, RZ, RZ, RZ ;  /* 0x000000ffff257224 */ /* 0x000fe200078e00ff */
[----:B------:R-:W-:Y:S01]  /*9940*/  PRMT R11, R11, 0x7632, R11 ;  /* 0x000076320b0b7816 */ /* 0x000fe2000000000b */
[----:B------:R-:W-:Y:S01]  /*9950*/  @!P3 IMAD.MOV.U32 R37, RZ, RZ, R41 ;  /* 0x000000ffff25b224 */ /* 0x000fe200078e0029 */
[----:B------:R-:W-:Y:S01]  /*9960*/  @!P4 MOV R38, R39 ;  /* 0x000000270026c202 */ /* 0x000fe20000000f00 */
[----:B------:R-:W-:Y:S01]  /*9970*/  HADD2.F32 R39, -RZ, R8.H0_H0 ;  /* 0x20000008ff277230 */ /* 0x000fe20000004100 */
[----:B------:R-:W-:Y:S01]  /*9980*/  FSETP.GTU.FTZ.AND P2, PT, |R40|, +INF , PT ;  /* 0x7f8000002800780b */ /* 0x000fe20003f5c200 */
[----:B------:R-:W-:Y:S01]  /*9990*/  FADD.FTZ R24, R5, R24 ;  /* 0x0000001805187221 */ /* 0x000fe20000010000 */
[----:B------:R-:W-:Y:S01]  /*99a0*/  FSETP.GTU.FTZ.AND P3, PT, |R42|, +INF , PT ;  /* 0x7f8000002a00780b */ /* 0x000fe20003f7c200 */
[----:B------:R-:W-:Y:S01]  /*99b0*/  FADD.FTZ R25, R4, R25 ;  /* 0x0000001904197221 */ /* 0x000fe20000010000 */
[----:B------:R-:W-:Y:S01]  /*99c0*/  FSETP.GTU.FTZ.AND P1, PT, |R39|, +INF , PT ;  /* 0x7f8000002700780b */ /* 0x000fe20003f3c200 */
[----:B------:R-:W-:Y:S01]  /*99d0*/  CS2R R4, SRZ ;  /* 0x0000000000047805 */ /* 0x000fe2000001ff00 */
[----:B------:R-:W-:Y:S01]  /*99e0*/  PRMT R8, R8, 0x7610, R10 ;  /* 0x0000761008087816 */ /* 0x000fe2000000000a */
[----:B------:R-:W-:Y:S01]  /*99f0*/  FADD.FTZ R27, R38, R27 ;  /* 0x0000001b261b7221 */ /* 0x000fe20000010000 */
[----:B------:R-:W-:Y:S01]  /*9a00*/  HADD2.F32 R38, -RZ, R10.H0_H0 ;  /* 0x2000000aff267230 */ /* 0x000fe20000004100 */
[----:B------:R-:W-:Y:S01]  /*9a10*/  FADD.FTZ R26, R37, R26 ;  /* 0x0000001a251a7221 */ /* 0x000fe20000010000 */
[----:B------:R-:W-:Y:S01]  /*9a20*/  HADD2.F32 R41, -RZ, R11.H0_H0 ;  /* 0x2000000bff297230 */ /* 0x000fe20000004100 */
[----:B------:R-:W-:Y:S01]  /*9a30*/  IMAD.MOV.U32 R37, RZ, RZ, RZ ;  /* 0x000000ffff257224 */ /* 0x000fe200078e00ff */
[----:B------:R-:W-:Y:S01]  /*9a40*/  FSETP.GTU.FTZ.AND P5, PT, |R43|, +INF , PT ;  /* 0x7f8000002b00780b */ /* 0x000fe20003fbc200 */
[----:B------:R-:W-:Y:S01]  /*9a50*/  @!P2 IMAD.MOV.U32 R4, RZ, RZ, R40 ;  /* 0x000000ffff04a224 */ /* 0x000fe200078e0028 */
[----:B------:R-:W-:Y:S01]  /*9a60*/  HADD2.F32 R40, -RZ, R7.H1_H1 ;  /* 0x30000007ff287230 */ /* 0x000fe20000004100 */
[----:B------:R-:W-:Y:S01]  /*9a70*/  @!P3 MOV R5, R42 ;  /* 0x0000002a0005b202 */ /* 0x000fe20000000f00 */
[----:B------:R-:W-:Y:S01]  /*9a80*/  HADD2.F32 R42, -RZ, R8.H1_H1 ;  /* 0x30000008ff2a7230 */ /* 0x000fe20000004100 */
[----:B------:R-:W-:Y:S01]  /*9a90*/  @!P1 MOV R37, R39 ;  /* 0x0000002700259202 */ /* 0x000fe20000000f00 */
[----:B------:R-:W-:Y:S01]  /*9aa0*/  FADD.FTZ R29, R4, R29 ;  /* 0x0000001d041d7221 */ /* 0x000fe20000010000 */
[----:B------:R-:W-:Y:S01]  /*9ab0*/  FSETP.GTU.FTZ.AND P1, PT, |R38|, +INF , PT ;  /* 0x7f8000002600780b */ /* 0x000fe20003f3c200 */
[----:B------:R-:W-:Y:S01]  /*9ac0*/  FADD.FTZ R30, R5, R30 ;  /* 0x0000001e051e7221 */ /* 0x000fe20000010000 */
[----:B------:R-:W-:Y:S01]  /*9ad0*/  FSETP.GTU.FTZ.AND P4, PT, |R41|, +INF , PT ;  /* 0x7f8000002900780b */ /* 0x000fe20003f9c200 */
[----:B------:R-:W-:Y:S01]  /*9ae0*/  FADD.FTZ R28, R37, R28 ;  /* 0x0000001c251c7221 */ /* 0x000fe20000010000 */
[----:B------:R-:W-:Y:S01]  /*9af0*/  FSETP.GTU.FTZ.AND P3, PT, |R40|, +INF , PT ;  /* 0x7f8000002800780b */ /* 0x000fe20003f7c200 */
[----:B------:R-:W-:Y:S01]  /*9b00*/  HFMA2.MMA R37, -RZ, RZ, 0, 0 ;  /* 0x00000000ff257435 */ /* 0x000fe200000001ff */
[----:B------:R-:W-:Y:S01]  /*9b10*/  FSETP.GTU.FTZ.AND P2, PT, |R42|, +INF , PT ;  /* 0x7f8000002a00780b */ /* 0x000fe20003f5c200 */
[----:B------:R-:W-:Y:S01]  /*9b20*/  IMAD.MOV.U32 R39, RZ, RZ, RZ ;  /* 0x000000ffff277224 */ /* 0x000fe200078e00ff */
[----:B------:R-:W-:Y:S01]  /*9b30*/  CS2R R4, SRZ ;  /* 0x0000000000047805 */ /* 0x000fe2000001ff00 */
[----:B------:R-:W-:Y:S01]  /*9b40*/  @!P5 MOV R39, R43 ;  /* 0x0000002b0027d202 */ /* 0x000fe20000000f00 */
[----:B------:R-:W-:-:S03]  /*9b50*/  IMAD.MOV.U32 R38, RZ, RZ, RZ ;  /* 0x000000ffff267224 */ /* 0x000fc600078e00ff */
[----:B------:R-:W-:Y:S01]  /*9b60*/  @!P1 HADD2.F32 R4, -RZ, R10.H0_H0 ;  /* 0x2000000aff049230 */ /* 0x000fe20000004100 */
[----:B------:R-:W-:Y:S01]  /*9b70*/  FADD.FTZ R0, R39, R0 ;  /* 0x0000000027007221 */ /* 0x000fe20000010000 */
        /* <DEDUP_REMOVED lines=8> */
.L_x_4409:
[----:B------:R-:W-:Y:S05]  /*9c00*/  BSYNC B0 ;  /* 0x0000000000007941 */ /* 0x000fea0003800000 */
.L_x_4408:
        /* <DEDUP_REMOVED lines=36> */
[----:B---3--:R-:W-:-:S02]  /*9e50*/  @!P0 PRMT R6, R16, 0x7632, R6 ;  /* 0x0000763210068816 */ /* 0x008fc40000000006 */
[C---:B------:R-:W-:Y:S02]  /*9e60*/  PRMT R7, R5.reuse, 0x7610, R7 ;  /* 0x0000761005077816 */ /* 0x040fe40000000007 */
[----:B------:R-:W-:Y:S02]  /*9e70*/  PRMT R35, R5, 0x7632, R35 ;  /* 0x0000763205237816 */ /* 0x000fe40000000023 */
[----:B------:R-:W-:Y:S02]  /*9e80*/  @!P0 PRMT R8, R16, 0x7610, R8 ;  /* 0x0000761010088816 */ /* 0x000fe40000000008 */
[----:B------:R-:W-:Y:S02]  /*9e90*/  @!P0 PRMT R9, R17, 0x7610, R9 ;  /* 0x0000761011098816 */ /* 0x000fe40000000009 */
[----:B------:R-:W-:Y:S02]  /*9ea0*/  @!P0 PRMT R6, R6, 0x7610, R17 ;  /* 0x0000761006068816 */ /* 0x000fe40000000011 */
.L_x_4412:
[----:B------:R-:W-:Y:S05]  /*9eb0*/  BSYNC B0 ;  /* 0x0000000000007941 */ /* 0x000fea0003800000 */
.L_x_4411:
[----:B------:R-:W-:Y:S01]  /*9ec0*/  BSSY B0, `(.L_x_4413) ;  /* 0x0000056000007945 */ /* 0x000fe20003800000 */
[----:B------:R-:W-:Y:S05]  /*9ed0*/  @P1 BRA `(.L_x_4414) ;  /* 0x0000054000001947 */ /* 0x000fea0003800000 */
[----:B------:R-:W-:Y:S01]  /*9ee0*/  HADD2.F32 R10, -RZ, R10.H0_H0 ;  /* 0x2000000aff0a7230 */ /* 0x000fe20000004100 */
[----:B------:R-:W-:Y:S01]  /*9ef0*/  IADD3 R31, R31, c[0x0][0x174], RZ ;  /* 0x00005d001f1f7a10 */ /* 0x000fe20007ffe0ff */
[----:B------:R-:W-:Y:S01]  /*9f00*/  HADD2.F32 R17, -RZ, R7.H1_H1 ;  /* 0x30000007ff117230 */ /* 0x000fe20000004100 */
[----:B------:R-:W-:Y:S01]  /*9f10*/  CS2R R4, SRZ ;  /* 0x0000000000047805 */ /* 0x000fe2000001ff00 */
[----:B------:R-:W-:Y:S01]  /*9f20*/  HADD2.F32 R16, -RZ, R8.H1_H1 ;  /* 0x30000008ff107230 */ /* 0x000fe20000004100 */
[----:B------:R-:W-:Y:S01]  /*9f30*/  FSETP.GTU.FTZ.AND P0, PT, |R10|, +INF , PT ;  /* 0x7f8000000a00780b */ /* 0x000fe20003f1c200 */
[----:B------:R-:W-:Y:S01]  /*9f40*/  HADD2.F32 R36, -RZ, R11.H0_H0 ;  /* 0x2000000bff247230 */ /* 0x000fe20000004100 */
[----:B------:R-:W-:-:S02]  /*9f50*/  FSETP.GTU.FTZ.AND P2, PT, |R17|, +INF , PT ;  /* 0x7f8000001100780b */ /* 0x000fc40003f5c200 */
[----:B------:R-:W-:Y:S02]  /*9f60*/  FSETP.GTU.FTZ.AND P1, PT, |R16|, +INF , PT ;  /* 0x7f8000001000780b */ /* 0x000fe40003f3c200 */
[----:B------:R-:W-:-:S07]  /*9f70*/  FSETP.GTU.FTZ.AND P3, PT, |R36|, +INF , PT ;  /* 0x7f8000002400780b */ /* 0x000fce0003f7c200 */
[----:B------:R-:W-:Y:S02]  /*9f80*/  @!P0 MOV R4, R10 ;  /* 0x0000000a00048202 */ /* 0x000fe40000000f00 */
[----:B------:R-:W-:Y:S01]  /*9f90*/  ISETP.GE.U32.AND P0, PT, R31, c[0x0][0x16c], PT ;  /* 0x00005b001f007a0c */ /* 0x000fe20003f06070 */
[----:B------:R-:W-:Y:S01]  /*9fa0*/  CS2R R10, SRZ ;  /* 0x00000000000a7805 */ /* 0x000fe2000001ff00 */
        /* <DEDUP_REMOVED lines=9> */
[----:B------:R-:W-:Y:S01]  /*a040*/  HFMA2.MMA R5, -RZ, RZ, 0, 0 ;  /* 0x00000000ff057435 */ /* 0x000fe200000001ff */
[----:B------:R-:W-:Y:S01]  /*a050*/  HADD2.F32 R32, -RZ, R32.H1_H1 ;  /* 0x30000020ff207230 */ /* 0x000fe20000004100 */
[----:B------:R-:W-:Y:S01]  /*a060*/  IADD3 R31, R31, c[0x0][0x174], RZ ;  /* 0x00005d001f1f7a10 */ /* 0x000fe20007ffe0ff */
[----:B------:R-:W-:Y:S01]  /*a070*/  HADD2.F32 R10, -RZ, R33.H0_H0 ;  /* 0x20000021ff0a7230 */ /* 0x000fe20000004100 */
[----:B------:R-:W-:Y:S01]  /*a080*/  FSETP.GTU.FTZ.AND P0, PT, |R4|, +INF , PT ;  /* 0x7f8000000400780b */ /* 0x000fe20003f1c200 */
[----:B------:R-:W-:Y:S01]  /*a090*/  HADD2.F32 R17, -RZ, R34.H0_H0 ;  /* 0x20000022ff117230 */ /* 0x000fe20000004100 */
        /* <DEDUP_REMOVED lines=16> */
[----:B------:R-:W-:Y:S01]  /*a1a0*/  HADD2.F32 R33, -RZ, R33.H1_H1 ;  /* 0x30000021ff217230 */ /* 0x000fe20000004100 */
[----:B------:R-:W-:Y:S01]  /*a1b0*/  IADD3 R4, R31, c[0x0][0x174], RZ ;  /* 0x00005d001f047a10 */ /* 0x000fe20007ffe0ff */
[----:B------:R-:W-:Y:S01]  /*a1c0*/  HADD2.F32 R7, -RZ, R7.H0_H0 ;  /* 0x20000007ff077230 */ /* 0x000fe20000004100 */
[----:B------:R-:W-:Y:S01]  /*a1d0*/  CS2R R10, SRZ ;  /* 0x00000000000a7805 */ /* 0x000fe2000001ff00 */
[----:B------:R-:W-:Y:S01]  /*a1e0*/  HADD2.F32 R34, -RZ, R34.H1_H1 ;  /* 0x30000022ff227230 */ /* 0x000fe20000004100 */
[----:B------:R-:W-:Y:S01]  /*a1f0*/  FSETP.GTU.FTZ.AND P0, PT, |R33|, +INF , PT ;  /* 0x7f8000002100780b */ /* 0x000fe20003f1c200 */
[----:B------:R-:W-:Y:S01]  /*a200*/  HADD2.F32 R35, -RZ, R35.H0_H0 ;  /* 0x20000023ff237230 */ /* 0x000fe20000004100 */
[----:B------:R-:W-:-:S02]  /*a210*/  FSETP.GTU.FTZ.AND P2, PT, |R7|, +INF , PT ;  /* 0x7f8000000700780b */ /* 0x000fc40003f5c200 */
        /* <DEDUP_REMOVED lines=13> */
[----:B------:R-:W-:Y:S01]  /*a2f0*/  HADD2.F32 R8, -RZ, R8.H0_H0 ;  /* 0x20000008ff087230 */ /* 0x000fe20000004100 */
[----:B------:R-:W-:Y:S01]  /*a300*/  HFMA2.MMA R17, -RZ, RZ, 0, 0 ;  /* 0x00000000ff117435 */ /* 0x000fe200000001ff */
[--C-:B------:R-:W-:Y:S01]  /*a310*/  HADD2.F32 R7, -RZ, R6.reuse.H0_H0 ;  /* 0x20000006ff077230 */ /* 0x100fe20000004100 */
[----:B------:R-:W-:Y:S01]  /*a320*/  CS2R R4, SRZ ;  /* 0x0000000000047805 */ /* 0x000fe2000001ff00 */
[----:B------:R-:W-:Y:S01]  /*a330*/  HADD2.F32 R9, -RZ, R9.H0_H0 ;  /* 0x20000009ff097230 */ /* 0x000fe20000004100 */
[----:B------:R-:W-:Y:S01]  /*a340*/  FSETP.GTU.FTZ.AND P0, PT, |R8|, +INF , PT ;  /* 0x7f8000000800780b */ /* 0x000fe20003f1c200 */
[----:B------:R-:W-:Y:S01]  /*a350*/  HADD2.F32 R6, -RZ, R6.H1_H1 ;  /* 0x30000006ff067230 */ /* 0x000fe20000004100 */
[----:B------:R-:W-:Y:S01]  /*a360*/  FSETP.GTU.FTZ.AND P1, PT, |R7|, +INF , PT ;  /* 0x7f8000000700780b */ /* 0x000fe20003f3c200 */
[----:B------:R-:W-:Y:S01]  /*a370*/  IMAD.MOV.U32 R11, RZ, RZ, RZ ;  /* 0x000000ffff0b7224 */ /* 0x000fe200078e00ff */
[----:B------:R-:W-:-:S02]  /*a380*/  FSETP.GTU.FTZ.AND P2, PT, |R9|, +INF , PT ;  /* 0x7f8000000900780b */ /* 0x000fc40003f5c200 */
[----:B------:R-:W-:-:S07]  /*a390*/  FSETP.GTU.FTZ.AND P3, PT, |R6|, +INF , PT ;  /* 0x7f8000000600780b */ /* 0x000fce0003f7c200 */
[----:B------:R-:W-:Y:S02]  /*a3a0*/  @!P0 MOV R5, R8 ;  /* 0x0000000800058202 */ /* 0x000fe40000000f00 */
[----:B------:R-:W-:Y:S02]  /*a3b0*/  @!P1 IMAD.MOV.U32 R4, RZ, RZ, R7 ;  /* 0x000000ffff049224 */ /* 0x000fe400078e0007 */
[----:B------:R-:W-:Y:S01]  /*a3c0*/  @!P2 MOV R17, R9 ;  /* 0x000000090011a202 */ /* 0x000fe20000000f00 */
[----:B------:R-:W-:Y:S02]  /*a3d0*/  FADD.FTZ R28, R28, R5 ;  /* 0x000000051c1c7221 */ /* 0x000fe40000010000 */
[----:B------:R-:W-:Y:S02]  /*a3e0*/  @!P3 IMAD.MOV.U32 R11, RZ, RZ, R6 ;  /* 0x000000ffff0bb224 */ /* 0x000fe400078e0006 */
[----:B------:R-:W-:Y:S02]  /*a3f0*/  FADD.FTZ R29, R29, R4 ;  /* 0x000000041d1d7221 */ /* 0x000fe40000010000 */
[----:B------:R-:W-:-:S02]  /*a400*/  FADD.FTZ R0, R0, R17 ;  /* 0x0000001100007221 */ /* 0x000fc40000010000 */
[----:B------:R-:W-:Y:S02]  /*a410*/  FADD.FTZ R30, R30, R11 ;  /* 0x0000000b1e1e7221 */ /* 0x000fe40000010000 */
.L_x_4414:
[----:B------:R-:W-:Y:S05]  /*a420*/  BSYNC B0 ;  /* 0x0000000000007941 */ /* 0x000fea0003800000 */
.L_x_4413:
        /* <DEDUP_REMOVED lines=11> */
[----:B------:R-:W-:Y:S01]  /*a4e0*/  FADD.FTZ R28, R3, R28 ;  /* 0x0000001c031c7221 */ /* 0x000fe20000010000 */
[----:B------:R-:W-:Y:S05]  /*a4f0*/  BRA `(.L_x_4376) ;  /* 0x0000118000007947 */ /* 0x000fea0003800000 */
.L_x_4391:
        /* <DEDUP_REMOVED lines=36> */
.L_x_4417:
[----:B------:R-:W-:-:S04]  /*a740*/  IADD3 R4, R27, c[0x0][0x174], RZ ;  /* 0x00005d001b047a10 */ /* 0x000fc80007ffe0ff */
[----:B------:R-:W-:-:S05]  /*a750*/  SHF.R.U32.HI R9, RZ, 0x2, R4 ;  /* 0x00000002ff097819 */ /* 0x000fca0000011604 */
[----:B------:R-:W-:-:S06]  /*a760*/  IMAD.WIDE.U32 R8, R9, 0x8, R16 ;  /* 0x0000000809087825 */ /* 0x000fcc00078e0010 */
[----:B------:R-:W2:Y:S01]  /*a770*/  LDG.E.64 R8, [R8.64] ;  /* 0x0000002408087981 */ /* 0x000ea2000c1e1b00 */
[----:B------:R-:W-:-:S04]  /*a780*/  IADD3 R4, R4, c[0x0][0x174], RZ ;  /* 0x00005d0004047a10 */ /* 0x000fc80007ffe0ff */
[----:B------:R-:W-:-:S05]  /*a790*/  SHF.R.U32.HI R11, RZ, 0x2, R4 ;  /* 0x00000002ff0b7819 */ /* 0x000fca0000011604 */
[----:B------:R-:W-:Y:S01]  /*a7a0*/  IMAD.WIDE.U32 R10, R11, 0x8, R16 ;  /* 0x000000080b0a7825 */ /* 0x000fe200078e0010 */
[----:B------:R-:W-:-:S05]  /*a7b0*/  IADD3 R35, R4, c[0x0][0x174], RZ ;  /* 0x00005d0004237a10 */ /* 0x000fca0007ffe0ff */
[----:B------:R-:W3:Y:S01]  /*a7c0*/  LDG.E.64 R10, [R10.64] ;  /* 0x000000240a0a7981 */ /* 0x000ee2000c1e1b00 */
[----:B------:R-:W-:-:S05]  /*a7d0*/  SHF.R.U32.HI R5, RZ, 0x2, R35 ;  /* 0x00000002ff057819 */ /* 0x000fca0000011623 */
[----:B------:R-:W-:-:S06]  /*a7e0*/  IMAD.WIDE.U32 R4, R5, 0x8, R16 ;  /* 0x0000000805047825 */ /* 0x000fcc00078e0010 */
[----:B------:R-:W4:Y:S01]  /*a7f0*/  LDG.E.64 R4, [R4.64] ;  /* 0x0000002404047981 */ /* 0x000f22000c1e1b00 */
[----:B------:R-:W-:-:S05]  /*a800*/  SHF.R.U32.HI R7, RZ, 0x2, R27 ;  /* 0x00000002ff077819 */ /* 0x000fca000001161b */
[----:B------:R-:W-:-:S06]  /*a810*/  IMAD.WIDE.U32 R6, R7, 0x8, R16 ;  /* 0x0000000807067825 */ /* 0x000fcc00078e0010 */
[----:B------:R-:W5:Y:S01]  /*a820*/  LDG.E.64 R6, [R6.64] ;  /* 0x0000002406067981 */ /* 0x000f62000c1e1b00 */
[----:B------:R-:W-:Y:S01]  /*a830*/  IADD3 R27, R35, c[0x0][0x174], RZ ;  /* 0x00005d00231b7a10 */ /* 0x000fe20007ffe0ff */
[----:B------:R-:W-:Y:S01]  /*a840*/  IMAD.MOV.U32 R39, RZ, RZ, RZ ;  /* 0x000000ffff277224 */ /* 0x000fe200078e00ff */
[----:B------:R-:W-:Y:S02]  /*a850*/  MOV R36, c[0x0][0x174] ;  /* 0x00005d0000247a02 */ /* 0x000fe40000000f00 */
[C---:B--2---:R-:W-:Y:S01]  /*a860*/  PRMT R33, R9.reuse, 0x7632, R33 ;  /* 0x0000763209217816 */ /* 0x044fe20000000021 */
[----:B------:R-:W-:Y:S01]  /*a870*/  HADD2.F32 R34, -RZ, R8.H0_H0 ;  /* 0x20000008ff227230 */ /* 0x000fe20000004100 */
[----:B------:R-:W-:Y:S01]  /*a880*/  PRMT R32, R9, 0x7610, R8 ;  /* 0x0000761009207816 */ /* 0x000fe20000000008 */
[----:B------:R-:W-:Y:S02]  /*a890*/  IMAD R9, R36, 0x3, R27 ;  /* 0x0000000324097824 */ /* 0x000fe400078e021b */
[----:B------:R-:W-:Y:S01]  /*a8a0*/  HADD2.F32 R38, -RZ, R33.H0_H0 ;  /* 0x20000021ff267230 */ /* 0x000fe20000004100 */
[----:B------:R-:W-:Y:S01]  /*a8b0*/  FSETP.GTU.FTZ.AND P1, PT, |R34|, +INF , PT ;  /* 0x7f8000002200780b */ /* 0x000fe20003f3c200 */
[--C-:B------:R-:W-:Y:S01]  /*a8c0*/  HADD2.F32 R35, -RZ, R32.reuse.H1_H1 ;  /* 0x30000020ff237230 */ /* 0x100fe20000004100 */
[----:B------:R-:W-:Y:S01]  /*a8d0*/  IMAD.MOV.U32 R36, RZ, RZ, RZ ;  /* 0x000000ffff247224 */ /* 0x000fe200078e00ff */
[----:B------:R-:W-:Y:S01]  /*a8e0*/  HADD2.F32 R37, -RZ, R32.H0_H0 ;  /* 0x20000020ff257230 */ /* 0x000fe20000004100 */
[----:B------:R-:W-:-:S02]  /*a8f0*/  FSETP.GTU.FTZ.AND P4, PT, |R38|, +INF , PT ;  /* 0x7f8000002600780b */ /* 0x000fc40003f9c200 */
[----:B------:R-:W-:Y:S02]  /*a900*/  FSETP.GTU.FTZ.AND P2, PT, |R35|, +INF , PT ;  /* 0x7f8000002300780b */ /* 0x000fe40003f5c200 */
[----:B------:R-:W-:Y:S02]  /*a910*/  FSETP.GTU.FTZ.AND P3, PT, |R37|, +INF , PT ;  /* 0x7f8000002500780b */ /* 0x000fe40003f7c200 */
[----:B------:R-:W-:Y:S01]  /*a920*/  ISETP.GE.U32.AND P0, PT, R9, c[0x0][0x16c], PT ;  /* 0x00005b0009007a0c */ /* 0x000fe20003f06070 */
[----:B------:R-:W-:Y:S01]  /*a930*/  IMAD.MOV.U32 R9, RZ, RZ, RZ ;  /* 0x000000ffff097224 */ /* 0x000fe200078e00ff */
[----:B---3--:R-:W-:Y:S01]  /*a940*/  PRMT R33, R33, 0x7610, R10 ;  /* 0x0000761021217816 */ /* 0x008fe2000000000a */
[--C-:B------:R-:W-:Y:S01]  /*a950*/  HADD2.F32 R41, -RZ, R11.reuse.H1_H1 ;  /* 0x3000000bff297230 */ /* 0x100fe20000004100 */
[----:B------:R-:W-:Y:S01]  /*a960*/  @!P1 MOV R36, R34 ;  /* 0x0000002200249202 */ /* 0x000fe20000000f00 */
[----:B------:R-:W-:Y:S02]  /*a970*/  HFMA2.MMA R34, -RZ, RZ, 0, 0 ;  /* 0x00000000ff227435 */ /* 0x000fe400000001ff */
[----:B------:R-:W-:Y:S01]  /*a980*/  @!P4 MOV R39, R38 ;  /* 0x000000260027c202 */ /* 0x000fe20000000f00 */
[----:B------:R-:W-:Y:S01]  /*a990*/  HADD2.F32 R38, -RZ, R10.H0_H0 ;  /* 0x2000000aff267230 */ /* 0x000fe20000004100 */
[----:B------:R-:W-:Y:S01]  /*a9a0*/  FADD.FTZ R15, R36, R15 ;  /* 0x0000000f240f7221 */ /* 0x000fe20000010000 */
[----:B------:R-:W-:Y:S01]  /*a9b0*/  HADD2.F32 R36, -RZ, R11.H0_H0 ;  /* 0x2000000bff247230 */ /* 0x000fe20000004100 */
[----:B------:R-:W-:Y:S01]  /*a9c0*/  @!P2 MOV R9, R35 ;  /* 0x000000230009a202 */ /* 0x000fe20000000f00 */
[----:B------:R-:W-:Y:S01]  /*a9d0*/  @!P3 IMAD.MOV.U32 R34, RZ, RZ, R37 ;  /* 0x000000ffff22b224 */ /* 0x000fe200078e0025 */
[----:B------:R-:W-:Y:S01]  /*a9e0*/  FSETP.GTU.FTZ.AND P1, PT, |R38|, +INF , PT ;  /* 0x7f8000002600780b */ /* 0x000fe20003f3c200 */
[----:B------:R-:W-:Y:S01]  /*a9f0*/  HADD2.F32 R40, -RZ, R33.H1_H1 ;  /* 0x30000021ff287230 */ /* 0x000fe20000004100 */
[----:B------:R-:W-:Y:S01]  /*aa00*/  FSETP.GTU.FTZ.AND P3, PT, |R36|, +INF , PT ;  /* 0x7f8000002400780b */ /* 0x000fe20003f7c200 */
[----:B------:R-:W-:Y:S01]  /*aa10*/  FADD.FTZ R14, R9, R14 ;  /* 0x0000000e090e7221 */ /* 0x000fe20000010000 */
[----:B----4-:R-:W-:Y:S01]  /*aa20*/  PRMT R9, R4, 0x7632, R9 ;  /* 0x0000763204097816 */ /* 0x010fe20000000009 */
[----:B------:R-:W-:Y:S01]  /*aa30*/  IMAD.MOV.U32 R37, RZ, RZ, RZ ;  /* 0x000000ffff257224 */ /* 0x000fe200078e00ff */
[----:B------:R-:W-:Y:S01]  /*aa40*/  FSETP.GTU.FTZ.AND P2, PT, |R40|, +INF , PT ;  /* 0x7f8000002800780b */ /* 0x000fe20003f5c200 */
[----:B------:R-:W-:Y:S01]  /*aa50*/  FADD.FTZ R21, R34, R21 ;  /* 0x0000001522157221 */ /* 0x000fe20000010000 */
[----:B------:R-:W-:Y:S01]  /*aa60*/  HFMA2.MMA R35, -RZ, RZ, 0, 0 ;  /* 0x00000000ff237435 */ /* 0x000fe200000001ff */
[----:B------:R-:W-:Y:S01]  /*aa70*/  IMAD.MOV.U32 R34, RZ, RZ, RZ ;  /* 0x000000ffff227224 */ /* 0x000fe200078e00ff */
[----:B------:R-:W-:Y:S01]  /*aa80*/  FSETP.GTU.FTZ.AND P4, PT, |R41|, +INF , PT ;  /* 0x7f8000002900780b */ /* 0x000fe20003f9c200 */
[----:B------:R-:W-:Y:S01]  /*aa90*/  FADD.FTZ R20, R39, R20 ;  /* 0x0000001427147221 */ /* 0x000fe20000010000 */
[----:B------:R-:W-:Y:S01]  /*aaa0*/  PRMT R8, R8, 0x7610, R5 ;  /* 0x0000761008087816 */ /* 0x000fe20000000005 */
[----:B------:R-:W-:Y:S01]  /*aab0*/  @!P1 IMAD.MOV.U32 R37, RZ, RZ, R38 ;  /* 0x000000ffff259224 */ /* 0x000fe200078e0026 */
[----:B------:R-:W-:Y:S01]  /*aac0*/  HADD2.F32 R38, -RZ, R9.H0_H0 ;  /* 0x20000009ff267230 */ /* 0x000fe20000004100 */
[----:B------:R-:W-:Y:S01]  /*aad0*/  PRMT R9, R9, 0x5410, R4 ;  /* 0x0000541009097816 */ /* 0x000fe20000000004 */
[----:B------:R-:W-:Y:S01]  /*aae0*/  @!P3 IMAD.MOV.U32 R34, RZ, RZ, R36 ;  /* 0x000000ffff22b224 */ /* 0x000fe200078e0024 */
[----:B------:R-:W-:Y:S01]  /*aaf0*/  HADD2.F32 R42, -RZ, R8.H1_H1 ;  /* 0x30000008ff2a7230 */ /* 0x000fe20000004100 */
[----:B------:R-:W-:Y:S01]  /*ab00*/  HFMA2.MMA R39, -RZ, RZ, 0, 0 ;  /* 0x00000000ff277435 */ /* 0x000fe200000001ff */
[----:B------:R-:W-:Y:S01]  /*ab10*/  @!P2 MOV R35, R40 ;  /* 0x000000280023a202 */ /* 0x000fe20000000f00 */
[----:B------:R-:W-:Y:S01]  /*ab20*/  HADD2.F32 R36, -RZ, R9.H1_H1 ;  /* 0x30000009ff247230 */ /* 0x000fe20000004100 */
[----:B------:R-:W-:Y:S01]  /*ab30*/  FSETP.GTU.FTZ.AND P2, PT, |R38|, +INF , PT ;  /* 0x7f8000002600780b */ /* 0x000fe20003f5c200 */
[----:B------:R-:W-:Y:S01]  /*ab40*/  FADD.FTZ R25, R34, R25 ;  /* 0x0000001922197221 */ /* 0x000fe20000010000 */
[----:B------:R-:W-:Y:S01]  /*ab50*/  FSETP.GTU.FTZ.AND P3, PT, |R42|, +INF , PT ;  /* 0x7f8000002a00780b */ /* 0x000fe20003f7c200 */
[----:B------:R-:W-:Y:S01]  /*ab60*/  FADD.FTZ R24, R35, R24 ;  /* 0x0000001823187221 */ /* 0x000fe20000010000 */
[----:B------:R-:W-:Y:S01]  /*ab70*/  FSETP.GTU.FTZ.AND P1, PT, |R36|, +INF , PT ;  /* 0x7f8000002400780b */ /* 0x000fe20003f3c200 */
[----:B------:R-:W-:Y:S01]  /*ab80*/  CS2R R34, SRZ ;  /* 0x0000000000227805 */ /* 0x000fe2000001ff00 */
[----:B------:R-:W-:Y:S01]  /*ab90*/  @!P4 MOV R39, R41 ;  /* 0x000000290027c202 */ /* 0x000fe20000000f00 */
[----:B------:R-:W-:Y:S01]  /*aba0*/  IMAD.MOV.U32 R4, RZ, RZ, RZ ;  /* 0x000000ffff047224 */ /* 0x000fe200078e00ff */
[----:B------:R-:W-:Y:S01]  /*abb0*/  PRMT R10, R10, 0x5410, R5 ;  /* 0x000054100a0a7816 */ /* 0x000fe20000000005 */
[----:B-----5:R-:W-:Y:S01]  /*abc0*/  HADD2.F32 R5, -RZ, R6.H0_H0 ;  /* 0x20000006ff057230 */ /* 0x020fe20000004100 */
[----:B------:R-:W-:-:S02]  /*abd0*/  FADD.FTZ R22, R37, R22 ;  /* 0x0000001625167221 */ /* 0x000fc40000010000 */
[----:B------:R-:W-:Y:S01]  /*abe0*/  FADD.FTZ R26, R39, R26 ;  /* 0x0000001a271a7221 */ /* 0x000fe20000010000 */
[----:B------:R-:W-:Y:S01]  /*abf0*/  HADD2.F32 R40, -RZ, R10.H1_H1 ;  /* 0x3000000aff287230 */ /* 0x000fe20000004100 */
[----:B------:R-:W-:Y:S01]  /*ac00*/  @!P2 MOV R4, R38 ;  /* 0x000000260004a202 */ /* 0x000fe20000000f00 */
[--C-:B------:R-:W-:Y:S01]  /*ac10*/  HADD2.F32 R39, -RZ, R7.reuse.H1_H1 ;  /* 0x30000007ff277230 */ /* 0x100fe20000004100 */
[----:B------:R-:W-:Y:S01]  /*ac20*/  @!P3 IMAD.MOV.U32 R34, RZ, RZ, R42 ;  /* 0x000000ffff22b224 */ /* 0x000fe200078e002a */
[----:B------:R-:W-:Y:S01]  /*ac30*/  @!P1 MOV R35, R36 ;  /* 0x0000002400239202 */ /* 0x000fe20000000f00 */
[----:B------:R-:W-:Y:S01]  /*ac40*/  HADD2.F32 R38, -RZ, R7.H0_H0 ;  /* 0x20000007ff267230 */ /* 0x000fe20000004100 */
[----:B------:R-:W-:Y:S01]  /*ac50*/  FSETP.GTU.FTZ.AND P5, PT, |R40|, +INF , PT ;  /* 0x7f8000002800780b */ /* 0x000fe20003fbc200 */
[----:B------:R-:W-:Y:S01]  /*ac60*/  HADD2.F32 R36, -RZ, R6.H1_H1 ;  /* 0x30000006ff247230 */ /* 0x000fe20000004100 */
[----:B------:R-:W-:Y:S01]  /*ac70*/  FSETP.GTU.FTZ.AND P1, PT, |R5|, +INF , PT ;  /* 0x7f8000000500780b */ /* 0x000fe20003f3c200 */
[----:B------:R-:W-:Y:S01]  /*ac80*/  FADD.FTZ R29, R4, R29 ;  /* 0x0000001d041d7221 */ /* 0x000fe20000010000 */
[----:B------:R-:W-:Y:S01]  /*ac90*/  FSETP.GTU.FTZ.AND P4, PT, |R39|, +INF , PT ;  /* 0x7f8000002700780b */ /* 0x000fe20003f9c200 */
[----:B------:R-:W-:Y:S01]  /*aca0*/  HFMA2.MMA R4, -RZ, RZ, 0, 0 ;  /* 0x00000000ff047435 */ /* 0x000fe200000001ff */
[----:B------:R-:W-:Y:S01]  /*acb0*/  FSETP.GTU.FTZ.AND P3, PT, |R38|, +INF , PT ;  /* 0x7f8000002600780b */ /* 0x000fe20003f7c200 */
[----:B------:R-:W-:Y:S01]  /*acc0*/  FADD.FTZ R31, R34, R31 ;  /* 0x0000001f221f7221 */ /* 0x000fe20000010000 */
[----:B------:R-:W-:Y:S01]  /*acd0*/  FSETP.GTU.FTZ.AND P2, PT, |R36|, +INF , PT ;  /* 0x7f8000002400780b */ /* 0x000fe20003f5c200 */
[----:B------:R-:W-:-:S02]  /*ace0*/  FADD.FTZ R28, R35, R28 ;  /* 0x0000001c231c7221 */ /* 0x000fc40000010000 */
[----:B------:R-:W-:Y:S01]  /*acf0*/  CS2R R34, SRZ ;  /* 0x0000000000227805 */ /* 0x000fe2000001ff00 */
[----:B------:R-:W-:Y:S01]  /*ad00*/  IMAD.MOV.U32 R37, RZ, RZ, RZ ;  /* 0x000000ffff257224 */ /* 0x000fe200078e00ff */
[----:B------:R-:W-:Y:S01]  /*ad10*/  @!P5 MOV R37, R40 ;  /* 0x000000280025d202 */ /* 0x000fe20000000f00 */
[----:B------:R-:W-:Y:S01]  /*ad20*/  IMAD.MOV.U32 R5, RZ, RZ, RZ ;  /* 0x000000ffff057224 */ /* 0x000fe200078e00ff */
[----:B------:R-:W-:Y:S02]  /*ad30*/  @!P1 HADD2.F32 R5, -RZ, R6.H0_H0 ;  /* 0x20000006ff059230 */ /* 0x000fe40000004100 */
[----:B------:R-:W-:Y:S01]  /*ad40*/  @!P4 MOV R34, R39 ;  /* 0x000000270022c202 */ /* 0x000fe20000000f00 */
[----:B------:R-:W-:Y:S02]  /*ad50*/  FADD.FTZ R30, R37, R30 ;  /* 0x0000001e251e7221 */ /* 0x000fe40000010000 */
[----:B------:R-:W-:Y:S02]  /*ad60*/  @!P3 IMAD.MOV.U32 R35, RZ, RZ, R38 ;  /* 0x000000ffff23b224 */ /* 0x000fe400078e0026 */
[----:B------:R-:W-:-:S02]  /*ad70*/  @!P2 IMAD.MOV.U32 R4, RZ, RZ, R36 ;  /* 0x000000ffff04a224 */ /* 0x000fc400078e0024 */
[----:B------:R-:W-:Y:S02]  /*ad80*/  FADD.FTZ R0, R5, R0 ;  /* 0x0000000005007221 */ /* 0x000fe40000010000 */
[----:B------:R-:W-:Y:S02]  /*ad90*/  FADD.FTZ R12, R35, R12 ;  /* 0x0000000c230c7221 */ /* 0x000fe40000010000 */
[----:B------:R-:W-:Y:S02]  /*ada0*/  FADD.FTZ R13, R34, R13 ;  /* 0x0000000d220d7221 */ /* 0x000fe40000010000 */
[----:B------:R-:W-:Y:S01]  /*adb0*/  FADD.FTZ R3, R4, R3 ;  /* 0x0000000304037221 */ /* 0x000fe20000010000 */
[----:B------:R-:W-:Y:S05]  /*adc0*/  @!P0 BRA `(.L_x_4417) ;  /* 0xfffff97000008947 */ /* 0x000fea000383ffff */
.L_x_4416:
[----:B------:R-:W-:Y:S05]  /*add0*/  BSYNC B0 ;  /* 0x0000000000007941 */ /* 0x000fea0003800000 */
.L_x_4415:
        /* <DEDUP_REMOVED lines=17> */
[C---:B------:R-:W-:Y:S02]  /*aef0*/  PRMT R32, R5.reuse, 0x7610, R4 ;  /* 0x0000761005207816 */ /* 0x040fe40000000004 */
        /* <DEDUP_REMOVED lines=12> */
[----:B------:R-:W-:Y:S02]  /*afc0*/  PRMT R11, R5, 0x7610, R5 ;  /* 0x00007610050b7816 */ /* 0x000fe40000000005 */
[----:B---3--:R-:W-:Y:S02]  /*afd0*/  @!P0 PRMT R9, R9, 0x5410, R16 ;  /* 0x0000541009098816 */ /* 0x008fe40000000010 */
[----:B------:R-:W-:Y:S02]  /*afe0*/  @!P0 PRMT R10, R10, 0x5410, R17 ;  /* 0x000054100a0a8816 */ /* 0x000fe40000000011 */
[----:B------:R-:W-:-:S02]  /*aff0*/  @!P0 PRMT R9, R16, 0x7632, R9 ;  /* 0x0000763210098816 */ /* 0x000fc40000000009 */
[----:B------:R-:W-:Y:S02]  /*b000*/  @!P0 PRMT R8, R8, 0x7610, R17 ;  /* 0x0000761008088816 */ /* 0x000fe40000000011 */
.L_x_4419:
[----:B------:R-:W-:Y:S05]  /*b010*/  BSYNC B0 ;  /* 0x0000000000007941 */ /* 0x000fea0003800000 */
.L_x_4418:
[----:B------:R-:W-:Y:S01]  /*b020*/  BSSY B0, `(.L_x_4420) ;  /* 0x0000059000007945 */ /* 0x000fe20003800000 */
[----:B------:R-:W-:Y:S05]  /*b030*/  @P1 BRA `(.L_x_4421) ;  /* 0x0000057000001947 */ /* 0x000fea0003800000 */
[--C-:B------:R-:W-:Y:S01]  /*b040*/  HADD2.F32 R4, -RZ, R6.reuse.H0_H0 ;  /* 0x20000006ff047230 */ /* 0x100fe20000004100 */
[----:B------:R-:W-:Y:S01]  /*b050*/  HFMA2.MMA R5, -RZ, RZ, 0, 0 ;  /* 0x00000000ff057435 */ /* 0x000fe200000001ff */
[--C-:B------:R-:W-:Y:S01]  /*b060*/  HADD2.F32 R16, -RZ, R7.reuse.H0_H0 ;  /* 0x20000007ff107230 */ /* 0x100fe20000004100 */
[----:B------:R-:W-:Y:S01]  /*b070*/  IADD3 R27, R27, c[0x0][0x174], RZ ;  /* 0x00005d001b1b7a10 */ /* 0x000fe20007ffe0ff */
[----:B------:R-:W-:Y:S01]  /*b080*/  HADD2.F32 R6, -RZ, R6.H1_H1 ;  /* 0x30000006ff067230 */ /* 0x000fe20000004100 */
        /* <DEDUP_REMOVED lines=18> */
[----:B------:R-:W-:Y:S01]  /*b1b0*/  HADD2.F32 R4, -RZ, R8.H0_H0 ;  /* 0x20000008ff047230 */ /* 0x000fe20000004100 */
[----:B------:R-:W-:Y:S01]  /*b1c0*/  IADD3 R27, R27, c[0x0][0x174], RZ ;  /* 0x00005d001b1b7a10 */ /* 0x000fe20007ffe0ff */
[--C-:B------:R-:W-:Y:S01]  /*b1d0*/  HADD2.F32 R7, -RZ, R32.reuse.H1_H1 ;  /* 0x30000020ff077230 */ /* 0x100fe20000004100 */
[----:B------:R-:W-:Y:S01]  /*b1e0*/  MOV R6, RZ ;  /* 0x000000ff00067202 */ /* 0x000fe20000000f00 */
[----:B------:R-:W-:Y:S01]  /*b1f0*/  HADD2.F32 R32, -RZ, R32.H0_H0 ;  /* 0x20000020ff207230 */ /* 0x000fe20000004100 */
[----:B------:R-:W-:Y:S01]  /*b200*/  FSETP.GTU.FTZ.AND P0, PT, |R4|, +INF , PT ;  /* 0x7f8000000400780b */ /* 0x000fe20003f1c200 */
[----:B------:R-:W-:Y:S01]  /*b210*/  HADD2.F32 R16, -RZ, R33.H0_H0 ;  /* 0x20000021ff107230 */ /* 0x000fe20000004100 */
[----:B------:R-:W-:-:S02]  /*b220*/  FSETP.GTU.FTZ.AND P1, PT, |R7|, +INF , PT ;  /* 0x7f8000000700780b */ /* 0x000fc40003f3c200 */
[----:B------:R-:W-:Y:S02]  /*b230*/  FSETP.GTU.FTZ.AND P2, PT, |R32|, +INF , PT ;  /* 0x7f8000002000780b */ /* 0x000fe40003f5c200 */
[----:B------:R-:W-:Y:S02]  /*b240*/  FSETP.GTU.FTZ.AND P3, PT, |R16|, +INF , PT ;  /* 0x7f8000001000780b */ /* 0x000fe40003f7c200 */
[----:B------:R-:W-:-:S05]  /*b250*/  MOV R17, RZ ;  /* 0x000000ff00117202 */ /* 0x000fca0000000f00 */
[----:B------:R-:W-:Y:S01]  /*b260*/  @!P0 IMAD.MOV.U32 R6, RZ, RZ, R4 ;  /* 0x000000ffff068224 */ /* 0x000fe200078e0004 */
[----:B------:R-:W-:Y:S01]  /*b270*/  ISETP.GE.U32.AND P0, PT, R27, c[0x0][0x16c], PT ;  /* 0x00005b001b007a0c */ /* 0x000fe20003f06070 */
[----:B------:R-:W-:Y:S02]  /*b280*/  CS2R R4, SRZ ;  /* 0x0000000000047805 */ /* 0x000fe4000001ff00 */
        /* <DEDUP_REMOVED lines=10> */
[----:B------:R-:W-:Y:S01]  /*b330*/  HADD2.F32 R6, -RZ, R11.H0_H0 ;  /* 0x2000000bff067230 */ /* 0x000fe20000004100 */
[----:B------:R-:W-:Y:S01]  /*b340*/  HFMA2.MMA R7, -RZ, RZ, 0, 0 ;  /* 0x00000000ff077435 */ /* 0x000fe200000001ff */
[----:B------:R-:W-:Y:S01]  /*b350*/  HADD2.F32 R33, -RZ, R33.H1_H1 ;  /* 0x30000021ff217230 */ /* 0x000fe20000004100 */
[----:B------:R-:W-:Y:S01]  /*b360*/  FSETP.GTU.FTZ.AND P0, PT, |R4|, +INF , PT ;  /* 0x7f8000000400780b */ /* 0x000fe20003f1c200 */
[----:B------:R-:W-:Y:S01]  /*b370*/  HADD2.F32 R17, -RZ, R11.H1_H1 ;  /* 0x3000000bff117230 */ /* 0x000fe20000004100 */
[----:B------:R-:W-:Y:S01]  /*b380*/  FSETP.GTU.FTZ.AND P2, PT, |R6|, +INF , PT ;  /* 0x7f8000000600780b */ /* 0x000fe20003f5c200 */
[----:B------:R-:W-:Y:S01]  /*b390*/  IMAD.MOV.U32 R11, RZ, RZ, RZ ;  /* 0x000000ffff0b7224 */ /* 0x000fe200078e00ff */
[----:B------:R-:W-:-:S02]  /*b3a0*/  FSETP.GTU.FTZ.AND P1, PT, |R33|, +INF , PT ;  /* 0x7f8000002100780b */ /* 0x000fc40003f3c200 */
[----:B------:R-:W-:Y:S02]  /*b3b0*/  FSETP.GTU.FTZ.AND P3, PT, |R17|, +INF , PT ;  /* 0x7f8000001100780b */ /* 0x000fe40003f7c200 */
[----:B------:R-:W-:Y:S01]  /*b3c0*/  ISETP.GE.U32.AND P4, PT, R5, c[0x0][0x16c], PT ;  /* 0x00005b0005007a0c */ /* 0x000fe20003f86070 */
[----:B------:R-:W-:Y:S01]  /*b3d0*/  IMAD.MOV.U32 R5, RZ, RZ, RZ ;  /* 0x000000ffff057224 */ /* 0x000fe200078e00ff */
        /* <DEDUP_REMOVED lines=11> */
[----:B------:R-:W-:Y:S01]  /*b490*/  CS2R R6, SRZ ;  /* 0x0000000000067805 */ /* 0x000fe2000001ff00 */
[----:B------:R-:W-:Y:S01]  /*b4a0*/  HADD2.F32 R10, -RZ, R10.H1_H1 ;  /* 0x3000000aff0a7230 */ /* 0x000fe20000004100 */
[----:B------:R-:W-:Y:S01]  /*b4b0*/  MOV R5, RZ ;  /* 0x000000ff00057202 */ /* 0x000fe20000000f00 */
        /* <DEDUP_REMOVED lines=15> */
.L_x_4421:
[----:B------:R-:W-:Y:S05]  /*b5b0*/  BSYNC B0 ;  /* 0x0000000000007941 */ /* 0x000fea0003800000 */
.L_x_4420:
        /* <DEDUP_REMOVED lines=12> */
.L_x_4376:
[----:B------:R-:W-:Y:S05]  /*b680*/  BSYNC B6 ;  /* 0x0000000000067941 */ /* 0x000fea0003800000 */
.L_x_4375:
        /* <DEDUP_REMOVED lines=9> */
.L_x_4423:
        /* <DEDUP_REMOVED lines=15> */
.L_x_4422:
        /* <DEDUP_REMOVED lines=14> */
.L_x_4426:
        /* <DEDUP_REMOVED lines=16> */
.L_x_4425:
[----:B0-----:R-:W-:Y:S01]  /*b9f0*/  ISETP.GE.AND P0, PT, R0, 0x2, PT ;  /* 0x000000020000780c */ /* 0x001fe20003f06270 */
[----:B------:R-:W-:Y:S01]  /*ba00*/  WARPSYNC 0xffffffff ;  /* 0xffffffff00007948 */ /* 0x000fe20003800000 */
[----:B------:R-:W-:Y:S11]  /*ba10*/  BAR.SYNC.DEFER_BLOCKING 0x0 ;  /* 0x0000000000007b1d */ /* 0x000ff60000010000 */
[----:B------:R-:W-:Y:S05]  /*ba20*/  @!P0 BRA `(.L_x_4424) ;  /* 0x000000c000008947 */ /* 0x000fea0003800000 */
[----:B------:R-:W-:-:S05]  /*ba30*/  MOV R3, 0x1 ;  /* 0x0000000100037802 */ /* 0x000fca0000000f00 */
.L_x_4427:
        /* <DEDUP_REMOVED lines=11> */
.L_x_4424:
        /* <DEDUP_REMOVED lines=204> */
.L_x_4428:
        /* <DEDUP_REMOVED lines=202> */
.L_x_4429:
        /* <DEDUP_REMOVED lines=203> */
.L_x_4430:
        /* <DEDUP_REMOVED lines=202> */
.L_x_4431:
        /* <DEDUP_REMOVED lines=12> */
.L_x_4437:
        /* <DEDUP_REMOVED lines=10> */
[----:B------:R-:W-:Y:S05]  /*ef00*/  CALL.REL.NOINC `($__internal_11_$__cuda_sm20_rem_u64) ;  /* 0x00006b8000007944 */ /* 0x000fea0003c00000 */
[----:B------:R-:W-:Y:S05]  /*ef10*/  BRA `(.L_x_4436) ;  /* 0x0000013000007947 */ /* 0x000fea0003800000 */
.L_x_4435:
        /* <DEDUP_REMOVED lines=19> */
.L_x_4436:
[----:B------:R-:W-:Y:S05]  /*f050*/  BSYNC B1 ;  /* 0x0000000000017941 */ /* 0x000fea0003800000 */
.L_x_4434:
[----:B------:R-:W-:Y:S01]  /*f060*/  ISETP.NE.U32.AND P0, PT, R4, RZ, PT ;  /* 0x000000ff0400720c */ /* 0x000fe20003f05070 */
[----:B------:R-:W-:Y:S01]  /*f070*/  IMAD.MOV.U32 R20, RZ, RZ, R0 ;  /* 0x000000ffff147224 */ /* 0x000fe200078e0000 */
[----:B------:R-:W-:Y:S02]  /*f080*/  MOV R21, R3 ;  /* 0x0000000300157202 */ /* 0x000fe40000000f00 */
[----:B------:R-:W-:-:S13]  /*f090*/  ISETP.NE.AND.EX P0, PT, R5, RZ, PT, P0 ;  /* 0x000000ff0500720c */ /* 0x000fda0003f05300 */
[----:B------:R-:W-:Y:S05]  /*f0a0*/  @P0 BRA `(.L_x_4437) ;  /* 0xfffffdb000000947 */ /* 0x000fea000383ffff */
[----:B------:R-:W-:Y:S05]  /*f0b0*/  BSYNC B0 ;  /* 0x0000000000007941 */ /* 0x000fea0003800000 */
.L_x_4433:
[----:B------:R-:W-:Y:S01]  /*f0c0*/  ISETP.NE.U32.AND P2, PT, R3, RZ, PT ;  /* 0x000000ff0300720c */ /* 0x000fe20003f45070 */
[----:B------:R-:W-:-:S12]  /*f0d0*/  BSSY B0, `(.L_x_4438) ;  /* 0x000001c000007945 */ /* 0x000fd80003800000 */
[----:B------:R-:W-:Y:S05]  /*f0e0*/  @!P2 BRA `(.L_x_4439) ;  /* 0x000000700000a947 */ /* 0x000fea0003800000 */
[----:B------:R-:W-:Y:S01]  /*f0f0*/  HFMA2.MMA R15, -RZ, RZ, 0, 0 ;  /* 0x00000000ff0f7435 */ /* 0x000fe200000001ff */
[----:B------:R-:W-:Y:S01]  /*f100*/  IMAD.MOV.U32 R14, RZ, RZ, 0x4 ;  /* 0x00000004ff0e7424 */ /* 0x000fe200078e00ff */
[----:B------:R-:W-:-:S04]  /*f110*/  MOV R20, 0xf130 ;  /* 0x0000f13000147802 */ /* 0x000fc80000000f00 */
[----:B------:R-:W-:Y:S05]  /*f120*/  CALL.REL.NOINC `($__internal_10_$__cuda_sm20_div_u64) ;  /* 0x0000651000007944 */ /* 0x000fea0003c00000 */
[----:B------:R-:W-:Y:S01]  /*f130*/  IMAD.MOV.U32 R4, RZ, RZ, R14 ;  /* 0x000000ffff047224 */ /* 0x000fe200078e000e */
[----:B------:R-:W-:Y:S01]  /*f140*/  MOV R5, R15 ;  /* 0x0000000f00057202 */ /* 0x000fe20000000f00 */
[----:B------:R-:W-:Y:S05]  /*f150*/  BRA `(.L_x_4440) ;  /* 0x0000013000007947 */ /* 0x000fea0003800000 */
.L_x_4439:
        /* <DEDUP_REMOVED lines=19> */
.L_x_4440:
[----:B------:R-:W-:Y:S05]  /*f290*/  BSYNC B0 ;  /* 0x0000000000007941 */ /* 0x000fea0003800000 */
.L_x_4438:
[----:B------:R-:W-:Y:S01]  /*f2a0*/  BSSY B0, `(.L_x_4441) ;  /* 0x000001c000007945 */ /* 0x000fe20003800000 */
[----:B------:R-:W-:Y:S05]  /*f2b0*/  @!P2 BRA `(.L_x_4442) ;  /* 0x000000700000a947 */ /* 0x000fea0003800000 */
[----:B------:R-:W-:Y:S01]  /*f2c0*/  MOV R14, 0x2 ;  /* 0x00000002000e7802 */ /* 0x000fe20000000f00 */
[----:B------:R-:W-:Y:S01]  /*f2d0*/  IMAD.MOV.U32 R15, RZ, RZ, RZ ;  /* 0x000000ffff0f7224 */ /* 0x000fe200078e00ff */
[----:B------:R-:W-:Y:S02]  /*f2e0*/  MOV R20, 0xf300 ;  /* 0x0000f30000147802 */ /* 0x000fe40000000f00 */
[----:B------:R-:W-:Y:S05]  /*f2f0*/  CALL.REL.NOINC `($__internal_10_$__cuda_sm20_div_u64) ;  /* 0x0000634000007944 */ /* 0x000fea0003c00000 */
[----:B------:R-:W-:Y:S01]  /*f300*/  MOV R20, R14 ;  /* 0x0000000e00147202 */ /* 0x000fe20000000f00 */
[----:B------:R-:W-:Y:S01]  /*f310*/  IMAD.MOV.U32 R21, RZ, RZ, R15 ;  /* 0x000000ffff157224 */ /* 0x000fe200078e000f */
[----:B------:R-:W-:Y:S05]  /*f320*/  BRA `(.L_x_4443) ;  /* 0x0000013000007947 */ /* 0x000fea0003800000 */
.L_x_4442:
        /* <DEDUP_REMOVED lines=19> */
.L_x_4443:
[----:B------:R-:W-:Y:S05]  /*f460*/  BSYNC B0 ;  /* 0x0000000000007941 */ /* 0x000fea0003800000 */
.L_x_4441:
        /* <DEDUP_REMOVED lines=10> */
[----:B------:R-:W-:Y:S05]  /*f510*/  CALL.REL.NOINC `($__internal_10_$__cuda_sm20_div_u64) ;  /* 0x0000612000007944 */ /* 0x000fea0003c00000 */
[----:B------:R-:W-:Y:S01]  /*f520*/  IMAD.MOV.U32 R4, RZ, RZ, R14 ;  /* 0x000000ffff047224 */ /* 0x000fe200078e000e */
[----:B------:R-:W-:Y:S01]  /*f530*/  MOV R5, R15 ;  /* 0x0000000f00057202 */ /* 0x000fe20000000f00 */
[----:B------:R-:W-:Y:S05]  /*f540*/  BRA `(.L_x_4446) ;  /* 0x0000013000007947 */ /* 0x000fea0003800000 */
.L_x_4445:
        /* <DEDUP_REMOVED lines=19> */
.L_x_4446:
[----:B------:R-:W-:Y:S05]  /*f680*/  BSYNC B0 ;  /* 0x0000000000007941 */ /* 0x000fea0003800000 */
.L_x_4444:
[----:B------:R-:W-:-:S04]  /*f690*/  IADD3 R4, P0, R4, c[0x0][0x550], RZ ;  /* 0x0001540004047a10 */ /* 0x000fc80007f1e0ff */
[----:B------:R-:W-:-:S04]  /*f6a0*/  IADD3.X R5, R5, c[0x0][0x554], RZ, P0, !PT ;  /* 0x0001550005057a10 */ /* 0x000fc800007fe4ff */
[----:B------:R-:W-:Y:S02]  /*f6b0*/  MOV R0, R5 ;  /* 0x0000000500007202 */ /* 0x000fe40000000f00 */
.L_x_4432:
        /* <DEDUP_REMOVED lines=209> */
.L_x_4448:
        /* <DEDUP_REMOVED lines=202> */
.L_x_4449:
        /* <DEDUP_REMOVED lines=204> */
.L_x_4450:
        /* <DEDUP_REMOVED lines=202> */
.L_x_4451:
        /* <DEDUP_REMOVED lines=11> */
.L_x_4453:
[----:B------:R-:W-:Y:S05]  /*12a80*/  BSYNC B0 ;  /* 0x0000000000007941 */ /* 0x000fea0003800000 */
.L_x_4452:
        /* <DEDUP_REMOVED lines=12> */
[----:B------:R0:W-:Y:S04]  /*12b50*/  STG.E [R8.64+0x4], R29 ;  /* 0x0000041d08007986 */ /* 0x0001e8000c101924 */
[----:B------:R0:W-:Y:S04]  /*12b60*/  STG.E [R8.64+0x8], R30 ;  /* 0x0000081e08007986 */ /* 0x0001e8000c101924 */
[----:B------:R0:W-:Y:S02]  /*12b70*/  STG.E [R8.64+0xc], R31 ;  /* 0x00000c1f08007986 */ /* 0x0001e4000c101924 */
.L_x_4455:
[----:B------:R-:W-:Y:S05]  /*12b80*/  BSYNC B0 ;  /* 0x0000000000007941 */ /* 0x000fea0003800000 */
.L_x_4454:
        /* <DEDUP_REMOVED lines=31> */
.L_x_4457:
[----:B------:R-:W-:Y:S05]  /*12d80*/  BSYNC B0 ;  /* 0x0000000000007941 */ /* 0x000fea0003800000 */
.L_x_4456:
        /* <DEDUP_REMOVED lines=24> */
[----:B------:R-:W-:Y:S01]  /*12f10*/  MOV R17, c[0x0][0x164] ;  /* 0x0000590000117a02 */ /* 0x000fe20000000f00 */
[----:B------:R-:W-:Y:S01]  /*12f20*/  IMAD.MOV.U32 R18, RZ, RZ, c[0x0][0x164] ;  /* 0x00005900ff127624 */ /* 0x000fe200078e00ff */
[----:B------:R-:W-:Y:S02]  /*12f30*/  MOV R19, c[0x0][0x164] ;  /* 0x0000590000137a02 */ /* 0x000fe40000000f00 */
.L_x_4462:
        /* <DEDUP_REMOVED lines=15> */
.L_x_4461:
[----:B------:R-:W-:Y:S05]  /*13030*/  BSYNC B1 ;  /* 0x0000000000017941 */ /* 0x000fea0003800000 */
.L_x_4460:
[----:B------:R-:W-:Y:S05]  /*13040*/  BRA `(.L_x_4463) ;  /* 0x0000018000007947 */ /* 0x000fea0003800000 */
.L_x_4459:
[----:B------:R-:W-:Y:S01]  /*13050*/  ISETP.GE.U32.AND P0, PT, R2, c[0x0][0x17c], PT ;  /* 0x00005f0002007a0c */ /* 0x000fe20003f06070 */
[----:B------:R-:W-:Y:S01]  /*13060*/  IMAD.MOV.U32 R19, RZ, RZ, c[0x0][0x164] ;  /* 0x00005900ff137624 */ /* 0x000fe200078e00ff */
[----:B------:R-:W-:Y:S02]  /*13070*/  MOV R17, c[0x0][0x164] ;  /* 0x0000590000117a02 */ /* 0x000fe40000000f00 */
[----:B------:R-:W-:-:S09]  /*13080*/  MOV R18, c[0x0][0x164] ;  /* 0x0000590000127a02 */ /* 0x000fd20000000f00 */
[----:B------:R-:W-:Y:S05]  /*13090*/  @P0 BRA `(.L_x_4463) ;  /* 0x0000013000000947 */ /* 0x000fea0003800000 */
[----:B------:R-:W-:Y:S01]  /*130a0*/  MOV R10, R2 ;  /* 0x00000002000a7202 */ /* 0x000fe20000000f00 */
[----:B------:R-:W-:Y:S01]  /*130b0*/  IMAD.MOV.U32 R18, RZ, RZ, c[0x0][0x164] ;  /* 0x00005900ff127624 */ /* 0x000fe200078e00ff */
[----:B------:R-:W-:Y:S02]  /*130c0*/  MOV R17, c[0x0][0x164] ;  /* 0x0000590000117a02 */ /* 0x000fe40000000f00 */
[----:B------:R-:W-:Y:S02]  /*130d0*/  MOV R19, c[0x0][0x164] ;  /* 0x0000590000137a02 */ /* 0x000fe40000000f00 */
.L_x_4464:
        /* <DEDUP_REMOVED lines=15> */
.L_x_4463:
[----:B------:R-:W-:Y:S05]  /*131d0*/  BSYNC B0 ;  /* 0x0000000000007941 */ /* 0x000fea0003800000 */
.L_x_4458:
        /* <DEDUP_REMOVED lines=8> */
.L_x_4466:
        /* <DEDUP_REMOVED lines=14> */
.L_x_4465:
        /* <DEDUP_REMOVED lines=12> */
[----:B0-----:R-:W-:-:S05]  /*13400*/  MOV R2, R8 ;  /* 0x0000000800027202 */ /* 0x001fca0000000f00 */
.L_x_4469:
        /* <DEDUP_REMOVED lines=15> */
.L_x_4468:
[----:B0-----:R-:W-:Y:S01]  /*13500*/  BAR.SYNC.DEFER_BLOCKING 0x0 ;  /* 0x0000000000007b1d */ /* 0x001fe20000010000 */
[----:B------:R-:W-:-:S13]  /*13510*/  ISETP.GE.AND P0, PT, R2, 0x2, PT ;  /* 0x000000020200780c */ /* 0x000fda0003f06270 */
[----:B------:R-:W-:Y:S05]  /*13520*/  @!P0 BRA `(.L_x_4467) ;  /* 0x000000c000008947 */ /* 0x000fea0003800000 */
[----:B------:R-:W-:-:S05]  /*13530*/  IMAD.MOV.U32 R3, RZ, RZ, 0x1 ;  /* 0x00000001ff037424 */ /* 0x000fca00078e00ff */
.L_x_4470:
        /* <DEDUP_REMOVED lines=11> */
.L_x_4467:
        /* <DEDUP_REMOVED lines=17> */
.L_x_4472:
        /* <DEDUP_REMOVED lines=12> */
[----:B------:R-:W-:Y:S01]  /*137c0*/  IMAD.MOV.U32 R11, RZ, RZ, c[0x4][0x3d4] ;  /* 0x0100f500ff0b7624 */ /* 0x000fe200078e00ff */
[----:B------:R-:W-:Y:S02]  /*137d0*/  MOV R8, 0x2ef ;  /* 0x000002ef00087802 */ /* 0x000fe40000000f00 */
[----:B------:R-:W-:Y:S02]  /*137e0*/  MOV R10, c[0x4][0x3d0] ;  /* 0x0100f400000a7a02 */ /* 0x000fe40000000f00 */
[----:B------:R-:W-:-:S02]  /*137f0*/  MOV R12, 0x1 ;  /* 0x00000001000c7802 */ /* 0x000fc40000000f00 */
[----:B------:R-:W-:Y:S02]  /*13800*/  MOV R13, RZ ;  /* 0x000000ff000d7202 */ /* 0x000fe40000000f00 */
        /* <DEDUP_REMOVED lines=8> */
.L_x_4474:
[----:B------:R-:W-:Y:S02]  /*13890*/  IADD3 R26, P0, R26, c[0x0][0x540], RZ ;  /* 0x000150001a1a7a10 */ /* 0x000fe40007f1e0ff */
[----:B------:R-:W-:Y:S02]  /*138a0*/  ISETP.NE.AND P6, PT, R23, c[0x0][0x574], PT ;  /* 0x00015d0017007a0c */ /* 0x000fe40003fc5270 */
[----:B------:R-:W-:Y:S01]  /*138b0*/  F2FP.PACK_AB R17, RZ, R17 ;  /* 0x00000011ff11723e */ /* 0x000fe200000000ff */
[----:B------:R-:W-:-:S05]  /*138c0*/  IMAD.X R27, RZ, RZ, c[0x0][0x544], P0 ;  /* 0x00015100ff1b7624 */ /* 0x000fca00000e06ff */
[----:B------:R0:W-:Y:S05]  /*138d0*/  STG.E.U16 [R26.64], R16 ;  /* 0x000000101a007986 */ /* 0x0001ea000c101524 */
[----:B------:R-:W-:Y:S05]  /*138e0*/  @!P6 BRA `(.L_x_4475) ;  /* 0x000001300000e947 */ /* 0x000fea0003800000 */
[----:B------:R-:W-:Y:S01]  /*138f0*/  MOV R0, 0x0 ;  /* 0x0000000000007802 */ /* 0x000fe20000000f00 */
[----:B------:R-:W-:Y:S01]  /*13900*/  HFMA2.MMA R8, -RZ, RZ, 0, 4.4763088226318359375e-05 ;  /* 0x000002efff087435 */ /* 0x000fe200000001ff */
[----:B------:R-:W-:Y:S01]  /*13910*/  MOV R4, c[0x4][0x7c8] ;  /* 0x0101f20000047a02 */ /* 0x000fe20000000f00 */
[----:B------:R-:W-:Y:S01]  /*13920*/  HFMA2.MMA R12, -RZ, RZ, 0, 5.9604644775390625e-08 ;  /* 0x00000001ff0c7435 */ /* 0x000fe200000001ff */
[----:B------:R1:W2:Y:S01]  /*13930*/  LDC.64 R2, c[0x4][R0] ;  /* 0x0100000000027b82 */ /* 0x0002a20000000a00 */
        /* <DEDUP_REMOVED lines=14> */
.L_x_4475:
[----:B------:R-:W-:Y:S02]  /*13a20*/  IADD3 R2, P0, R25, c[0x0][0x540], RZ ;  /* 0x0001500019027a10 */ /* 0x000fe40007f1e0ff */
[----:B------:R-:W-:Y:S02]  /*13a30*/  ISETP.NE.AND P6, PT, R23, c[0x0][0x574], PT ;  /* 0x00015d0017007a0c */ /* 0x000fe40003fc5270 */
[----:B------:R-:W-:Y:S02]  /*13a40*/  IADD3.X R3, RZ, c[0x0][0x544], RZ, P0, !PT ;  /* 0x00015100ff037a10 */ /* 0x000fe400007fe4ff */
[----:B------:R-:W-:-:S03]  /*13a50*/  F2FP.PACK_AB R18, RZ, R18 ;  /* 0x00000012ff12723e */ /* 0x000fc600000000ff */
[----:B------:R1:W-:Y:S06]  /*13a60*/  STG.E.U16 [R2.64], R17 ;  /* 0x0000001102007986 */ /* 0x0003ec000c101524 */
        /* <DEDUP_REMOVED lines=20> */
.L_x_4476:
        /* <DEDUP_REMOVED lines=25> */
.L_x_4477:
[----:B------:R-:W-:-:S05]  /*13d40*/  IADD3 R22, P0, R22, c[0x0][0x540], RZ ;  /* 0x0001500016167a10 */ /* 0x000fca0007f1e0ff */
[----:B------:R-:W-:-:S05]  /*13d50*/  IMAD.X R23, RZ, RZ, c[0x0][0x544], P0 ;  /* 0x00015100ff177624 */ /* 0x000fca00000e06ff */
[----:B------:R-:W-:Y:S01]  /*13d60*/  STG.E.U16 [R22.64], R19 ;  /* 0x0000001316007986 */ /* 0x000fe2000c101524 */
[----:B------:R-:W-:Y:S05]  /*13d70*/  EXIT ;  /* 0x000000000000794d */ /* 0x000fea0003800000 */
.L_x_4473:
[----:B------:R-:W-:Y:S04]  /*13d80*/  STG.E [R4.64], R16 ;  /* 0x0000001004007986 */ /* 0x000fe8000c101924 */
[----:B------:R-:W-:Y:S04]  /*13d90*/  STG.E [R4.64+0x4], R17 ;  /* 0x0000041104007986 */ /* 0x000fe8000c101924 */
[----:B------:R-:W-:Y:S04]  /*13da0*/  STG.E [R4.64+0x8], R18 ;  /* 0x0000081204007986 */ /* 0x000fe8000c101924 */
[----:B------:R-:W-:Y:S01]  /*13db0*/  STG.E [R4.64+0xc], R19 ;  /* 0x00000c1304007986 */ /* 0x000fe2000c101924 */
[----:B------:R-:W-:Y:S05]  /*13dc0*/  EXIT ;  /* 0x000000000000794d */ /* 0x000fea0003800000 */
.L_x_4471:
        /* <DEDUP_REMOVED lines=8> */
[----:B--2---:R-:W-:-:S02]  /*13e50*/  HADD2.F32 R3, -RZ, R0.H0_H0 ;  /* 0x20000000ff037230 */ /* 0x004fc40000004100 */
[----:B---3--:R-:W-:-:S03]  /*13e60*/  HADD2.F32 R2, -RZ, R2.H0_H0 ;  /* 0x20000002ff027230 */ /* 0x008fc60000004100 */
[----:B------:R-:W-:Y:S01]  /*13e70*/  FADD.FTZ R16, R16, R3 ;  /* 0x0000000310107221 */ /* 0x000fe20000010000 */
[----:B----4-:R-:W-:Y:S01]  /*13e80*/  HADD2.F32 R5, -RZ, R4.H0_H0 ;  /* 0x20000004ff057230 */ /* 0x010fe20000004100 */
[----:B------:R-:W-:Y:S01]  /*13e90*/  FADD.FTZ R17, R17, R2 ;  /* 0x0000000211117221 */ /* 0x000fe20000010000 */
[----:B-----5:R-:W-:-:S03]  /*13ea0*/  HADD2.F32 R8, -RZ, R8.H0_H0 ;  /* 0x20000008ff087230 */ /* 0x020fc60000004100 */
[----:B------:R-:W-:Y:S02]  /*13eb0*/  FADD.FTZ R18, R18, R5 ;  /* 0x0000000512127221 */ /* 0x000fe40000010000 */
[----:B------:R-:W-:Y:S02]  /*13ec0*/  FADD.FTZ R19, R19, R8 ;  /* 0x0000000813137221 */ /* 0x000fe40000010000 */
.L_x_4478:
        /* <DEDUP_REMOVED lines=10> */
[----:B------:R0:W1:Y:S01]  /*13f70*/  LDC.64 R2, c[0x4][R0] ;  /* 0x0100000000027b82 */ /* 0x0000620000000a00 */
[----:B------:R-:W-:Y:S01]  /*13f80*/  MOV R6, c[0x4][0x7b8] ;  /* 0x0101ee0000067a02 */ /* 0x000fe20000000f00 */
[----:B------:R-:W-:Y:S01]  /*13f90*/  IMAD.MOV.U32 R12, RZ, RZ, 0x1 ;  /* 0x00000001ff0c7424 */ /* 0x000fe200078e00ff */
[----:B------:R-:W-:Y:S02]  /*13fa0*/  MOV R7, c[0x4][0x7bc] ;  /* 0x0101ef0000077a02 */ /* 0x000fe40000000f00 */
[----:B------:R-:W-:Y:S02]  /*13fb0*/  MOV R10, c[0x4][0x3d0] ;  /* 0x0100f400000a7a02 */ /* 0x000fe40000000f00 */
[----:B------:R-:W-:-:S02]  /*13fc0*/  MOV R11, c[0x4][0x3d4] ;  /* 0x0100f500000b7a02 */ /* 0x000fc40000000f00 */
        /* <DEDUP_REMOVED lines=9> */
.L_x_4480:
        /* <DEDUP_REMOVED lines=10> */
[----:B------:R1:W2:Y:S01]  /*14100*/  LDC.64 R2, c[0x4][R0] ;  /* 0x0100000000027b82 */ /* 0x0002a20000000a00 */
        /* <DEDUP_REMOVED lines=14> */
.L_x_4481:
        /* <DEDUP_REMOVED lines=25> */
.L_x_4482:
        /* <DEDUP_REMOVED lines=25> */
.L_x_4483:
[----:B------:R-:W-:-:S04]  /*14510*/  IADD3 R22, P0, R22, c[0x0][0x540], RZ ;  /* 0x0001500016167a10 */ /* 0x000fc80007f1e0ff */
[----:B------:R-:W-:-:S05]  /*14520*/  IADD3.X R23, RZ, c[0x0][0x544], RZ, P0, !PT ;  /* 0x00015100ff177a10 */ /* 0x000fca00007fe4ff */
[----:B------:R-:W-:Y:S01]  /*14530*/  STG.E.U16 [R22.64], R19 ;  /* 0x0000001316007986 */ /* 0x000fe2000c101524 */
[----:B------:R-:W-:Y:S05]  /*14540*/  EXIT ;  /* 0x000000000000794d */ /* 0x000fea0003800000 */
.L_x_4479:
[----:B------:R-:W-:Y:S02]  /*14550*/  F2FP.PACK_AB R16, R17, R16 ;  /* 0x000000101110723e */ /* 0x000fe400000000ff */
[----:B------:R-:W-:Y:S02]  /*14560*/  F2FP.PACK_AB R18, R19, R18 ;  /* 0x000000121312723e */ /* 0x000fe400000000ff */
[----:B------:R-:W-:Y:S01]  /*14570*/  PRMT R0, R16, 0x7632, R0 ;  /* 0x0000763210007816 */ /* 0x000fe20000000000 */
[----:B------:R-:W-:Y:S01]  /*14580*/  STG.E.U16 [R6.64], R16 ;  /* 0x0000001006007986 */ /* 0x000fe2000c101524 */
[----:B------:R-:W-:-:S03]  /*14590*/  PRMT R10, R18, 0x7632, R10 ;  /* 0x00007632120a7816 */ /* 0x000fc6000000000a */
[----:B------:R-:W-:Y:S04]  /*145a0*/  STG.E.U16 [R12.64], R0 ;  /* 0x000000000c007986 */ /* 0x000fe8000c101524 */
[----:B------:R-:W-:Y:S04]  /*145b0*/  STG.E.U16 [R14.64], R18 ;  /* 0x000000120e007986 */ /* 0x000fe8000c101524 */
[----:B------:R-:W-:Y:S01]  /*145c0*/  STG.E.U16 [R20.64], R10 ;  /* 0x0000000a14007986 */ /* 0x000fe2000c101524 */
[----:B------:R-:W-:Y:S05]  /*145d0*/  EXIT ;  /* 0x000000000000794d */ /* 0x000fea0003800000 */
.L_x_4447:
        /* <DEDUP_REMOVED lines=24> */
.L_x_4485:
[----:B------:R-:W-:Y:S05]  /*14760*/  @!P1 BRA `(.L_x_4486) ;  /* 0x0000067000009947 */ /* 0x000fea0003800000 */
[----:B------:R-:W-:Y:S01]  /*14770*/  IMAD.MOV.U32 R18, RZ, RZ, 0x1 ;  /* 0x00000001ff127424 */ /* 0x000fe200078e00ff */
[----:B------:R-:W-:-:S04]  /*14780*/  F2FP.PACK_AB R28, RZ, R28 ;  /* 0x0000001cff1c723e */ /* 0x000fc800000000ff */
[----:B------:R-:W-:-:S04]  /*14790*/  ISETP.NE.AND P0, PT, R18, c[0x0][0x574], PT ;  /* 0x00015d0012007a0c */ /* 0x000fc80003f05270 */
[----:B------:R-:W-:-:S09]  /*147a0*/  P2R R0, PR, RZ, 0x1 ;  /* 0x00000001ff007803 */ /* 0x000fd20000000000 */
[----:B------:R-:W-:Y:S05]  /*147b0*/  @!P0 BRA `(.L_x_4487) ;  /* 0x0000013000008947 */ /* 0x000fea0003800000 */
[----:B------:R-:W-:Y:S01]  /*147c0*/  MOV R0, 0x0 ;  /* 0x0000000000007802 */ /* 0x000fe20000000f00 */
[----:B------:R-:W-:Y:S01]  /*147d0*/  HFMA2.MMA R8, -RZ, RZ, 0, 4.4763088226318359375e-05 ;  /* 0x000002efff087435 */ /* 0x000fe200000001ff */
[----:B------:R-:W-:Y:S01]  /*147e0*/  MOV R4, c[0x4][0x7c8] ;  /* 0x0101f20000047a02 */ /* 0x000fe20000000f00 */
[----:B------:R-:W-:Y:S01]  /*147f0*/  HFMA2.MMA R12, -RZ, RZ, 0, 5.9604644775390625e-08 ;  /* 0x00000001ff0c7435 */ /* 0x000fe200000001ff */
[----:B------:R0:W1:Y:S01]  /*14800*/  LDC.64 R2, c[0x4][R0] ;  /* 0x0100000000027b82 */ /* 0x0000620000000a00 */
        /* <DEDUP_REMOVED lines=14> */
.L_x_4487:
        /* <DEDUP_REMOVED lines=10> */
[----:B------:R1:W2:Y:S01]  /*14990*/  LDC.64 R2, c[0x4][R0] ;  /* 0x0100000000027b82 */ /* 0x0002a20000000a00 */
        /* <DEDUP_REMOVED lines=14> */
.L_x_4488:
        /* <DEDUP_REMOVED lines=10> */
[----:B------:R2:W3:Y:S01]  /*14b20*/  LDC.64 R2, c[0x4][R0] ;  /* 0x0100000000027b82 */ /* 0x0004e20000000a00 */
        /* <DEDUP_REMOVED lines=14> */
.L_x_4489:
        /* <DEDUP_REMOVED lines=10> */
[----:B--2---:R2:W3:Y:S01]  /*14cb0*/  LDC.64 R2, c[0x4][R0] ;  /* 0x0100000000027b82 */ /* 0x0044e20000000a00 */
        /* <DEDUP_REMOVED lines=13> */
[----:B01-3--:R-:W-:Y:S05]  /*14d90*/  CALL.ABS.NOINC R2 ;  /* 0x0000000002007343 */ /* 0x00bfea0003c00000 */
.L_x_4490:
[----:B------:R-:W-:-:S04]  /*14da0*/  IADD3 R16, P0, R16, c[0x0][0x540], RZ ;  /* 0x0001500010107a10 */ /* 0x000fc80007f1e0ff */
[----:B------:R-:W-:-:S05]  /*14db0*/  IADD3.X R17, RZ, c[0x0][0x544], RZ, P0, !PT ;  /* 0x00015100ff117a10 */ /* 0x000fca00007fe4ff */
[----:B------:R-:W-:Y:S01]  /*14dc0*/  STG.E.U16 [R16.64], R31 ;  /* 0x0000001f10007986 */ /* 0x000fe2000c101524 */
[----:B------:R-:W-:Y:S05]  /*14dd0*/  EXIT ;  /* 0x000000000000794d */ /* 0x000fea0003800000 */
.L_x_4486:
[----:B------:R-:W-:Y:S04]  /*14de0*/  STG.E [R4.64], R28 ;  /* 0x0000001c04007986 */ /* 0x000fe8000c101924 */
[----:B------:R-:W-:Y:S04]  /*14df0*/  STG.E [R4.64+0x4], R29 ;  /* 0x0000041d04007986 */ /* 0x000fe8000c101924 */
[----:B------:R-:W-:Y:S04]  /*14e00*/  STG.E [R4.64+0x8], R30 ;  /* 0x0000081e04007986 */ /* 0x000fe8000c101924 */
[----:B------:R-:W-:Y:S01]  /*14e10*/  STG.E [R4.64+0xc], R31 ;  /* 0x00000c1f04007986 */ /* 0x000fe2000c101924 */
[----:B------:R-:W-:Y:S05]  /*14e20*/  EXIT ;  /* 0x000000000000794d */ /* 0x000fea0003800000 */
.L_x_4484:
        /* <DEDUP_REMOVED lines=16> */
.L_x_4491:
        /* <DEDUP_REMOVED lines=25> */
.L_x_4493:
        /* <DEDUP_REMOVED lines=25> */
.L_x_4494:
        /* <DEDUP_REMOVED lines=10> */
[----:B------:R2:W3:Y:S01]  /*152f0*/  LDC.64 R2, c[0x4][R0] ;  /* 0x0100000000027b82 */ /* 0x0004e20000000a00 */
        /* <DEDUP_REMOVED lines=14> */
.L_x_4495:
        /* <DEDUP_REMOVED lines=10> */
[----:B--2---:R2:W3:Y:S01]  /*15480*/  LDC.64 R2, c[0x4][R0] ;  /* 0x0100000000027b82 */ /* 0x0044e20000000a00 */
        /* <DEDUP_REMOVED lines=14> */
.L_x_4496:
[----:B------:R-:W-:-:S05]  /*15570*/  IADD3 R16, P0, R16, c[0x0][0x540], RZ ;  /* 0x0001500010107a10 */ /* 0x000fca0007f1e0ff */
[----:B------:R-:W-:-:S05]  /*15580*/  IMAD.X R17, RZ, RZ, c[0x0][0x544], P0 ;  /* 0x00015100ff117624 */ /* 0x000fca00000e06ff */
[----:B------:R-:W-:Y:S01]  /*15590*/  STG.E.U16 [R16.64], R31 ;  /* 0x0000001f10007986 */ /* 0x000fe2000c101524 */
[----:B------:R-:W-:Y:S05]  /*155a0*/  EXIT ;  /* 0x000000000000794d */ /* 0x000fea0003800000 */
.L_x_4492:
        /* <DEDUP_REMOVED lines=9> */
        .weak           $__internal_10_$__cuda_sm20_div_u64
        .type           $__internal_10_$__cuda_sm20_div_u64,@function
        .size           $__internal_10_$__cuda_sm20_div_u64,($__internal_11_$__cuda_sm20_rem_u64 - $__internal_10_$__cuda_sm20_div_u64)
$__internal_10_$__cuda_sm20_div_u64:
        /* <DEDUP_REMOVED lines=68> */
[----:B------:R-:W-:Y:S06]  /*15a80*/  RET.REL.NODEC R20 `(_ZN2at6native13reduce_kernelILi128ELi4ENS0_8ReduceOpIN3c104HalfENS0_9NanSumOpsIfS4_EEjS4_Li4ELi4EEEEEvT1_) ;  /* 0xfffea57014007950 */ /* 0x000fec0003c3ffff */
        .weak           $__internal_11_$__cuda_sm20_rem_u64
        .type           $__internal_11_$__cuda_sm20_rem_u64,@function
        .size           $__internal_11_$__cuda_sm20_rem_u64,(.L_x_9854 - $__internal_11_$__cuda_sm20_rem_u64)
$__internal_11_$__cuda_sm20_rem_u64:
        /* <DEDUP_REMOVED lines=64> */
[----:B------:R-:W-:Y:S06]  /*15e90*/  RET.REL.NODEC R14 `(_ZN2at6native13reduce_kernelILi128ELi4ENS0_8ReduceOpIN3c104HalfENS0_9NanSumOpsIfS4_EEjS4_Li4ELi4EEEEEvT1_) ;  /* 0xfffea1600e007950 */ /* 0x000fec0003c3ffff */
.L_x_4497:
        /* <DEDUP_REMOVED lines=14> */
.L_x_9854:


//--------------------- .text._ZN2at6native13reduce_kernelILi512ELi1ENS0_8ReduceOpIfNS0_9NanSumOpsIffEEjfLi4ELi4EEEEEvT1_ --------------------------
	.section	.text._ZN2at6native13reduce_kernelILi512ELi1ENS0_8ReduceOpIfNS0_9NanSumOpsIffEEjfLi4ELi4EEEEEvT1_,"ax",@progbits
	.sectioninfo	@"SHI_REGISTERS=26"
	.align	128
        .global         _ZN2at6native13reduce_kernelILi512ELi1ENS0_8ReduceOpIfNS0_9NanSumOpsIffEEjfLi4ELi4EEEEEvT1_
        .type           _ZN2at6native13reduce_kernelILi512ELi1ENS0_8ReduceOpIfNS0_9NanSumOpsIffEEjfLi4ELi4EEEEEvT1_,@function
        .size           _ZN2at6native13reduce_kernelILi512ELi1ENS0_8ReduceOpIfNS0_9NanSumOpsIffEEjfLi4ELi4EEEEEvT1_,(.L_x_9909 - _ZN2at6native13reduce_kernelILi512ELi1ENS0_8ReduceOpIfNS0_9NanSumOpsIffEEjfLi4ELi4EEEEEvT1_)
        .other          _ZN2at6native13reduce_kernelILi512ELi1ENS0_8ReduceOpIfNS0_9NanSumOpsIffEEjfLi4ELi4EEEEEvT1_,@"STO_CUDA_ENTRY STV_DEFAULT"
_ZN2at6native13reduce_kernelILi512ELi1ENS0_8ReduceOpIfNS0_9NanSumOpsIffEEjfLi4ELi4EEEEEvT1_:
.text._ZN2at6native13reduce_kernelILi512ELi1ENS0_8ReduceOpIfNS0_9NanSumOpsIffEEjfLi4ELi4EEEEEvT1_:
        /* <DEDUP_REMOVED lines=208> */
.L_x_4498:
        /* <DEDUP_REMOVED lines=40> */
.L_x_4507:
[----:B------:R-:W-:Y:S05]  /*0f80*/  BSYNC B3 ;  /* 0x0000000000037941 */ /* 0x000fea0003800000 */
.L_x_4506:
        /* <DEDUP_REMOVED lines=8> */
[----:B--2---:R-:W-:-:S04]  /*1010*/  FSETP.GTU.FTZ.AND P0, PT, |R4|, +INF , PT ;  /* 0x7f8000000400780b */ /* 0x004fc80003f1c200 */
[----:B------:R-:W-:-:S05]  /*1020*/  FSEL R0, R4, RZ, !P0 ;  /* 0x000000ff04007208 */ /* 0x000fca0004000000 */
[----:B------:R-:W-:Y:S02]  /*1030*/  FADD.FTZ R0, R0, c[0x0][0x164] ;  /* 0x0000590000007621 */ /* 0x000fe40000010000 */
.L_x_4505:
[----:B------:R-:W-:Y:S05]  /*1040*/  BSYNC B2 ;  /* 0x0000000000027941 */ /* 0x000fea0003800000 */
.L_x_4504:
[C---:B------:R-:W-:Y:S02]  /*1050*/  IADD3 R3, P0, -R6.reuse, 0x4, RZ ;  /* 0x0000000406037810 */ /* 0x040fe40007f1e1ff */
[----:B------:R-:W-:Y:S02]  /*1060*/  IADD3 R9, R6, c[0x0][0x16c], RZ ;  /* 0x00005b0006097a10 */ /* 0x000fe40007ffe0ff */
[----:B------:R-:W-:Y:S02]  /*1070*/  LEA R14, P1, R3, R14, 0x2 ;  /* 0x0000000e030e7211 */ /* 0x000fe400078210ff */
[----:B------:R-:W-:Y:S02]  /*1080*/  IADD3.X R4, RZ, -0x1, RZ, P0, !PT ;  /* 0xffffffffff047810 */ /* 0x000fe400007fe4ff */
[----:B------:R-:W-:Y:S02]  /*1090*/  IADD3 R9, R9, -0x4, RZ ;  /* 0xfffffffc09097810 */ /* 0x000fe40007ffe0ff */
[----:B------:R-:W-:-:S02]  /*10a0*/  LEA.HI.X R15, R3, R15, R4, 0x2, P1 ;  /* 0x0000000f030f7211 */ /* 0x000fc400008f1404 */
.L_x_4503:
[----:B------:R-:W-:Y:S05]  /*10b0*/  BSYNC B1 ;  /* 0x0000000000017941 */ /* 0x000fea0003800000 */
.L_x_4502:
        /* <DEDUP_REMOVED lines=11> */
.L_x_4510:
[----:B------:R-:W-:-:S06]  /*1170*/  IMAD.WIDE.U32 R4, R13, 0x10, R14 ;  /* 0x000000100d047825 */ /* 0x000fcc00078e000e */
[----:B------:R-:W2:Y:S01]  /*1180*/  LDG.E.128 R4, [R4.64] ;  /* 0x0000002404047981 */ /* 0x000ea2000c1e1d00 */
[----:B------:R-:W-:-:S04]  /*1190*/  IADD3 R13, R13, c[0x0][0x174], RZ ;  /* 0x00005d000d0d7a10 */ /* 0x000fc80007ffe0ff */
[----:B------:R-:W-:-:S04]  /*11a0*/  LEA R10, R13, 0x3, 0x2 ;  /* 0x000000030d0a7811 */ /* 0x000fc800078e10ff */
[----:B------:R-:W-:Y:S02]  /*11b0*/  ISETP.GE.U32.AND P6, PT, R10, R9, PT ;  /* 0x000000090a00720c */ /* 0x000fe40003fc6070 */
[----:B--2---:R-:W-:Y:S02]  /*11c0*/  FSETP.GTU.FTZ.AND P2, PT, |R4|, +INF , PT ;  /* 0x7f8000000400780b */ /* 0x004fe40003f5c200 */
        /* <DEDUP_REMOVED lines=11> */
[----:B------:R-:W-:Y:S05]  /*1280*/  @!P6 BRA `(.L_x_4510) ;  /* 0xfffffee00000e947 */ /* 0x000fea000383ffff */
.L_x_4509:
[----:B------:R-:W-:Y:S05]  /*1290*/  BSYNC B1 ;  /* 0x0000000000017941 */ /* 0x000fea0003800000 */
.L_x_4508:
        /* <DEDUP_REMOVED lines=8> */
.L_x_4512:
[----:B------:R-:W-:Y:S05]  /*1320*/  BSYNC B1 ;  /* 0x0000000000017941 */ /* 0x000fea0003800000 */
.L_x_4511:
        /* <DEDUP_REMOVED lines=10> */
[----:B--2---:R-:W-:-:S04]  /*13d0*/  FSETP.GTU.FTZ.AND P0, PT, |R14|, +INF , PT ;  /* 0x7f8000000e00780b */ /* 0x004fc80003f1c200 */
[----:B------:R-:W-:-:S05]  /*13e0*/  FSEL R5, R14, RZ, !P0 ;  /* 0x000000ff0e057208 */ /* 0x000fca0004000000 */
[----:B------:R-:W-:Y:S02]  /*13f0*/  FADD.FTZ R0, R0, R5 ;  /* 0x0000000500007221 */ /* 0x000fe40000010000 */
.L_x_4514:
[----:B------:R-:W-:Y:S05]  /*1400*/  BSYNC B1 ;  /* 0x0000000000017941 */ /* 0x000fea0003800000 */
.L_x_4513:
[----:B------:R-:W-:-:S04]  /*1410*/  FADD.FTZ R3, R3, R0 ;  /* 0x0000000003037221 */ /* 0x000fc80000010000 */
[----:B------:R-:W-:-:S04]  /*1420*/  FADD.FTZ R3, R3, R8 ;  /* 0x0000000803037221 */ /* 0x000fc80000010000 */
[----:B------:R-:W-:Y:S01]  /*1430*/  FADD.FTZ R18, R3, R18 ;  /* 0x0000001203127221 */ /* 0x000fe20000010000 */
[----:B------:R-:W-:Y:S05]  /*1440*/  BRA `(.L_x_4500) ;  /* 0x00007ca000007947 */ /* 0x000fea0003800000 */
.L_x_4501:
        /* <DEDUP_REMOVED lines=23> */
.L_x_4525:
        /* <DEDUP_REMOVED lines=226> */
.L_x_4520:
[----:B------:R-:W-:-:S04]  /*23e0*/  LOP3.LUT R3, R2, 0xfffffffc, RZ, 0xc0, !PT ;  /* 0xfffffffc02037812 */ /* 0x000fc800078ec0ff */
[----:B------:R-:W-:-:S05]  /*23f0*/  IADD3 R2, P1, R14, R3, RZ ;  /* 0x000000030e027210 */ /* 0x000fca0007f3e0ff */
[----:B------:R-:W-:-:S05]  /*2400*/  IMAD.X R3, RZ, RZ, R15, P1 ;  /* 0x000000ffff037224 */ /* 0x000fca00008e060f */
[----:B------:R0:W5:Y:S01]  /*2410*/  LDG.E R5, [R2.64] ;  /* 0x0000002402057981 */ /* 0x000162000c1e1900 */
        /* <DEDUP_REMOVED lines=224> */
.L_x_4521:
[----:B------:R-:W-:-:S04]  /*3220*/  LOP3.LUT R11, R0, 0xfffffffc, RZ, 0xc0, !PT ;  /* 0xfffffffc000b7812 */ /* 0x000fc800078ec0ff */
[----:B------:R-:W-:-:S05]  /*3230*/  IADD3 R10, P1, R14, R11, RZ ;  /* 0x0000000b0e0a7210 */ /* 0x000fca0007f3e0ff */
[----:B------:R-:W-:-:S05]  /*3240*/  IMAD.X R11, RZ, RZ, R15, P1 ;  /* 0x000000ffff0b7224 */ /* 0x000fca00008e060f */
[----:B------:R1:W5:Y:S01]  /*3250*/  LDG.E R4, [R10.64] ;  /* 0x000000240a047981 */ /* 0x000362000c1e1900 */
        /* <DEDUP_REMOVED lines=225> */
.L_x_4522:
[----:B-1----:R-:W-:-:S04]  /*4070*/  LOP3.LUT R11, R2, 0xfffffffc, RZ, 0xc0, !PT ;  /* 0xfffffffc020b7812 */ /* 0x002fc800078ec0ff */
[----:B------:R-:W-:-:S05]  /*4080*/  IADD3 R10, P1, R14, R11, RZ ;  /* 0x0000000b0e0a7210 */ /* 0x000fca0007f3e0ff */
[----:B------:R-:W-:-:S05]  /*4090*/  IMAD.X R11, RZ, RZ, R15, P1 ;  /* 0x000000ffff0b7224 */ /* 0x000fca00008e060f */
[----:B------:R0:W5:Y:S01]  /*40a0*/  LDG.E R0, [R10.64] ;  /* 0x000000240a007981 */ /* 0x000162000c1e1900 */
        /* <DEDUP_REMOVED lines=213> */
.L_x_4523:
[----:B------:R-:W-:-:S04]  /*4e00*/  LOP3.LUT R3, R3, 0xfffffffc, RZ, 0xc0, !PT ;  /* 0xfffffffc03037812 */ /* 0x000fc800078ec0ff */
[----:B------:R-:W-:-:S04]  /*4e10*/  IADD3 R2, P1, R14, R3, RZ ;  /* 0x000000030e027210 */ /* 0x000fc80007f3e0ff */
[----:B------:R-:W-:-:S05]  /*4e20*/  IADD3.X R3, RZ, R15, RZ, P1, !PT ;  /* 0x0000000fff037210 */ /* 0x000fca0000ffe4ff */
[----:B------:R1:W2:Y:S01]  /*4e30*/  LDG.E R2, [R2.64] ;  /* 0x0000002402027981 */ /* 0x0002a2000c1e1900 */
[----:B------:R-:W-:Y:S01]  /*4e40*/  IADD3 R21, R21, c[0x0][0x174], RZ ;  /* 0x00005d0015157a10 */ /* 0x000fe20007ffe0ff */
[----:B0-----:R-:W-:Y:S01]  /*4e50*/  IMAD.MOV.U32 R10, RZ, RZ, c[0x0][0x174] ;  /* 0x00005d00ff0a7624 */ /* 0x001fe200078e00ff */
[C---:B-----5:R-:W-:Y:S02]  /*4e60*/  FSETP.GTU.FTZ.AND P1, PT, |R5|.reuse, +INF , PT ;  /* 0x7f8000000500780b */ /* 0x060fe40003f3c200 */
[----:B------:R-:W-:Y:S01]  /*4e70*/  FSETP.GTU.FTZ.AND P2, PT, |R4|, +INF , PT ;  /* 0x7f8000000400780b */ /* 0x000fe20003f5c200 */
[----:B------:R-:W-:Y:S01]  /*4e80*/  IMAD R10, R10, 0x3, R21 ;  /* 0x000000030a0a7824 */ /* 0x000fe200078e0215 */
[----:B------:R-:W-:Y:S02]  /*4e90*/  FSETP.GTU.FTZ.AND P3, PT, |R0|, +INF , PT ;  /* 0x7f8000000000780b */ /* 0x000fe40003f7c200 */
[----:B------:R-:W-:Y:S02]  /*4ea0*/  FSEL R11, R5, RZ, !P1 ;  /* 0x000000ff050b7208 */ /* 0x000fe40004800000 */
[----:B------:R-:W-:-:S02]  /*4eb0*/  ISETP.GE.U32.AND P5, PT, R10, c[0x0][0x16c], PT ;  /* 0x00005b000a007a0c */ /* 0x000fc40003fa6070 */
[----:B------:R-:W-:Y:S01]  /*4ec0*/  FSEL R10, R4, RZ, !P2 ;  /* 0x000000ff040a7208 */ /* 0x000fe20005000000 */
[----:B------:R-:W-:Y:S01]  /*4ed0*/  FADD.FTZ R6, R11, R6 ;  /* 0x000000060b067221 */ /* 0x000fe20000010000 */
[----:B-1----:R-:W-:-:S03]  /*4ee0*/  FSEL R3, R0, RZ, !P3 ;  /* 0x000000ff00037208 */ /* 0x002fc60005800000 */
[----:B------:R-:W-:Y:S02]  /*4ef0*/  FADD.FTZ R7, R10, R7 ;  /* 0x000000070a077221 */ /* 0x000fe40000010000 */
[----:B------:R-:W-:Y:S01]  /*4f00*/  FADD.FTZ R8, R3, R8 ;  /* 0x0000000803087221 */ /* 0x000fe20000010000 */
[----:B--2---:R-:W-:-:S04]  /*4f10*/  FSETP.GTU.FTZ.AND P4, PT, |R2|, +INF , PT ;  /* 0x7f8000000200780b */ /* 0x004fc80003f9c200 */
[----:B------:R-:W-:-:S05]  /*4f20*/  FSEL R12, R2, RZ, !P4 ;  /* 0x000000ff020c7208 */ /* 0x000fca0006000000 */
[----:B------:R-:W-:Y:S01]  /*4f30*/  FADD.FTZ R9, R12, R9 ;  /* 0x000000090c097221 */ /* 0x000fe20000010000 */
[----:B------:R-:W-:Y:S01]  /*4f40*/  @P5 CALL.REL.NOINC `(.L_x_4524) ;  /* 0x0000001000005944 */ /* 0x000fe20003c00000 */
[----:B------:R-:W-:Y:S05]  /*4f50*/  BRA `(.L_x_4525) ;  /* 0xffffc66000007947 */ /* 0x000fea000383ffff */
.L_x_4524:
[----:B------:R-:W-:Y:S05]  /*4f60*/  BSYNC B2 ;  /* 0x0000000000027941 */ /* 0x000fea0003800000 */
.L_x_4519:
[----:B------:R-:W-:Y:S02]  /*4f70*/  MOV R3, R2 ;  /* 0x0000000200037202 */ /* 0x000fe40000000f00 */
.L_x_4518:
[----:B------:R-:W-:Y:S05]  /*4f80*/  BSYNC B1 ;  /* 0x0000000000017941 */ /* 0x000fea0003800000 */
.L_x_4517:
        /* <DEDUP_REMOVED lines=205> */
.L_x_4528:
        /* <DEDUP_REMOVED lines=207> */
.L_x_4529:
        /* <DEDUP_REMOVED lines=207> */
.L_x_4530:
        /* <DEDUP_REMOVED lines=207> */
.L_x_4531:
[----:B------:R-:W-:-:S04]  /*8330*/  LOP3.LUT R3, R18, 0xfffffffc, RZ, 0xc0, !PT ;  /* 0xfffffffc12037812 */ /* 0x000fc800078ec0ff */
[----:B------:R-:W-:-:S04]  /*8340*/  IADD3 R2, P1, R14, R3, RZ ;  /* 0x000000030e027210 */ /* 0x000fc80007f3e0ff */
[----:B------:R-:W-:-:S06]  /*8350*/  IADD3.X R3, RZ, R15, RZ, P1, !PT ;  /* 0x0000000fff037210 */ /* 0x000fcc0000ffe4ff */
[----:B------:R0:W5:Y:S03]  /*8360*/  LDG.E R3, [R2.64] ;  /* 0x0000002402037981 */ /* 0x000166000c1e1900 */
.L_x_4527:
[----:B0-----:R-:W-:Y:S05]  /*8370*/  BSYNC B1 ;  /* 0x0000000000017941 */ /* 0x001fea0003800000 */
.L_x_4526:
[----:B------:R-:W-:Y:S01]  /*8380*/  BSSY B1, `(.L_x_4532) ;  /* 0x0000016000017945 */ /* 0x000fe20003800000 */
[----:B------:R-:W-:Y:S05]  /*8390*/  @P0 BRA `(.L_x_4533) ;  /* 0x0000014000000947 */ /* 0x000fea0003800000 */
[----:B------:R-:W-:Y:S02]  /*83a0*/  IADD3 R2, R21, c[0x0][0x174], RZ ;  /* 0x00005d0015027a10 */ /* 0x000fe40007ffe0ff */
[C---:B-----5:R-:W-:Y:S02]  /*83b0*/  FSETP.GTU.FTZ.AND P0, PT, |R5|.reuse, +INF , PT ;  /* 0x7f8000000500780b */ /* 0x060fe40003f1c200 */
[----:B------:R-:W-:Y:S02]  /*83c0*/  ISETP.GE.U32.AND P1, PT, R2, c[0x0][0x16c], PT ;  /* 0x00005b0002007a0c */ /* 0x000fe40003f26070 */
[----:B------:R-:W-:-:S05]  /*83d0*/  FSEL R5, R5, RZ, !P0 ;  /* 0x000000ff05057208 */ /* 0x000fca0004000000 */
[----:B------:R-:W-:-:S06]  /*83e0*/  FADD.FTZ R6, R6, R5 ;  /* 0x0000000506067221 */ /* 0x000fcc0000010000 */
[----:B------:R-:W-:Y:S05]  /*83f0*/  @P1 BRA `(.L_x_4533) ;  /* 0x000000e000001947 */ /* 0x000fea0003800000 */
[----:B------:R-:W-:Y:S02]  /*8400*/  IADD3 R2, R2, c[0x0][0x174], RZ ;  /* 0x00005d0002027a10 */ /* 0x000fe40007ffe0ff */
[----:B------:R-:W-:Y:S02]  /*8410*/  FSETP.GTU.FTZ.AND P0, PT, |R4|, +INF , PT ;  /* 0x7f8000000400780b */ /* 0x000fe40003f1c200 */
        /* <DEDUP_REMOVED lines=9> */
[----:B------:R-:W-:-:S04]  /*84b0*/  @!P1 FSETP.GTU.FTZ.AND P2, PT, |R3|, +INF , PT ;  /* 0x7f8000000300980b */ /* 0x000fc80003f5c200 */
[----:B------:R-:W-:-:S05]  /*84c0*/  @!P1 FSEL R0, R3, RZ, !P2 ;  /* 0x000000ff03009208 */ /* 0x000fca0005000000 */
[----:B------:R-:W-:Y:S02]  /*84d0*/  @!P1 FADD.FTZ R9, R9, R0 ;  /* 0x0000000009099221 */ /* 0x000fe40000010000 */
.L_x_4533:
[----:B------:R-:W-:Y:S05]  /*84e0*/  BSYNC B1 ;  /* 0x0000000000017941 */ /* 0x000fea0003800000 */
.L_x_4532:
[----:B------:R-:W-:-:S04]  /*84f0*/  FADD.FTZ R7, R7, R6 ;  /* 0x0000000607077221 */ /* 0x000fc80000010000 */
[----:B------:R-:W-:-:S04]  /*8500*/  FADD.FTZ R8, R7, R8 ;  /* 0x0000000807087221 */ /* 0x000fc80000010000 */
[----:B------:R-:W-:Y:S01]  /*8510*/  FADD.FTZ R18, R8, R9 ;  /* 0x0000000908127221 */ /* 0x000fe20000010000 */
[----:B------:R-:W-:Y:S05]  /*8520*/  BRA `(.L_x_4500) ;  /* 0x00000bc000007947 */ /* 0x000fea0003800000 */
.L_x_4516:
        /* <DEDUP_REMOVED lines=10> */
.L_x_4537:
        /* <DEDUP_REMOVED lines=11> */
[----:B------:R0:W3:Y:S02]  /*8680*/  LDG.E R4, [R4.64] ;  /* 0x0000002404047981 */ /* 0x0000e4000c1e1900 */
[----:B------:R-:W-:Y:S02]  /*8690*/  IMAD.WIDE.U32 R6, R7, 0x4, R14 ;  /* 0x0000000407067825 */ /* 0x000fe400078e000e */
[----:B------:R-:W4:Y:S04]  /*86a0*/  LDG.E R10, [R10.64] ;  /* 0x000000240a0a7981 */ /* 0x000f28000c1e1900 */
[----:B0-----:R-:W5:Y:S01]  /*86b0*/  LDG.E R5, [R6.64] ;  /* 0x0000002406057981 */ /* 0x001f62000c1e1900 */
[----:B------:R-:W-:-:S05]  /*86c0*/  IADD3 R21, R19, c[0x0][0x174], RZ ;  /* 0x00005d0013157a10 */ /* 0x000fca0007ffe0ff */
[----:B------:R-:W-:-:S05]  /*86d0*/  IMAD R19, R18, 0x3, R21 ;  /* 0x0000000312137824 */ /* 0x000fca00078e0215 */
[----:B------:R-:W-:Y:S02]  /*86e0*/  ISETP.GE.U32.AND P4, PT, R19, c[0x0][0x16c], PT ;  /* 0x00005b0013007a0c */ /* 0x000fe40003f86070 */
[----:B--2---:R-:W-:Y:S02]  /*86f0*/  FSETP.GTU.FTZ.AND P0, PT, |R2|, +INF , PT ;  /* 0x7f8000000200780b */ /* 0x004fe40003f1c200 */
[----:B---3--:R-:W-:Y:S02]  /*8700*/  FSETP.GTU.FTZ.AND P1, PT, |R4|, +INF , PT ;  /* 0x7f8000000400780b */ /* 0x008fe40003f3c200 */
[----:B----4-:R-:W-:Y:S02]  /*8710*/  FSETP.GTU.FTZ.AND P3, PT, |R10|, +INF , PT ;  /* 0x7f8000000a00780b */ /* 0x010fe40003f7c200 */
[----:B------:R-:W-:Y:S02]  /*8720*/  FSEL R3, R2, RZ, !P0 ;  /* 0x000000ff02037208 */ /* 0x000fe40004000000 */
[----:B-----5:R-:W-:-:S02]  /*8730*/  FSETP.GTU.FTZ.AND P2, PT, |R5|, +INF , PT ;  /* 0x7f8000000500780b */ /* 0x020fc40003f5c200 */
[----:B------:R-:W-:Y:S02]  /*8740*/  FSEL R22, R4, RZ, !P1 ;  /* 0x000000ff04167208 */ /* 0x000fe40004800000 */
[----:B------:R-:W-:Y:S02]  /*8750*/  FSEL R7, R5, RZ, !P2 ;  /* 0x000000ff05077208 */ /* 0x000fe40005000000 */
[----:B------:R-:W-:Y:S01]  /*8760*/  FSEL R6, R10, RZ, !P3 ;  /* 0x000000ff0a067208 */ /* 0x000fe20005800000 */
[----:B------:R-:W-:Y:S02]  /*8770*/  FADD.FTZ R0, R3, R0 ;  /* 0x0000000003007221 */ /* 0x000fe40000010000 */
[----:B------:R-:W-:Y:S02]  /*8780*/  FADD.FTZ R13, R22, R13 ;  /* 0x0000000d160d7221 */ /* 0x000fe40000010000 */
[----:B------:R-:W-:Y:S02]  /*8790*/  FADD.FTZ R8, R7, R8 ;  /* 0x0000000807087221 */ /* 0x000fe40000010000 */
[----:B------:R-:W-:Y:S01]  /*87a0*/  FADD.FTZ R9, R6, R9 ;  /* 0x0000000906097221 */ /* 0x000fe20000010000 */
[----:B------:R-:W-:Y:S05]  /*87b0*/  @!P4 BRA `(.L_x_4537) ;  /* 0xfffffe100000c947 */ /* 0x000fea000383ffff */
[----:B------:R-:W-:Y:S05]  /*87c0*/  BSYNC B2 ;  /* 0x0000000000027941 */ /* 0x000fea0003800000 */
.L_x_4536:
[----:B------:R-:W-:Y:S01]  /*87d0*/  MOV R6, R4 ;  /* 0x0000000400067202 */ /* 0x000fe20000000f00 */
[----:B------:R-:W-:Y:S01]  /*87e0*/  IMAD.MOV.U32 R7, RZ, RZ, R2 ;  /* 0x000000ffff077224 */ /* 0x000fe200078e0002 */
[----:B------:R-:W-:-:S02]  /*87f0*/  MOV R4, R10 ;  /* 0x0000000a00047202 */ /* 0x000fc40000000f00 */
.L_x_4535:
[----:B------:R-:W-:Y:S05]  /*8800*/  BSYNC B1 ;  /* 0x0000000000017941 */ /* 0x000fea0003800000 */
.L_x_4534:
        /* <DEDUP_REMOVED lines=23> */
.L_x_4539:
[----:B0-----:R-:W-:Y:S05]  /*8980*/  BSYNC B1 ;  /* 0x0000000000017941 */ /* 0x001fea0003800000 */
.L_x_4538:
[----:B------:R-:W-:Y:S01]  /*8990*/  BSSY B1, `(.L_x_4540) ;  /* 0x0000016000017945 */ /* 0x000fe20003800000 */
[----:B------:R-:W-:Y:S05]  /*89a0*/  @P1 BRA `(.L_x_4541) ;  /* 0x0000014000001947 */ /* 0x000fea0003800000 */
[----:B------:R-:W-:Y:S02]  /*89b0*/  IADD3 R2, R21, c[0x0][0x174], RZ ;  /* 0x00005d0015027a10 */ /* 0x000fe40007ffe0ff */
[----:B-----5:R-:W-:Y:S02]  /*89c0*/  FSETP.GTU.FTZ.AND P0, PT, |R7|, +INF , PT ;  /* 0x7f8000000700780b */ /* 0x020fe40003f1c200 */
[----:B------:R-:W-:-:S02]  /*89d0*/  ISETP.GE.U32.AND P1, PT, R2, c[0x0][0x16c], PT ;  /* 0x00005b0002007a0c */ /* 0x000fc40003f26070 */
        /* <DEDUP_REMOVED lines=10> */
[C---:B------:R-:W-:Y:S02]  /*8a80*/  FSETP.GTU.FTZ.AND P0, PT, |R5|.reuse, +INF , PT ;  /* 0x7f8000000500780b */ /* 0x040fe40003f1c200 */
[----:B------:R-:W-:Y:S02]  /*8a90*/  ISETP.GE.U32.AND P1, PT, R2, c[0x0][0x16c], PT ;  /* 0x00005b0002007a0c */ /* 0x000fe40003f26070 */
[----:B------:R-:W-:-:S05]  /*8aa0*/  FSEL R5, R5, RZ, !P0 ;  /* 0x000000ff05057208 */ /* 0x000fca0004000000 */
[----:B------:R-:W-:-:S06]  /*8ab0*/  FADD.FTZ R8, R8, R5 ;  /* 0x0000000508087221 */ /* 0x000fcc0000010000 */
[----:B------:R-:W-:-:S04]  /*8ac0*/  @!P1 FSETP.GTU.FTZ.AND P2, PT, |R4|, +INF , PT ;  /* 0x7f8000000400980b */ /* 0x000fc80003f5c200 */
[----:B------:R-:W-:-:S05]  /*8ad0*/  @!P1 FSEL R4, R4, RZ, !P2 ;  /* 0x000000ff04049208 */ /* 0x000fca0005000000 */
[----:B------:R-:W-:Y:S02]  /*8ae0*/  @!P1 FADD.FTZ R9, R9, R4 ;  /* 0x0000000409099221 */ /* 0x000fe40000010000 */
.L_x_4541:
[----:B------:R-:W-:Y:S05]  /*8af0*/  BSYNC B1 ;  /* 0x0000000000017941 */ /* 0x000fea0003800000 */
.L_x_4540:
[----:B------:R-:W-:-:S04]  /*8b00*/  FADD.FTZ R13, R0, R13 ;  /* 0x0000000d000d7221 */ /* 0x000fc80000010000 */
[----:B------:R-:W-:-:S04]  /*8b10*/  FADD.FTZ R8, R13, R8 ;  /* 0x000000080d087221 */ /* 0x000fc80000010000 */
[----:B------:R-:W-:Y:S01]  /*8b20*/  FADD.FTZ R18, R8, R9 ;  /* 0x0000000908127221 */ /* 0x000fe20000010000 */
[----:B------:R-:W-:Y:S05]  /*8b30*/  BRA `(.L_x_4500) ;  /* 0x000005b000007947 */ /* 0x000fea0003800000 */
.L_x_4515:
        /* <DEDUP_REMOVED lines=13> */
.L_x_4545:
        /* <DEDUP_REMOVED lines=14> */
[----:B--2---:R-:W-:Y:S02]  /*8cf0*/  FSETP.GTU.FTZ.AND P0, PT, |R4|, +INF , PT ;  /* 0x7f8000000400780b */ /* 0x004fe40003f1c200 */
[----:B---3--:R-:W-:Y:S02]  /*8d00*/  FSETP.GTU.FTZ.AND P1, PT, |R6|, +INF , PT ;  /* 0x7f8000000600780b */ /* 0x008fe40003f3c200 */
[----:B----4-:R-:W-:Y:S02]  /*8d10*/  FSETP.GTU.FTZ.AND P2, PT, |R8|, +INF , PT ;  /* 0x7f8000000800780b */ /* 0x010fe40003f5c200 */
[----:B-----5:R-:W-:Y:S02]  /*8d20*/  FSETP.GTU.FTZ.AND P3, PT, |R10|, +INF , PT ;  /* 0x7f8000000a00780b */ /* 0x020fe40003f7c200 */
[----:B------:R-:W-:-:S02]  /*8d30*/  FSEL R5, R4, RZ, !P0 ;  /* 0x000000ff04057208 */ /* 0x000fc40004000000 */
        /* <DEDUP_REMOVED lines=9> */
.L_x_4544:
[----:B------:R-:W-:Y:S01]  /*8dd0*/  MOV R5, R4 ;  /* 0x0000000400057202 */ /* 0x000fe20000000f00 */
[----:B------:R-:W-:Y:S01]  /*8de0*/  IMAD.MOV.U32 R9, RZ, RZ, R6 ;  /* 0x000000ffff097224 */ /* 0x000fe200078e0006 */
[----:B------:R-:W-:-:S02]  /*8df0*/  MOV R4, R10 ;  /* 0x0000000a00047202 */ /* 0x000fc40000000f00 */
.L_x_4543:
[----:B------:R-:W-:Y:S05]  /*8e00*/  BSYNC B1 ;  /* 0x0000000000017941 */ /* 0x000fea0003800000 */
.L_x_4542:
        /* <DEDUP_REMOVED lines=19> */
.L_x_4547:
[----:B0-----:R-:W-:Y:S05]  /*8f40*/  BSYNC B1 ;  /* 0x0000000000017941 */ /* 0x001fea0003800000 */
.L_x_4546:
[----:B------:R-:W-:Y:S01]  /*8f50*/  BSSY B1, `(.L_x_4548) ;  /* 0x0000016000017945 */ /* 0x000fe20003800000 */
[----:B------:R-:W-:Y:S05]  /*8f60*/  @P1 BRA `(.L_x_4549) ;  /* 0x0000014000001947 */ /* 0x000fea0003800000 */
[----:B------:R-:W-:Y:S02]  /*8f70*/  IADD3 R13, R13, c[0x0][0x174], RZ ;  /* 0x00005d000d0d7a10 */ /* 0x000fe40007ffe0ff */
[----:B-----5:R-:W-:Y:S02]  /*8f80*/  FSETP.GTU.FTZ.AND P0, PT, |R5|, +INF , PT ;  /* 0x7f8000000500780b */ /* 0x020fe40003f1c200 */
        /* <DEDUP_REMOVED lines=18> */
.L_x_4549:
[----:B------:R-:W-:Y:S05]  /*90b0*/  BSYNC B1 ;  /* 0x0000000000017941 */ /* 0x000fea0003800000 */
.L_x_4548:
[----:B------:R-:W-:-:S04]  /*90c0*/  FADD.FTZ R3, R0, R3 ;  /* 0x0000000300037221 */ /* 0x000fc80000010000 */
[----:B------:R-:W-:-:S04]  /*90d0*/  FADD.FTZ R3, R3, R2 ;  /* 0x0000000203037221 */ /* 0x000fc80000010000 */
[----:B------:R-:W-:Y:S02]  /*90e0*/  FADD.FTZ R18, R3, R18 ;  /* 0x0000001203127221 */ /* 0x000fe40000010000 */
.L_x_4500:
[----:B------:R-:W-:Y:S05]  /*90f0*/  BSYNC B0 ;  /* 0x0000000000007941 */ /* 0x000fea0003800000 */
.L_x_4499:
        /* <DEDUP_REMOVED lines=9> */
.L_x_4551:
        /* <DEDUP_REMOVED lines=11> */
.L_x_4550:
[----:B0-----:R-:W-:-:S13]  /*9240*/  ISETP.NE.AND P0, PT, RZ, c[0x0][0x180], PT ;  /* 0x00006000ff007a0c */ /* 0x001fda0003f05270 */
[----:B------:R-:W-:Y:S05]  /*9250*/  @!P0 BRA `(.L_x_4552) ;  /* 0x0000021000008947 */ /* 0x000fea0003800000 */
[----:B------:R-:W-:Y:S02]  /*9260*/  MOV R2, c[0x0][0x0] ;  /* 0x0000000000027a02 */ /* 0x000fe40000000f00 */
[----:B-----5:R-:W-:Y:S02]  /*9270*/  MOV R0, c[0x0][0x0] ;  /* 0x0000000000007a02 */ /* 0x020fe40000000f00 */
        /* <DEDUP_REMOVED lines=10> */
.L_x_4554:
        /* <DEDUP_REMOVED lines=12> */
.L_x_4553:
[----:B0-----:R-:W-:Y:S01]  /*93e0*/  BAR.SYNC.DEFER_BLOCKING 0x0 ;  /* 0x0000000000007b1d */ /* 0x001fe20000010000 */
[----:B------:R-:W-:-:S13]  /*93f0*/  ISETP.GE.AND P0, PT, R0, 0x2, PT ;  /* 0x000000020000780c */ /* 0x000fda0003f06270 */
[----:B------:R-:W-:Y:S05]  /*9400*/  @!P0 BRA `(.L_x_4552) ;  /* 0x0000006000008947 */ /* 0x000fea0003800000 */
[----:B------:R-:W-:-:S08]  /*9410*/  HFMA2.MMA R3, -RZ, RZ, 0, 5.9604644775390625e-08 ;  /* 0x00000001ff037435 */ /* 0x000fd000000001ff */
.L_x_4555:
[----:B------:R0:W1:Y:S02]  /*9420*/  SHFL.DOWN PT, R5, R18, R3, 0x1f ;  /* 0x08001f0312057589 */ /* 0x00006400000e0000 */
[----:B0-----:R-:W-:-:S04]  /*9430*/  SHF.L.U32 R3, R3, 0x1, RZ ;  /* 0x0000000103037819 */ /* 0x001fc800000006ff */
[----:B------:R-:W-:Y:S01]  /*9440*/  ISETP.GE.AND P0, PT, R3, R0, PT ;  /* 0x000000000300720c */ /* 0x000fe20003f06270 */
[----:B-1----:R-:W-:-:S12]  /*9450*/  FADD.FTZ R18, R5, R18 ;  /* 0x0000001205127221 */ /* 0x002fd80000010000 */
[----:B------:R-:W-:Y:S05]  /*9460*/  @!P0 BRA `(.L_x_4555) ;  /* 0xffffffb000008947 */ /* 0x000fea000383ffff */
.L_x_4552:
        /* <DEDUP_REMOVED lines=202> */
.L_x_4556:
        /* <DEDUP_REMOVED lines=215> */
.L_x_4558:
        /* <DEDUP_REMOVED lines=11> */
.L_x_4560:
[----:B------:R-:W-:Y:S05]  /*af30*/  BSYNC B0 ;  /* 0x0000000000007941 */ /* 0x000fea0003800000 */
.L_x_4559:
        /* <DEDUP_REMOVED lines=40> */
.L_x_4562:
[----:B------:R-:W-:Y:S05]  /*b1c0*/  BSYNC B0 ;  /* 0x0000000000007941 */ /* 0x000fea0003800000 */
.L_x_4561:
        /* <DEDUP_REMOVED lines=21> */
.L_x_4567:
        /* <DEDUP_REMOVED lines=9> */
.L_x_4566:
[----:B------:R-:W-:Y:S05]  /*b3b0*/  BSYNC B1 ;  /* 0x0000000000017941 */ /* 0x000fea0003800000 */
.L_x_4565:
[----:B------:R-:W-:Y:S05]  /*b3c0*/  BRA `(.L_x_4568) ;  /* 0x000000c000007947 */ /* 0x000fea0003800000 */
.L_x_4564:
[----:B------:R-:W-:-:S13]  /*b3d0*/  ISETP.GE.U32.AND P0, PT, R20, c[0x0][0x17c], PT ;  /* 0x00005f0014007a0c */ /* 0x000fda0003f06070 */
[----:B------:R-:W-:Y:S05]  /*b3e0*/  @P0 BRA `(.L_x_4568) ;  /* 0x000000a000000947 */ /* 0x000fea0003800000 */
[----:B------:R-:W-:-:S03]  /*b3f0*/  IMAD.MOV.U32 R9, RZ, RZ, R20 ;  /* 0x000000ffff097224 */ /* 0x000fc600078e0014 */
.L_x_4569:
        /* <DEDUP_REMOVED lines=9> */
.L_x_4568:
[----:B------:R-:W-:Y:S05]  /*b490*/  BSYNC B0 ;  /* 0x0000000000007941 */ /* 0x000fea0003800000 */
.L_x_4563:
        /* <DEDUP_REMOVED lines=8> */
.L_x_4571:
        /* <DEDUP_REMOVED lines=11> */
.L_x_4570:
        /* <DEDUP_REMOVED lines=13> */
.L_x_4574:
        /* <DEDUP_REMOVED lines=12> */
.L_x_4573:
[----:B0-----:R-:W-:Y:S01]  /*b760*/  BAR.SYNC.DEFER_BLOCKING 0x0 ;  /* 0x0000000000007b1d */ /* 0x001fe20000010000 */
[----:B------:R-:W-:-:S13]  /*b770*/  ISETP.GE.AND P0, PT, R0, 0x2, PT ;  /* 0x000000020000780c */ /* 0x000fda0003f06270 */
[----:B------:R-:W-:Y:S05]  /*b780*/  @!P0 BRA `(.L_x_4572) ;  /* 0x0000006000008947 */ /* 0x000fea0003800000 */
[----:B------:R-:W-:-:S05]  /*b790*/  MOV R6, 0x1 ;  /* 0x0000000100067802 */ /* 0x000fca0000000f00 */
.L_x_4575:
[----:B------:R0:W1:Y:S02]  /*b7a0*/  SHFL.DOWN PT, R8, R17, R6, 0x1f ;  /* 0x08001f0611087589 */ /* 0x00006400000e0000 */
[----:B0-----:R-:W-:-:S05]  /*b7b0*/  IMAD.SHL.U32 R6, R6, 0x2, RZ ;  /* 0x0000000206067824 */ /* 0x001fca00078e00ff */
[----:B------:R-:W-:Y:S01]  /*b7c0*/  ISETP.GE.AND P0, PT, R6, R0, PT ;  /* 0x000000000600720c */ /* 0x000fe20003f06270 */
[----:B-1----:R-:W-:-:S12]  /*b7d0*/  FADD.FTZ R17, R8, R17 ;  /* 0x0000001108117221 */ /* 0x002fd80000010000 */
[----:B------:R-:W-:Y:S05]  /*b7e0*/  @!P0 BRA `(.L_x_4575) ;  /* 0xffffffb000008947 */ /* 0x000fea000383ffff */
.L_x_4572:
        /* <DEDUP_REMOVED lines=11> */
.L_x_4577:
        /* <DEDUP_REMOVED lines=23> */
.L_x_4579:
[----:B------:R-:W-:-:S04]  /*ba10*/  IADD3 R2, P0, R16, c[0x0][0x540], RZ ;  /* 0x0001500010027a10 */ /* 0x000fc80007f1e0ff */
[----:B------:R-:W-:-:S05]  /*ba20*/  IADD3.X R3, RZ, c[0x0][0x544], RZ, P0, !PT ;  /* 0x00015100ff037a10 */ /* 0x000fca00007fe4ff */
[----:B------:R-:W-:Y:S01]  /*ba30*/  STG.E [R2.64], R17 ;  /* 0x0000001102007986 */ /* 0x000fe2000c101924 */
[----:B------:R-:W-:Y:S05]  /*ba40*/  EXIT ;  /* 0x000000000000794d */ /* 0x000fea0003800000 */
.L_x_4578:
[----:B------:R-:W-:Y:S01]  /*ba50*/  STG.E [R2.64], R17 ;  /* 0x0000001102007986 */ /* 0x000fe2000c101924 */
[----:B------:R-:W-:Y:S05]  /*ba60*/  EXIT ;  /* 0x000000000000794d */ /* 0x000fea0003800000 */
.L_x_4576:
[----:B------:R-:W-:Y:S01]  /*ba70*/  ISETP.NE.AND P0, PT, RZ, UR38, PT ;  /* 0x00000026ff007c0c */ /* 0x000fe2000bf05270 */
[----:B------:R-:W-:Y:S02]  /*ba80*/  ULDC.U8 UR4, c[0x0][0x571] ;  /* 0x00015c4000047ab9 */ /* 0x000fe40000000000 */
[----:B------:R-:W-:-:S10]  /*ba90*/  ISETP.NE.AND P1, PT, RZ, UR4, PT ;  /* 0x00000004ff007c0c */ /* 0x000fd4000bf25270 */
[----:B------:R-:W-:Y:S05]  /*baa0*/  @!P0 BRA `(.L_x_4580) ;  /* 0x0000002000008947 */ /* 0x000fea0003800000 */
[----:B------:R-:W2:Y:S02]  /*bab0*/  LDG.E R0, [R4.64] ;  /* 0x0000002404007981 */ /* 0x000ea4000c1e1900 */
[----:B--2---:R-:W-:Y:S02]  /*bac0*/  FADD.FTZ R17, R17, R0 ;  /* 0x0000000011117221 */ /* 0x004fe40000010000 */
.L_x_4580:
        /* <DEDUP_REMOVED lines=23> */
.L_x_4582:
[----:B------:R-:W-:-:S04]  /*bc40*/  IADD3 R2, P0, R16, c[0x0][0x540], RZ ;  /* 0x0001500010027a10 */ /* 0x000fc80007f1e0ff */
[----:B------:R-:W-:-:S05]  /*bc50*/  IADD3.X R3, RZ, c[0x0][0x544], RZ, P0, !PT ;  /* 0x00015100ff037a10 */ /* 0x000fca00007fe4ff */
[----:B------:R-:W-:Y:S01]  /*bc60*/  STG.E [R2.64], R17 ;  /* 0x0000001102007986 */ /* 0x000fe2000c101924 */
[----:B------:R-:W-:Y:S05]  /*bc70*/  EXIT ;  /* 0x000000000000794d */ /* 0x000fea0003800000 */
.L_x_4581:
[----:B------:R-:W-:Y:S01]  /*bc80*/  STG.E [R4.64], R17 ;  /* 0x0000001104007986 */ /* 0x000fe2000c101924 */
[----:B------:R-:W-:Y:S05]  /*bc90*/  EXIT ;  /* 0x000000000000794d */ /* 0x000fea0003800000 */
.L_x_4557:
        /* <DEDUP_REMOVED lines=18> */
.L_x_4584:
        /* <DEDUP_REMOVED lines=23> */
.L_x_4586:
[----:B------:R-:W-:-:S05]  /*bf30*/  IADD3 R2, P0, R19, c[0x0][0x540], RZ ;  /* 0x0001500013027a10 */ /* 0x000fca0007f1e0ff */
[----:B------:R-:W-:-:S05]  /*bf40*/  IMAD.X R3, RZ, RZ, c[0x0][0x544], P0 ;  /* 0x00015100ff037624 */ /* 0x000fca00000e06ff */
[----:B------:R-:W-:Y:S01]  /*bf50*/  STG.E [R2.64], R18 ;  /* 0x0000001202007986 */ /* 0x000fe2000c101924 */
[----:B------:R-:W-:Y:S05]  /*bf60*/  EXIT ;  /* 0x000000000000794d */ /* 0x000fea0003800000 */
.L_x_4585:
[----:B------:R-:W-:Y:S01]  /*bf70*/  STG.E [R2.64], R18 ;  /* 0x0000001202007986 */ /* 0x000fe2000c101924 */
[----:B------:R-:W-:Y:S05]  /*bf80*/  EXIT ;  /* 0x000000000000794d */ /* 0x000fea0003800000 */
.L_x_4583:
[----:B------:R-:W-:Y:S01]  /*bf90*/  ISETP.NE.AND P0, PT, RZ, UR38, PT ;  /* 0x00000026ff007c0c */ /* 0x000fe2000bf05270 */
[----:B------:R-:W-:Y:S02]  /*bfa0*/  ULDC.U8 UR4, c[0x0][0x571] ;  /* 0x00015c4000047ab9 */ /* 0x000fe40000000000 */
[----:B------:R-:W-:-:S10]  /*bfb0*/  ISETP.NE.AND P1, PT, RZ, UR4, PT ;  /* 0x00000004ff007c0c */ /* 0x000fd4000bf25270 */
[----:B------:R-:W-:Y:S05]  /*bfc0*/  @!P0 BRA `(.L_x_4587) ;  /* 0x0000002000008947 */ /* 0x000fea0003800000 */
[----:B------:R-:W2:Y:S02]  /*bfd0*/  LDG.E R3, [R4.64] ;  /* 0x0000002404037981 */ /* 0x000ea4000c1e1900 */
[----:B--2---:R-:W-:Y:S02]  /*bfe0*/  FADD.FTZ R18, R18, R3 ;  /* 0x0000000312127221 */ /* 0x004fe40000010000 */
.L_x_4587:
        /* <DEDUP_REMOVED lines=23> */
.L_x_4589:
[----:B------:R-:W-:-:S04]  /*c160*/  IADD3 R2, P0, R19, c[0x0][0x540], RZ ;  /* 0x0001500013027a10 */ /* 0x000fc80007f1e0ff */
[----:B------:R-:W-:-:S05]  /*c170*/  IADD3.X R3, RZ, c[0x0][0x544], RZ, P0, !PT ;  /* 0x00015100ff037a10 */ /* 0x000fca00007fe4ff */
[----:B------:R-:W-:Y:S01]  /*c180*/  STG.E [R2.64], R18 ;  /* 0x0000001202007986 */ /* 0x000fe2000c101924 */
[----:B------:R-:W-:Y:S05]  /*c190*/  EXIT ;  /* 0x000000000000794d */ /* 0x000fea0003800000 */
.L_x_4588:
[----:B------:R-:W-:Y:S01]  /*c1a0*/  STG.E [R4.64], R18 ;  /* 0x0000001204007986 */ /* 0x000fe2000c101924 */
[----:B------:R-:W-:Y:S05]  /*c1b0*/  EXIT ;  /* 0x000000000000794d */ /* 0x000fea0003800000 */
.L_x_4590:
        /* <DEDUP_REMOVED lines=12> */
.L_x_9909:


//--------------------- .text._ZN2at6native13reduce_kernelILi256ELi2ENS0_8ReduceOpIfNS0_9NanSumOpsIffEEjfLi4ELi4EEEEEvT1_ --------------------------
	.section	.text._ZN2at6native13reduce_kernelILi256ELi2ENS0_8ReduceOpIfNS0_9NanSumOpsIffEEjfLi4ELi4EEEEEvT1_,"ax",@progbits
	.sectioninfo	@"SHI_REGISTERS=34"
	.align	128
        .global         _ZN2at6native13reduce_kernelILi256ELi2ENS0_8ReduceOpIfNS0_9NanSumOpsIffEEjfLi4ELi4EEEEEvT1_
        .type           _ZN2at6native13reduce_kernelILi256ELi2ENS0_8ReduceOpIfNS0_9NanSumOpsIffEEjfLi4ELi4EEEEEvT1_,@function
        .size           _ZN2at6native13reduce_kernelILi256ELi2ENS0_8ReduceOpIfNS0_9NanSumOpsIffEEjfLi4ELi4EEEEEvT1_,(.L_x_9910 - _ZN2at6native13reduce_kernelILi256ELi2ENS0_8ReduceOpIfNS0_9NanSumOpsIffEEjfLi4ELi4EEEEEvT1_)
        .other          _ZN2at6native13reduce_kernelILi256ELi2ENS0_8ReduceOpIfNS0_9NanSumOpsIffEEjfLi4ELi4EEEEEvT1_,@"STO_CUDA_ENTRY STV_DEFAULT"
_ZN2at6native13reduce_kernelILi256ELi2ENS0_8ReduceOpIfNS0_9NanSumOpsIffEEjfLi4ELi4EEEEEvT1_:
.text._ZN2at6native13reduce_kernelILi256ELi2ENS0_8ReduceOpIfNS0_9NanSumOpsIffEEjfLi4ELi4EEEEEvT1_:
        /* <DEDUP_REMOVED lines=209> */
.L_x_4591:
        /* <DEDUP_REMOVED lines=60> */
.L_x_4600:
[----:B------:R-:W-:Y:S05]  /*10d0*/  BSYNC B2 ;  /* 0x0000000000027941 */ /* 0x000fea0003800000 */
.L_x_4599:
        /* <DEDUP_REMOVED lines=8> */
[----:B--2---:R-:W-:-:S04]  /*1160*/  FSETP.GTU.FTZ.AND P0, PT, |R4|, +INF , PT ;  /* 0x7f8000000400780b */ /* 0x004fc80003f1c200 */
[----:B------:R-:W-:-:S05]  /*1170*/  FSEL R0, R4, RZ, !P0 ;  /* 0x000000ff04007208 */ /* 0x000fca0004000000 */
[----:B------:R-:W-:Y:S02]  /*1180*/  FADD.FTZ R0, R0, c[0x0][0x164] ;  /* 0x0000590000007621 */ /* 0x000fe40000010000 */
.L_x_4598:
[----:B------:R-:W-:Y:S05]  /*1190*/  BSYNC B1 ;  /* 0x0000000000017941 */ /* 0x000fea0003800000 */
.L_x_4597:
[C---:B------:R-:W-:Y:S02]  /*11a0*/  IADD3 R5, P0, -R6.reuse, 0x4, RZ ;  /* 0x0000000406057810 */ /* 0x040fe40007f1e1ff */
[----:B------:R-:W-:Y:S02]  /*11b0*/  IADD3 R3, R6, c[0x0][0x16c], RZ ;  /* 0x00005b0006037a10 */ /* 0x000fe40007ffe0ff */
[----:B------:R-:W-:Y:S01]  /*11c0*/  LEA R18, P1, R5, R18, 0x2 ;  /* 0x0000001205127211 */ /* 0x000fe200078210ff */
[----:B------:R-:W-:Y:S01]  /*11d0*/  IMAD.X R4, RZ, RZ, -0x1, P0 ;  /* 0xffffffffff047424 */ /* 0x000fe200000e06ff */
[----:B------:R-:W-:-:S04]  /*11e0*/  IADD3 R3, R3, -0x4, RZ ;  /* 0xfffffffc03037810 */ /* 0x000fc80007ffe0ff */
[----:B------:R-:W-:Y:S02]  /*11f0*/  LEA.HI.X R19, R5, R19, R4, 0x2, P1 ;  /* 0x0000001305137211 */ /* 0x000fe400008f1404 */
.L_x_4596:
[----:B------:R-:W-:Y:S05]  /*1200*/  BSYNC B0 ;  /* 0x0000000000007941 */ /* 0x000fea0003800000 */
.L_x_4595:
[----:B------:R-:W-:Y:S01]  /*1210*/  IMAD R5, R23, c[0x0][0x180], RZ ;  /* 0x0000600017057a24 */ /* 0x000fe200078e02ff */
[----:B------:R-:W-:Y:S01]  /*1220*/  BSSY B0, `(.L_x_4601) ;  /* 0x000001f000007945 */ /* 0x000fe20003800000 */
[----:B------:R-:W-:Y:S01]  /*1230*/  ISETP.NE.AND P0, PT, RZ, c[0x0][0x184], PT ;  /* 0x00006100ff007a0c */ /* 0x000fe20003f05270 */
[----:B------:R-:W-:Y:S01]  /*1240*/  IMAD.MOV.U32 R10, RZ, RZ, c[0x0][0x164] ;  /* 0x00005900ff0a7624 */ /* 0x000fe200078e00ff */
[C---:B------:R-:W-:Y:S01]  /*1250*/  ISETP.NE.AND P1, PT, R2.reuse, RZ, PT ;  /* 0x000000ff0200720c */ /* 0x040fe20003f25270 */
[----:B------:R-:W-:Y:S01]  /*1260*/  IMAD R5, R2, c[0x0][0x184], R5 ;  /* 0x0000610002057a24 */ /* 0x000fe200078e0205 */
[----:B------:R-:W-:Y:S02]  /*1270*/  MOV R8, c[0x0][0x164] ;  /* 0x0000590000087a02 */ /* 0x000fe40000000f00 */
[----:B------:R-:W-:Y:S01]  /*1280*/  MOV R11, c[0x0][0x164] ;  /* 0x00005900000b7a02 */ /* 0x000fe20000000f00 */
[----:B------:R-:W-:-:S05]  /*1290*/  IMAD R9, R16, c[0x0][0x188], R5 ;  /* 0x0000620010097a24 */ /* 0x000fca00078e0205 */
[----:B------:R-:W-:-:S04]  /*12a0*/  LEA R4, R9, 0x3, 0x2 ;  /* 0x0000000309047811 */ /* 0x000fc800078e10ff */
[----:B------:R-:W-:-:S13]  /*12b0*/  ISETP.GE.U32.AND P2, PT, R4, R3, PT ;  /* 0x000000030400720c */ /* 0x000fda0003f46070 */
[----:B------:R-:W-:Y:S05]  /*12c0*/  @P2 BRA `(.L_x_4602) ;  /* 0x0000014000002947 */ /* 0x000fea0003800000 */
[----:B------:R-:W-:Y:S01]  /*12d0*/  IMAD.MOV.U32 R10, RZ, RZ, c[0x0][0x164] ;  /* 0x00005900ff0a7624 */ /* 0x000fe200078e00ff */
[----:B------:R-:W-:Y:S02]  /*12e0*/  MOV R11, c[0x0][0x164] ;  /* 0x00005900000b7a02 */ /* 0x000fe40000000f00 */
.L_x_4603:
        /* <DEDUP_REMOVED lines=18> */
.L_x_4602:
[----:B------:R-:W-:Y:S05]  /*1410*/  BSYNC B0 ;  /* 0x0000000000007941 */ /* 0x000fea0003800000 */
.L_x_4601:
        /* <DEDUP_REMOVED lines=8> */
.L_x_4605:
[----:B------:R-:W-:Y:S05]  /*14a0*/  BSYNC B0 ;  /* 0x0000000000007941 */ /* 0x000fea0003800000 */
.L_x_4604:
        /* <DEDUP_REMOVED lines=10> */
[----:B--2---:R-:W-:-:S04]  /*1550*/  FSETP.GTU.FTZ.AND P0, PT, |R18|, +INF , PT ;  /* 0x7f8000001200780b */ /* 0x004fc80003f1c200 */
[----:B------:R-:W-:-:S05]  /*1560*/  FSEL R3, R18, RZ, !P0 ;  /* 0x000000ff12037208 */ /* 0x000fca0004000000 */
[----:B------:R-:W-:Y:S02]  /*1570*/  FADD.FTZ R0, R0, R3 ;  /* 0x0000000300007221 */ /* 0x000fe40000010000 */
.L_x_4607:
[----:B------:R-:W-:Y:S05]  /*1580*/  BSYNC B0 ;  /* 0x0000000000007941 */ /* 0x000fea0003800000 */
.L_x_4606:
[----:B------:R-:W-:Y:S02]  /*1590*/  FADD.FTZ R11, R11, R0 ;  /* 0x000000000b0b7221 */ /* 0x000fe40000010000 */
[----:B------:R-:W-:Y:S02]  /*15a0*/  IMAD.MOV.U32 R19, RZ, RZ, RZ ;  /* 0x000000ffff137224 */ /* 0x000fe400078e00ff */
[----:B------:R-:W-:-:S04]  /*15b0*/  FADD.FTZ R11, R11, R10 ;  /* 0x0000000a0b0b7221 */ /* 0x000fc80000010000 */
[----:B------:R-:W-:Y:S01]  /*15c0*/  FADD.FTZ R18, R11, R8 ;  /* 0x000000080b127221 */ /* 0x000fe20000010000 */
[----:B------:R-:W-:Y:S05]  /*15d0*/  BRA `(.L_x_4593) ;  /* 0x0000832000007947 */ /* 0x000fea0003800000 */
.L_x_4594:
        /* <DEDUP_REMOVED lines=31> */
.L_x_4617:
[----:B------:R-:W-:Y:S01]  /*17d0*/  HFMA2.MMA R3, -RZ, RZ, 0, 0 ;  /* 0x00000000ff037435 */ /* 0x000fe200000001ff */
        /* <DEDUP_REMOVED lines=214> */
.L_x_4612:
        /* <DEDUP_REMOVED lines=228> */
.L_x_4613:
        /* <DEDUP_REMOVED lines=230> */
.L_x_4614:
[----:B------:R-:W-:-:S04]  /*41e0*/  LOP3.LUT R25, R12, 0xfffffff8, RZ, 0xc0, !PT ;  /* 0xfffffff80c197812 */ /* 0x000fc800078ec0ff */
[----:B------:R-:W-:-:S04]  /*41f0*/  IADD3 R24, P1, R18, R25, RZ ;  /* 0x0000001912187210 */ /* 0x000fc80007f3e0ff */
[----:B------:R-:W-:-:S06]  /*4200*/  IADD3.X R25, RZ, R19, RZ, P1, !PT ;  /* 0x00000013ff197210 */ /* 0x000fcc0000ffe4ff */
[----:B------:R-:W5:Y:S01]  /*4210*/  LDG.E.64 R24, [R24.64] ;  /* 0x0000002418187981 */ /* 0x000f62000c1e1b00 */
[----:B------:R-:W-:Y:S01]  /*4220*/  IADD3 R29, R29, c[0x0][0x174], RZ ;  /* 0x00005d001d1d7a10 */ /* 0x000fe20007ffe0ff */
        /* <DEDUP_REMOVED lines=212> */
.L_x_4615:
[----:B------:R-:W-:-:S04]  /*4f70*/  LOP3.LUT R3, R3, 0xfffffff8, RZ, 0xc0, !PT ;  /* 0xfffffff803037812 */ /* 0x000fc800078ec0ff */
[----:B------:R-:W-:-:S05]  /*4f80*/  IADD3 R12, P1, R18, R3, RZ ;  /* 0x00000003120c7210 */ /* 0x000fca0007f3e0ff */
[----:B------:R-:W-:-:S06]  /*4f90*/  IMAD.X R13, RZ, RZ, R19, P1 ;  /* 0x000000ffff0d7224 */ /* 0x000fcc00008e0613 */
[----:B------:R-:W2:Y:S01]  /*4fa0*/  LDG.E.64 R12, [R12.64] ;  /* 0x000000240c0c7981 */ /* 0x000ea2000c1e1b00 */
[----:B------:R-:W-:Y:S02]  /*4fb0*/  IADD3 R29, R29, c[0x0][0x174], RZ ;  /* 0x00005d001d1d7a10 */ /* 0x000fe40007ffe0ff */
[----:B------:R-:W-:Y:S02]  /*4fc0*/  MOV R26, c[0x0][0x174] ;  /* 0x00005d00001a7a02 */ /* 0x000fe40000000f00 */
[----:B-----5:R-:W-:Y:S02]  /*4fd0*/  FSETP.GTU.FTZ.AND P1, PT, |R20|, +INF , PT ;  /* 0x7f8000001400780b */ /* 0x020fe40003f3c200 */
[----:B------:R-:W-:Y:S01]  /*4fe0*/  FSETP.GTU.FTZ.AND P2, PT, |R21|, +INF , PT ;  /* 0x7f8000001500780b */ /* 0x000fe20003f5c200 */
[----:B------:R-:W-:Y:S01]  /*4ff0*/  IMAD R11, R26, 0x3, R29 ;  /* 0x000000031a0b7824 */ /* 0x000fe200078e021d */
[----:B------:R-:W-:Y:S02]  /*5000*/  FSEL R3, R20, RZ, !P1 ;  /* 0x000000ff14037208 */ /* 0x000fe40004800000 */
[----:B------:R-:W-:-:S02]  /*5010*/  FSETP.GTU.FTZ.AND P3, PT, |R14|, +INF , PT ;  /* 0x7f8000000e00780b */ /* 0x000fc40003f7c200 */
[----:B------:R-:W-:Y:S01]  /*5020*/  ISETP.GE.U32.AND P5, PT, R11, c[0x0][0x16c], PT ;  /* 0x00005b000b007a0c */ /* 0x000fe20003fa6070 */
[----:B------:R-:W-:Y:S01]  /*5030*/  FADD.FTZ R4, R3, R4 ;  /* 0x0000000403047221 */ /* 0x000fe20000010000 */
[----:B------:R-:W-:Y:S02]  /*5040*/  FSETP.GTU.FTZ.AND P1, PT, |R15|, +INF , PT ;  /* 0x7f8000000f00780b */ /* 0x000fe40003f3c200 */
[----:B------:R-:W-:Y:S02]  /*5050*/  FSEL R0, R21, RZ, !P2 ;  /* 0x000000ff15007208 */ /* 0x000fe40005000000 */
        /* <DEDUP_REMOVED lines=11> */
[C---:B--2---:R-:W-:Y:S02]  /*5110*/  FSETP.GTU.FTZ.AND P1, PT, |R12|.reuse, +INF , PT ;  /* 0x7f8000000c00780b */ /* 0x044fe40003f3c200 */
[C---:B------:R-:W-:Y:S02]  /*5120*/  FSETP.GTU.FTZ.AND P4, PT, |R13|.reuse, +INF , PT ;  /* 0x7f8000000d00780b */ /* 0x040fe40003f9c200 */
[----:B------:R-:W-:Y:S02]  /*5130*/  FSEL R27, R12, RZ, !P1 ;  /* 0x000000ff0c1b7208 */ /* 0x000fe40004800000 */
[----:B------:R-:W-:-:S03]  /*5140*/  FSEL R31, R13, RZ, !P4 ;  /* 0x000000ff0d1f7208 */ /* 0x000fc60006000000 */
[----:B------:R-:W-:Y:S02]  /*5150*/  FADD.FTZ R22, R27, R22 ;  /* 0x000000161b167221 */ /* 0x000fe40000010000 */
[----:B------:R-:W-:Y:S01]  /*5160*/  FADD.FTZ R28, R31, R28 ;  /* 0x0000001c1f1c7221 */ /* 0x000fe20000010000 */
[----:B------:R-:W-:Y:S01]  /*5170*/  @P5 CALL.REL.NOINC `(.L_x_4616) ;  /* 0x0000001000005944 */ /* 0x000fe20003c00000 */
[----:B------:R-:W-:Y:S05]  /*5180*/  BRA `(.L_x_4617) ;  /* 0xffffc64000007947 */ /* 0x000fea000383ffff */
.L_x_4616:
[----:B------:R-:W-:Y:S05]  /*5190*/  BSYNC B1 ;  /* 0x0000000000017941 */ /* 0x000fea0003800000 */
.L_x_4611:
[----:B------:R-:W-:Y:S05]  /*51a0*/  BSYNC B0 ;  /* 0x0000000000007941 */ /* 0x000fea0003800000 */
.L_x_4610:
        /* <DEDUP_REMOVED lines=205> */
.L_x_4620:
        /* <DEDUP_REMOVED lines=207> */
.L_x_4621:
        /* <DEDUP_REMOVED lines=207> */
.L_x_4622:
        /* <DEDUP_REMOVED lines=207> */
.L_x_4623:
[----:B------:R-:W-:-:S04]  /*8550*/  LOP3.LUT R3, R3, 0xfffffff8, RZ, 0xc0, !PT ;  /* 0xfffffff803037812 */ /* 0x000fc800078ec0ff */
[----:B------:R-:W-:-:S05]  /*8560*/  IADD3 R12, P1, R18, R3, RZ ;  /* 0x00000003120c7210 */ /* 0x000fca0007f3e0ff */
[----:B------:R-:W-:-:S06]  /*8570*/  IMAD.X R13, RZ, RZ, R19, P1 ;  /* 0x000000ffff0d7224 */ /* 0x000fcc00008e0613 */
[----:B------:R-:W5:Y:S02]  /*8580*/  LDG.E.64 R12, [R12.64] ;  /* 0x000000240c0c7981 */ /* 0x000f64000c1e1b00 */
.L_x_4619:
[----:B------:R-:W-:Y:S05]  /*8590*/  BSYNC B0 ;  /* 0x0000000000007941 */ /* 0x000fea0003800000 */
.L_x_4618:
[----:B------:R-:W-:Y:S01]  /*85a0*/  BSSY B0, `(.L_x_4624) ;  /* 0x0000022000007945 */ /* 0x000fe20003800000 */
[----:B------:R-:W-:Y:S05]  /*85b0*/  @P0 BRA `(.L_x_4625) ;  /* 0x0000020000000947 */ /* 0x000fea0003800000 */
[C---:B-----5:R-:W-:Y:S02]  /*85c0*/  FSETP.GTU.FTZ.AND P0, PT, |R20|.reuse, +INF , PT ;  /* 0x7f8000001400780b */ /* 0x060fe40003f1c200 */
[----:B------:R-:W-:Y:S02]  /*85d0*/  IADD3 R29, R29, c[0x0][0x174], RZ ;  /* 0x00005d001d1d7a10 */ /* 0x000fe40007ffe0ff */
[----:B------:R-:W-:Y:S02]  /*85e0*/  FSEL R3, R20, RZ, !P0 ;  /* 0x000000ff14037208 */ /* 0x000fe40004000000 */
[----:B------:R-:W-:Y:S02]  /*85f0*/  ISETP.GE.U32.AND P0, PT, R29, c[0x0][0x16c], PT ;  /* 0x00005b001d007a0c */ /* 0x000fe40003f06070 */
[----:B------:R-:W-:Y:S01]  /*8600*/  FSETP.GTU.FTZ.AND P1, PT, |R21|, +INF , PT ;  /* 0x7f8000001500780b */ /* 0x000fe20003f3c200 */
[----:B------:R-:W-:-:S03]  /*8610*/  FADD.FTZ R4, R4, R3 ;  /* 0x0000000304047221 */ /* 0x000fc60000010000 */
[----:B------:R-:W-:-:S05]  /*8620*/  FSEL R0, R21, RZ, !P1 ;  /* 0x000000ff15007208 */ /* 0x000fca0004800000 */
[----:B------:R-:W-:Y:S02]  /*8630*/  FADD.FTZ R5, R5, R0 ;  /* 0x0000000005057221 */ /* 0x000fe40000010000 */
[----:B------:R-:W-:Y:S05]  /*8640*/  @P0 BRA `(.L_x_4625) ;  /* 0x0000017000000947 */ /* 0x000fea0003800000 */
[C---:B------:R-:W-:Y:S02]  /*8650*/  FSETP.GTU.FTZ.AND P0, PT, |R14|.reuse, +INF , PT ;  /* 0x7f8000000e00780b */ /* 0x040fe40003f1c200 */
        /* <DEDUP_REMOVED lines=8> */
[----:B------:R-:W-:Y:S02]  /*86e0*/  IADD3 R0, R0, c[0x0][0x174], RZ ;  /* 0x00005d0000007a10 */ /* 0x000fe40007ffe0ff */
[----:B------:R-:W-:Y:S02]  /*86f0*/  FSETP.GTU.FTZ.AND P0, PT, |R24|, +INF , PT ;  /* 0x7f8000001800780b */ /* 0x000fe40003f1c200 */
[----:B------:R-:W-:Y:S02]  /*8700*/  ISETP.GE.U32.AND P2, PT, R0, c[0x0][0x16c], PT ;  /* 0x00005b0000007a0c */ /* 0x000fe40003f46070 */
[----:B------:R-:W-:Y:S02]  /*8710*/  FSETP.GTU.FTZ.AND P1, PT, |R25|, +INF , PT ;  /* 0x7f8000001900780b */ /* 0x000fe40003f3c200 */
[----:B------:R-:W-:-:S02]  /*8720*/  FSEL R3, R24, RZ, !P0 ;  /* 0x000000ff18037208 */ /* 0x000fc40004000000 */
[----:B------:R-:W-:-:S03]  /*8730*/  FSEL R0, R25, RZ, !P1 ;  /* 0x000000ff19007208 */ /* 0x000fc60004800000 */
[----:B------:R-:W-:Y:S02]  /*8740*/  FADD.FTZ R8, R8, R3 ;  /* 0x0000000308087221 */ /* 0x000fe40000010000 */
[----:B------:R-:W-:Y:S02]  /*8750*/  FADD.FTZ R9, R9, R0 ;  /* 0x0000000009097221 */ /* 0x000fe40000010000 */
[C---:B------:R-:W-:Y:S02]  /*8760*/  @!P2 FSETP.GTU.FTZ.AND P3, PT, |R12|.reuse, +INF , PT ;  /* 0x7f8000000c00a80b */ /* 0x040fe40003f7c200 */
[C---:B------:R-:W-:Y:S02]  /*8770*/  @!P2 FSETP.GTU.FTZ.AND P4, PT, |R13|.reuse, +INF , PT ;  /* 0x7f8000000d00a80b */ /* 0x040fe40003f9c200 */
[----:B------:R-:W-:Y:S02]  /*8780*/  @!P2 FSEL R11, R12, RZ, !P3 ;  /* 0x000000ff0c0ba208 */ /* 0x000fe40005800000 */
[----:B------:R-:W-:-:S03]  /*8790*/  @!P2 FSEL R13, R13, RZ, !P4 ;  /* 0x000000ff0d0da208 */ /* 0x000fc60006000000 */
[----:B------:R-:W-:Y:S02]  /*87a0*/  @!P2 FADD.FTZ R22, R22, R11 ;  /* 0x0000000b1616a221 */ /* 0x000fe40000010000 */
[----:B------:R-:W-:Y:S02]  /*87b0*/  @!P2 FADD.FTZ R28, R28, R13 ;  /* 0x0000000d1c1ca221 */ /* 0x000fe40000010000 */
.L_x_4625:
[----:B------:R-:W-:Y:S05]  /*87c0*/  BSYNC B0 ;  /* 0x0000000000007941 */ /* 0x000fea0003800000 */
.L_x_4624:
[----:B------:R-:W-:Y:S02]  /*87d0*/  FADD.FTZ R6, R6, R5 ;  /* 0x0000000506067221 */ /* 0x000fe40000010000 */
[----:B------:R-:W-:Y:S02]  /*87e0*/  FADD.FTZ R7, R7, R4 ;  /* 0x0000000407077221 */ /* 0x000fe40000010000 */
[----:B------:R-:W-:Y:S02]  /*87f0*/  FADD.FTZ R9, R6, R9 ;  /* 0x0000000906097221 */ /* 0x000fe40000010000 */
[----:B------:R-:W-:Y:S02]  /*8800*/  FADD.FTZ R7, R7, R8 ;  /* 0x0000000807077221 */ /* 0x000fe40000010000 */
[----:B------:R-:W-:-:S02]  /*8810*/  FADD.FTZ R19, R9, R28 ;  /* 0x0000001c09137221 */ /* 0x000fc40000010000 */
[----:B------:R-:W-:Y:S01]  /*8820*/  FADD.FTZ R18, R7, R22 ;  /* 0x0000001607127221 */ /* 0x000fe20000010000 */
[----:B------:R-:W-:Y:S05]  /*8830*/  BRA `(.L_x_4593) ;  /* 0x000010c000007947 */ /* 0x000fea0003800000 */
.L_x_4609:
        /* <DEDUP_REMOVED lines=18> */
.L_x_4628:
[----:B------:R-:W-:Y:S01]  /*8960*/  IADD3 R5, R29, c[0x0][0x174], RZ ;  /* 0x00005d001d057a10 */ /* 0x000fe20007ffe0ff */
[----:B------:R-:W-:-:S04]  /*8970*/  IMAD R29, R12, R29, RZ ;  /* 0x0000001d0c1d7224 */ /* 0x000fc800078e02ff */
[C---:B------:R-:W-:Y:S01]  /*8980*/  IMAD R4, R12.reuse, R5, RZ ;  /* 0x000000050c047224 */ /* 0x040fe200078e02ff */
[----:B------:R-:W-:Y:S02]  /*8990*/  IADD3 R5, R5, c[0x0][0x174], RZ ;  /* 0x00005d0005057a10 */ /* 0x000fe40007ffe0ff */
[----:B------:R-:W-:Y:S02]  /*89a0*/  SHF.R.U32.HI R11, RZ, 0x1, R29 ;  /* 0x00000001ff0b7819 */ /* 0x000fe4000001161d */
[----:B------:R-:W-:Y:S01]  /*89b0*/  IADD3 R29, R5, c[0x0][0x174], RZ ;  /* 0x00005d00051d7a10 */ /* 0x000fe20007ffe0ff */
[----:B------:R-:W-:Y:S01]  /*89c0*/  IMAD R5, R12, R5, RZ ;  /* 0x000000050c057224 */ /* 0x000fe200078e02ff */
[----:B------:R-:W-:Y:S01]  /*89d0*/  SHF.R.U32.HI R9, RZ, 0x1, R4 ;  /* 0x00000001ff097819 */ /* 0x000fe20000011604 */
[----:B------:R-:W-:-:S04]  /*89e0*/  IMAD.WIDE.U32 R10, R11, 0x8, R18 ;  /* 0x000000080b0a7825 */ /* 0x000fc800078e0012 */
[----:B------:R-:W-:Y:S01]  /*89f0*/  IMAD R4, R12, R29, RZ ;  /* 0x0000001d0c047224 */ /* 0x000fe200078e02ff */
[----:B------:R-:W-:Y:S01]  /*8a00*/  SHF.R.U32.HI R5, RZ, 0x1, R5 ;  /* 0x00000001ff057819 */ /* 0x000fe20000011605 */
[----:B------:R-:W-:Y:S01]  /*8a10*/  IMAD.WIDE.U32 R8, R9, 0x8, R18 ;  /* 0x0000000809087825 */ /* 0x000fe200078e0012 */
[----:B------:R-:W2:Y:S02]  /*8a20*/  LDG.E.64 R10, [R10.64] ;  /* 0x000000240a0a7981 */ /* 0x000ea4000c1e1b00 */
[----:B------:R-:W-:Y:S01]  /*8a30*/  SHF.R.U32.HI R7, RZ, 0x1, R4 ;  /* 0x00000001ff077819 */ /* 0x000fe20000011604 */
[--C-:B------:R-:W-:Y:S02]  /*8a40*/  IMAD.WIDE.U32 R4, R5, 0x8, R18.reuse ;  /* 0x0000000805047825 */ /* 0x100fe400078e0012 */
[----:B------:R-:W3:Y:S02]  /*8a50*/  LDG.E.64 R8, [R8.64] ;  /* 0x0000002408087981 */ /* 0x000ee4000c1e1b00 */
[----:B------:R-:W-:-:S02]  /*8a60*/  IMAD.WIDE.U32 R6, R7, 0x8, R18 ;  /* 0x0000000807067825 */ /* 0x000fc400078e0012 */
[----:B------:R-:W4:Y:S04]  /*8a70*/  LDG.E.64 R4, [R4.64] ;  /* 0x0000002404047981 */ /* 0x000f28000c1e1b00 */
[----:B------:R-:W5:Y:S01]  /*8a80*/  LDG.E.64 R6, [R6.64] ;  /* 0x0000002406067981 */ /* 0x000f62000c1e1b00 */
[----:B------:R-:W-:-:S05]  /*8a90*/  IADD3 R29, R29, c[0x0][0x174], RZ ;  /* 0x00005d001d1d7a10 */ /* 0x000fca0007ffe0ff */
[----:B------:R-:W-:-:S05]  /*8aa0*/  IMAD R27, R24, 0x3, R29 ;  /* 0x00000003181b7824 */ /* 0x000fca00078e021d */
[----:B------:R-:W-:Y:S02]  /*8ab0*/  ISETP.GE.U32.AND P4, PT, R27, c[0x0][0x16c], PT ;  /* 0x00005b001b007a0c */ /* 0x000fe40003f86070 */
[C---:B--2---:R-:W-:Y:S02]  /*8ac0*/  FSETP.GTU.FTZ.AND P0, PT, |R10|.reuse, +INF , PT ;  /* 0x7f8000000a00780b */ /* 0x044fe40003f1c200 */
[----:B------:R-:W-:Y:S02]  /*8ad0*/  FSETP.GTU.FTZ.AND P1, PT, |R11|, +INF , PT ;  /* 0x7f8000000b00780b */ /* 0x000fe40003f3c200 */
[----:B------:R-:W-:Y:S02]  /*8ae0*/  FSEL R26, R10, RZ, !P0 ;  /* 0x000000ff0a1a7208 */ /* 0x000fe40004000000 */
[----:B---3--:R-:W-:Y:S02]  /*8af0*/  FSETP.GTU.FTZ.AND P2, PT, |R8|, +INF , PT ;  /* 0x7f8000000800780b */ /* 0x008fe40003f5c200 */
[----:B------:R-:W-:Y:S01]  /*8b00*/  FSETP.GTU.FTZ.AND P0, PT, |R9|, +INF , PT ;  /* 0x7f8000000900780b */ /* 0x000fe20003f1c200 */
[----:B------:R-:W-:Y:S01]  /*8b10*/  FADD.FTZ R3, R26, R3 ;  /* 0x000000031a037221 */ /* 0x000fe20000010000 */
[----:B------:R-:W-:-:S02]  /*8b20*/  FSEL R21, R11, RZ, !P1 ;  /* 0x000000ff0b157208 */ /* 0x000fc40004800000 */
[----:B------:R-:W-:Y:S02]  /*8b30*/  FSEL R25, R8, RZ, !P2 ;  /* 0x000000ff08197208 */ /* 0x000fe40005000000 */
[----:B------:R-:W-:Y:S01]  /*8b40*/  FSEL R26, R9, RZ, !P0 ;  /* 0x000000ff091a7208 */ /* 0x000fe20004000000 */
[----:B------:R-:W-:Y:S01]  /*8b50*/  FADD.FTZ R22, R21, R22 ;  /* 0x0000001615167221 */ /* 0x000fe20000010000 */
[----:B----4-:R-:W-:Y:S01]  /*8b60*/  FSETP.GTU.FTZ.AND P0, PT, |R4|, +INF , PT ;  /* 0x7f8000000400780b */ /* 0x010fe20003f1c200 */
[----:B------:R-:W-:Y:S01]  /*8b70*/  FADD.FTZ R20, R25, R20 ;  /* 0x0000001419147221 */ /* 0x000fe20000010000 */
[----:B------:R-:W-:Y:S01]  /*8b80*/  FSETP.GTU.FTZ.AND P1, PT, |R5|, +INF , PT ;  /* 0x7f8000000500780b */ /* 0x000fe20003f3c200 */
[----:B------:R-:W-:Y:S01]  /*8b90*/  FADD.FTZ R15, R26, R15 ;  /* 0x0000000f1a0f7221 */ /* 0x000fe20000010000 */
[----:B-----5:R-:W-:Y:S02]  /*8ba0*/  FSETP.GTU.FTZ.AND P2, PT, |R6|, +INF , PT ;  /* 0x7f8000000600780b */ /* 0x020fe40003f5c200 */
        /* <DEDUP_REMOVED lines=11> */
.L_x_4627:
[----:B------:R-:W-:Y:S05]  /*8c60*/  BSYNC B0 ;  /* 0x0000000000007941 */ /* 0x000fea0003800000 */
.L_x_4626:
        /* <DEDUP_REMOVED lines=27> */
.L_x_4630:
[----:B------:R-:W-:Y:S05]  /*8e20*/  BSYNC B0 ;  /* 0x0000000000007941 */ /* 0x000fea0003800000 */
.L_x_4629:
[----:B------:R-:W-:Y:S01]  /*8e30*/  BSSY B0, `(.L_x_4631) ;  /* 0x0000022000007945 */ /* 0x000fe20003800000 */
[----:B------:R-:W-:Y:S05]  /*8e40*/  @P1 BRA `(.L_x_4632) ;  /* 0x0000020000001947 */ /* 0x000fea0003800000 */
[C---:B-----5:R-:W-:Y:S02]  /*8e50*/  FSETP.GTU.FTZ.AND P0, PT, |R10|.reuse, +INF , PT ;  /* 0x7f8000000a00780b */ /* 0x060fe40003f1c200 */
[----:B------:R-:W-:Y:S02]  /*8e60*/  IADD3 R29, R29, c[0x0][0x174], RZ ;  /* 0x00005d001d1d7a10 */ /* 0x000fe40007ffe0ff */
[----:B------:R-:W-:-:S02]  /*8e70*/  FSEL R10, R10, RZ, !P0 ;  /* 0x000000ff0a0a7208 */ /* 0x000fc40004000000 */
        /* <DEDUP_REMOVED lines=29> */
.L_x_4632:
[----:B------:R-:W-:Y:S05]  /*9050*/  BSYNC B0 ;  /* 0x0000000000007941 */ /* 0x000fea0003800000 */
.L_x_4631:
[----:B------:R-:W-:Y:S02]  /*9060*/  FADD.FTZ R22, R22, R15 ;  /* 0x0000000f16167221 */ /* 0x000fe40000010000 */
[----:B------:R-:W-:Y:S02]  /*9070*/  FADD.FTZ R3, R3, R20 ;  /* 0x0000001403037221 */ /* 0x000fe40000010000 */
[----:B------:R-:W-:Y:S02]  /*9080*/  FADD.FTZ R13, R22, R13 ;  /* 0x0000000d160d7221 */ /* 0x000fe40000010000 */
[----:B------:R-:W-:Y:S02]  /*9090*/  FADD.FTZ R3, R3, R14 ;  /* 0x0000000e03037221 */ /* 0x000fe40000010000 */
[----:B0-----:R-:W-:-:S02]  /*90a0*/  FADD.FTZ R19, R13, R28 ;  /* 0x0000001c0d137221 */ /* 0x001fc40000010000 */
[----:B------:R-:W-:Y:S01]  /*90b0*/  FADD.FTZ R18, R3, R0 ;  /* 0x0000000003127221 */ /* 0x000fe20000010000 */
[----:B------:R-:W-:Y:S05]  /*90c0*/  BRA `(.L_x_4593) ;  /* 0x0000083000007947 */ /* 0x000fea0003800000 */
.L_x_4608:
        /* <DEDUP_REMOVED lines=21> */
.L_x_4635:
[----:B------:R-:W-:Y:S02]  /*9220*/  IADD3 R6, R22, c[0x0][0x174], RZ ;  /* 0x00005d0016067a10 */ /* 0x000fe40007ffe0ff */
[----:B------:R-:W-:Y:S02]  /*9230*/  SHF.R.U32.HI R5, RZ, 0x1, R22 ;  /* 0x00000001ff057819 */ /* 0x000fe40000011616 */
[----:B------:R-:W-:-:S02]  /*9240*/  SHF.R.U32.HI R11, RZ, 0x1, R6 ;  /* 0x00000001ff0b7819 */ /* 0x000fc40000011606 */
[----:B------:R-:W-:Y:S01]  /*9250*/  IADD3 R6, R6, c[0x0][0x174], RZ ;  /* 0x00005d0006067a10 */ /* 0x000fe20007ffe0ff */
[----:B------:R-:W-:-:S03]  /*9260*/  IMAD.WIDE.U32 R4, R5, 0x8, R18 ;  /* 0x0000000805047825 */ /* 0x000fc600078e0012 */
[----:B------:R-:W-:Y:S01]  /*9270*/  IADD3 R22, R6, c[0x0][0x174], RZ ;  /* 0x00005d0006167a10 */ /* 0x000fe20007ffe0ff */
[----:B------:R-:W-:Y:S01]  /*9280*/  IMAD.WIDE.U32 R10, R11, 0x8, R18 ;  /* 0x000000080b0a7825 */ /* 0x000fe200078e0012 */
[----:B------:R-:W-:Y:S01]  /*9290*/  SHF.R.U32.HI R9, RZ, 0x1, R6 ;  /* 0x00000001ff097819 */ /* 0x000fe20000011606 */
[----:B------:R-:W2:Y:S01]  /*92a0*/  LDG.E.64 R4, [R4.64] ;  /* 0x0000002404047981 */ /* 0x000ea2000c1e1b00 */
[----:B------:R-:W-:-:S03]  /*92b0*/  SHF.R.U32.HI R7, RZ, 0x1, R22 ;  /* 0x00000001ff077819 */ /* 0x000fc60000011616 */
[----:B------:R-:W3:Y:S01]  /*92c0*/  LDG.E.64 R10, [R10.64] ;  /* 0x000000240a0a7981 */ /* 0x000ee2000c1e1b00 */
[----:B------:R-:W-:-:S04]  /*92d0*/  IMAD.WIDE.U32 R8, R9, 0x8, R18 ;  /* 0x0000000809087825 */ /* 0x000fc800078e0012 */
[----:B------:R-:W-:Y:S02]  /*92e0*/  IMAD.WIDE.U32 R6, R7, 0x8, R18 ;  /* 0x0000000807067825 */ /* 0x000fe400078e0012 */
        /* <DEDUP_REMOVED lines=31> */
.L_x_4634:
[----:B------:R-:W-:Y:S05]  /*94e0*/  BSYNC B0 ;  /* 0x0000000000007941 */ /* 0x000fea0003800000 */
.L_x_4633:
        /* <DEDUP_REMOVED lines=23> */
.L_x_4637:
[----:B------:R-:W-:Y:S05]  /*9660*/  BSYNC B0 ;  /* 0x0000000000007941 */ /* 0x000fea0003800000 */
.L_x_4636:
[----:B------:R-:W-:Y:S01]  /*9670*/  BSSY B0, `(.L_x_4638) ;  /* 0x0000022000007945 */ /* 0x000fe20003800000 */
[----:B------:R-:W-:Y:S05]  /*9680*/  @P1 BRA `(.L_x_4639) ;  /* 0x0000020000001947 */ /* 0x000fea0003800000 */
[----:B-----5:R-:W-:Y:S02]  /*9690*/  FSETP.GTU.FTZ.AND P0, PT, |R4|, +INF , PT ;  /* 0x7f8000000400780b */ /* 0x020fe40003f1c200 */
[----:B------:R-:W-:Y:S02]  /*96a0*/  IADD3 R22, R22, c[0x0][0x174], RZ ;  /* 0x00005d0016167a10 */ /* 0x000fe40007ffe0ff */
[----:B0-----:R-:W-:Y:S02]  /*96b0*/  FSEL R19, R4, RZ, !P0 ;  /* 0x000000ff04137208 */ /* 0x001fe40004000000 */
[----:B------:R-:W-:Y:S02]  /*96c0*/  ISETP.GE.U32.AND P0, PT, R22, c[0x0][0x16c], PT ;  /* 0x00005b0016007a0c */ /* 0x000fe40003f06070 */
[----:B------:R-:W-:Y:S01]  /*96d0*/  FSETP.GTU.FTZ.AND P1, PT, |R5|, +INF , PT ;  /* 0x7f8000000500780b */ /* 0x000fe20003f3c200 */
[----:B------:R-:W-:-:S03]  /*96e0*/  FADD.FTZ R20, R20, R19 ;  /* 0x0000001314147221 */ /* 0x000fc60000010000 */
[----:B------:R-:W-:-:S05]  /*96f0*/  FSEL R4, R5, RZ, !P1 ;  /* 0x000000ff05047208 */ /* 0x000fca0004800000 */
[----:B------:R-:W-:Y:S02]  /*9700*/  FADD.FTZ R21, R21, R4 ;  /* 0x0000000415157221 */ /* 0x000fe40000010000 */
[----:B------:R-:W-:Y:S05]  /*9710*/  @P0 BRA `(.L_x_4639) ;  /* 0x0000017000000947 */ /* 0x000fea0003800000 */
[----:B------:R-:W-:Y:S02]  /*9720*/  FSETP.GTU.FTZ.AND P0, PT, |R10|, +INF , PT ;  /* 0x7f8000000a00780b */ /* 0x000fe40003f1c200 */
        /* <DEDUP_REMOVED lines=22> */
.L_x_4639:
[----:B------:R-:W-:Y:S05]  /*9890*/  BSYNC B0 ;  /* 0x0000000000007941 */ /* 0x000fea0003800000 */
.L_x_4638:
[----:B------:R-:W-:Y:S02]  /*98a0*/  FADD.FTZ R21, R21, R14 ;  /* 0x0000000e15157221 */ /* 0x000fe40000010000 */
[----:B------:R-:W-:Y:S02]  /*98b0*/  FADD.FTZ R20, R20, R15 ;  /* 0x0000000f14147221 */ /* 0x000fe40000010000 */
[----:B------:R-:W-:Y:S02]  /*98c0*/  FADD.FTZ R21, R21, R12 ;  /* 0x0000000c15157221 */ /* 0x000fe40000010000 */
[----:B------:R-:W-:Y:S02]  /*98d0*/  FADD.FTZ R20, R20, R13 ;  /* 0x0000000d14147221 */ /* 0x000fe40000010000 */
[----:B0-----:R-:W-:-:S02]  /*98e0*/  FADD.FTZ R19, R21, R0 ;  /* 0x0000000015137221 */ /* 0x001fc40000010000 */
[----:B------:R-:W-:Y:S02]  /*98f0*/  FADD.FTZ R18, R20, R3 ;  /* 0x0000000314127221 */ /* 0x000fe40000010000 */
.L_x_4593:
[----:B------:R-:W-:Y:S05]  /*9900*/  BSYNC B6 ;  /* 0x0000000000067941 */ /* 0x000fea0003800000 */
.L_x_4592:
        /* <DEDUP_REMOVED lines=9> */
.L_x_4641:
[----:B-----5:R-:W-:Y:S01]  /*99a0*/  IMAD.IADD R4, R2, 0x1, R3 ;  /* 0x0000000102047824 */ /* 0x020fe200078e0203 */
        /* <DEDUP_REMOVED lines=12> */
.L_x_4640:
[----:B0-----:R-:W-:-:S13]  /*9a70*/  ISETP.NE.AND P0, PT, RZ, c[0x0][0x180], PT ;  /* 0x00006000ff007a0c */ /* 0x001fda0003f05270 */
[----:B------:R-:W-:Y:S05]  /*9a80*/  @!P0 BRA `(.L_x_4642) ;  /* 0x0000026000008947 */ /* 0x000fea0003800000 */
[----:B------:R-:W-:Y:S01]  /*9a90*/  MOV R3, c[0x0][0x0] ;  /* 0x0000000000037a02 */ /* 0x000fe20000000f00 */
[----:B------:R-:W-:-:S03]  /*9aa0*/  IMAD.MOV.U32 R0, RZ, RZ, c[0x0][0x0] ;  /* 0x00000000ff007624 */ /* 0x000fc600078e00ff */
[----:B------:R-:W-:-:S13]  /*9ab0*/  ISETP.GT.AND P0, PT, R3, 0x20, PT ;  /* 0x000000200300780c */ /* 0x000fda0003f04270 */
[----:B------:R-:W-:Y:S05]  /*9ac0*/  @!P0 BRA `(.L_x_4643) ;  /* 0x0000016000008947 */ /* 0x000fea0003800000 */
[----:B-----5:R-:W-:Y:S01]  /*9ad0*/  IMAD R6, R2, c[0x0][0x0], R23 ;  /* 0x0000000002067a24 */ /* 0x020fe200078e0217 */
[----:B------:R-:W-:-:S04]  /*9ae0*/  LEA.HI R0, R3, c[0x0][0x0], RZ, 0x1 ;  /* 0x0000000003007a11 */ /* 0x000fc800078f08ff */
[----:B------:R0:W-:Y:S01]  /*9af0*/  STS.64 [R6.X8+0x10], R18 ;  /* 0x0000101206007388 */ /* 0x0001e20000008a00 */
[----:B------:R-:W-:Y:S01]  /*9b00*/  SHF.R.S32.HI R3, RZ, 0x1, R0 ;  /* 0x00000001ff037819 */ /* 0x000fe20000011400 */
[----:B------:R-:W-:-:S03]  /*9b10*/  HFMA2.MMA R0, -RZ, RZ, 0, 1.9073486328125e-06 ;  /* 0x00000020ff007435 */ /* 0x000fc600000001ff */
[----:B------:R-:W-:-:S13]  /*9b20*/  ISETP.GE.AND P0, PT, R3, 0x20, PT ;  /* 0x000000200300780c */ /* 0x000fda0003f06270 */
[----:B------:R-:W-:Y:S05]  /*9b30*/  @!P0 BRA `(.L_x_4643) ;  /* 0x000000f000008947 */ /* 0x000fea0003800000 */
[----:B0-----:R-:W-:Y:S02]  /*9b40*/  LEA R8, R6, 0x10, 0x3 ;  /* 0x0000001006087811 */ /* 0x001fe400078e18ff */
.L_x_4644:
        /* <DEDUP_REMOVED lines=14> */
.L_x_4643:
[----:B0-----:R-:W-:Y:S01]  /*9c30*/  ISETP.GE.AND P0, PT, R0, 0x2, PT ;  /* 0x000000020000780c */ /* 0x001fe20003f06270 */
[----:B------:R-:W-:Y:S01]  /*9c40*/  WARPSYNC 0xffffffff ;  /* 0xffffffff00007948 */ /* 0x000fe20003800000 */
[----:B------:R-:W-:Y:S11]  /*9c50*/  BAR.SYNC.DEFER_BLOCKING 0x0 ;  /* 0x0000000000007b1d */ /* 0x000ff60000010000 */
[----:B------:R-:W-:Y:S05]  /*9c60*/  @!P0 BRA `(.L_x_4642) ;  /* 0x0000008000008947 */ /* 0x000fea0003800000 */
[----:B------:R-:W-:-:S05]  /*9c70*/  MOV R3, 0x1 ;  /* 0x0000000100037802 */ /* 0x000fca0000000f00 */
.L_x_4645:
[----:B-----5:R-:W0:Y:S04]  /*9c80*/  SHFL.DOWN PT, R5, R18, R3, 0x1f ;  /* 0x08001f0312057589 */ /* 0x020e2800000e0000 */
[----:B------:R1:W2:Y:S02]  /*9c90*/  SHFL.DOWN PT, R4, R19, R3, 0x1f ;  /* 0x08001f0313047589 */ /* 0x0002a400000e0000 */
[----:B-1----:R-:W-:-:S05]  /*9ca0*/  IMAD.SHL.U32 R3, R3, 0x2, RZ ;  /* 0x0000000203037824 */ /* 0x002fca00078e00ff */
[----:B------:R-:W-:Y:S01]  /*9cb0*/  ISETP.GE.AND P0, PT, R3, R0, PT ;  /* 0x000000000300720c */ /* 0x000fe20003f06270 */
[----:B0-----:R-:W-:Y:S02]  /*9cc0*/  FADD.FTZ R18, R5, R18 ;  /* 0x0000001205127221 */ /* 0x001fe40000010000 */
[----:B--2---:R-:W-:-:S10]  /*9cd0*/  FADD.FTZ R19, R4, R19 ;  /* 0x0000001304137221 */ /* 0x004fd40000010000 */
[----:B------:R-:W-:Y:S05]  /*9ce0*/  @!P0 BRA `(.L_x_4645) ;  /* 0xffffff9000008947 */ /* 0x000fea000383ffff */
.L_x_4642:
[----:B------:R-:W-:Y:S01]  /*9cf0*/  ISETP.NE.AND P1, PT, RZ, c[0x0][0x33c], PT ;  /* 0x0000cf00ff007a0c */ /* 0x000fe20003f25270 */
[----:B------:R-:W-:Y:S01]  /*9d00*/  HFMA2.MMA R22, -RZ, RZ, 0, 0 ;  /* 0x00000000ff167435 */ /* 0x000fe200000001ff */
[----:B-----5:R-:W-:-:S11]  /*9d10*/  IMAD.MOV.U32 R24, RZ, RZ, RZ ;  /* 0x000000ffff187224 */ /* 0x020fd600078e00ff */
        /* <DEDUP_REMOVED lines=200> */
.L_x_4646:
        /* <DEDUP_REMOVED lines=202> */
.L_x_4647:
[----:B------:R-:W-:Y:S01]  /*b640*/  ISETP.NE.U32.AND P0, PT, RZ, c[0x0][0x550], PT ;  /* 0x00015400ff007a0c */ /* 0x000fe20003f05070 */
[----:B------:R-:W-:Y:S01]  /*b650*/  CS2R R4, SRZ ;  /* 0x0000000000047805 */ /* 0x000fe2000001ff00 */
[----:B------:R-:W-:Y:S01]  /*b660*/  ISETP.NE.AND P4, PT, RZ, c[0x0][0x188], PT ;  /* 0x00006200ff007a0c */ /* 0x000fe20003f85270 */
[----:B------:R-:W-:Y:S01]  /*b670*/  IMAD.MOV.U32 R3, RZ, RZ, RZ ;  /* 0x000000ffff037224 */ /* 0x000fe200078e00ff */
[----:B------:R-:W-:Y:S02]  /*b680*/  ISETP.NE.AND.EX P0, PT, RZ, c[0x0][0x554], PT, P0 ;  /* 0x00015500ff007a0c */ /* 0x000fe40003f05300 */
[----:B------:R-:W-:-:S04]  /*b690*/  IADD3 R8, P2, R22, c[0x0][0x540], RZ ;  /* 0x0001500016087a10 */ /* 0x000fc80007f5e0ff */
[----:B------:R-:W-:-:S07]  /*b6a0*/  IADD3.X R9, RZ, c[0x0][0x544], RZ, P2, !PT ;  /* 0x00015100ff097a10 */ /* 0x000fce00017fe4ff */
[----:B------:R-:W-:-:S04]  /*b6b0*/  @P0 IADD3 R4, P3, R24, c[0x0][0x550], RZ ;  /* 0x0001540018040a10 */ /* 0x000fc80007f7e0ff */
[----:B------:R-:W-:-:S05]  /*b6c0*/  @P0 IADD3.X R5, RZ, c[0x0][0x554], RZ, P3, !PT ;  /* 0x00015500ff050a10 */ /* 0x000fca0001ffe4ff */
[----:B------:R-:W-:Y:S01]  /*b6d0*/  @P0 IMAD.MOV.U32 R3, RZ, RZ, R5 ;  /* 0x000000ffff030224 */ /* 0x000fe200078e0005 */
[----:B------:R-:W-:Y:S05]  /*b6e0*/  @!P4 BRA `(.L_x_4648) ;  /* 0x00002c300000c947 */ /* 0x000fea0003800000 */
[----:B------:R-:W0:Y:S01]  /*b6f0*/  S2R R0, SR_CTAID.X ;  /* 0x0000000000007919 */ /* 0x000e220000002500 */
[----:B------:R-:W-:Y:S01]  /*b700*/  IMAD R7, R23, c[0x0][0x18c], RZ ;  /* 0x0000630017077a24 */ /* 0x000fe200078e02ff */
[----:B------:R-:W-:Y:S01]  /*b710*/  HFMA2.MMA R22, -RZ, RZ, 0, 0 ;  /* 0x00000000ff167435 */ /* 0x000fe200000001ff */
[----:B------:R-:W-:Y:S02]  /*b720*/  MOV R24, RZ ;  /* 0x000000ff00187202 */ /* 0x000fe40000000f00 */
[----:B------:R-:W-:-:S04]  /*b730*/  IMAD R7, R2, c[0x0][0x190], R7 ;  /* 0x0000640002077a24 */ /* 0x000fc800078e0207 */
[----:B0-----:R-:W-:-:S04]  /*b740*/  IMAD R7, R0, c[0x0][0x178], R7 ;  /* 0x00005e0000077a24 */ /* 0x001fc800078e0207 */
[----:B------:R-:W-:Y:S01]  /*b750*/  IMAD.SHL.U32 R9, R7, 0x2, RZ ;  /* 0x0000000207097824 */ /* 0x000fe200078e00ff */
        /* <DEDUP_REMOVED lines=199> */
.L_x_4649:
        /* <DEDUP_REMOVED lines=202> */
.L_x_4650:
        /* <DEDUP_REMOVED lines=11> */
.L_x_4652:
[----:B------:R-:W-:Y:S05]  /*d120*/  BSYNC B0 ;  /* 0x0000000000007941 */ /* 0x000fea0003800000 */
.L_x_4651:
        /* <DEDUP_REMOVED lines=13> */
.L_x_4654:
[----:B------:R-:W-:Y:S05]  /*d200*/  BSYNC B0 ;  /* 0x0000000000007941 */ /* 0x000fea0003800000 */
.L_x_4653:
        /* <DEDUP_REMOVED lines=31> */
.L_x_4656:
[----:B------:R-:W-:Y:S05]  /*d400*/  BSYNC B0 ;  /* 0x0000000000007941 */ /* 0x000fea0003800000 */
.L_x_4655:
        /* <DEDUP_REMOVED lines=23> */
.L_x_4661:
        /* <DEDUP_REMOVED lines=11> */
.L_x_4660:
[----:B------:R-:W-:Y:S05]  /*d630*/  BSYNC B1 ;  /* 0x0000000000017941 */ /* 0x000fea0003800000 */
.L_x_4659:
[----:B------:R-:W-:Y:S05]  /*d640*/  BRA `(.L_x_4662) ;  /* 0x0000010000007947 */ /* 0x000fea0003800000 */
.L_x_4658:
[----:B------:R-:W-:Y:S01]  /*d650*/  ISETP.GE.U32.AND P0, PT, R2, c[0x0][0x17c], PT ;  /* 0x00005f0002007a0c */ /* 0x000fe20003f06070 */
[----:B------:R-:W-:-:S12]  /*d660*/  IMAD.MOV.U32 R17, RZ, RZ, c[0x0][0x164] ;  /* 0x00005900ff117624 */ /* 0x000fd800078e00ff */
[----:B------:R-:W-:Y:S05]  /*d670*/  @P0 BRA `(.L_x_4662) ;  /* 0x000000d000000947 */ /* 0x000fea0003800000 */
[----:B------:R-:W-:Y:S02]  /*d680*/  MOV R13, R2 ;  /* 0x00000002000d7202 */ /* 0x000fe40000000f00 */
[----:B------:R-:W-:-:S03]  /*d690*/  MOV R17, c[0x0][0x164] ;  /* 0x0000590000117a02 */ /* 0x000fc60000000f00 */
.L_x_4663:
        /* <DEDUP_REMOVED lines=11> */
.L_x_4662:
[----:B------:R-:W-:Y:S05]  /*d750*/  BSYNC B0 ;  /* 0x0000000000007941 */ /* 0x000fea0003800000 */
.L_x_4657:
        /* <DEDUP_REMOVED lines=8> */
.L_x_4665:
        /* <DEDUP_REMOVED lines=12> */
.L_x_4664:
        /* <DEDUP_REMOVED lines=13> */
.L_x_4668:
[----:B------:R-:W-:Y:S01]  /*d970*/  IADD3 R2, R23, R0, RZ ;  /* 0x0000000017027210 */ /* 0x000fe20007ffe0ff */
        /* <DEDUP_REMOVED lines=11> */
[----:B------:R-:W-:-:S04]  /*da30*/  IMAD.MOV.U32 R0, RZ, RZ, 0x20 ;  /* 0x00000020ff007424 */ /* 0x000fc800078e00ff */
.L_x_4667:
[----:B0-----:R-:W-:Y:S01]  /*da40*/  BAR.SYNC.DEFER_BLOCKING 0x0 ;  /* 0x0000000000007b1d */ /* 0x001fe20000010000 */
[----:B------:R-:W-:-:S13]  /*da50*/  ISETP.GE.AND P0, PT, R0, 0x2, PT ;  /* 0x000000020000780c */ /* 0x000fda0003f06270 */
[----:B------:R-:W-:Y:S05]  /*da60*/  @!P0 BRA `(.L_x_4666) ;  /* 0x0000008000008947 */ /* 0x000fea0003800000 */
[----:B------:R-:W-:-:S05]  /*da70*/  MOV R11, 0x1 ;  /* 0x00000001000b7802 */ /* 0x000fca0000000f00 */
.L_x_4669:
[----:B------:R-:W0:Y:S04]  /*da80*/  SHFL.DOWN PT, R13, R16, R11, 0x1f ;  /* 0x08001f0b100d7589 */ /* 0x000e2800000e0000 */
[----:B------:R1:W2:Y:S02]  /*da90*/  SHFL.DOWN PT, R2, R17, R11, 0x1f ;  /* 0x08001f0b11027589 */ /* 0x0002a400000e0000 */
[----:B-1----:R-:W-:-:S04]  /*daa0*/  SHF.L.U32 R11, R11, 0x1, RZ ;  /* 0x000000010b0b7819 */ /* 0x002fc800000006ff */
[----:B------:R-:W-:Y:S01]  /*dab0*/  ISETP.GE.AND P0, PT, R11, R0, PT ;  /* 0x000000000b00720c */ /* 0x000fe20003f06270 */
[----:B0-----:R-:W-:Y:S02]  /*dac0*/  FADD.FTZ R16, R13, R16 ;  /* 0x000000100d107221 */ /* 0x001fe40000010000 */
[----:B--2---:R-:W-:-:S10]  /*dad0*/  FADD.FTZ R17, R2, R17 ;  /* 0x0000001102117221 */ /* 0x004fd40000010000 */
[----:B------:R-:W-:Y:S05]  /*dae0*/  @!P0 BRA `(.L_x_4669) ;  /* 0xffffff9000008947 */ /* 0x000fea000383ffff */
.L_x_4666:
        /* <DEDUP_REMOVED lines=13> */
.L_x_4671:
        /* <DEDUP_REMOVED lines=24> */
.L_x_4673:
        /* <DEDUP_REMOVED lines=24> */
.L_x_4674:
[----:B------:R-:W-:-:S04]  /*dec0*/  IADD3 R22, P0, R22, c[0x0][0x540], RZ ;  /* 0x0001500016167a10 */ /* 0x000fc80007f1e0ff */
[----:B------:R-:W-:-:S05]  /*ded0*/  IADD3.X R23, RZ, c[0x0][0x544], RZ, P0, !PT ;  /* 0x00015100ff177a10 */ /* 0x000fca00007fe4ff */
[----:B------:R-:W-:Y:S01]  /*dee0*/  STG.E [R22.64], R17 ;  /* 0x0000001116007986 */ /* 0x000fe2000c101924 */
[----:B------:R-:W-:Y:S05]  /*def0*/  EXIT ;  /* 0x000000000000794d */ /* 0x000fea0003800000 */
.L_x_4672:
[----:B------:R-:W-:Y:S04]  /*df00*/  STG.E [R4.64], R16 ;  /* 0x0000001004007986 */ /* 0x000fe8000c101924 */
[----:B------:R-:W-:Y:S01]  /*df10*/  STG.E [R4.64+0x4], R17 ;  /* 0x0000041104007986 */ /* 0x000fe2000c101924 */
[----:B------:R-:W-:Y:S05]  /*df20*/  EXIT ;  /* 0x000000000000794d */ /* 0x000fea0003800000 */
.L_x_4670:
        /* <DEDUP_REMOVED lines=8> */
.L_x_4675:
        /* <DEDUP_REMOVED lines=24> */
.L_x_4677:
        /* <DEDUP_REMOVED lines=24> */
.L_x_4678:
[----:B------:R-:W-:-:S04]  /*e2b0*/  IADD3 R22, P0, R22, c[0x0][0x540], RZ ;  /* 0x0001500016167a10 */ /* 0x000fc80007f1e0ff */
[----:B------:R-:W-:-:S05]  /*e2c0*/  IADD3.X R23, RZ, c[0x0][0x544], RZ, P0, !PT ;  /* 0x00015100ff177a10 */ /* 0x000fca00007fe4ff */
[----:B------:R-:W-:Y:S01]  /*e2d0*/  STG.E [R22.64], R17 ;  /* 0x0000001116007986 */ /* 0x000fe2000c101924 */
[----:B------:R-:W-:Y:S05]  /*e2e0*/  EXIT ;  /* 0x000000000000794d */ /* 0x000fea0003800000 */
.L_x_4676:
[----:B------:R-:W-:Y:S04]  /*e2f0*/  STG.E [R6.64], R16 ;  /* 0x0000001006007986 */ /* 0x000fe8000c101924 */
[----:B------:R-:W-:Y:S01]  /*e300*/  STG.E [R8.64], R17 ;  /* 0x0000001108007986 */ /* 0x000fe2000c101924 */
[----:B------:R-:W-:Y:S05]  /*e310*/  EXIT ;  /* 0x000000000000794d */ /* 0x000fea0003800000 */
.L_x_4648:
        /* <DEDUP_REMOVED lines=20> */
.L_x_4680:
        /* <DEDUP_REMOVED lines=24> */
.L_x_4682:
        /* <DEDUP_REMOVED lines=24> */
.L_x_4683:
[----:B------:R-:W-:-:S04]  /*e760*/  IADD3 R22, P0, R22, c[0x0][0x540], RZ ;  /* 0x0001500016167a10 */ /* 0x000fc80007f1e0ff */
[----:B------:R-:W-:-:S05]  /*e770*/  IADD3.X R23, RZ, c[0x0][0x544], RZ, P0, !PT ;  /* 0x00015100ff177a10 */ /* 0x000fca00007fe4ff */
[----:B------:R-:W-:Y:S01]  /*e780*/  STG.E [R22.64], R19 ;  /* 0x0000001316007986 */ /* 0x000fe2000c101924 */
[----:B------:R-:W-:Y:S05]  /*e790*/  EXIT ;  /* 0x000000000000794d */ /* 0x000fea0003800000 */
.L_x_4681:
[----:B------:R-:W-:Y:S04]  /*e7a0*/  STG.E [R4.64], R18 ;  /* 0x0000001204007986 */ /* 0x000fe8000c101924 */
[----:B------:R-:W-:Y:S01]  /*e7b0*/  STG.E [R4.64+0x4], R19 ;  /* 0x0000041304007986 */ /* 0x000fe2000c101924 */
[----:B------:R-:W-:Y:S05]  /*e7c0*/  EXIT ;  /* 0x000000000000794d */ /* 0x000fea0003800000 */
.L_x_4679:
        /* <DEDUP_REMOVED lines=8> */
.L_x_4684:
        /* <DEDUP_REMOVED lines=24> */
.L_x_4686:
        /* <DEDUP_REMOVED lines=24> */
.L_x_4687:
[----:B------:R-:W-:-:S04]  /*eb50*/  IADD3 R22, P0, R22, c[0x0][0x540], RZ ;  /* 0x0001500016167a10 */ /* 0x000fc80007f1e0ff */
[----:B------:R-:W-:-:S05]  /*eb60*/  IADD3.X R23, RZ, c[0x0][0x544], RZ, P0, !PT ;  /* 0x00015100ff177a10 */ /* 0x000fca00007fe4ff */
[----:B------:R-:W-:Y:S01]  /*eb70*/  STG.E [R22.64], R19 ;  /* 0x0000001316007986 */ /* 0x000fe2000c101924 */
[----:B------:R-:W-:Y:S05]  /*eb80*/  EXIT ;  /* 0x000000000000794d */ /* 0x000fea0003800000 */
.L_x_4685:
[----:B------:R-:W-:Y:S04]  /*eb90*/  STG.E [R6.64], R18 ;  /* 0x0000001206007986 */ /* 0x000fe8000c101924 */
[----:B------:R-:W-:Y:S01]  /*eba0*/  STG.E [R8.64], R19 ;  /* 0x0000001308007986 */ /* 0x000fe2000c101924 */
[----:B------:R-:W-:Y:S05]  /*ebb0*/  EXIT ;  /* 0x000000000000794d */ /* 0x000fea0003800000 */
.L_x_4688:
        /* <DEDUP_REMOVED lines=12> */
.L_x_9910:


//--------------------- .text._ZN2at6native13reduce_kernelILi128ELi4ENS0_8ReduceOpIfNS0_9NanSumOpsIffEEjfLi4ELi4EEEEEvT1_ --------------------------
	.section	.text._ZN2at6native13reduce_kernelILi128ELi4ENS0_8ReduceOpIfNS0_9NanSumOpsIffEEjfLi4ELi4EEEEEvT1_,"ax",@progbits
	.sectioninfo	@"SHI_REGISTERS=49"
	.align	128
        .global         _ZN2at6native13reduce_kernelILi128ELi4ENS0_8ReduceOpIfNS0_9NanSumOpsIffEEjfLi4ELi4EEEEEvT1_
        .type           _ZN2at6native13reduce_kernelILi128ELi4ENS0_8ReduceOpIfNS0_9NanSumOpsIffEEjfLi4ELi4EEEEEvT1_,@function
        .size           _ZN2at6native13reduce_kernelILi128ELi4ENS0_8ReduceOpIfNS0_9NanSumOpsIffEEjfLi4ELi4EEEEEvT1_,(.L_x_9911 - _ZN2at6native13reduce_kernelILi128ELi4ENS0_8ReduceOpIfNS0_9NanSumOpsIffEEjfLi4ELi4EEEEEvT1_)
        .other          _ZN2at6native13reduce_kernelILi128ELi4ENS0_8ReduceOpIfNS0_9NanSumOpsIffEEjfLi4ELi4EEEEEvT1_,@"STO_CUDA_ENTRY STV_DEFAULT"
_ZN2at6native13reduce_kernelILi128ELi4ENS0_8ReduceOpIfNS0_9NanSumOpsIffEEjfLi4ELi4EEEEEvT1_:
.text._ZN2at6native13reduce_kernelILi128ELi4ENS0_8ReduceOpIfNS0_9NanSumOpsIffEEjfLi4ELi4EEEEEvT1_:
        /* <DEDUP_REMOVED lines=213> */
.L_x_4689:
        /* <DEDUP_REMOVED lines=50> */
.L_x_4698:
[----:B------:R-:W-:Y:S05]  /*1070*/  BSYNC B2 ;  /* 0x0000000000027941 */ /* 0x000fea0003800000 */
.L_x_4697:
        /* <DEDUP_REMOVED lines=11> */
.L_x_4696:
[----:B------:R-:W-:Y:S05]  /*1130*/  BSYNC B1 ;  /* 0x0000000000017941 */ /* 0x000fea0003800000 */
.L_x_4695:
[C---:B------:R-:W-:Y:S02]  /*1140*/  IADD3 R5, P0, -R6.reuse, 0x4, RZ ;  /* 0x0000000406057810 */ /* 0x040fe40007f1e1ff */
[----:B------:R-:W-:Y:S02]  /*1150*/  IADD3 R0, R6, c[0x0][0x16c], RZ ;  /* 0x00005b0006007a10 */ /* 0x000fe40007ffe0ff */
[C---:B------:R-:W-:Y:S02]  /*1160*/  LEA R40, P1, R5.reuse, R40, 0x2 ;  /* 0x0000002805287211 */ /* 0x040fe400078210ff */
[----:B------:R-:W-:Y:S02]  /*1170*/  IADD3.X R4, RZ, -0x1, RZ, P0, !PT ;  /* 0xffffffffff047810 */ /* 0x000fe400007fe4ff */
[----:B------:R-:W-:Y:S02]  /*1180*/  IADD3 R0, R0, -0x4, RZ ;  /* 0xfffffffc00007810 */ /* 0x000fe40007ffe0ff */
[----:B------:R-:W-:-:S02]  /*1190*/  LEA.HI.X R41, R5, R41, R4, 0x2, P1 ;  /* 0x0000002905297211 */ /* 0x000fc400008f1404 */
.L_x_4694:
[----:B------:R-:W-:Y:S05]  /*11a0*/  BSYNC B0 ;  /* 0x0000000000007941 */ /* 0x000fea0003800000 */
.L_x_4693:
        /* <DEDUP_REMOVED lines=14> */
.L_x_4701:
        /* <DEDUP_REMOVED lines=18> */
.L_x_4700:
[----:B------:R-:W-:Y:S05]  /*13b0*/  BSYNC B0 ;  /* 0x0000000000007941 */ /* 0x000fea0003800000 */
.L_x_4699:
        /* <DEDUP_REMOVED lines=8> */
.L_x_4703:
[----:B------:R-:W-:Y:S05]  /*1440*/  BSYNC B0 ;  /* 0x0000000000007941 */ /* 0x000fea0003800000 */
.L_x_4702:
        /* <DEDUP_REMOVED lines=13> */
.L_x_4705:
[----:B------:R-:W-:Y:S05]  /*1520*/  BSYNC B0 ;  /* 0x0000000000007941 */ /* 0x000fea0003800000 */
.L_x_4704:
[----:B------:R-:W-:Y:S01]  /*1530*/  FADD.FTZ R3, R10, R3 ;  /* 0x000000030a037221 */ /* 0x000fe20000010000 */
[----:B------:R-:W-:Y:S01]  /*1540*/  MOV R25, RZ ;  /* 0x000000ff00197202 */ /* 0x000fe20000000f00 */
[----:B------:R-:W-:Y:S02]  /*1550*/  CS2R R26, SRZ ;  /* 0x00000000001a7805 */ /* 0x000fe4000001ff00 */
[----:B------:R-:W-:-:S04]  /*1560*/  FADD.FTZ R3, R3, R8 ;  /* 0x0000000803037221 */ /* 0x000fc80000010000 */
[----:B------:R-:W-:Y:S01]  /*1570*/  FADD.FTZ R24, R3, R24 ;  /* 0x0000001803187221 */ /* 0x000fe20000010000 */
[----:B------:R-:W-:Y:S05]  /*1580*/  BRA `(.L_x_4691) ;  /* 0x00008fb000007947 */ /* 0x000fea0003800000 */
.L_x_4692:
        /* <DEDUP_REMOVED lines=47> */
.L_x_4715:
[----:B------:R-:W-:Y:S01]  /*1880*/  CS2R R8, SRZ ;  /* 0x0000000000087805 */ /* 0x000fe2000001ff00 */
[----:B------:R-:W-:Y:S05]  /*1890*/  @!P0 BRA `(.L_x_4710) ;  /* 0x00000d4000008947 */ /* 0x000fea0003800000 */
[----:B------:R-:W-:Y:S01]  /*18a0*/  HFMA2.MMA R10, -RZ, RZ, 0, 0 ;  /* 0x00000000ff0a7435 */ /* 0x000fe200000001ff */
[----:B------:R-:W-:-:S09]  /*18b0*/  IMAD.MOV.U32 R11, RZ, RZ, R3 ;  /* 0x000000ffff0b7224 */ /* 0x000fd200078e0003 */
        /* <DEDUP_REMOVED lines=210> */
.L_x_4710:
[----:B------:R-:W-:-:S04]  /*25e0*/  LOP3.LUT R9, R9, 0xfffffff0, RZ, 0xc0, !PT ;  /* 0xfffffff009097812 */ /* 0x000fc800078ec0ff */
[----:B------:R-:W-:-:S05]  /*25f0*/  IADD3 R20, P1, R40, R9, RZ ;  /* 0x0000000928147210 */ /* 0x000fca0007f3e0ff */
[----:B------:R-:W-:-:S06]  /*2600*/  IMAD.X R21, RZ, RZ, R41, P1 ;  /* 0x000000ffff157224 */ /* 0x000fcc00008e0629 */
[----:B------:R-:W5:Y:S01]  /*2610*/  LDG.E.128 R20, [R20.64] ;  /* 0x0000002414147981 */ /* 0x000f62000c1e1d00 */
[----:B------:R-:W-:Y:S01]  /*2620*/  IADD3 R3, R3, c[0x0][0x174], RZ ;  /* 0x00005d0003037a10 */ /* 0x000fe20007ffe0ff */
        /* <DEDUP_REMOVED lines=223> */
.L_x_4711:
        /* <DEDUP_REMOVED lines=219> */
.L_x_4712:
        /* <DEDUP_REMOVED lines=217> */
.L_x_4713:
[----:B------:R-:W-:-:S04]  /*4f60*/  LOP3.LUT R29, R31, 0xfffffff0, RZ, 0xc0, !PT ;  /* 0xfffffff01f1d7812 */ /* 0x000fc800078ec0ff */
[----:B------:R-:W-:-:S05]  /*4f70*/  IADD3 R28, P1, R40, R29, RZ ;  /* 0x0000001d281c7210 */ /* 0x000fca0007f3e0ff */
[----:B------:R-:W-:-:S06]  /*4f80*/  IMAD.X R29, RZ, RZ, R41, P1 ;  /* 0x000000ffff1d7224 */ /* 0x000fcc00008e0629 */
[----:B------:R-:W2:Y:S01]  /*4f90*/  LDG.E.128 R28, [R28.64] ;  /* 0x000000241c1c7981 */ /* 0x000ea2000c1e1d00 */
[----:B-----5:R-:W-:Y:S02]  /*4fa0*/  FSETP.GTU.FTZ.AND P1, PT, |R20|, +INF , PT ;  /* 0x7f8000001400780b */ /* 0x020fe40003f3c200 */
[----:B------:R-:W-:Y:S02]  /*4fb0*/  FSETP.GTU.FTZ.AND P3, PT, |R12|, +INF , PT ;  /* 0x7f8000000c00780b */ /* 0x000fe40003f7c200 */
[----:B------:R-:W-:Y:S02]  /*4fc0*/  FSEL R33, R20, RZ, !P1 ;  /* 0x000000ff14217208 */ /* 0x000fe40004800000 */
[C---:B------:R-:W-:Y:S02]  /*4fd0*/  FSETP.GTU.FTZ.AND P1, PT, |R22|.reuse, +INF , PT ;  /* 0x7f8000001600780b */ /* 0x040fe40003f3c200 */
[----:B------:R-:W-:Y:S01]  /*4fe0*/  FSETP.GTU.FTZ.AND P2, PT, |R21|, +INF , PT ;  /* 0x7f8000001500780b */ /* 0x000fe20003f5c200 */
[----:B------:R-:W-:Y:S01]  /*4ff0*/  FADD.FTZ R0, R33, R0 ;  /* 0x0000000021007221 */ /* 0x000fe20000010000 */
[----:B------:R-:W-:-:S02]  /*5000*/  FSEL R33, R22, RZ, !P1 ;  /* 0x000000ff16217208 */ /* 0x000fc40004800000 */
[----:B------:R-:W-:Y:S02]  /*5010*/  FSEL R42, R12, RZ, !P3 ;  /* 0x000000ff0c2a7208 */ /* 0x000fe40005800000 */
[----:B------:R-:W-:Y:S01]  /*5020*/  FSETP.GTU.FTZ.AND P1, PT, |R14|, +INF , PT ;  /* 0x7f8000000e00780b */ /* 0x000fe20003f3c200 */
[----:B------:R-:W-:Y:S01]  /*5030*/  FADD.FTZ R6, R33, R6 ;  /* 0x0000000621067221 */ /* 0x000fe20000010000 */
[----:B------:R-:W-:Y:S01]  /*5040*/  FSEL R32, R21, RZ, !P2 ;  /* 0x000000ff15207208 */ /* 0x000fe20005000000 */
[----:B------:R-:W-:Y:S01]  /*5050*/  FADD.FTZ R19, R42, R19 ;  /* 0x000000132a137221 */ /* 0x000fe20000010000 */
[----:B------:R-:W-:Y:S02]  /*5060*/  FSETP.GTU.FTZ.AND P2, PT, |R23|, +INF , PT ;  /* 0x7f8000001700780b */ /* 0x000fe40003f5c200 */
[----:B------:R-:W-:Y:S01]  /*5070*/  FSEL R44, R14, RZ, !P1 ;  /* 0x000000ff0e2c7208 */ /* 0x000fe20004800000 */
[----:B------:R-:W-:Y:S01]  /*5080*/  FADD.FTZ R5, R32, R5 ;  /* 0x0000000520057221 */ /* 0x000fe20000010000 */
[----:B------:R-:W-:-:S02]  /*5090*/  FSETP.GTU.FTZ.AND P1, PT, |R15|, +INF , PT ;  /* 0x7f8000000f00780b */ /* 0x000fc40003f3c200 */
[----:B------:R-:W-:Y:S01]  /*50a0*/  IADD3 R3, R3, c[0x0][0x174], RZ ;  /* 0x00005d0003037a10 */ /* 0x000fe20007ffe0ff */
[----:B------:R-:W-:Y:S01]  /*50b0*/  FADD.FTZ R27, R44, R27 ;  /* 0x0000001b2c1b7221 */ /* 0x000fe20000010000 */
[----:B------:R-:W-:Y:S02]  /*50c0*/  MOV R42, c[0x0][0x174] ;  /* 0x00005d00002a7a02 */ /* 0x000fe40000000f00 */
[----:B------:R-:W-:Y:S02]  /*50d0*/  FSEL R32, R23, RZ, !P2 ;  /* 0x000000ff17207208 */ /* 0x000fe40005000000 */
[----:B------:R-:W-:Y:S01]  /*50e0*/  FSETP.GTU.FTZ.AND P4, PT, |R13|, +INF , PT ;  /* 0x7f8000000d00780b */ /* 0x000fe20003f9c200 */
[----:B------:R-:W-:Y:S01]  /*50f0*/  IMAD R42, R42, 0x3, R3 ;  /* 0x000000032a2a7824 */ /* 0x000fe200078e0203 */
[----:B------:R-:W-:Y:S01]  /*5100*/  FSEL R33, R15, RZ, !P1 ;  /* 0x000000ff0f217208 */ /* 0x000fe20004800000 */
[----:B------:R-:W-:Y:S01]  /*5110*/  FADD.FTZ R7, R32, R7 ;  /* 0x0000000720077221 */ /* 0x000fe20000010000 */
[----:B------:R-:W-:-:S02]  /*5120*/  FSETP.GTU.FTZ.AND P1, PT, |R9|, +INF , PT ;  /* 0x7f8000000900780b */ /* 0x000fc40003f3c200 */
[----:B------:R-:W-:Y:S01]  /*5130*/  FSEL R43, R13, RZ, !P4 ;  /* 0x000000ff0d2b7208 */ /* 0x000fe20006000000 */
[----:B------:R-:W-:Y:S01]  /*5140*/  FADD.FTZ R18, R33, R18 ;  /* 0x0000001221127221 */ /* 0x000fe20000010000 */
[----:B------:R-:W-:Y:S02]  /*5150*/  FSEL R32, R9, RZ, !P1 ;  /* 0x000000ff09207208 */ /* 0x000fe40004800000 */
[----:B------:R-:W-:Y:S01]  /*5160*/  FSETP.GTU.FTZ.AND P2, PT, |R8|, +INF , PT ;  /* 0x7f8000000800780b */ /* 0x000fe20003f5c200 */
[----:B------:R-:W-:Y:S01]  /*5170*/  FADD.FTZ R16, R43, R16 ;  /* 0x000000102b107221 */ /* 0x000fe20000010000 */
[----:B------:R-:W-:Y:S01]  /*5180*/  FSETP.GTU.FTZ.AND P3, PT, |R10|, +INF , PT ;  /* 0x7f8000000a00780b */ /* 0x000fe20003f7c200 */
[----:B------:R-:W-:Y:S01]  /*5190*/  FADD.FTZ R35, R32, R35 ;  /* 0x0000002320237221 */ /* 0x000fe20000010000 */
[----:B------:R-:W-:Y:S02]  /*51a0*/  ISETP.GE.U32.AND P5, PT, R42, c[0x0][0x16c], PT ;  /* 0x00005b002a007a0c */ /* 0x000fe40003fa6070 */
[----:B------:R-:W-:-:S02]  /*51b0*/  FSETP.GTU.FTZ.AND P1, PT, |R11|, +INF , PT ;  /* 0x7f8000000b00780b */ /* 0x000fc40003f3c200 */
[----:B------:R-:W-:Y:S02]  /*51c0*/  FSEL R43, R8, RZ, !P2 ;  /* 0x000000ff082b7208 */ /* 0x000fe40005000000 */
[----:B------:R-:W-:Y:S02]  /*51d0*/  FSEL R33, R10, RZ, !P3 ;  /* 0x000000ff0a217208 */ /* 0x000fe40005800000 */
[----:B------:R-:W-:Y:S01]  /*51e0*/  FSEL R32, R11, RZ, !P1 ;  /* 0x000000ff0b207208 */ /* 0x000fe20004800000 */
[----:B------:R-:W-:Y:S02]  /*51f0*/  FADD.FTZ R34, R43, R34 ;  /* 0x000000222b227221 */ /* 0x000fe40000010000 */
[----:B------:R-:W-:Y:S02]  /*5200*/  FADD.FTZ R36, R33, R36 ;  /* 0x0000002421247221 */ /* 0x000fe40000010000 */
[----:B------:R-:W-:Y:S01]  /*5210*/  FADD.FTZ R37, R32, R37 ;  /* 0x0000002520257221 */ /* 0x000fe20000010000 */
[----:B--2---:R-:W-:-:S02]  /*5220*/  FSETP.GTU.FTZ.AND P1, PT, |R28|, +INF , PT ;  /* 0x7f8000001c00780b */ /* 0x004fc40003f3c200 */
        /* <DEDUP_REMOVED lines=13> */
.L_x_4714:
[----:B------:R-:W-:Y:S05]  /*5300*/  BSYNC B1 ;  /* 0x0000000000017941 */ /* 0x000fea0003800000 */
.L_x_4709:
[----:B------:R-:W-:Y:S05]  /*5310*/  BSYNC B0 ;  /* 0x0000000000007941 */ /* 0x000fea0003800000 */
.L_x_4708:
        /* <DEDUP_REMOVED lines=205> */
.L_x_4718:
        /* <DEDUP_REMOVED lines=207> */
.L_x_4719:
        /* <DEDUP_REMOVED lines=207> */
.L_x_4720:
        /* <DEDUP_REMOVED lines=207> */
.L_x_4721:
[----:B------:R-:W-:-:S04]  /*86c0*/  LOP3.LUT R29, R42, 0xfffffff0, RZ, 0xc0, !PT ;  /* 0xfffffff02a1d7812 */ /* 0x000fc800078ec0ff */
[----:B------:R-:W-:-:S05]  /*86d0*/  IADD3 R28, P1, R40, R29, RZ ;  /* 0x0000001d281c7210 */ /* 0x000fca0007f3e0ff */
[----:B------:R-:W-:-:S06]  /*86e0*/  IMAD.X R29, RZ, RZ, R41, P1 ;  /* 0x000000ffff1d7224 */ /* 0x000fcc00008e0629 */
[----:B------:R-:W5:Y:S02]  /*86f0*/  LDG.E.128 R28, [R28.64] ;  /* 0x000000241c1c7981 */ /* 0x000f64000c1e1d00 */
.L_x_4717:
[----:B------:R-:W-:Y:S05]  /*8700*/  BSYNC B0 ;  /* 0x0000000000007941 */ /* 0x000fea0003800000 */
.L_x_4716:
[----:B------:R-:W-:Y:S01]  /*8710*/  BSSY B0, `(.L_x_4722) ;  /* 0x000003b000007945 */ /* 0x000fe20003800000 */
[----:B------:R-:W-:Y:S05]  /*8720*/  @P0 BRA `(.L_x_4723) ;  /* 0x0000039000000947 */ /* 0x000fea0003800000 */
[C---:B-----5:R-:W-:Y:S02]  /*8730*/  FSETP.GTU.FTZ.AND P0, PT, |R20|.reuse, +INF , PT ;  /* 0x7f8000001400780b */ /* 0x060fe40003f1c200 */
[----:B------:R-:W-:Y:S02]  /*8740*/  IADD3 R32, R3, c[0x0][0x174], RZ ;  /* 0x00005d0003207a10 */ /* 0x000fe40007ffe0ff */
[----:B------:R-:W-:Y:S02]  /*8750*/  FSEL R3, R20, RZ, !P0 ;  /* 0x000000ff14037208 */ /* 0x000fe40004000000 */
[----:B------:R-:W-:Y:S02]  /*8760*/  ISETP.GE.U32.AND P0, PT, R32, c[0x0][0x16c], PT ;  /* 0x00005b0020007a0c */ /* 0x000fe40003f06070 */
[----:B------:R-:W-:Y:S01]  /*8770*/  FSETP.GTU.FTZ.AND P1, PT, |R21|, +INF , PT ;  /* 0x7f8000001500780b */ /* 0x000fe20003f3c200 */
[----:B------:R-:W-:Y:S01]  /*8780*/  FADD.FTZ R0, R0, R3 ;  /* 0x0000000300007221 */ /* 0x000fe20000010000 */
[----:B------:R-:W-:-:S02]  /*8790*/  FSETP.GTU.FTZ.AND P2, PT, |R22|, +INF , PT ;  /* 0x7f8000001600780b */ /* 0x000fc40003f5c200 */
[----:B------:R-:W-:Y:S02]  /*87a0*/  FSETP.GTU.FTZ.AND P3, PT, |R23|, +INF , PT ;  /* 0x7f8000001700780b */ /* 0x000fe40003f7c200 */
[----:B------:R-:W-:Y:S02]  /*87b0*/  FSEL R20, R21, RZ, !P1 ;  /* 0x000000ff15147208 */ /* 0x000fe40004800000 */
[----:B------:R-:W-:Y:S02]  /*87c0*/  FSEL R21, R22, RZ, !P2 ;  /* 0x000000ff16157208 */ /* 0x000fe40005000000 */
[----:B------:R-:W-:Y:S01]  /*87d0*/  FSEL R22, R23, RZ, !P3 ;  /* 0x000000ff17167208 */ /* 0x000fe20005800000 */
[----:B------:R-:W-:Y:S02]  /*87e0*/  FADD.FTZ R5, R5, R20 ;  /* 0x0000001405057221 */ /* 0x000fe40000010000 */
[----:B------:R-:W-:Y:S02]  /*87f0*/  FADD.FTZ R6, R6, R21 ;  /* 0x0000001506067221 */ /* 0x000fe40000010000 */
[----:B------:R-:W-:Y:S01]  /*8800*/  FADD.FTZ R7, R7, R22 ;  /* 0x0000001607077221 */ /* 0x000fe20000010000 */
[----:B------:R-:W-:Y:S05]  /*8810*/  @P0 BRA `(.L_x_4723) ;  /* 0x000002a000000947 */ /* 0x000fea0003800000 */
[----:B------:R-:W-:Y:S02]  /*8820*/  FSETP.GTU.FTZ.AND P0, PT, |R12|, +INF , PT ;  /* 0x7f8000000c00780b */ /* 0x000fe40003f1c200 */
[----:B------:R-:W-:-:S02]  /*8830*/  IADD3 R3, R32, c[0x0][0x174], RZ ;  /* 0x00005d0020037a10 */ /* 0x000fc40007ffe0ff */
[----:B------:R-:W-:Y:S02]  /*8840*/  FSEL R12, R12, RZ, !P0 ;  /* 0x000000ff0c0c7208 */ /* 0x000fe40004000000 */
[----:B------:R-:W-:Y:S02]  /*8850*/  ISETP.GE.U32.AND P0, PT, R3, c[0x0][0x16c], PT ;  /* 0x00005b0003007a0c */ /* 0x000fe40003f06070 */
[----:B------:R-:W-:Y:S01]  /*8860*/  FSETP.GTU.FTZ.AND P1, PT, |R13|, +INF , PT ;  /* 0x7f8000000d00780b */ /* 0x000fe20003f3c200 */
[----:B------:R-:W-:Y:S01]  /*8870*/  FADD.FTZ R19, R19, R12 ;  /* 0x0000000c13137221 */ /* 0x000fe20000010000 */
[----:B------:R-:W-:Y:S02]  /*8880*/  FSETP.GTU.FTZ.AND P2, PT, |R14|, +INF , PT ;  /* 0x7f8000000e00780b */ /* 0x000fe40003f5c200 */
[----:B------:R-:W-:Y:S02]  /*8890*/  FSETP.GTU.FTZ.AND P3, PT, |R15|, +INF , PT ;  /* 0x7f8000000f00780b */ /* 0x000fe40003f7c200 */
[----:B------:R-:W-:-:S02]  /*88a0*/  FSEL R13, R13, RZ, !P1 ;  /* 0x000000ff0d0d7208 */ /* 0x000fc40004800000 */
[----:B------:R-:W-:Y:S02]  /*88b0*/  FSEL R14, R14, RZ, !P2 ;  /* 0x000000ff0e0e7208 */ /* 0x000fe40005000000 */
[----:B------:R-:W-:Y:S01]  /*88c0*/  FSEL R15, R15, RZ, !P3 ;  /* 0x000000ff0f0f7208 */ /* 0x000fe20005800000 */
[----:B------:R-:W-:Y:S02]  /*88d0*/  FADD.FTZ R16, R16, R13 ;  /* 0x0000000d10107221 */ /* 0x000fe40000010000 */
[----:B------:R-:W-:Y:S02]  /*88e0*/  FADD.FTZ R27, R27, R14 ;  /* 0x0000000e1b1b7221 */ /* 0x000fe40000010000 */
[----:B------:R-:W-:Y:S01]  /*88f0*/  FADD.FTZ R18, R18, R15 ;  /* 0x0000000f12127221 */ /* 0x000fe20000010000 */
[----:B------:R-:W-:Y:S05]  /*8900*/  @P0 BRA `(.L_x_4723) ;  /* 0x000001b000000947 */ /* 0x000fea0003800000 */
[----:B------:R-:W-:Y:S02]  /*8910*/  IADD3 R3, R3, c[0x0][0x174], RZ ;  /* 0x00005d0003037a10 */ /* 0x000fe40007ffe0ff */
[----:B------:R-:W-:-:S02]  /*8920*/  FSETP.GTU.FTZ.AND P0, PT, |R8|, +INF , PT ;  /* 0x7f8000000800780b */ /* 0x000fc40003f1c200 */
[----:B------:R-:W-:Y:S02]  /*8930*/  ISETP.GE.U32.AND P4, PT, R3, c[0x0][0x16c], PT ;  /* 0x00005b0003007a0c */ /* 0x000fe40003f86070 */
        /* <DEDUP_REMOVED lines=11> */
[----:B------:R-:W-:Y:S05]  /*89f0*/  @P4 BRA `(.L_x_4723) ;  /* 0x000000c000004947 */ /* 0x000fea0003800000 */
        /* <DEDUP_REMOVED lines=12> */
.L_x_4723:
[----:B------:R-:W-:Y:S05]  /*8ac0*/  BSYNC B0 ;  /* 0x0000000000007941 */ /* 0x000fea0003800000 */
.L_x_4722:
        /* <DEDUP_REMOVED lines=13> */
.L_x_4707:
        /* <DEDUP_REMOVED lines=34> */
.L_x_4726:
[----:B------:R-:W-:Y:S01]  /*8dc0*/  IMAD R8, R0, R3, RZ ;  /* 0x0000000300087224 */ /* 0x000fe200078e02ff */
[----:B------:R-:W-:-:S04]  /*8dd0*/  IADD3 R3, R3, c[0x0][0x174], RZ ;  /* 0x00005d0003037a10 */ /* 0x000fc80007ffe0ff */
[----:B------:R-:W-:Y:S01]  /*8de0*/  SHF.R.U32.HI R21, RZ, 0x2, R8 ;  /* 0x00000002ff157819 */ /* 0x000fe20000011608 */
[----:B------:R-:W-:-:S04]  /*8df0*/  IMAD R8, R0, R3, RZ ;  /* 0x0000000300087224 */ /* 0x000fc800078e02ff */
[----:B------:R-:W-:Y:S01]  /*8e00*/  IMAD.WIDE.U32 R20, R21, 0x10, R40 ;  /* 0x0000001015147825 */ /* 0x000fe200078e0028 */
[----:B------:R-:W-:Y:S02]  /*8e10*/  SHF.R.U32.HI R25, RZ, 0x2, R8 ;  /* 0x00000002ff197819 */ /* 0x000fe40000011608 */
[----:B------:R-:W-:-:S03]  /*8e20*/  IADD3 R3, R3, c[0x0][0x174], RZ ;  /* 0x00005d0003037a10 */ /* 0x000fc60007ffe0ff */
[----:B------:R-:W2:Y:S01]  /*8e30*/  LDG.E.128 R20, [R20.64] ;  /* 0x0000002414147981 */ /* 0x000ea2000c1e1d00 */
[----:B------:R-:W-:-:S04]  /*8e40*/  IMAD.WIDE.U32 R24, R25, 0x10, R40 ;  /* 0x0000001019187825 */ /* 0x000fc800078e0028 */
        /* <DEDUP_REMOVED lines=11> */
[----:B------:R-:W-:Y:S01]  /*8f00*/  IMAD R37, R42, 0x3, R3 ;  /* 0x000000032a257824 */ /* 0x000fe200078e0203 */
[C---:B--2---:R-:W-:Y:S02]  /*8f10*/  FSETP.GTU.FTZ.AND P0, PT, |R20|.reuse, +INF , PT ;  /* 0x7f8000001400780b */ /* 0x044fe40003f1c200 */
[----:B------:R-:W-:Y:S02]  /*8f20*/  FSETP.GTU.FTZ.AND P1, PT, |R21|, +INF , PT ;  /* 0x7f8000001500780b */ /* 0x000fe40003f3c200 */
[----:B------:R-:W-:Y:S02]  /*8f30*/  FSEL R44, R20, RZ, !P0 ;  /* 0x000000ff142c7208 */ /* 0x000fe40004000000 */
[----:B------:R-:W-:Y:S02]  /*8f40*/  ISETP.GE.U32.AND P0, PT, R37, c[0x0][0x16c], PT ;  /* 0x00005b0025007a0c */ /* 0x000fe40003f06070 */
[----:B------:R-:W-:Y:S01]  /*8f50*/  FSEL R37, R21, RZ, !P1 ;  /* 0x000000ff15257208 */ /* 0x000fe20004800000 */
[----:B------:R-:W-:Y:S01]  /*8f60*/  FADD.FTZ R35, R44, R35 ;  /* 0x000000232c237221 */ /* 0x000fe20000010000 */
[----:B------:R-:W-:-:S02]  /*8f70*/  FSETP.GTU.FTZ.AND P2, PT, |R22|, +INF , PT ;  /* 0x7f8000001600780b */ /* 0x000fc40003f5c200 */
[----:B---3--:R-:W-:Y:S01]  /*8f80*/  FSETP.GTU.FTZ.AND P1, PT, |R24|, +INF , PT ;  /* 0x7f8000001800780b */ /* 0x008fe20003f3c200 */
[----:B------:R-:W-:Y:S01]  /*8f90*/  FADD.FTZ R36, R37, R36 ;  /* 0x0000002425247221 */ /* 0x000fe20000010000 */
[----:B------:R-:W-:Y:S02]  /*8fa0*/  FSEL R44, R22, RZ, !P2 ;  /* 0x000000ff162c7208 */ /* 0x000fe40005000000 */
[----:B------:R-:W-:Y:S02]  /*8fb0*/  FSEL R37, R24, RZ, !P1 ;  /* 0x000000ff18257208 */ /* 0x000fe40004800000 */
[----:B------:R-:W-:Y:S01]  /*8fc0*/  FSETP.GTU.FTZ.AND P2, PT, |R25|, +INF , PT ;  /* 0x7f8000001900780b */ /* 0x000fe20003f5c200 */
[----:B------:R-:W-:Y:S01]  /*8fd0*/  FADD.FTZ R33, R44, R33 ;  /* 0x000000212c217221 */ /* 0x000fe20000010000 */
[----:B------:R-:W-:Y:S01]  /*8fe0*/  FSETP.GTU.FTZ.AND P1, PT, |R26|, +INF , PT ;  /* 0x7f8000001a00780b */ /* 0x000fe20003f3c200 */
[----:B------:R-:W-:Y:S01]  /*8ff0*/  FADD.FTZ R32, R37, R32 ;  /* 0x0000002025207221 */ /* 0x000fe20000010000 */
[----:B------:R-:W-:-:S02]  /*9000*/  FSEL R44, R25, RZ, !P2 ;  /* 0x000000ff192c7208 */ /* 0x000fc40005000000 */
[----:B------:R-:W-:Y:S02]  /*9010*/  FSEL R37, R26, RZ, !P1 ;  /* 0x000000ff1a257208 */ /* 0x000fe40004800000 */
[----:B------:R-:W-:Y:S01]  /*9020*/  FSETP.GTU.FTZ.AND P3, PT, |R23|, +INF , PT ;  /* 0x7f8000001700780b */ /* 0x000fe20003f7c200 */
[----:B------:R-:W-:Y:S01]  /*9030*/  FADD.FTZ R31, R44, R31 ;  /* 0x0000001f2c1f7221 */ /* 0x000fe20000010000 */
[----:B------:R-:W-:Y:S01]  /*9040*/  FSETP.GTU.FTZ.AND P2, PT, |R27|, +INF , PT ;  /* 0x7f8000001b00780b */ /* 0x000fe20003f5c200 */
[----:B------:R-:W-:Y:S01]  /*9050*/  FADD.FTZ R30, R37, R30 ;  /* 0x0000001e251e7221 */ /* 0x000fe20000010000 */
[----:B----4-:R-:W-:Y:S02]  /*9060*/  FSETP.GTU.FTZ.AND P1, PT, |R8|, +INF , PT ;  /* 0x7f8000000800780b */ /* 0x010fe40003f3c200 */
[----:B------:R-:W-:Y:S02]  /*9070*/  FSEL R43, R23, RZ, !P3 ;  /* 0x000000ff172b7208 */ /* 0x000fe40005800000 */
[----:B------:R-:W-:-:S02]  /*9080*/  FSEL R44, R27, RZ, !P2 ;  /* 0x000000ff1b2c7208 */ /* 0x000fc40005000000 */
[----:B------:R-:W-:Y:S01]  /*9090*/  FSEL R37, R8, RZ, !P1 ;  /* 0x000000ff08257208 */ /* 0x000fe20004800000 */
[----:B------:R-:W-:Y:S01]  /*90a0*/  FADD.FTZ R34, R43, R34 ;  /* 0x000000222b227221 */ /* 0x000fe20000010000 */
[----:B------:R-:W-:Y:S01]  /*90b0*/  FSETP.GTU.FTZ.AND P2, PT, |R9|, +INF , PT ;  /* 0x7f8000000900780b */ /* 0x000fe20003f5c200 */
[----:B------:R-:W-:Y:S01]  /*90c0*/  FADD.FTZ R29, R44, R29 ;  /* 0x0000001d2c1d7221 */ /* 0x000fe20000010000 */
[C---:B------:R-:W-:Y:S01]  /*90d0*/  FSETP.GTU.FTZ.AND P3, PT, |R10|.reuse, +INF , PT ;  /* 0x7f8000000a00780b */ /* 0x040fe20003f7c200 */
[----:B------:R-:W-:Y:S01]  /*90e0*/  FADD.FTZ R28, R37, R28 ;  /* 0x0000001c251c7221 */ /* 0x000fe20000010000 */
[----:B------:R-:W-:Y:S02]  /*90f0*/  FSETP.GTU.FTZ.AND P1, PT, |R11|, +INF , PT ;  /* 0x7f8000000b00780b */ /* 0x000fe40003f3c200 */
[----:B------:R-:W-:Y:S02]  /*9100*/  FSEL R46, R9, RZ, !P2 ;  /* 0x000000ff092e7208 */ /* 0x000fe40005000000 */
[----:B------:R-:W-:-:S02]  /*9110*/  FSEL R43, R10, RZ, !P3 ;  /* 0x000000ff0a2b7208 */ /* 0x000fc40005800000 */
[----:B------:R-:W-:Y:S01]  /*9120*/  FSEL R37, R11, RZ, !P1 ;  /* 0x000000ff0b257208 */ /* 0x000fe20004800000 */
[----:B------:R-:W-:Y:S01]  /*9130*/  FADD.FTZ R19, R46, R19 ;  /* 0x000000132e137221 */ /* 0x000fe20000010000 */
[----:B-----5:R-:W-:Y:S01]  /*9140*/  FSETP.GTU.FTZ.AND P1, PT, |R12|, +INF , PT ;  /* 0x7f8000000c00780b */ /* 0x020fe20003f3c200 */
[----:B------:R-:W-:Y:S01]  /*9150*/  FADD.FTZ R18, R43, R18 ;  /* 0x000000122b127221 */ /* 0x000fe20000010000 */
[----:B------:R-:W-:Y:S01]  /*9160*/  FSETP.GTU.FTZ.AND P2, PT, |R13|, +INF , PT ;  /* 0x7f8000000d00780b */ /* 0x000fe20003f5c200 */
[----:B------:R-:W-:Y:S01]  /*9170*/  FADD.FTZ R16, R37, R16 ;  /* 0x0000001025107221 */ /* 0x000fe20000010000 */
        /* <DEDUP_REMOVED lines=12> */
.L_x_4725:
[----:B------:R-:W-:Y:S05]  /*9240*/  BSYNC B0 ;  /* 0x0000000000007941 */ /* 0x000fea0003800000 */
.L_x_4724:
        /* <DEDUP_REMOVED lines=27> */
.L_x_4728:
[----:B------:R-:W-:Y:S05]  /*9400*/  BSYNC B0 ;  /* 0x0000000000007941 */ /* 0x000fea0003800000 */
.L_x_4727:
[----:B------:R-:W-:Y:S01]  /*9410*/  BSSY B0, `(.L_x_4729) ;  /* 0x000003b000007945 */ /* 0x000fe20003800000 */
[----:B------:R-:W-:Y:S05]  /*9420*/  @P1 BRA `(.L_x_4730) ;  /* 0x0000039000001947 */ /* 0x000fea0003800000 */
[C---:B-----5:R-:W-:Y:S02]  /*9430*/  FSETP.GTU.FTZ.AND P0, PT, |R20|.reuse, +INF , PT ;  /* 0x7f8000001400780b */ /* 0x060fe40003f1c200 */
[----:B------:R-:W-:Y:S02]  /*9440*/  IADD3 R3, R3, c[0x0][0x174], RZ ;  /* 0x00005d0003037a10 */ /* 0x000fe40007ffe0ff */
[----:B------:R-:W-:-:S02]  /*9450*/  FSEL R20, R20, RZ, !P0 ;  /* 0x000000ff14147208 */ /* 0x000fc40004000000 */
[----:B------:R-:W-:Y:S02]  /*9460*/  ISETP.GE.U32.AND P0, PT, R3, c[0x0][0x16c], PT ;  /* 0x00005b0003007a0c */ /* 0x000fe40003f06070 */
[----:B------:R-:W-:Y:S01]  /*9470*/  FSETP.GTU.FTZ.AND P1, PT, |R21|, +INF , PT ;  /* 0x7f8000001500780b */ /* 0x000fe20003f3c200 */
[----:B------:R-:W-:Y:S01]  /*9480*/  FADD.FTZ R35, R35, R20 ;  /* 0x0000001423237221 */ /* 0x000fe20000010000 */
[C---:B------:R-:W-:Y:S02]  /*9490*/  FSETP.GTU.FTZ.AND P2, PT, |R22|.reuse, +INF , PT ;  /* 0x7f8000001600780b */ /* 0x040fe40003f5c200 */
[----:B------:R-:W-:Y:S02]  /*94a0*/  FSETP.GTU.FTZ.AND P3, PT, |R23|, +INF , PT ;  /* 0x7f8000001700780b */ /* 0x000fe40003f7c200 */
[----:B------:R-:W-:Y:S02]  /*94b0*/  FSEL R21, R21, RZ, !P1 ;  /* 0x000000ff15157208 */ /* 0x000fe40004800000 */
[----:B------:R-:W-:-:S02]  /*94c0*/  FSEL R22, R22, RZ, !P2 ;  /* 0x000000ff16167208 */ /* 0x000fc40005000000 */
[----:B------:R-:W-:Y:S01]  /*94d0*/  FSEL R23, R23, RZ, !P3 ;  /* 0x000000ff17177208 */ /* 0x000fe20005800000 */
[----:B------:R-:W-:Y:S02]  /*94e0*/  FADD.FTZ R36, R36, R21 ;  /* 0x0000001524247221 */ /* 0x000fe40000010000 */
[----:B------:R-:W-:Y:S02]  /*94f0*/  FADD.FTZ R33, R33, R22 ;  /* 0x0000001621217221 */ /* 0x000fe40000010000 */
[----:B------:R-:W-:Y:S01]  /*9500*/  FADD.FTZ R34, R34, R23 ;  /* 0x0000001722227221 */ /* 0x000fe20000010000 */
[----:B------:R-:W-:Y:S05]  /*9510*/  @P0 BRA `(.L_x_4730) ;  /* 0x000002a000000947 */ /* 0x000fea0003800000 */
[C---:B------:R-:W-:Y:S02]  /*9520*/  FSETP.GTU.FTZ.AND P0, PT, |R24|.reuse, +INF , PT ;  /* 0x7f8000001800780b */ /* 0x040fe40003f1c200 */
        /* <DEDUP_REMOVED lines=14> */
[----:B------:R-:W-:Y:S02]  /*9610*/  IADD3 R0, R22, c[0x0][0x174], RZ ;  /* 0x00005d0016007a10 */ /* 0x000fe40007ffe0ff */
[----:B------:R-:W-:Y:S02]  /*9620*/  FSETP.GTU.FTZ.AND P1, PT, |R9|, +INF , PT ;  /* 0x7f8000000900780b */ /* 0x000fe40003f3c200 */
[----:B------:R-:W-:-:S02]  /*9630*/  ISETP.GE.U32.AND P4, PT, R0, c[0x0][0x16c], PT ;  /* 0x00005b0000007a0c */ /* 0x000fc40003f86070 */
        /* <DEDUP_REMOVED lines=23> */
[----:B------:R-:W-:Y:S02]  /*97b0*/  FADD.FTZ R4, R4, R15 ;  /* 0x0000000f04047221 */ /* 0x000fe40000010000 */
.L_x_4730:
[----:B------:R-:W-:Y:S05]  /*97c0*/  BSYNC B0 ;  /* 0x0000000000007941 */ /* 0x000fea0003800000 */
.L_x_4729:
[----:B------:R-:W-:Y:S02]  /*97d0*/  FADD.FTZ R29, R34, R29 ;  /* 0x0000001d221d7221 */ /* 0x000fe40000010000 */
[----:B------:R-:W-:-:S02]  /*97e0*/  FADD.FTZ R33, R33, R30 ;  /* 0x0000001e21217221 */ /* 0x000fc40000010000 */
[----:B------:R-:W-:Y:S02]  /*97f0*/  FADD.FTZ R36, R36, R31 ;  /* 0x0000001f24247221 */ /* 0x000fe40000010000 */
[----:B------:R-:W-:Y:S02]  /*9800*/  FADD.FTZ R35, R35, R32 ;  /* 0x0000002023237221 */ /* 0x000fe40000010000 */
[----:B------:R-:W-:Y:S02]  /*9810*/  FADD.FTZ R29, R29, R16 ;  /* 0x000000101d1d7221 */ /* 0x000fe40000010000 */
[----:B------:R-:W-:Y:S02]  /*9820*/  FADD.FTZ R18, R33, R18 ;  /* 0x0000001221127221 */ /* 0x000fe40000010000 */
[----:B------:R-:W-:Y:S02]  /*9830*/  FADD.FTZ R19, R36, R19 ;  /* 0x0000001324137221 */ /* 0x000fe40000010000 */
[----:B-----5:R-:W-:-:S02]  /*9840*/  FADD.FTZ R24, R35, R28 ;  /* 0x0000001c23187221 */ /* 0x020fc40000010000 */
[----:B------:R-:W-:Y:S02]  /*9850*/  FADD.FTZ R27, R29, R4 ;  /* 0x000000041d1b7221 */ /* 0x000fe40000010000 */
[----:B------:R-:W-:Y:S02]  /*9860*/  FADD.FTZ R26, R18, R5 ;  /* 0x00000005121a7221 */ /* 0x000fe40000010000 */
[----:B------:R-:W-:Y:S02]  /*9870*/  FADD.FTZ R25, R19, R6 ;  /* 0x0000000613197221 */ /* 0x000fe40000010000 */
[----:B------:R-:W-:Y:S01]  /*9880*/  FADD.FTZ R24, R24, R7 ;  /* 0x0000000718187221 */ /* 0x000fe20000010000 */
[----:B------:R-:W-:Y:S05]  /*9890*/  BRA `(.L_x_4691) ;  /* 0x00000ca000007947 */ /* 0x000fea0003800000 */
.L_x_4706:
        /* <DEDUP_REMOVED lines=37> */
.L_x_4733:
[----:B------:R-:W-:Y:S02]  /*9af0*/  SHF.R.U32.HI R13, RZ, 0x2, R33 ;  /* 0x00000002ff0d7819 */ /* 0x000fe40000011621 */
[----:B------:R-:W-:-:S03]  /*9b00*/  IADD3 R33, R33, c[0x0][0x174], RZ ;  /* 0x00005d0021217a10 */ /* 0x000fc60007ffe0ff */
[----:B------:R-:W-:Y:S01]  /*9b10*/  IMAD.WIDE.U32 R12, R13, 0x10, R40 ;  /* 0x000000100d0c7825 */ /* 0x000fe200078e0028 */
[----:B------:R-:W-:-:S05]  /*9b20*/  SHF.R.U32.HI R21, RZ, 0x2, R33 ;  /* 0x00000002ff157819 */ /* 0x000fca0000011621 */
[----:B------:R-:W2:Y:S01]  /*9b30*/  LDG.E.128 R12, [R12.64] ;  /* 0x000000240c0c7981 */ /* 0x000ea2000c1e1d00 */
[----:B------:R-:W-:Y:S01]  /*9b40*/  IMAD.WIDE.U32 R20, R21, 0x10, R40 ;  /* 0x0000001015147825 */ /* 0x000fe200078e0028 */
[----:B------:R-:W-:-:S04]  /*9b50*/  IADD3 R33, R33, c[0x0][0x174], RZ ;  /* 0x00005d0021217a10 */ /* 0x000fc80007ffe0ff */
[----:B------:R-:W-:Y:S01]  /*9b60*/  SHF.R.U32.HI R5, RZ, 0x2, R33 ;  /* 0x00000002ff057819 */ /* 0x000fe20000011621 */
[----:B------:R-:W3:Y:S01]  /*9b70*/  LDG.E.128 R20, [R20.64] ;  /* 0x0000002414147981 */ /* 0x000ee2000c1e1d00 */
[----:B------:R-:W-:-:S03]  /*9b80*/  IADD3 R33, R33, c[0x0][0x174], RZ ;  /* 0x00005d0021217a10 */ /* 0x000fc60007ffe0ff */
[----:B------:R-:W-:Y:S01]  /*9b90*/  IMAD.WIDE.U32 R4, R5, 0x10, R40 ;  /* 0x0000001005047825 */ /* 0x000fe200078e0028 */
[----:B------:R-:W-:-:S05]  /*9ba0*/  SHF.R.U32.HI R9, RZ, 0x2, R33 ;  /* 0x00000002ff097819 */ /* 0x000fca0000011621 */
[----:B------:R-:W4:Y:S01]  /*9bb0*/  LDG.E.128 R4, [R4.64] ;  /* 0x0000002404047981 */ /* 0x000f22000c1e1d00 */
[----:B------:R-:W-:-:S06]  /*9bc0*/  IMAD.WIDE.U32 R8, R9, 0x10, R40 ;  /* 0x0000001009087825 */ /* 0x000fcc00078e0028 */
[----:B------:R-:W5:Y:S01]  /*9bd0*/  LDG.E.128 R8, [R8.64] ;  /* 0x0000002408087981 */ /* 0x000f62000c1e1d00 */
[----:B------:R-:W-:-:S05]  /*9be0*/  IADD3 R33, R33, c[0x0][0x174], RZ ;  /* 0x00005d0021217a10 */ /* 0x000fca0007ffe0ff */
[----:B------:R-:W-:Y:S01]  /*9bf0*/  IMAD R42, R36, 0x3, R33 ;  /* 0x00000003242a7824 */ /* 0x000fe200078e0221 */
[C---:B--2---:R-:W-:Y:S02]  /*9c00*/  FSETP.GTU.FTZ.AND P0, PT, |R12|.reuse, +INF , PT ;  /* 0x7f8000000c00780b */ /* 0x044fe40003f1c200 */
[C---:B------:R-:W-:Y:S02]  /*9c10*/  FSETP.GTU.FTZ.AND P1, PT, |R13|.reuse, +INF , PT ;  /* 0x7f8000000d00780b */ /* 0x040fe40003f3c200 */
        /* <DEDUP_REMOVED lines=14> */
[----:B------:R-:W-:Y:S02]  /*9d00*/  FSETP.GTU.FTZ.AND P3, PT, |R15|, +INF , PT ;  /* 0x7f8000000f00780b */ /* 0x000fe40003f7c200 */
[----:B------:R-:W-:Y:S01]  /*9d10*/  FSEL R42, R22, RZ, !P1 ;  /* 0x000000ff162a7208 */ /* 0x000fe20004800000 */
[----:B------:R-:W-:Y:S01]  /*9d20*/  FADD.FTZ R28, R37, R28 ;  /* 0x0000001c251c7221 */ /* 0x000fe20000010000 */
[----:B------:R-:W-:Y:S02]  /*9d30*/  FSETP.GTU.FTZ.AND P2, PT, |R23|, +INF , PT ;  /* 0x7f8000001700780b */ /* 0x000fe40003f5c200 */
[----:B----4-:R-:W-:Y:S01]  /*9d40*/  FSETP.GTU.FTZ.AND P1, PT, |R4|, +INF , PT ;  /* 0x7f8000000400780b */ /* 0x010fe20003f3c200 */
[----:B------:R-:W-:Y:S01]  /*9d50*/  FADD.FTZ R27, R42, R27 ;  /* 0x0000001b2a1b7221 */ /* 0x000fe20000010000 */
        /* <DEDUP_REMOVED lines=29> */
.L_x_4732:
[----:B------:R-:W-:Y:S05]  /*9f30*/  BSYNC B0 ;  /* 0x0000000000007941 */ /* 0x000fea0003800000 */
.L_x_4731:
        /* <DEDUP_REMOVED lines=23> */
.L_x_4735:
[----:B------:R-:W-:Y:S05]  /*a0b0*/  BSYNC B0 ;  /* 0x0000000000007941 */ /* 0x000fea0003800000 */
.L_x_4734:
        /* <DEDUP_REMOVED lines=17> */
[----:B------:R-:W-:Y:S02]  /*a1d0*/  FSETP.GTU.FTZ.AND P0, PT, |R20|, +INF , PT ;  /* 0x7f8000001400780b */ /* 0x000fe40003f1c200 */
        /* <DEDUP_REMOVED lines=41> */
.L_x_4737:
[----:B------:R-:W-:Y:S05]  /*a470*/  BSYNC B0 ;  /* 0x0000000000007941 */ /* 0x000fea0003800000 */
.L_x_4736:
        /* <DEDUP_REMOVED lines=12> */
.L_x_4691:
[----:B------:R-:W-:Y:S05]  /*a540*/  BSYNC B6 ;  /* 0x0000000000067941 */ /* 0x000fea0003800000 */
.L_x_4690:
        /* <DEDUP_REMOVED lines=8> */
[----:B-1----:R-:W-:-:S05]  /*a5d0*/  MOV R3, UR4 ;  /* 0x0000000400037c02 */ /* 0x002fca0008000f00 */
.L_x_4739:
[----:B-----5:R-:W-:Y:S01]  /*a5e0*/  IMAD.IADD R4, R2, 0x1, R3 ;  /* 0x0000000102047824 */ /* 0x020fe200078e0203 */
[----:B------:R-:W-:Y:S01]  /*a5f0*/  WARPSYNC 0xffffffff ;  /* 0xffffffff00007948 */ /* 0x000fe20003800000 */
[----:B------:R-:W-:Y:S03]  /*a600*/  BAR.SYNC.DEFER_BLOCKING 0x0 ;  /* 0x0000000000007b1d */ /* 0x000fe60000010000 */
[----:B------:R-:W-:-:S04]  /*a610*/  ISETP.GE.U32.AND P0, PT, R4, c[0x0][0x4], PT ;  /* 0x0000010004007a0c */ /* 0x000fc80003f06070 */
[----:B------:R-:W-:-:S13]  /*a620*/  ISETP.GE.U32.OR P0, PT, R2, R3, P0 ;  /* 0x000000030200720c */ /* 0x000fda0000706470 */
[----:B------:R-:W-:-:S06]  /*a630*/  @!P0 IMAD R4, R4, c[0x0][0x0], R17 ;  /* 0x0000000004048a24 */ /* 0x000fcc00078e0211 */
[----:B-1----:R-:W1:Y:S02]  /*a640*/  @!P0 LDS.128 R4, [R4.X16+0x10] ;  /* 0x0000100004048984 */ /* 0x002e64000000cc00 */
[----:B-1----:R-:W-:Y:S02]  /*a650*/  @!P0 FADD.FTZ R24, R24, R4 ;  /* 0x0000000418188221 */ /* 0x002fe40000010000 */
[----:B------:R-:W-:Y:S02]  /*a660*/  @!P0 FADD.FTZ R25, R25, R5 ;  /* 0x0000000519198221 */ /* 0x000fe40000010000 */
[----:B------:R-:W-:Y:S02]  /*a670*/  @!P0 FADD.FTZ R26, R26, R6 ;  /* 0x000000061a1a8221 */ /* 0x000fe40000010000 */
[----:B------:R-:W-:-:S05]  /*a680*/  @!P0 FADD.FTZ R27, R27, R7 ;  /* 0x000000071b1b8221 */ /* 0x000fca0000010000 */
[----:B------:R1:W-:Y:S01]  /*a690*/  @!P0 STS.128 [R0.X16+0x10], R24 ;  /* 0x0000101800008388 */ /* 0x0003e2000000cc00 */
[----:B------:R-:W-:Y:S02]  /*a6a0*/  ISETP.GT.AND P0, PT, R3, 0x1, PT ;  /* 0x000000010300780c */ /* 0x000fe40003f04270 */
[----:B------:R-:W-:-:S11]  /*a6b0*/  SHF.R.S32.HI R3, RZ, 0x1, R3 ;  /* 0x00000001ff037819 */ /* 0x000fd60000011403 */
[----:B------:R-:W-:Y:S05]  /*a6c0*/  @P0 BRA `(.L_x_4739) ;  /* 0xffffff1000000947 */ /* 0x000fea000383ffff */
.L_x_4738:
[----:B-1----:R-:W-:-:S13]  /*a6d0*/  ISETP.NE.AND P0, PT, RZ, c[0x0][0x180], PT ;  /* 0x00006000ff007a0c */ /* 0x002fda0003f05270 */
[----:B------:R-:W-:Y:S05]  /*a6e0*/  @!P0 BRA `(.L_x_4740) ;  /* 0x000002c000008947 */ /* 0x000fea0003800000 */
[----:B------:R-:W-:Y:S01]  /*a6f0*/  MOV R3, c[0x0][0x0] ;  /* 0x0000000000037a02 */ /* 0x000fe20000000f00 */
[----:B------:R-:W-:-:S03]  /*a700*/  IMAD.MOV.U32 R0, RZ, RZ, c[0x0][0x0] ;  /* 0x00000000ff007624 */ /* 0x000fc600078e00ff */
[----:B------:R-:W-:-:S13]  /*a710*/  ISETP.GT.AND P0, PT, R3, 0x20, PT ;  /* 0x000000200300780c */ /* 0x000fda0003f04270 */
[----:B------:R-:W-:Y:S05]  /*a720*/  @!P0 BRA `(.L_x_4741) ;  /* 0x0000018000008947 */ /* 0x000fea0003800000 */
[----:B-----5:R-:W-:Y:S01]  /*a730*/  IMAD R8, R2, c[0x0][0x0], R17 ;  /* 0x0000000002087a24 */ /* 0x020fe200078e0211 */
[----:B------:R-:W-:-:S04]  /*a740*/  LEA.HI R0, R3, c[0x0][0x0], RZ, 0x1 ;  /* 0x0000000003007a11 */ /* 0x000fc800078f08ff */
[----:B------:R1:W-:Y:S01]  /*a750*/  STS.128 [R8.X16+0x10], R24 ;  /* 0x0000101808007388 */ /* 0x0003e2000000cc00 */
[----:B------:R-:W-:Y:S01]  /*a760*/  SHF.R.S32.HI R3, RZ, 0x1, R0 ;  /* 0x00000001ff037819 */ /* 0x000fe20000011400 */
[----:B------:R-:W-:-:S03]  /*a770*/  HFMA2.MMA R0, -RZ, RZ, 0, 1.9073486328125e-06 ;  /* 0x00000020ff007435 */ /* 0x000fc600000001ff */
[----:B------:R-:W-:-:S13]  /*a780*/  ISETP.GE.AND P0, PT, R3, 0x20, PT ;  /* 0x000000200300780c */ /* 0x000fda0003f06270 */
[----:B------:R-:W-:Y:S05]  /*a790*/  @!P0 BRA `(.L_x_4741) ;  /* 0x0000011000008947 */ /* 0x000fea0003800000 */
[----:B-1----:R-:W-:Y:S02]  /*a7a0*/  LEA R10, R8, 0x10, 0x4 ;  /* 0x00000010080a7811 */ /* 0x002fe400078e20ff */
.L_x_4742:
[----:B------:R-:W-:Y:S01]  /*a7b0*/  IMAD.IADD R0, R17, 0x1, R3 ;  /* 0x0000000111007824 */ /* 0x000fe200078e0203 */
[----:B------:R-:W-:Y:S01]  /*a7c0*/  WARPSYNC 0xffffffff ;  /* 0xffffffff00007948 */ /* 0x000fe20003800000 */
[----:B------:R-:W-:Y:S03]  /*a7d0*/  BAR.SYNC.DEFER_BLOCKING 0x0 ;  /* 0x0000000000007b1d */ /* 0x000fe60000010000 */
[----:B------:R-:W-:-:S04]  /*a7e0*/  ISETP.GE.U32.AND P0, PT, R0, c[0x0][0x0], PT ;  /* 0x0000000000007a0c */ /* 0x000fc80003f06070 */
[----:B------:R-:W-:-:S13]  /*a7f0*/  ISETP.GE.U32.OR P0, PT, R17, R3, P0 ;  /* 0x000000031100720c */ /* 0x000fda0000706470 */
[----:B------:R-:W-:Y:S02]  /*a800*/  @!P0 LEA R0, R3, R10, 0x4 ;  /* 0x0000000a03008211 */ /* 0x000fe400078e20ff */
[----:B------:R-:W-:-:S03]  /*a810*/  SHF.R.S32.HI R3, RZ, 0x1, R3 ;  /* 0x00000001ff037819 */ /* 0x000fc60000011403 */
[----:B-1----:R-:W1:Y:S02]  /*a820*/  @!P0 LDS.128 R4, [R0] ;  /* 0x0000000000048984 */ /* 0x002e640000000c00 */
[----:B-1----:R-:W-:Y:S02]  /*a830*/  @!P0 FADD.FTZ R24, R24, R4 ;  /* 0x0000000418188221 */ /* 0x002fe40000010000 */
[----:B------:R-:W-:Y:S02]  /*a840*/  @!P0 FADD.FTZ R25, R25, R5 ;  /* 0x0000000519198221 */ /* 0x000fe40000010000 */
[----:B------:R-:W-:Y:S02]  /*a850*/  @!P0 FADD.FTZ R26, R26, R6 ;  /* 0x000000061a1a8221 */ /* 0x000fe40000010000 */
[----:B------:R-:W-:-:S05]  /*a860*/  @!P0 FADD.FTZ R27, R27, R7 ;  /* 0x000000071b1b8221 */ /* 0x000fca0000010000 */
[----:B------:R1:W-:Y:S01]  /*a870*/  @!P0 STS.128 [R8.X16+0x10], R24 ;  /* 0x0000101808008388 */ /* 0x0003e2000000cc00 */
[----:B------:R-:W-:-:S13]  /*a880*/  ISETP.GE.AND P0, PT, R3, 0x20, PT ;  /* 0x000000200300780c */ /* 0x000fda0003f06270 */
[----:B------:R-:W-:Y:S05]  /*a890*/  @P0 BRA `(.L_x_4742) ;  /* 0xffffff1000000947 */ /* 0x000fea000383ffff */
[----:B------:R-:W-:-:S05]  /*a8a0*/  IMAD.MOV.U32 R0, RZ, RZ, 0x20 ;  /* 0x00000020ff007424 */ /* 0x000fca00078e00ff */
.L_x_4741:
[----:B-1----:R-:W-:Y:S01]  /*a8b0*/  ISETP.GE.AND P0, PT, R0, 0x2, PT ;  /* 0x000000020000780c */ /* 0x002fe20003f06270 */
[----:B------:R-:W-:Y:S01]  /*a8c0*/  WARPSYNC 0xffffffff ;  /* 0xffffffff00007948 */ /* 0x000fe20003800000 */
[----:B------:R-:W-:Y:S11]  /*a8d0*/  BAR.SYNC.DEFER_BLOCKING 0x0 ;  /* 0x0000000000007b1d */ /* 0x000ff60000010000 */
[----:B------:R-:W-:Y:S05]  /*a8e0*/  @!P0 BRA `(.L_x_4740) ;  /* 0x000000c000008947 */ /* 0x000fea0003800000 */
[----:B------:R-:W-:-:S05]  /*a8f0*/  MOV R3, 0x1 ;  /* 0x0000000100037802 */ /* 0x000fca0000000f00 */
.L_x_4743:
[----:B-----5:R-:W1:Y:S04]  /*a900*/  SHFL.DOWN PT, R5, R24, R3, 0x1f ;  /* 0x08001f0318057589 */ /* 0x020e6800000e0000 */
[----:B------:R-:W2:Y:S04]  /*a910*/  SHFL.DOWN PT, R4, R25, R3, 0x1f ;  /* 0x08001f0319047589 */ /* 0x000ea800000e0000 */
[----:B------:R-:W3:Y:S04]  /*a920*/  SHFL.DOWN PT, R7, R26, R3, 0x1f ;  /* 0x08001f031a077589 */ /* 0x000ee800000e0000 */
[----:B------:R4:W0:Y:S02]  /*a930*/  SHFL.DOWN PT, R6, R27, R3, 0x1f ;  /* 0x08001f031b067589 */ /* 0x00082400000e0000 */
[----:B----4-:R-:W-:-:S02]  /*a940*/  IMAD.SHL.U32 R3, R3, 0x2, RZ ;  /* 0x0000000203037824 */ /* 0x010fc400078e00ff */
[----:B-1----:R-:W-:-:S03]  /*a950*/  FADD.FTZ R24, R5, R24 ;  /* 0x0000001805187221 */ /* 0x002fc60000010000 */
[----:B------:R-:W-:Y:S01]  /*a960*/  ISETP.GE.AND P0, PT, R3, R0, PT ;  /* 0x000000000300720c */ /* 0x000fe20003f06270 */
[----:B--2---:R-:W-:Y:S02]  /*a970*/  FADD.FTZ R25, R4, R25 ;  /* 0x0000001904197221 */ /* 0x004fe40000010000 */
[----:B---3--:R-:W-:Y:S02]  /*a980*/  FADD.FTZ R26, R7, R26 ;  /* 0x0000001a071a7221 */ /* 0x008fe40000010000 */
[----:B0-----:R-:W-:-:S08]  /*a990*/  FADD.FTZ R27, R6, R27 ;  /* 0x0000001b061b7221 */ /* 0x001fd00000010000 */
[----:B------:R-:W-:Y:S05]  /*a9a0*/  @!P0 BRA `(.L_x_4743) ;  /* 0xffffff5000008947 */ /* 0x000fea000383ffff */
.L_x_4740:
[----:B------:R-:W-:Y:S01]  /*a9b0*/  ISETP.NE.AND P1, PT, RZ, c[0x0][0x33c], PT ;  /* 0x0000cf00ff007a0c */ /* 0x000fe20003f25270 */
[----:B------:R-:W-:Y:S01]  /*a9c0*/  HFMA2.MMA R19, -RZ, RZ, 0, 0 ;  /* 0x00000000ff137435 */ /* 0x000fe200000001ff */
[----:B-----5:R-:W-:-:S11]  /*a9d0*/  IMAD.MOV.U32 R22, RZ, RZ, RZ ;  /* 0x000000ffff167224 */ /* 0x020fd600078e00ff */
        /* <DEDUP_REMOVED lines=201> */
.L_x_4744:
        /* <DEDUP_REMOVED lines=202> */
.L_x_4745:
        /* <DEDUP_REMOVED lines=204> */
.L_x_4746:
        /* <DEDUP_REMOVED lines=202> */
.L_x_4747:
        /* <DEDUP_REMOVED lines=217> */
.L_x_4749:
        /* <DEDUP_REMOVED lines=202> */
.L_x_4750:
        /* <DEDUP_REMOVED lines=204> */
.L_x_4751:
[----:B------:R-:W-:-:S05]  /*10360*/  IADD3 R14, P0, R18, c[0x0][0x540], RZ ;  /* 0x00015000120e7a10 */ /* 0x000fca0007f1e0ff */
[----:B------:R-:W-:Y:S01]  /*10370*/  IMAD.X R15, RZ, RZ, c[0x0][0x544], P0 ;  /* 0x00015100ff0f7624 */ /* 0x000fe200000e06ff */
[----:B------:R-:W-:Y:S05]  /*10380*/  @!P1 BRA `(.L_x_4752) ;  /* 0x00000c7000009947 */ /* 0x000fea0003800000 */
[----:B------:R-:W-:Y:S01]  /*10390*/  HFMA2.MMA R6, -RZ, RZ, 0, 0 ;  /* 0x00000000ff067435 */ /* 0x000fe200000001ff */
[----:B------:R-:W-:Y:S02]  /*103a0*/  IADD3 R7, R5, 0x3, RZ ;  /* 0x0000000305077810 */ /* 0x000fe40007ffe0ff */
[----:B------:R-:W-:-:S04]  /*103b0*/  MOV R23, c[0x0][0x33c] ;  /* 0x0000cf0000177a02 */ /* 0x000fc80000000f00 */
[----:B------:R-:W-:-:S03]  /*103c0*/  ISETP.NE.AND P0, PT, R23, 0x1, PT ;  /* 0x000000011700780c */ /* 0x000fc60003f05270 */
        /* <DEDUP_REMOVED lines=195> */
.L_x_4752:
        /* <DEDUP_REMOVED lines=11> */
.L_x_4754:
[----:B------:R-:W-:Y:S05]  /*110b0*/  BSYNC B0 ;  /* 0x0000000000007941 */ /* 0x000fea0003800000 */
.L_x_4753:
        /* <DEDUP_REMOVED lines=8> */
[----:B------:R-:W-:-:S11]  /*11140*/  HFMA2.MMA R5, -RZ, RZ, 0, 9.5367431640625e-07 ;  /* 0x00000010ff057435 */ /* 0x000fd600000001ff */
[----:B------:R-:W-:-:S04]  /*11150*/  @!P2 IMAD R4, R4, c[0x0][0x0], R17 ;  /* 0x000000000404aa24 */ /* 0x000fc800078e0211 */
[----:B------:R-:W-:-:S05]  /*11160*/  IMAD.WIDE.U32 R4, R4, R5, c[0x0][0x558] ;  /* 0x0001560004047625 */ /* 0x000fca00078e0005 */
[----:B------:R1:W-:Y:S04]  /*11170*/  STG.E [R4.64], R24 ;  /* 0x0000001804007986 */ /* 0x0003e8000c101924 */
[----:B------:R1:W-:Y:S04]  /*11180*/  STG.E [R4.64+0x4], R25 ;  /* 0x0000041904007986 */ /* 0x0003e8000c101924 */
[----:B------:R1:W-:Y:S04]  /*11190*/  STG.E [R4.64+0x8], R26 ;  /* 0x0000081a04007986 */ /* 0x0003e8000c101924 */
[----:B------:R1:W-:Y:S02]  /*111a0*/  STG.E [R4.64+0xc], R27 ;  /* 0x00000c1b04007986 */ /* 0x0003e4000c101924 */
.L_x_4756:
[----:B------:R-:W-:Y:S05]  /*111b0*/  BSYNC B0 ;  /* 0x0000000000007941 */ /* 0x000fea0003800000 */
.L_x_4755:
        /* <DEDUP_REMOVED lines=31> */
.L_x_4758:
[----:B------:R-:W-:Y:S05]  /*113b0*/  BSYNC B0 ;  /* 0x0000000000007941 */ /* 0x000fea0003800000 */
.L_x_4757:
[----:B------:R-:W-:Y:S01]  /*113c0*/  BAR.SYNC.DEFER_BLOCKING 0x0 ;  /* 0x0000000000007b1d */ /* 0x000fe20000010000 */
[----:B------:R-:W-:-:S04]  /*113d0*/  IADD3 R20, P2, R16, c[0x0][0x540], RZ ;  /* 0x0001500010147a10 */ /* 0x000fc80007f5e0ff */
[----:B------:R-:W-:Y:S01]  /*113e0*/  IADD3.X R21, RZ, c[0x0][0x544], RZ, P2, !PT ;  /* 0x00015100ff157a10 */ /* 0x000fe200017fe4ff */
[----:B-1----:R-:W1:Y:S02]  /*113f0*/  LDS.U8 R4, [RZ] ;  /* 0x00000000ff047984 */ /* 0x002e640000000000 */
[----:B-1----:R-:W-:-:S13]  /*11400*/  ISETP.NE.AND P0, PT, R4, RZ, PT ;  /* 0x000000ff0400720c */ /* 0x002fda0003f05270 */
        /* <DEDUP_REMOVED lines=22> */
.L_x_4763:
[----:B------:R-:W-:Y:S01]  /*11570*/  HFMA2.MMA R5, -RZ, RZ, 0, 9.5367431640625e-07 ;  /* 0x00000010ff057435 */ /* 0x000fe200000001ff */
[----:B------:R-:W-:-:S09]  /*11580*/  IMAD R4, R0, c[0x0][0x10], R7 ;  /* 0x0000040000047a24 */ /* 0x000fd200078e0207 */
        /* <DEDUP_REMOVED lines=13> */
.L_x_4762:
[----:B------:R-:W-:Y:S05]  /*11660*/  BSYNC B1 ;  /* 0x0000000000017941 */ /* 0x000fea0003800000 */
.L_x_4761:
[----:B------:R-:W-:Y:S05]  /*11670*/  BRA `(.L_x_4764) ;  /* 0x0000018000007947 */ /* 0x000fea0003800000 */
.L_x_4760:
        /* <DEDUP_REMOVED lines=9> */
.L_x_4765:
        /* <DEDUP_REMOVED lines=15> */
.L_x_4764:
[----:B------:R-:W-:Y:S05]  /*11800*/  BSYNC B0 ;  /* 0x0000000000007941 */ /* 0x000fea0003800000 */
.L_x_4759:
[----:B------:R-:W-:Y:S01]  /*11810*/  IMAD R28, R2, c[0x0][0x0], R17 ;  /* 0x00000000021c7a24 */ /* 0x000fe200078e0211 */
[----:B------:R-:W-:Y:S01]  /*11820*/  ULDC UR4, c[0x0][0x4] ;  /* 0x0000010000047ab9 */ /* 0x000fe20000000800 */
[----:B------:R-:W-:Y:S01]  /*11830*/  ISETP.NE.AND P2, PT, RZ, c[0x0][0x180], PT ;  /* 0x00006000ff007a0c */ /* 0x000fe20003f45270 */
[----:B------:R-:W-:Y:S02]  /*11840*/  USHF.R.U32.HI UR4, URZ, 0x1, UR4 ;  /* 0x000000013f047899 */ /* 0x000fe40008011604 */
[----:B------:R1:W-:Y:S04]  /*11850*/  STS.128 [R28.X16+0x10], R24 ;  /* 0x000010181c007388 */ /* 0x0003e8000000cc00 */
[----:B------:R-:W-:-:S13]  /*11860*/  ISETP.NE.AND P0, PT, RZ, UR4, PT ;  /* 0x00000004ff007c0c */ /* 0x000fda000bf05270 */
[----:B------:R-:W-:Y:S05]  /*11870*/  @!P0 BRA `(.L_x_4766) ;  /* 0x000000f000008947 */ /* 0x000fea0003800000 */
[----:B-1----:R-:W-:-:S05]  /*11880*/  MOV R23, UR4 ;  /* 0x0000000400177c02 */ /* 0x002fca0008000f00 */
.L_x_4767:
[----:B------:R-:W-:Y:S01]  /*11890*/  IMAD.IADD R4, R2, 0x1, R23 ;  /* 0x0000000102047824 */ /* 0x000fe200078e0217 */
[----:B------:R-:W-:Y:S04]  /*118a0*/  BAR.SYNC.DEFER_BLOCKING 0x0 ;  /* 0x0000000000007b1d */ /* 0x000fe80000010000 */
        /* <DEDUP_REMOVED lines=12> */
.L_x_4766:
[----:B-1----:R-:W-:Y:S01]  /*11970*/  LEA R23, R28, 0x10, 0x4 ;  /* 0x000000101c177811 */ /* 0x002fe200078e20ff */
[----:B------:R-:W-:Y:S05]  /*11980*/  @!P2 BRA `(.L_x_4768) ;  /* 0x000002900000a947 */ /* 0x000fea0003800000 */
[----:B------:R-:W-:Y:S02]  /*11990*/  MOV R2, c[0x0][0x0] ;  /* 0x0000000000027a02 */ /* 0x000fe40000000f00 */
[----:B------:R-:W-:Y:S02]  /*119a0*/  MOV R0, c[0x0][0x0] ;  /* 0x0000000000007a02 */ /* 0x000fe40000000f00 */
        /* <DEDUP_REMOVED lines=8> */
[----:B-1----:R-:W-:-:S04]  /*11a30*/  MOV R0, R2 ;  /* 0x0000000200007202 */ /* 0x002fc80000000f00 */
.L_x_4770:
[----:B------:R-:W-:Y:S01]  /*11a40*/  IADD3 R2, R17, R0, RZ ;  /* 0x0000000011027210 */ /* 0x000fe20007ffe0ff */
[----:B------:R-:W-:Y:S03]  /*11a50*/  BAR.SYNC.DEFER_BLOCKING 0x0 ;  /* 0x0000000000007b1d */ /* 0x000fe60000010000 */
[----:B------:R-:W-:-:S04]  /*11a60*/  ISETP.GE.U32.AND P0, PT, R2, c[0x0][0x0], PT ;  /* 0x0000000002007a0c */ /* 0x000fc80003f06070 */
[----:B------:R-:W-:-:S13]  /*11a70*/  ISETP.GE.U32.OR P0, PT, R17, R0, P0 ;  /* 0x000000001100720c */ /* 0x000fda0000706470 */
[----:B------:R-:W-:Y:S01]  /*11a80*/  @!P0 IMAD R4, R0, 0x10, R23 ;  /* 0x0000001000048824 */ /* 0x000fe200078e0217 */
[----:B------:R-:W-:-:S05]  /*11a90*/  SHF.R.S32.HI R0, RZ, 0x1, R0 ;  /* 0x00000001ff007819 */ /* 0x000fca0000011400 */
        /* <DEDUP_REMOVED lines=8> */
[----:B------:R-:W-:-:S09]  /*11b20*/  HFMA2.MMA R0, -RZ, RZ, 0, 1.9073486328125e-06 ;  /* 0x00000020ff007435 */ /* 0x000fd200000001ff */
.L_x_4769:
[----:B-1----:R-:W-:Y:S01]  /*11b30*/  BAR.SYNC.DEFER_BLOCKING 0x0 ;  /* 0x0000000000007b1d */ /* 0x002fe20000010000 */
[----:B------:R-:W-:-:S13]  /*11b40*/  ISETP.GE.AND P0, PT, R0, 0x2, PT ;  /* 0x000000020000780c */ /* 0x000fda0003f06270 */
[----:B------:R-:W-:Y:S05]  /*11b50*/  @!P0 BRA `(.L_x_4768) ;  /* 0x000000c000008947 */ /* 0x000fea0003800000 */
[----:B------:R-:W-:-:S05]  /*11b60*/  MOV R5, 0x1 ;  /* 0x0000000100057802 */ /* 0x000fca0000000f00 */
.L_x_4771:
[----:B------:R-:W1:Y:S04]  /*11b70*/  SHFL.DOWN PT, R7, R24, R5, 0x1f ;  /* 0x08001f0518077589 */ /* 0x000e6800000e0000 */
[----:B------:R-:W2:Y:S04]  /*11b80*/  SHFL.DOWN PT, R2, R25, R5, 0x1f ;  /* 0x08001f0519027589 */ /* 0x000ea800000e0000 */
[----:B------:R-:W3:Y:S04]  /*11b90*/  SHFL.DOWN PT, R17, R26, R5, 0x1f ;  /* 0x08001f051a117589 */ /* 0x000ee800000e0000 */
[----:B------:R4:W5:Y:S02]  /*11ba0*/  SHFL.DOWN PT, R4, R27, R5, 0x1f ;  /* 0x08001f051b047589 */ /* 0x00096400000e0000 */
[----:B----4-:R-:W-:-:S02]  /*11bb0*/  IMAD.SHL.U32 R5, R5, 0x2, RZ ;  /* 0x0000000205057824 */ /* 0x010fc400078e00ff */
[----:B-1----:R-:W-:-:S03]  /*11bc0*/  FADD.FTZ R24, R7, R24 ;  /* 0x0000001807187221 */ /* 0x002fc60000010000 */
[----:B------:R-:W-:Y:S01]  /*11bd0*/  ISETP.GE.AND P0, PT, R5, R0, PT ;  /* 0x000000000500720c */ /* 0x000fe20003f06270 */
[----:B--2---:R-:W-:Y:S02]  /*11be0*/  FADD.FTZ R25, R2, R25 ;  /* 0x0000001902197221 */ /* 0x004fe40000010000 */
[----:B---3--:R-:W-:Y:S02]  /*11bf0*/  FADD.FTZ R26, R17, R26 ;  /* 0x0000001a111a7221 */ /* 0x008fe40000010000 */
[----:B-----5:R-:W-:-:S08]  /*11c00*/  FADD.FTZ R27, R4, R27 ;  /* 0x0000001b041b7221 */ /* 0x020fd00000010000 */
[----:B------:R-:W-:Y:S05]  /*11c10*/  @!P0 BRA `(.L_x_4771) ;  /* 0xffffff5000008947 */ /* 0x000fea000383ffff */
.L_x_4768:
        /* <DEDUP_REMOVED lines=17> */
.L_x_4773:
        /* <DEDUP_REMOVED lines=9> */
[----:B------:R1:W2:Y:S01]  /*11dc0*/  LDC.64 R2, c[0x4][R0] ;  /* 0x0100000000027b82 */ /* 0x0002a20000000a00 */
[----:B------:R-:W-:Y:S01]  /*11dd0*/  MOV R6, c[0x4][0x7b8] ;  /* 0x0101ee0000067a02 */ /* 0x000fe20000000f00 */
[----:B------:R-:W-:Y:S01]  /*11de0*/  IMAD.MOV.U32 R12, RZ, RZ, 0x1 ;  /* 0x00000001ff0c7424 */ /* 0x000fe200078e00ff */
[----:B------:R-:W-:Y:S02]  /*11df0*/  MOV R7, c[0x4][0x7bc] ;  /* 0x0101ef0000077a02 */ /* 0x000fe40000000f00 */
[----:B------:R-:W-:Y:S02]  /*11e00*/  MOV R10, c[0x4][0x398] ;  /* 0x0100e600000a7a02 */ /* 0x000fe40000000f00 */
[----:B------:R-:W-:-:S02]  /*11e10*/  MOV R11, c[0x4][0x39c] ;  /* 0x0100e700000b7a02 */ /* 0x000fc40000000f00 */
[----:B------:R-:W-:Y:S02]  /*11e20*/  MOV R13, RZ ;  /* 0x000000ff000d7202 */ /* 0x000fe40000000f00 */
[----:B-1----:R-:W-:Y:S01]  /*11e30*/  LEPC R14 ;  /* 0x00000000000e734e */ /* 0x002fe20000000000 */
[----:B------:R-:W-:Y:S02]  /*11e40*/  MOV R9, 0x11eb0 ;  /* 0x00011eb000097802 */ /* 0x000fe40000000f00 */
[----:B------:R-:W-:Y:S02]  /*11e50*/  MOV R20, 0x11e30 ;  /* 0x00011e3000147802 */ /* 0x000fe40000000f00 */
[----:B------:R-:W-:Y:S02]  /*11e60*/  MOV R21, 0x0 ;  /* 0x0000000000157802 */ /* 0x000fe40000000f00 */
[----:B------:R-:W-:Y:S02]  /*11e70*/  MOV R0, 0x0 ;  /* 0x0000000000007802 */ /* 0x000fe40000000f00 */
[----:B------:R-:W-:-:S04]  /*11e80*/  IADD3 R20, P0, P1, -R20, R9, R14 ;  /* 0x0000000914147210 */ /* 0x000fc8000791e10e */
[----:B------:R-:W-:-:S04]  /*11e90*/  IADD3.X R21, ~R0, R21, R15, P0, P1 ;  /* 0x0000001500157210 */ /* 0x000fc800007e250f */
[----:B0-2---:R-:W-:Y:S05]  /*11ea0*/  CALL.ABS.NOINC R2 ;  /* 0x0000000002007343 */ /* 0x005fea0003c00000 */
.L_x_4775:
        /* <DEDUP_REMOVED lines=24> */
.L_x_4776:
        /* <DEDUP_REMOVED lines=24> */
.L_x_4777:
        /* <DEDUP_REMOVED lines=9> */
[----:B--2---:R2:W4:Y:S01]  /*12240*/  LDC.64 R2, c[0x4][R0] ;  /* 0x0100000000027b82 */ /* 0x0045220000000a00 */
        /* <DEDUP_REMOVED lines=13> */
[----:B01-34-:R-:W-:Y:S05]  /*12320*/  CALL.ABS.NOINC R2 ;  /* 0x0000000002007343 */ /* 0x01bfea0003c00000 */
.L_x_4778:
[----:B------:R-:W-:-:S04]  /*12330*/  IADD3 R16, P0, R16, c[0x0][0x540], RZ ;  /* 0x0001500010107a10 */ /* 0x000fc80007f1e0ff */
[----:B------:R-:W-:-:S05]  /*12340*/  IADD3.X R17, RZ, c[0x0][0x544], RZ, P0, !PT ;  /* 0x00015100ff117a10 */ /* 0x000fca00007fe4ff */
[----:B------:R-:W-:Y:S01]  /*12350*/  STG.E [R16.64], R27 ;  /* 0x0000001b10007986 */ /* 0x000fe2000c101924 */
[----:B------:R-:W-:Y:S05]  /*12360*/  EXIT ;  /* 0x000000000000794d */ /* 0x000fea0003800000 */
.L_x_4774:
[----:B------:R-:W-:Y:S04]  /*12370*/  STG.E [R8.64], R24 ;  /* 0x0000001808007986 */ /* 0x000fe8000c101924 */
[----:B------:R-:W-:Y:S04]  /*12380*/  STG.E [R8.64+0x4], R25 ;  /* 0x0000041908007986 */ /* 0x000fe8000c101924 */
[----:B------:R-:W-:Y:S04]  /*12390*/  STG.E [R8.64+0x8], R26 ;  /* 0x0000081a08007986 */ /* 0x000fe8000c101924 */
[----:B------:R-:W-:Y:S01]  /*123a0*/  STG.E [R8.64+0xc], R27 ;  /* 0x00000c1b08007986 */ /* 0x000fe2000c101924 */
[----:B------:R-:W-:Y:S05]  /*123b0*/  EXIT ;  /* 0x000000000000794d */ /* 0x000fea0003800000 */
.L_x_4772:
        /* <DEDUP_REMOVED lines=12> */
.L_x_4779:
        /* <DEDUP_REMOVED lines=24> */
.L_x_4781:
        /* <DEDUP_REMOVED lines=24> */
.L_x_4782:
        /* <DEDUP_REMOVED lines=24> */
.L_x_4783:
        /* <DEDUP_REMOVED lines=9> */
[----:B--2---:R2:W4:Y:S01]  /*12990*/  LDC.64 R2, c[0x4][R0] ;  /* 0x0100000000027b82 */ /* 0x0045220000000a00 */
        /* <DEDUP_REMOVED lines=13> */
[----:B01-34-:R-:W-:Y:S05]  /*12a70*/  CALL.ABS.NOINC R2 ;  /* 0x0000000002007343 */ /* 0x01bfea0003c00000 */
.L_x_4784:
[----:B------:R-:W-:-:S04]  /*12a80*/  IADD3 R16, P0, R16, c[0x0][0x540], RZ ;  /* 0x0001500010107a10 */ /* 0x000fc80007f1e0ff */
[----:B------:R-:W-:-:S05]  /*12a90*/  IADD3.X R17, RZ, c[0x0][0x544], RZ, P0, !PT ;  /* 0x00015100ff117a10 */ /* 0x000fca00007fe4ff */
[----:B------:R-:W-:Y:S01]  /*12aa0*/  STG.E [R16.64], R27 ;  /* 0x0000001b10007986 */ /* 0x000fe2000c101924 */
[----:B------:R-:W-:Y:S05]  /*12ab0*/  EXIT ;  /* 0x000000000000794d */ /* 0x000fea0003800000 */
.L_x_4780:
[----:B------:R-:W-:Y:S04]  /*12ac0*/  STG.E [R10.64], R24 ;  /* 0x000000180a007986 */ /* 0x000fe8000c101924 */
[----:B------:R-:W-:Y:S04]  /*12ad0*/  STG.E [R12.64], R25 ;  /* 0x000000190c007986 */ /* 0x000fe8000c101924 */
[----:B------:R-:W-:Y:S04]  /*12ae0*/  STG.E [R14.64], R26 ;  /* 0x0000001a0e007986 */ /* 0x000fe8000c101924 */
[----:B------:R-:W-:Y:S01]  /*12af0*/  STG.E [R20.64], R27 ;  /* 0x0000001b14007986 */ /* 0x000fe2000c101924 */
[----:B------:R-:W-:Y:S05]  /*12b00*/  EXIT ;  /* 0x000000000000794d */ /* 0x000fea0003800000 */
.L_x_4748:
        /* <DEDUP_REMOVED lines=24> */
.L_x_4786:
        /* <DEDUP_REMOVED lines=11> */
[----:B------:R-:W-:Y:S01]  /*12d40*/  IMAD.MOV.U32 R11, RZ, RZ, c[0x4][0x39c] ;  /* 0x0100e700ff0b7624 */ /* 0x000fe200078e00ff */
[----:B------:R-:W-:Y:S02]  /*12d50*/  MOV R8, 0x2ef ;  /* 0x000002ef00087802 */ /* 0x000fe40000000f00 */
[----:B------:R-:W-:Y:S02]  /*12d60*/  MOV R10, c[0x4][0x398] ;  /* 0x0100e600000a7a02 */ /* 0x000fe40000000f00 */
[----:B------:R-:W-:-:S02]  /*12d70*/  MOV R12, 0x1 ;  /* 0x00000001000c7802 */ /* 0x000fc40000000f00 */
        /* <DEDUP_REMOVED lines=9> */
.L_x_4788:
        /* <DEDUP_REMOVED lines=9> */
[----:B------:R2:W3:Y:S01]  /*12ea0*/  LDC.64 R2, c[0x4][R0] ;  /* 0x0100000000027b82 */ /* 0x0004e20000000a00 */
        /* <DEDUP_REMOVED lines=14> */
.L_x_4789:
        /* <DEDUP_REMOVED lines=9> */
[----:B--2---:R2:W3:Y:S01]  /*13020*/  LDC.64 R2, c[0x4][R0] ;  /* 0x0100000000027b82 */ /* 0x0044e20000000a00 */
        /* <DEDUP_REMOVED lines=14> */
.L_x_4790:
        /* <DEDUP_REMOVED lines=9> */
[----:B--2---:R2:W4:Y:S01]  /*131a0*/  LDC.64 R2, c[0x4][R0] ;  /* 0x0100000000027b82 */ /* 0x0045220000000a00 */
        /* <DEDUP_REMOVED lines=14> */
.L_x_4791:
[----:B------:R-:W-:-:S05]  /*13290*/  IADD3 R16, P0, R16, c[0x0][0x540], RZ ;  /* 0x0001500010107a10 */ /* 0x000fca0007f1e0ff */
[----:B------:R-:W-:-:S05]  /*132a0*/  IMAD.X R17, RZ, RZ, c[0x0][0x544], P0 ;  /* 0x00015100ff117624 */ /* 0x000fca00000e06ff */
[----:B------:R-:W-:Y:S01]  /*132b0*/  STG.E [R16.64], R27 ;  /* 0x0000001b10007986 */ /* 0x000fe2000c101924 */
[----:B------:R-:W-:Y:S05]  /*132c0*/  EXIT ;  /* 0x000000000000794d */ /* 0x000fea0003800000 */
.L_x_4787:
[----:B------:R-:W-:Y:S04]  /*132d0*/  STG.E [R8.64], R24 ;  /* 0x0000001808007986 */ /* 0x000fe8000c101924 */
[----:B------:R-:W-:Y:S04]  /*132e0*/  STG.E [R8.64+0x4], R25 ;  /* 0x0000041908007986 */ /* 0x000fe8000c101924 */
[----:B------:R-:W-:Y:S04]  /*132f0*/  STG.E [R8.64+0x8], R26 ;  /* 0x0000081a08007986 */ /* 0x000fe8000c101924 */
[----:B------:R-:W-:Y:S01]  /*13300*/  STG.E [R8.64+0xc], R27 ;  /* 0x00000c1b08007986 */ /* 0x000fe2000c101924 */
[----:B------:R-:W-:Y:S05]  /*13310*/  EXIT ;  /* 0x000000000000794d */ /* 0x000fea0003800000 */
.L_x_4785:
[----:B-1----:R-:W-:Y:S01]  /*13320*/  ISETP.NE.AND P0, PT, R0, RZ, PT ;  /* 0x000000ff0000720c */ /* 0x002fe20003f05270 */
        /* <DEDUP_REMOVED lines=11> */
.L_x_4792:
        /* <DEDUP_REMOVED lines=24> */
.L_x_4794:
        /* <DEDUP_REMOVED lines=24> */
.L_x_4795:
        /* <DEDUP_REMOVED lines=24> */
.L_x_4796:
        /* <DEDUP_REMOVED lines=24> */
.L_x_4797:
[----:B------:R-:W-:-:S04]  /*139e0*/  IADD3 R16, P0, R16, c[0x0][0x540], RZ ;  /* 0x0001500010107a10 */ /* 0x000fc80007f1e0ff */
[----:B------:R-:W-:-:S05]  /*139f0*/  IADD3.X R17, RZ, c[0x0][0x544], RZ, P0, !PT ;  /* 0x00015100ff117a10 */ /* 0x000fca00007fe4ff */
[----:B------:R-:W-:Y:S01]  /*13a00*/  STG.E [R16.64], R27 ;  /* 0x0000001b10007986 */ /* 0x000fe2000c101924 */
[----:B------:R-:W-:Y:S05]  /*13a10*/  EXIT ;  /* 0x000000000000794d */ /* 0x000fea0003800000 */
.L_x_4793:
[----:B------:R-:W-:Y:S04]  /*13a20*/  STG.E [R4.64], R24 ;  /* 0x0000001804007986 */ /* 0x000fe8000c101924 */
[----:B------:R-:W-:Y:S04]  /*13a30*/  STG.E [R6.64], R25 ;  /* 0x0000001906007986 */ /* 0x000fe8000c101924 */
[----:B------:R-:W-:Y:S04]  /*13a40*/  STG.E [R10.64], R26 ;  /* 0x0000001a0a007986 */ /* 0x000fe8000c101924 */
[----:B------:R-:W-:Y:S01]  /*13a50*/  STG.E [R12.64], R27 ;  /* 0x0000001b0c007986 */ /* 0x000fe2000c101924 */
[----:B------:R-:W-:Y:S05]  /*13a60*/  EXIT ;  /* 0x000000000000794d */ /* 0x000fea0003800000 */
.L_x_4798:
        /* <DEDUP_REMOVED lines=9> */
.L_x_9911:


//--------------------- .text._ZN2at6native13reduce_kernelILi512ELi1ENS0_8ReduceOpIdNS0_9NanSumOpsIddEEjdLi4ELi4EEEEEvT1_ --------------------------
	.section	.text._ZN2at6native13reduce_kernelILi512ELi1ENS0_8ReduceOpIdNS0_9NanSumOpsIddEEjdLi4ELi4EEEEEvT1_,"ax",@progbits
	.sectioninfo	@"SHI_REGISTERS=32"
	.align	128
        .global         _ZN2at6native13reduce_kernelILi512ELi1ENS0_8ReduceOpIdNS0_9NanSumOpsIddEEjdLi4ELi4EEEEEvT1_
        .type           _ZN2at6native13reduce_kernelILi512ELi1ENS0_8ReduceOpIdNS0_9NanSumOpsIddEEjdLi4ELi4EEEEEvT1_,@function
        .size           _ZN2at6native13reduce_kernelILi512ELi1ENS0_8ReduceOpIdNS0_9NanSumOpsIddEEjdLi4ELi4EEEEEvT1_,(.L_x_9912 - _ZN2at6native13reduce_kernelILi512ELi1ENS0_8ReduceOpIdNS0_9NanSumOpsIddEEjdLi4ELi4EEEEEvT1_)
        .other          _ZN2at6native13reduce_kernelILi512ELi1ENS0_8ReduceOpIdNS0_9NanSumOpsIddEEjdLi4ELi4EEEEEvT1_,@"STO_CUDA_ENTRY STV_DEFAULT"
_ZN2at6native13reduce_kernelILi512ELi1ENS0_8ReduceOpIdNS0_9NanSumOpsIddEEjdLi4ELi4EEEEEvT1_:
.text._ZN2at6native13reduce_kernelILi512ELi1ENS0_8ReduceOpIdNS0_9NanSumOpsIddEEjdLi4ELi4EEEEEvT1_:
        /* <DEDUP_REMOVED lines=208> */
.L_x_4799:
        /* <DEDUP_REMOVED lines=41> */
.L_x_4808:
[----:B------:R-:W-:Y:S05]  /*0f90*/  BSYNC B3 ;  /* 0x0000000000037941 */ /* 0x000fea0003800000 */
.L_x_4807:
[----:B------:R-:W-:-:S04]  /*0fa0*/  PRMT R8, R8, 0x9910, RZ ;  /* 0x0000991008087816 */ /* 0x000fc800000000ff */
[----:B------:R-:W-:-:S13]  /*0fb0*/  ISETP.NE.AND P0, PT, R8, RZ, PT ;  /* 0x000000ff0800720c */ /* 0x000fda0003f05270 */
[----:B------:R-:W-:Y:S05]  /*0fc0*/  @!P0 BRA `(.L_x_4806) ;  /* 0x0000009000008947 */ /* 0x000fea0003800000 */
[----:B------:R-:W-:-:S04]  /*0fd0*/  IADD3 R7, P0, R3, -R10, RZ ;  /* 0x8000000a03077210 */ /* 0x000fc80007f1e0ff */
[----:B------:R-:W-:Y:S02]  /*0fe0*/  IADD3.X R6, RZ, -0x1, RZ, P0, !PT ;  /* 0xffffffffff067810 */ /* 0x000fe400007fe4ff */
[----:B------:R-:W-:-:S04]  /*0ff0*/  LEA R8, P0, R7, R28, 0x3 ;  /* 0x0000001c07087211 */ /* 0x000fc800078018ff */
[----:B------:R-:W-:-:S05]  /*1000*/  LEA.HI.X R9, R7, R29, R6, 0x3, P0 ;  /* 0x0000001d07097211 */ /* 0x000fca00000f1c06 */
[----:B------:R-:W2:Y:S02]  /*1010*/  LDG.E.64 R6, [R8.64] ;  /* 0x0000002408067981 */ /* 0x000ea4000c1e1b00 */
[----:B--2---:R-:W0:-:S06]  /*1020*/  DSETP.GTU.AND P0, PT, |R6|, +INF , PT ;  /* 0x7ff000000600742a */ /* 0x004e0c0003f0c200 */
[----:B0-----:R-:W-:Y:S02]  /*1030*/  FSEL R6, R6, RZ, !P0 ;  /* 0x000000ff06067208 */ /* 0x001fe40004000000 */
[----:B------:R-:W-:-:S06]  /*1040*/  FSEL R7, R7, RZ, !P0 ;  /* 0x000000ff07077208 */ /* 0x000fcc0004000000 */
[----:B------:R-:W0:-:S06]  /*1050*/  DADD R6, R6, c[0x0][0x168] ;  /* 0x00005a0006067629 */ /* 0x000e0c0000000000 */
.L_x_4806:
[----:B------:R-:W-:Y:S05]  /*1060*/  BSYNC B2 ;  /* 0x0000000000027941 */ /* 0x000fea0003800000 */
.L_x_4805:
[C---:B------:R-:W-:Y:S02]  /*1070*/  IADD3 R9, P0, -R10.reuse, 0x4, RZ ;  /* 0x000000040a097810 */ /* 0x040fe40007f1e1ff */
[----:B------:R-:W-:Y:S02]  /*1080*/  IADD3 R22, R10, c[0x0][0x174], RZ ;  /* 0x00005d000a167a10 */ /* 0x000fe40007ffe0ff */
[----:B------:R-:W-:Y:S01]  /*1090*/  LEA R28, P1, R9, R28, 0x3 ;  /* 0x0000001c091c7211 */ /* 0x000fe200078218ff */
[----:B------:R-:W-:Y:S01]  /*10a0*/  IMAD.X R8, RZ, RZ, -0x1, P0 ;  /* 0xffffffffff087424 */ /* 0x000fe200000e06ff */
[----:B------:R-:W-:-:S04]  /*10b0*/  IADD3 R22, R22, -0x4, RZ ;  /* 0xfffffffc16167810 */ /* 0x000fc80007ffe0ff */
[----:B------:R-:W-:Y:S02]  /*10c0*/  LEA.HI.X R29, R9, R29, R8, 0x3, P1 ;  /* 0x0000001d091d7211 */ /* 0x000fe400008f1c08 */
.L_x_4804:
[----:B------:R-:W-:Y:S05]  /*10d0*/  BSYNC B1 ;  /* 0x0000000000017941 */ /* 0x000fea0003800000 */
.L_x_4803:
        /* <DEDUP_REMOVED lines=17> */
.L_x_4811:
[----:B------:R-:W-:-:S05]  /*11f0*/  IMAD.WIDE.U32 R24, R23, 0x20, R28 ;  /* 0x0000002017187825 */ /* 0x000fca00078e001c */
[----:B------:R-:W2:Y:S04]  /*1200*/  LDG.E.128 R12, [R24.64] ;  /* 0x00000024180c7981 */ /* 0x000ea8000c1e1d00 */
[----:B------:R-:W3:Y:S01]  /*1210*/  LDG.E.128 R8, [R24.64+0x10] ;  /* 0x0000102418087981 */ /* 0x000ee2000c1e1d00 */
[----:B------:R-:W-:Y:S01]  /*1220*/  IADD3 R23, R23, c[0x0][0x17c], RZ ;  /* 0x00005f0017177a10 */ /* 0x000fe20007ffe0ff */
[----:B--2---:R-:W1:-:S04]  /*1230*/  DSETP.GTU.AND P2, PT, |R12|, +INF , PT ;  /* 0x7ff000000c00742a */ /* 0x004e480003f4c200 */
[----:B---3--:R-:W2:Y:S02]  /*1240*/  DSETP.GTU.AND P3, PT, |R10|, +INF , PT ;  /* 0x7ff000000a00742a */ /* 0x008ea40003f6c200 */
[----:B-1----:R-:W-:Y:S02]  /*1250*/  FSEL R12, R12, RZ, !P2 ;  /* 0x000000ff0c0c7208 */ /* 0x002fe40005000000 */
[----:B------:R-:W-:Y:S01]  /*1260*/  FSEL R13, R13, RZ, !P2 ;  /* 0x000000ff0d0d7208 */ /* 0x000fe20005000000 */
[----:B------:R-:W1:Y:S01]  /*1270*/  DSETP.GTU.AND P2, PT, |R14|, +INF , PT ;  /* 0x7ff000000e00742a */ /* 0x000e620003f4c200 */
[----:B--2---:R-:W-:Y:S02]  /*1280*/  FSEL R10, R10, RZ, !P3 ;  /* 0x000000ff0a0a7208 */ /* 0x004fe40005800000 */
[----:B------:R-:W-:Y:S02]  /*1290*/  FSEL R11, R11, RZ, !P3 ;  /* 0x000000ff0b0b7208 */ /* 0x000fe40005800000 */
[----:B0-----:R1:W-:-:S02]  /*12a0*/  DADD R6, R6, R12 ;  /* 0x0000000006067229 */ /* 0x0013c4000000000c */
[----:B-1----:R-:W-:Y:S02]  /*12b0*/  FSEL R12, R14, RZ, !P2 ;  /* 0x000000ff0e0c7208 */ /* 0x002fe40005000000 */
[----:B------:R-:W-:Y:S01]  /*12c0*/  FSEL R13, R15, RZ, !P2 ;  /* 0x000000ff0f0d7208 */ /* 0x000fe20005000000 */
[----:B------:R-:W0:-:S04]  /*12d0*/  DSETP.GTU.AND P2, PT, |R8|, +INF , PT ;  /* 0x7ff000000800742a */ /* 0x000e080003f4c200 */
[----:B------:R-:W1:Y:S02]  /*12e0*/  DADD R16, R16, R10 ;  /* 0x0000000010107229 */ /* 0x000e64000000000a */
[----:B0-----:R-:W-:Y:S02]  /*12f0*/  FSEL R8, R8, RZ, !P2 ;  /* 0x000000ff08087208 */ /* 0x001fe40005000000 */
[----:B------:R0:W2:Y:S01]  /*1300*/  DADD R20, R20, R12 ;  /* 0x0000000014147229 */ /* 0x0000a2000000000c */
[----:B------:R-:W-:Y:S02]  /*1310*/  FSEL R9, R9, RZ, !P2 ;  /* 0x000000ff09097208 */ /* 0x000fe40005000000 */
[----:B0-----:R-:W-:-:S04]  /*1320*/  LEA R13, R23, 0x3, 0x2 ;  /* 0x00000003170d7811 */ /* 0x001fc800078e10ff */
[----:B------:R-:W-:Y:S01]  /*1330*/  ISETP.GE.U32.AND P2, PT, R13, R22, PT ;  /* 0x000000160d00720c */ /* 0x000fe20003f46070 */
[----:B------:R0:W3:-:S12]  /*1340*/  DADD R18, R18, R8 ;  /* 0x0000000012127229 */ /* 0x0000d80000000008 */
[----:B0123--:R-:W-:Y:S05]  /*1350*/  @!P2 BRA `(.L_x_4811) ;  /* 0xfffffe900000a947 */ /* 0x00ffea000383ffff */
.L_x_4810:
[----:B------:R-:W-:Y:S05]  /*1360*/  BSYNC B1 ;  /* 0x0000000000017941 */ /* 0x000fea0003800000 */
.L_x_4809:
        /* <DEDUP_REMOVED lines=8> */
.L_x_4813:
[----:B------:R-:W-:Y:S05]  /*13f0*/  BSYNC B1 ;  /* 0x0000000000017941 */ /* 0x000fea0003800000 */
.L_x_4812:
        /* <DEDUP_REMOVED lines=10> */
[----:B--2---:R-:W1:-:S06]  /*14a0*/  DSETP.GTU.AND P0, PT, |R28|, +INF , PT ;  /* 0x7ff000001c00742a */ /* 0x004e4c0003f0c200 */
[----:B-1----:R-:W-:Y:S02]  /*14b0*/  FSEL R8, R28, RZ, !P0 ;  /* 0x000000ff1c087208 */ /* 0x002fe40004000000 */
[----:B------:R-:W-:-:S06]  /*14c0*/  FSEL R9, R29, RZ, !P0 ;  /* 0x000000ff1d097208 */ /* 0x000fcc0004000000 */
[----:B0-----:R0:W1:-:S06]  /*14d0*/  DADD R6, R6, R8 ;  /* 0x0000000006067229 */ /* 0x00104c0000000008 */
.L_x_4815:
[----:B------:R-:W-:Y:S05]  /*14e0*/  BSYNC B1 ;  /* 0x0000000000017941 */ /* 0x000fea0003800000 */
.L_x_4814:
[----:B01----:R-:W0:-:S06]  /*14f0*/  DADD R6, R20, R6 ;  /* 0x0000000014067229 */ /* 0x003e0c0000000006 */
[----:B0-----:R-:W0:-:S06]  /*1500*/  DADD R6, R6, R18 ;  /* 0x0000000006067229 */ /* 0x001e0c0000000012 */
[----:B0-----:R0:W1:Y:S01]  /*1510*/  DADD R16, R6, R16 ;  /* 0x0000000006107229 */ /* 0x0010620000000010 */
[----:B------:R-:W-:Y:S05]  /*1520*/  BRA `(.L_x_4801) ;  /* 0x00007df000007947 */ /* 0x000fea0003800000 */
.L_x_4802:
        /* <DEDUP_REMOVED lines=30> */
.L_x_4825:
[----:B------:R-:W-:Y:S01]  /*1710*/  HFMA2.MMA R6, -RZ, RZ, 0, 0 ;  /* 0x00000000ff067435 */ /* 0x000fe200000001ff */
[----:B------:R-:W-:Y:S01]  /*1720*/  IMAD.MOV.U32 R2, RZ, RZ, RZ ;  /* 0x000000ffff027224 */ /* 0x000fe200078e00ff */
[----:B------:R-:W-:Y:S08]  /*1730*/  @!P0 BRA `(.L_x_4820) ;  /* 0x00000dd000008947 */ /* 0x000ff00003800000 */
        /* <DEDUP_REMOVED lines=221> */
.L_x_4820:
[----:B------:R-:W-:-:S04]  /*2510*/  LOP3.LUT R15, R6, 0xfffffff8, RZ, 0xc0, !PT ;  /* 0xfffffff8060f7812 */ /* 0x000fc800078ec0ff */
[----:B------:R-:W-:-:S05]  /*2520*/  IADD3 R14, P1, R28, R15, RZ ;  /* 0x0000000f1c0e7210 */ /* 0x000fca0007f3e0ff */
[----:B------:R-:W-:-:S06]  /*2530*/  IMAD.X R15, RZ, RZ, R29, P1 ;  /* 0x000000ffff0f7224 */ /* 0x000fcc00008e061d */
[----:B------:R-:W5:Y:S01]  /*2540*/  LDG.E.64 R14, [R14.64] ;  /* 0x000000240e0e7981 */ /* 0x000f62000c1e1b00 */
[----:B------:R-:W-:Y:S01]  /*2550*/  IADD3 R7, R7, c[0x0][0x17c], RZ ;  /* 0x00005f0007077a10 */ /* 0x000fe20007ffe0ff */
        /* <DEDUP_REMOVED lines=221> */
.L_x_4821:
        /* <DEDUP_REMOVED lines=219> */
.L_x_4822:
[----:B------:R-:W-:-:S04]  /*40e0*/  LOP3.LUT R25, R10, 0xfffffff8, RZ, 0xc0, !PT ;  /* 0xfffffff80a197812 */ /* 0x000fc800078ec0ff */
[----:B------:R-:W-:-:S04]  /*40f0*/  IADD3 R24, P1, R28, R25, RZ ;  /* 0x000000191c187210 */ /* 0x000fc80007f3e0ff */
[----:B------:R-:W-:-:S06]  /*4100*/  IADD3.X R25, RZ, R29, RZ, P1, !PT ;  /* 0x0000001dff197210 */ /* 0x000fcc0000ffe4ff */
[----:B------:R-:W5:Y:S01]  /*4110*/  LDG.E.64 R24, [R24.64] ;  /* 0x0000002418187981 */ /* 0x000f62000c1e1b00 */
[----:B------:R-:W-:Y:S01]  /*4120*/  IADD3 R7, R7, c[0x0][0x17c], RZ ;  /* 0x00005f0007077a10 */ /* 0x000fe20007ffe0ff */
        /* <DEDUP_REMOVED lines=211> */
.L_x_4823:
[----:B------:R-:W-:-:S04]  /*4e60*/  LOP3.LUT R11, R6, 0xfffffff8, RZ, 0xc0, !PT ;  /* 0xfffffff8060b7812 */ /* 0x000fc800078ec0ff */
[----:B------:R-:W-:-:S04]  /*4e70*/  IADD3 R10, P1, R28, R11, RZ ;  /* 0x0000000b1c0a7210 */ /* 0x000fc80007f3e0ff */
[----:B------:R-:W-:-:S06]  /*4e80*/  IADD3.X R11, RZ, R29, RZ, P1, !PT ;  /* 0x0000001dff0b7210 */ /* 0x000fcc0000ffe4ff */
[----:B------:R-:W2:Y:S01]  /*4e90*/  LDG.E.64 R10, [R10.64] ;  /* 0x000000240a0a7981 */ /* 0x000ea2000c1e1b00 */
[----:B-----5:R-:W0:Y:S01]  /*4ea0*/  DSETP.GTU.AND P1, PT, |R14|, +INF , PT ;  /* 0x7ff000000e00742a */ /* 0x020e220003f2c200 */
[----:B------:R-:W-:Y:S01]  /*4eb0*/  IADD3 R7, R7, c[0x0][0x17c], RZ ;  /* 0x00005f0007077a10 */ /* 0x000fe20007ffe0ff */
[----:B------:R-:W-:-:S04]  /*4ec0*/  IMAD.MOV.U32 R2, RZ, RZ, c[0x0][0x17c] ;  /* 0x00005f00ff027624 */ /* 0x000fc800078e00ff */
[----:B0-----:R-:W-:Y:S01]  /*4ed0*/  FSEL R8, R14, RZ, !P1 ;  /* 0x000000ff0e087208 */ /* 0x001fe20004800000 */
[----:B------:R-:W-:Y:S01]  /*4ee0*/  IMAD R2, R2, 0x3, R7 ;  /* 0x0000000302027824 */ /* 0x000fe200078e0207 */
[----:B------:R-:W-:Y:S01]  /*4ef0*/  FSEL R9, R15, RZ, !P1 ;  /* 0x000000ff0f097208 */ /* 0x000fe20004800000 */
[----:B------:R-:W0:-:S05]  /*4f00*/  DSETP.GTU.AND P1, PT, |R12|, +INF , PT ;  /* 0x7ff000000c00742a */ /* 0x000e0a0003f2c200 */
[----:B------:R0:W-:Y:S02]  /*4f10*/  DADD R16, R16, R8 ;  /* 0x0000000010107229 */ /* 0x0001e40000000008 */
[----:B0-----:R-:W-:Y:S02]  /*4f20*/  FSEL R8, R12, RZ, !P1 ;  /* 0x000000ff0c087208 */ /* 0x001fe40004800000 */
[----:B------:R-:W-:Y:S01]  /*4f30*/  FSEL R9, R13, RZ, !P1 ;  /* 0x000000ff0d097208 */ /* 0x000fe20004800000 */
[----:B------:R-:W0:-:S05]  /*4f40*/  DSETP.GTU.AND P1, PT, |R24|, +INF , PT ;  /* 0x7ff000001800742a */ /* 0x000e0a0003f2c200 */
[----:B------:R0:W-:Y:S02]  /*4f50*/  DADD R18, R18, R8 ;  /* 0x0000000012127229 */ /* 0x0001e40000000008 */
[----:B0-----:R-:W-:Y:S02]  /*4f60*/  FSEL R8, R24, RZ, !P1 ;  /* 0x000000ff18087208 */ /* 0x001fe40004800000 */
[----:B------:R-:W-:-:S06]  /*4f70*/  FSEL R9, R25, RZ, !P1 ;  /* 0x000000ff19097208 */ /* 0x000fcc0004800000 */
[----:B------:R-:W-:-:S04]  /*4f80*/  DADD R20, R20, R8 ;  /* 0x0000000014147229 */ /* 0x000fc80000000008 */
[----:B--2---:R-:W0:-:S06]  /*4f90*/  DSETP.GTU.AND P1, PT, |R10|, +INF , PT ;  /* 0x7ff000000a00742a */ /* 0x004e0c0003f2c200 */
[----:B0-----:R-:W-:Y:S02]  /*4fa0*/  FSEL R8, R10, RZ, !P1 ;  /* 0x000000ff0a087208 */ /* 0x001fe40004800000 */
[----:B------:R-:W-:Y:S02]  /*4fb0*/  FSEL R9, R11, RZ, !P1 ;  /* 0x000000ff0b097208 */ /* 0x000fe40004800000 */
[----:B------:R-:W-:-:S04]  /*4fc0*/  ISETP.GE.U32.AND P1, PT, R2, c[0x0][0x174], PT ;  /* 0x00005d0002007a0c */ /* 0x000fc80003f26070 */
[----:B------:R0:W1:-:S09]  /*4fd0*/  DADD R22, R22, R8 ;  /* 0x0000000016167229 */ /* 0x0000520000000008 */
[----:B01----:R-:W-:Y:S01]  /*4fe0*/  @P1 CALL.REL.NOINC `(.L_x_4824) ;  /* 0x0000001000001944 */ /* 0x003fe20003c00000 */
[----:B------:R-:W-:Y:S05]  /*4ff0*/  BRA `(.L_x_4825) ;  /* 0xffffc71000007947 */ /* 0x000fea000383ffff */
.L_x_4824:
[----:B------:R-:W-:Y:S05]  /*5000*/  BSYNC B2 ;  /* 0x0000000000027941 */ /* 0x000fea0003800000 */
.L_x_4819:
[----:B------:R-:W-:Y:S05]  /*5010*/  BSYNC B1 ;  /* 0x0000000000017941 */ /* 0x000fea0003800000 */
.L_x_4818:
[----:B------:R-:W-:Y:S01]  /*5020*/  ISETP.GE.U32.AND P0, PT, R7, c[0x0][0x174], PT ;  /* 0x00005d0007007a0c */ /* 0x000fe20003f06070 */
[----:B------:R-:W-:-:S12]  /*5030*/  BSSY B1, `(.L_x_4826) ;  /* 0x000033c000017945 */ /* 0x000fd80003800000 */
[----:B------:R-:W-:Y:S05]  /*5040*/  @P0 BRA `(.L_x_4827) ;  /* 0x000033a000000947 */ /* 0x000fea0003800000 */
[----:B------:R-:W-:Y:S02]  /*5050*/  ISETP.NE.AND P1, PT, RZ, c[0x0][0x1b0], PT ;  /* 0x00006c00ff007a0c */ /* 0x000fe40003f25270 */
[----:B------:R-:W-:-:S11]  /*5060*/  MOV R6, RZ ;  /* 0x000000ff00067202 */ /* 0x000fd60000000f00 */
        /* <DEDUP_REMOVED lines=199> */
.L_x_4828:
        /* <DEDUP_REMOVED lines=207> */
.L_x_4829:
        /* <DEDUP_REMOVED lines=207> */
.L_x_4830:
        /* <DEDUP_REMOVED lines=207> */
.L_x_4831:
[----:B------:R-:W-:-:S04]  /*83b0*/  LOP3.LUT R11, R6, 0xfffffff8, RZ, 0xc0, !PT ;  /* 0xfffffff8060b7812 */ /* 0x000fc800078ec0ff */
[----:B------:R-:W-:-:S05]  /*83c0*/  IADD3 R10, P1, R28, R11, RZ ;  /* 0x0000000b1c0a7210 */ /* 0x000fca0007f3e0ff */
[----:B------:R-:W-:-:S06]  /*83d0*/  IMAD.X R11, RZ, RZ, R29, P1 ;  /* 0x000000ffff0b7224 */ /* 0x000fcc00008e061d */
[----:B------:R-:W5:Y:S02]  /*83e0*/  LDG.E.64 R10, [R10.64] ;  /* 0x000000240a0a7981 */ /* 0x000f64000c1e1b00 */
.L_x_4827:
[----:B------:R-:W-:Y:S05]  /*83f0*/  BSYNC B1 ;  /* 0x0000000000017941 */ /* 0x000fea0003800000 */
.L_x_4826:
[----:B------:R-:W-:Y:S01]  /*8400*/  BSSY B1, `(.L_x_4832) ;  /* 0x000001a000017945 */ /* 0x000fe20003800000 */
[----:B------:R-:W-:Y:S05]  /*8410*/  @P0 BRA `(.L_x_4833) ;  /* 0x0000018000000947 */ /* 0x000fea0003800000 */
[----:B-----5:R-:W0:Y:S01]  /*8420*/  DSETP.GTU.AND P0, PT, |R14|, +INF , PT ;  /* 0x7ff000000e00742a */ /* 0x020e220003f0c200 */
[----:B------:R-:W-:-:S05]  /*8430*/  IADD3 R2, R7, c[0x0][0x17c], RZ ;  /* 0x00005f0007027a10 */ /* 0x000fca0007ffe0ff */
[----:B0-----:R-:W-:Y:S02]  /*8440*/  FSEL R6, R14, RZ, !P0 ;  /* 0x000000ff0e067208 */ /* 0x001fe40004000000 */
[----:B------:R-:W-:Y:S02]  /*8450*/  FSEL R7, R15, RZ, !P0 ;  /* 0x000000ff0f077208 */ /* 0x000fe40004000000 */
[----:B------:R-:W-:-:S04]  /*8460*/  ISETP.GE.U32.AND P0, PT, R2, c[0x0][0x174], PT ;  /* 0x00005d0002007a0c */ /* 0x000fc80003f06070 */
[----:B------:R0:W1:-:S09]  /*8470*/  DADD R16, R16, R6 ;  /* 0x0000000010107229 */ /* 0x0000520000000006 */
[----:B------:R-:W-:Y:S05]  /*8480*/  @P0 BRA `(.L_x_4833) ;  /* 0x0000011000000947 */ /* 0x000fea0003800000 */
[----:B01----:R-:W0:Y:S01]  /*8490*/  DSETP.GTU.AND P0, PT, |R12|, +INF , PT ;  /* 0x7ff000000c00742a */ /* 0x003e220003f0c200 */
[----:B------:R-:W-:-:S05]  /*84a0*/  IADD3 R2, R2, c[0x0][0x17c], RZ ;  /* 0x00005f0002027a10 */ /* 0x000fca0007ffe0ff */
[----:B0-----:R-:W-:Y:S02]  /*84b0*/  FSEL R6, R12, RZ, !P0 ;  /* 0x000000ff0c067208 */ /* 0x001fe40004000000 */
[----:B------:R-:W-:Y:S02]  /*84c0*/  FSEL R7, R13, RZ, !P0 ;  /* 0x000000ff0d077208 */ /* 0x000fe40004000000 */
[----:B------:R-:W-:-:S04]  /*84d0*/  ISETP.GE.U32.AND P0, PT, R2, c[0x0][0x174], PT ;  /* 0x00005d0002007a0c */ /* 0x000fc80003f06070 */
[----:B------:R0:W1:-:S09]  /*84e0*/  DADD R18, R18, R6 ;  /* 0x0000000012127229 */ /* 0x0000520000000006 */
[----:B------:R-:W-:Y:S05]  /*84f0*/  @P0 BRA `(.L_x_4833) ;  /* 0x000000a000000947 */ /* 0x000fea0003800000 */
[----:B01----:R-:W-:Y:S01]  /*8500*/  IADD3 R2, R2, c[0x0][0x17c], RZ ;  /* 0x00005f0002027a10 */ /* 0x003fe20007ffe0ff */
[----:B------:R-:W0:-:S03]  /*8510*/  DSETP.GTU.AND P0, PT, |R24|, +INF , PT ;  /* 0x7ff000001800742a */ /* 0x000e060003f0c200 */
[----:B------:R-:W-:-:S03]  /*8520*/  ISETP.GE.U32.AND P1, PT, R2, c[0x0][0x174], PT ;  /* 0x00005d0002007a0c */ /* 0x000fc60003f26070 */
[----:B0-----:R-:W-:Y:S02]  /*8530*/  FSEL R6, R24, RZ, !P0 ;  /* 0x000000ff18067208 */ /* 0x001fe40004000000 */
[----:B------:R-:W-:-:S06]  /*8540*/  FSEL R7, R25, RZ, !P0 ;  /* 0x000000ff19077208 */ /* 0x000fcc0004000000 */
[----:B------:R-:W-:-:S04]  /*8550*/  DADD R20, R20, R6 ;  /* 0x0000000014147229 */ /* 0x000fc80000000006 */
[----:B------:R-:W0:-:S06]  /*8560*/  @!P1 DSETP.GTU.AND P2, PT, |R10|, +INF , PT ;  /* 0x7ff000000a00942a */ /* 0x000e0c0003f4c200 */
[----:B0-----:R-:W-:Y:S02]  /*8570*/  @!P1 FSEL R8, R10, RZ, !P2 ;  /* 0x000000ff0a089208 */ /* 0x001fe40005000000 */
[----:B------:R-:W-:-:S06]  /*8580*/  @!P1 FSEL R9, R11, RZ, !P2 ;  /* 0x000000ff0b099208 */ /* 0x000fcc0005000000 */
[----:B------:R0:W1:-:S06]  /*8590*/  @!P1 DADD R22, R22, R8 ;  /* 0x0000000016169229 */ /* 0x00004c0000000008 */
.L_x_4833:
[----:B01----:R-:W-:Y:S05]  /*85a0*/  BSYNC B1 ;  /* 0x0000000000017941 */ /* 0x003fea0003800000 */
.L_x_4832:
[----:B------:R-:W0:-:S06]  /*85b0*/  DADD R16, R18, R16 ;  /* 0x0000000012107229 */ /* 0x000e0c0000000010 */
[----:B0-----:R-:W0:-:S06]  /*85c0*/  DADD R16, R16, R20 ;  /* 0x0000000010107229 */ /* 0x001e0c0000000014 */
[----:B0-----:R0:W1:Y:S01]  /*85d0*/  DADD R16, R16, R22 ;  /* 0x0000000010107229 */ /* 0x0010620000000016 */
[----:B------:R-:W-:Y:S05]  /*85e0*/  BRA `(.L_x_4801) ;  /* 0x00000d3000007947 */ /* 0x000fea0003800000 */
.L_x_4817:
        /* <DEDUP_REMOVED lines=16> */
.L_x_4836:
[----:B------:R-:W-:Y:S01]  /*86f0*/  IMAD R15, R2, R7, RZ ;  /* 0x00000007020f7224 */ /* 0x000fe200078e02ff */
[----:B------:R-:W-:-:S03]  /*8700*/  IADD3 R7, R7, c[0x0][0x17c], RZ ;  /* 0x00005f0007077a10 */ /* 0x000fc60007ffe0ff */
[----:B------:R-:W-:-:S04]  /*8710*/  IMAD.WIDE.U32 R14, R15, 0x8, R28 ;  /* 0x000000080f0e7825 */ /* 0x000fc800078e001c */
[----:B------:R-:W-:Y:S01]  /*8720*/  IMAD R17, R2, R7, RZ ;  /* 0x0000000702117224 */ /* 0x000fe200078e02ff */
[----:B------:R-:W-:Y:S01]  /*8730*/  IADD3 R7, R7, c[0x0][0x17c], RZ ;  /* 0x00005f0007077a10 */ /* 0x000fe20007ffe0ff */
[----:B------:R-:W2:Y:S02]  /*8740*/  LDG.E.64 R14, [R14.64] ;  /* 0x000000240e0e7981 */ /* 0x000ea4000c1e1b00 */
[----:B------:R-:W-:-:S04]  /*8750*/  IMAD.WIDE.U32 R16, R17, 0x8, R28 ;  /* 0x0000000811107825 */ /* 0x000fc800078e001c */
[----:B------:R-:W-:Y:S02]  /*8760*/  IMAD R19, R2, R7, RZ ;  /* 0x0000000702137224 */ /* 0x000fe400078e02ff */
[----:B------:R-:W3:Y:S01]  /*8770*/  LDG.E.64 R16, [R16.64] ;  /* 0x0000002410107981 */ /* 0x000ee2000c1e1b00 */
[----:B------:R-:W-:Y:S01]  /*8780*/  IADD3 R27, R7, c[0x0][0x17c], RZ ;  /* 0x00005f00071b7a10 */ /* 0x000fe20007ffe0ff */
[----:B------:R-:W-:-:S04]  /*8790*/  IMAD.WIDE.U32 R18, R19, 0x8, R28 ;  /* 0x0000000813127825 */ /* 0x000fc800078e001c */
[----:B------:R-:W-:Y:S02]  /*87a0*/  IMAD R21, R2, R27, RZ ;  /* 0x0000001b02157224 */ /* 0x000fe400078e02ff */
[----:B------:R-:W4:Y:S02]  /*87b0*/  LDG.E.64 R18, [R18.64] ;  /* 0x0000002412127981 */ /* 0x000f24000c1e1b00 */
[----:B------:R-:W-:-:S06]  /*87c0*/  IMAD.WIDE.U32 R20, R21, 0x8, R28 ;  /* 0x0000000815147825 */ /* 0x000fcc00078e001c */
[----:B------:R-:W5:Y:S01]  /*87d0*/  LDG.E.64 R20, [R20.64] ;  /* 0x0000002414147981 */ /* 0x000f62000c1e1b00 */
[----:B--2---:R-:W0:-:S06]  /*87e0*/  DSETP.GTU.AND P0, PT, |R14|, +INF , PT ;  /* 0x7ff000000e00742a */ /* 0x004e0c0003f0c200 */
[----:B0-----:R-:W-:Y:S02]  /*87f0*/  FSEL R6, R14, RZ, !P0 ;  /* 0x000000ff0e067208 */ /* 0x001fe40004000000 */
[----:B------:R-:W-:Y:S01]  /*8800*/  FSEL R7, R15, RZ, !P0 ;  /* 0x000000ff0f077208 */ /* 0x000fe20004000000 */
[----:B---3--:R-:W0:-:S05]  /*8810*/  DSETP.GTU.AND P1, PT, |R16|, +INF , PT ;  /* 0x7ff000001000742a */ /* 0x008e0a0003f2c200 */
[----:B------:R0:W-:Y:S02]  /*8820*/  DADD R12, R12, R6 ;  /* 0x000000000c0c7229 */ /* 0x0001e40000000006 */
[----:B0-----:R-:W-:Y:S02]  /*8830*/  FSEL R6, R16, RZ, !P1 ;  /* 0x000000ff10067208 */ /* 0x001fe40004800000 */
[----:B------:R-:W-:Y:S01]  /*8840*/  FSEL R7, R17, RZ, !P1 ;  /* 0x000000ff11077208 */ /* 0x000fe20004800000 */
[----:B----4-:R-:W0:-:S05]  /*8850*/  DSETP.GTU.AND P0, PT, |R18|, +INF , PT ;  /* 0x7ff000001200742a */ /* 0x010e0a0003f0c200 */
[----:B------:R0:W-:Y:S02]  /*8860*/  DADD R10, R10, R6 ;  /* 0x000000000a0a7229 */ /* 0x0001e40000000006 */
[----:B0-----:R-:W-:Y:S02]  /*8870*/  FSEL R6, R18, RZ, !P0 ;  /* 0x000000ff12067208 */ /* 0x001fe40004000000 */
[----:B------:R-:W-:Y:S01]  /*8880*/  FSEL R7, R19, RZ, !P0 ;  /* 0x000000ff13077208 */ /* 0x000fe20004000000 */
[----:B-----5:R-:W0:-:S05]  /*8890*/  DSETP.GTU.AND P1, PT, |R20|, +INF , PT ;  /* 0x7ff000001400742a */ /* 0x020e0a0003f2c200 */
[----:B------:R1:W2:Y:S01]  /*88a0*/  DADD R8, R8, R6 ;  /* 0x0000000008087229 */ /* 0x0002a20000000006 */
[----:B0-----:R-:W-:Y:S02]  /*88b0*/  FSEL R24, R20, RZ, !P1 ;  /* 0x000000ff14187208 */ /* 0x001fe40004800000 */
[----:B-1----:R-:W-:Y:S02]  /*88c0*/  IADD3 R7, R27, c[0x0][0x17c], RZ ;  /* 0x00005f001b077a10 */ /* 0x002fe40007ffe0ff */
[----:B------:R-:W-:-:S03]  /*88d0*/  FSEL R25, R21, RZ, !P1 ;  /* 0x000000ff15197208 */ /* 0x000fc60004800000 */
[----:B------:R-:W-:-:S03]  /*88e0*/  IMAD R6, R26, 0x3, R7 ;  /* 0x000000031a067824 */ /* 0x000fc600078e0207 */
[----:B------:R0:W1:Y:S02]  /*88f0*/  DADD R22, R24, R22 ;  /* 0x0000000018167229 */ /* 0x0000640000000016 */
[----:B------:R-:W-:-:S13]  /*8900*/  ISETP.GE.U32.AND P0, PT, R6, c[0x0][0x174], PT ;  /* 0x00005d0006007a0c */ /* 0x000fda0003f06070 */
[----:B012---:R-:W-:Y:S05]  /*8910*/  @!P0 BRA `(.L_x_4836) ;  /* 0xfffffdd000008947 */ /* 0x007fea000383ffff */
[----:B------:R-:W-:Y:S05]  /*8920*/  BSYNC B2 ;  /* 0x0000000000027941 */ /* 0x000fea0003800000 */
.L_x_4835:
[----:B------:R-:W-:Y:S05]  /*8930*/  BSYNC B1 ;  /* 0x0000000000017941 */ /* 0x000fea0003800000 */
.L_x_4834:
        /* <DEDUP_REMOVED lines=23> */
.L_x_4838:
[----:B------:R-:W-:Y:S05]  /*8ab0*/  BSYNC B1 ;  /* 0x0000000000017941 */ /* 0x000fea0003800000 */
.L_x_4837:
[----:B------:R-:W-:Y:S01]  /*8ac0*/  BSSY B1, `(.L_x_4839) ;  /* 0x000001a000017945 */ /* 0x000fe20003800000 */
[----:B------:R-:W-:Y:S05]  /*8ad0*/  @P1 BRA `(.L_x_4840) ;  /* 0x0000018000001947 */ /* 0x000fea0003800000 */
[----:B-----5:R-:W1:Y:S01]  /*8ae0*/  DSETP.GTU.AND P0, PT, |R14|, +INF , PT ;  /* 0x7ff000000e00742a */ /* 0x020e620003f0c200 */
[----:B------:R-:W-:-:S05]  /*8af0*/  IADD3 R2, R7, c[0x0][0x17c], RZ ;  /* 0x00005f0007027a10 */ /* 0x000fca0007ffe0ff */
[----:B-1----:R-:W-:Y:S02]  /*8b00*/  FSEL R6, R14, RZ, !P0 ;  /* 0x000000ff0e067208 */ /* 0x002fe40004000000 */
[----:B------:R-:W-:Y:S02]  /*8b10*/  FSEL R7, R15, RZ, !P0 ;  /* 0x000000ff0f077208 */ /* 0x000fe40004000000 */
[----:B------:R-:W-:-:S04]  /*8b20*/  ISETP.GE.U32.AND P0, PT, R2, c[0x0][0x174], PT ;  /* 0x00005d0002007a0c */ /* 0x000fc80003f06070 */
[----:B------:R1:W2:-:S09]  /*8b30*/  DADD R12, R12, R6 ;  /* 0x000000000c0c7229 */ /* 0x0002920000000006 */
[----:B------:R-:W-:Y:S05]  /*8b40*/  @P0 BRA `(.L_x_4840) ;  /* 0x0000011000000947 */ /* 0x000fea0003800000 */
[----:B-12---:R-:W1:Y:S01]  /*8b50*/  DSETP.GTU.AND P0, PT, |R16|, +INF , PT ;  /* 0x7ff000001000742a */ /* 0x006e620003f0c200 */
[----:B------:R-:W-:-:S05]  /*8b60*/  IADD3 R2, R2, c[0x0][0x17c], RZ ;  /* 0x00005f0002027a10 */ /* 0x000fca0007ffe0ff */
[----:B-1----:R-:W-:Y:S02]  /*8b70*/  FSEL R6, R16, RZ, !P0 ;  /* 0x000000ff10067208 */ /* 0x002fe40004000000 */
[----:B------:R-:W-:Y:S02]  /*8b80*/  FSEL R7, R17, RZ, !P0 ;  /* 0x000000ff11077208 */ /* 0x000fe40004000000 */
[----:B------:R-:W-:-:S04]  /*8b90*/  ISETP.GE.U32.AND P0, PT, R2, c[0x0][0x174], PT ;  /* 0x00005d0002007a0c */ /* 0x000fc80003f06070 */
[----:B------:R1:W2:-:S09]  /*8ba0*/  DADD R10, R10, R6 ;  /* 0x000000000a0a7229 */ /* 0x0002920000000006 */
[----:B------:R-:W-:Y:S05]  /*8bb0*/  @P0 BRA `(.L_x_4840) ;  /* 0x000000a000000947 */ /* 0x000fea0003800000 */
[----:B-12---:R-:W-:Y:S01]  /*8bc0*/  IADD3 R2, R2, c[0x0][0x17c], RZ ;  /* 0x00005f0002027a10 */ /* 0x006fe20007ffe0ff */
[----:B------:R-:W1:-:S03]  /*8bd0*/  DSETP.GTU.AND P0, PT, |R18|, +INF , PT ;  /* 0x7ff000001200742a */ /* 0x000e460003f0c200 */
[----:B------:R-:W-:-:S03]  /*8be0*/  ISETP.GE.U32.AND P1, PT, R2, c[0x0][0x174], PT ;  /* 0x00005d0002007a0c */ /* 0x000fc60003f26070 */
[----:B-1----:R-:W-:Y:S02]  /*8bf0*/  FSEL R6, R18, RZ, !P0 ;  /* 0x000000ff12067208 */ /* 0x002fe40004000000 */
[----:B------:R-:W-:-:S06]  /*8c00*/  FSEL R7, R19, RZ, !P0 ;  /* 0x000000ff13077208 */ /* 0x000fcc0004000000 */
[----:B------:R-:W-:-:S04]  /*8c10*/  DADD R8, R8, R6 ;  /* 0x0000000008087229 */ /* 0x000fc80000000006 */
[----:B------:R-:W1:-:S06]  /*8c20*/  @!P1 DSETP.GTU.AND P2, PT, |R20|, +INF , PT ;  /* 0x7ff000001400942a */ /* 0x000e4c0003f4c200 */
[----:B-1----:R-:W-:Y:S02]  /*8c30*/  @!P1 FSEL R14, R20, RZ, !P2 ;  /* 0x000000ff140e9208 */ /* 0x002fe40005000000 */
[----:B------:R-:W-:-:S06]  /*8c40*/  @!P1 FSEL R15, R21, RZ, !P2 ;  /* 0x000000ff150f9208 */ /* 0x000fcc0005000000 */
[----:B------:R1:W2:-:S06]  /*8c50*/  @!P1 DADD R22, R22, R14 ;  /* 0x0000000016169229 */ /* 0x00028c000000000e */
.L_x_4840:
[----:B-12---:R-:W-:Y:S05]  /*8c60*/  BSYNC B1 ;  /* 0x0000000000017941 */ /* 0x006fea0003800000 */
.L_x_4839:
[----:B------:R-:W1:-:S06]  /*8c70*/  DADD R10, R12, R10 ;  /* 0x000000000c0a7229 */ /* 0x000e4c000000000a */
[----:B-1----:R-:W1:-:S06]  /*8c80*/  DADD R10, R10, R8 ;  /* 0x000000000a0a7229 */ /* 0x002e4c0000000008 */
[----:B-1---5:R1:W2:Y:S01]  /*8c90*/  DADD R16, R10, R22 ;  /* 0x000000000a107229 */ /* 0x0222a20000000016 */
[----:B------:R-:W-:Y:S05]  /*8ca0*/  BRA `(.L_x_4801) ;  /* 0x0000067000007947 */ /* 0x000fea0003800000 */
.L_x_4816:
        /* <DEDUP_REMOVED lines=11> */
[----:B------:R-:W-:-:S13]  /*8d60*/  ISETP.GE.U32.AND P0, PT, R6, c[0x0][0x174], PT ;  /* 0x00005d0006007a0c */ /* 0x000fda0003f06070 */
        /* <DEDUP_REMOVED lines=8> */
.L_x_4843:
[C---:B------:R-:W-:Y:S01]  /*8df0*/  IMAD.WIDE.U32 R12, R25.reuse, 0x8, R28 ;  /* 0x00000008190c7825 */ /* 0x040fe200078e001c */
[----:B------:R-:W-:-:S05]  /*8e00*/  IADD3 R25, R25, c[0x0][0x17c], RZ ;  /* 0x00005f0019197a10 */ /* 0x000fca0007ffe0ff */
[----:B------:R-:W2:Y:S01]  /*8e10*/  LDG.E.64 R12, [R12.64] ;  /* 0x000000240c0c7981 */ /* 0x000ea2000c1e1b00 */
[C---:B------:R-:W-:Y:S01]  /*8e20*/  IMAD.WIDE.U32 R14, R25.reuse, 0x8, R28 ;  /* 0x00000008190e7825 */ /* 0x040fe200078e001c */
[----:B------:R-:W-:-:S05]  /*8e30*/  IADD3 R25, R25, c[0x0][0x17c], RZ ;  /* 0x00005f0019197a10 */ /* 0x000fca0007ffe0ff */
[----:B------:R-:W3:Y:S01]  /*8e40*/  LDG.E.64 R14, [R14.64] ;  /* 0x000000240e0e7981 */ /* 0x000ee2000c1e1b00 */
[C---:B------:R-:W-:Y:S01]  /*8e50*/  IMAD.WIDE.U32 R18, R25.reuse, 0x8, R28 ;  /* 0x0000000819127825 */ /* 0x040fe200078e001c */
[----:B------:R-:W-:-:S05]  /*8e60*/  IADD3 R25, R25, c[0x0][0x17c], RZ ;  /* 0x00005f0019197a10 */ /* 0x000fca0007ffe0ff */
[----:B------:R-:W4:Y:S01]  /*8e70*/  LDG.E.64 R18, [R18.64] ;  /* 0x0000002412127981 */ /* 0x000f22000c1e1b00 */
[----:B------:R-:W-:-:S06]  /*8e80*/  IMAD.WIDE.U32 R6, R25, 0x8, R28 ;  /* 0x0000000819067825 */ /* 0x000fcc00078e001c */
[----:B------:R-:W5:Y:S01]  /*8e90*/  LDG.E.64 R6, [R6.64] ;  /* 0x0000002406067981 */ /* 0x000f62000c1e1b00 */
[----:B------:R-:W-:-:S05]  /*8ea0*/  IADD3 R25, R25, c[0x0][0x17c], RZ ;  /* 0x00005f0019197a10 */ /* 0x000fca0007ffe0ff */
[----:B------:R-:W-:Y:S01]  /*8eb0*/  IMAD R24, R2, 0x3, R25 ;  /* 0x0000000302187824 */ /* 0x000fe200078e0219 */
        /* <DEDUP_REMOVED lines=12> */
[----:B------:R0:W1:Y:S02]  /*8f80*/  DADD R20, R20, R22 ;  /* 0x0000000014147229 */ /* 0x0000640000000016 */
[----:B0-----:R-:W-:Y:S02]  /*8f90*/  FSEL R22, R6, RZ, !P0 ;  /* 0x000000ff06167208 */ /* 0x001fe40004000000 */
[----:B------:R-:W-:Y:S02]  /*8fa0*/  FSEL R23, R7, RZ, !P0 ;  /* 0x000000ff07177208 */ /* 0x000fe40004000000 */
[----:B------:R-:W-:-:S04]  /*8fb0*/  ISETP.GE.U32.AND P0, PT, R24, c[0x0][0x174], PT ;  /* 0x00005d0018007a0c */ /* 0x000fc80003f06070 */
[----:B------:R0:W2:-:S09]  /*8fc0*/  DADD R16, R16, R22 ;  /* 0x0000000010107229 */ /* 0x0000920000000016 */
[----:B012---:R-:W-:Y:S05]  /*8fd0*/  @!P0 BRA `(.L_x_4843) ;  /* 0xfffffe1000008947 */ /* 0x007fea000383ffff */
[----:B------:R-:W-:Y:S05]  /*8fe0*/  BSYNC B2 ;  /* 0x0000000000027941 */ /* 0x000fea0003800000 */
.L_x_4842:
[----:B------:R-:W-:Y:S05]  /*8ff0*/  BSYNC B1 ;  /* 0x0000000000017941 */ /* 0x000fea0003800000 */
.L_x_4841:
        /* <DEDUP_REMOVED lines=19> */
.L_x_4845:
[----:B------:R-:W-:Y:S05]  /*9130*/  BSYNC B1 ;  /* 0x0000000000017941 */ /* 0x000fea0003800000 */
.L_x_4844:
        /* <DEDUP_REMOVED lines=26> */
.L_x_4847:
[----:B-12---:R-:W-:Y:S05]  /*92e0*/  BSYNC B1 ;  /* 0x0000000000017941 */ /* 0x006fea0003800000 */
.L_x_4846:
[----:B------:R-:W1:-:S06]  /*92f0*/  DADD R8, R10, R8 ;  /* 0x000000000a087229 */ /* 0x000e4c0000000008 */
[----:B-1----:R-:W1:-:S06]  /*9300*/  DADD R8, R8, R20 ;  /* 0x0000000008087229 */ /* 0x002e4c0000000014 */
[----:B-1----:R1:W2:-:S06]  /*9310*/  DADD R16, R8, R16 ;  /* 0x0000000008107229 */ /* 0x00228c0000000010 */
.L_x_4801:
[----:B------:R-:W-:Y:S05]  /*9320*/  BSYNC B0 ;  /* 0x0000000000007941 */ /* 0x000fea0003800000 */
.L_x_4800:
[----:B------:R-:W-:-:S13]  /*9330*/  ISETP.NE.AND P0, PT, RZ, c[0x0][0x18c], PT ;  /* 0x00006300ff007a0c */ /* 0x000fda0003f05270 */
[----:B------:R-:W-:Y:S05]  /*9340*/  @!P0 BRA `(.L_x_4848) ;  /* 0x0000012000008947 */ /* 0x000fea0003800000 */
[----:B-1----:R-:W-:Y:S01]  /*9350*/  IMAD R9, R0, c[0x0][0x0], R3 ;  /* 0x0000000000097a24 */ /* 0x002fe200078e0203 */
[----:B------:R-:W-:Y:S02]  /*9360*/  ULDC UR4, c[0x0][0x4] ;  /* 0x0000010000047ab9 */ /* 0x000fe40000000800 */
[----:B------:R-:W-:Y:S02]  /*9370*/  USHF.R.U32.HI UR4, URZ, 0x1, UR4 ;  /* 0x000000013f047899 */ /* 0x000fe40008011604 */
[----:B--2---:R1:W-:Y:S04]  /*9380*/  STS.64 [R9.X8+0x10], R16 ;  /* 0x0000101009007388 */ /* 0x0043e80000008a00 */
[----:B------:R-:W-:-:S13]  /*9390*/  ISETP.NE.AND P0, PT, RZ, UR4, PT ;  /* 0x00000004ff007c0c */ /* 0x000fda000bf05270 */
[----:B------:R-:W-:Y:S05]  /*93a0*/  @!P0 BRA `(.L_x_4848) ;  /* 0x000000c000008947 */ /* 0x000fea0003800000 */
[----:B-1---5:R-:W-:-:S05]  /*93b0*/  IMAD.U32 R11, RZ, RZ, UR4 ;  /* 0x00000004ff0b7e24 */ /* 0x022fca000f8e00ff */
.L_x_4849:
[----:B0-----:R-:W-:Y:S01]  /*93c0*/  IADD3 R6, R0, R11, RZ ;  /* 0x0000000b00067210 */ /* 0x001fe20007ffe0ff */
[----:B------:R-:W-:Y:S03]  /*93d0*/  BAR.SYNC.DEFER_BLOCKING 0x0 ;  /* 0x0000000000007b1d */ /* 0x000fe60000010000 */
[----:B------:R-:W-:-:S04]  /*93e0*/  ISETP.GE.U32.AND P0, PT, R6, c[0x0][0x4], PT ;  /* 0x0000010006007a0c */ /* 0x000fc80003f06070 */
[----:B------:R-:W-:-:S13]  /*93f0*/  ISETP.GE.U32.OR P0, PT, R0, R11, P0 ;  /* 0x0000000b0000720c */ /* 0x000fda0000706470 */
[----:B------:R-:W-:-:S06]  /*9400*/  @!P0 IMAD R6, R6, c[0x0][0x0], R3 ;  /* 0x0000000006068a24 */ /* 0x000fcc00078e0203 */
[----:B------:R-:W0:Y:S02]  /*9410*/  @!P0 LDS.64 R6, [R6.X8+0x10] ;  /* 0x0000100006068984 */ /* 0x000e240000008a00 */
[----:B0-----:R-:W0:-:S07]  /*9420*/  @!P0 DADD R16, R16, R6 ;  /* 0x0000000010108229 */ /* 0x001e0e0000000006 */
[----:B0-----:R0:W-:Y:S01]  /*9430*/  @!P0 STS.64 [R9.X8+0x10], R16 ;  /* 0x0000101009008388 */ /* 0x0011e20000008a00 */
[----:B------:R-:W-:Y:S02]  /*9440*/  ISETP.GT.AND P0, PT, R11, 0x1, PT ;  /* 0x000000010b00780c */ /* 0x000fe40003f04270 */
[----:B------:R-:W-:-:S11]  /*9450*/  SHF.R.S32.HI R11, RZ, 0x1, R11 ;  /* 0x00000001ff0b7819 */ /* 0x000fd6000001140b */
[----:B0-----:R-:W-:Y:S05]  /*9460*/  @P0 BRA `(.L_x_4849) ;  /* 0xffffff5000000947 */ /* 0x001fea000383ffff */
.L_x_4848:
[----:B-1----:R-:W-:-:S13]  /*9470*/  ISETP.NE.AND P0, PT, RZ, c[0x0][0x188], PT ;  /* 0x00006200ff007a0c */ /* 0x002fda0003f05270 */
[----:B------:R-:W-:Y:S05]  /*9480*/  @!P0 BRA `(.L_x_4850) ;  /* 0x0000023000008947 */ /* 0x000fea0003800000 */
[----:B0----5:R-:W-:Y:S01]  /*9490*/  IMAD.MOV.U32 R6, RZ, RZ, c[0x0][0x0] ;  /* 0x00000000ff067624 */ /* 0x021fe200078e00ff */
[----:B------:R-:W-:-:S04]  /*94a0*/  MOV R2, c[0x0][0x0] ;  /* 0x0000000000027a02 */ /* 0x000fc80000000f00 */
[----:B------:R-:W-:-:S13]  /*94b0*/  ISETP.GT.AND P0, PT, R6, 0x20, PT ;  /* 0x000000200600780c */ /* 0x000fda0003f04270 */
[----:B------:R-:W-:Y:S05]  /*94c0*/  @!P0 BRA `(.L_x_4851) ;  /* 0x0000015000008947 */ /* 0x000fea0003800000 */
[----:B------:R-:W-:Y:S01]  /*94d0*/  IMAD R9, R0, c[0x0][0x0], R3 ;  /* 0x0000000000097a24 */ /* 0x000fe200078e0203 */
[----:B------:R-:W-:-:S04]  /*94e0*/  LEA.HI R2, R6, c[0x0][0x0], RZ, 0x1 ;  /* 0x0000000006027a11 */ /* 0x000fc800078f08ff */
[----:B--2---:R0:W-:Y:S01]  /*94f0*/  STS.64 [R9.X8+0x10], R16 ;  /* 0x0000101009007388 */ /* 0x0041e20000008a00 */
[----:B------:R-:W-:Y:S01]  /*9500*/  SHF.R.S32.HI R6, RZ, 0x1, R2 ;  /* 0x00000001ff067819 */ /* 0x000fe20000011402 */
[----:B------:R-:W-:-:S03]  /*9510*/  IMAD.MOV.U32 R2, RZ, RZ, 0x20 ;  /* 0x00000020ff027424 */ /* 0x000fc600078e00ff */
[----:B------:R-:W-:-:S13]  /*9520*/  ISETP.GE.AND P0, PT, R6, 0x20, PT ;  /* 0x000000200600780c */ /* 0x000fda0003f06270 */
[----:B------:R-:W-:Y:S05]  /*9530*/  @!P0 BRA `(.L_x_4851) ;  /* 0x000000e000008947 */ /* 0x000fea0003800000 */
[----:B0-----:R-:W-:Y:S02]  /*9540*/  MOV R2, R6 ;  /* 0x0000000600027202 */ /* 0x001fe40000000f00 */
[----:B------:R-:W-:-:S03]  /*9550*/  LEA R11, R9, 0x10, 0x3 ;  /* 0x00000010090b7811 */ /* 0x000fc600078e18ff */
.L_x_4852:
[----:B------:R-:W-:Y:S01]  /*9560*/  IMAD.IADD R6, R3, 0x1, R2 ;  /* 0x0000000103067824 */ /* 0x000fe200078e0202 */
[----:B------:R-:W-:Y:S04]  /*9570*/  BAR.SYNC.DEFER_BLOCKING 0x0 ;  /* 0x0000000000007b1d */ /* 0x000fe80000010000 */
[----:B------:R-:W-:-:S04]  /*9580*/  ISETP.GE.U32.AND P0, PT, R6, c[0x0][0x0], PT ;  /* 0x0000000006007a0c */ /* 0x000fc80003f06070 */
[----:B------:R-:W-:-:S13]  /*9590*/  ISETP.GE.U32.OR P0, PT, R3, R2, P0 ;  /* 0x000000020300720c */ /* 0x000fda0000706470 */
[----:B------:R-:W-:Y:S02]  /*95a0*/  @!P0 LEA R6, R2, R11, 0x3 ;  /* 0x0000000b02068211 */ /* 0x000fe400078e18ff */
[----:B------:R-:W-:-:S04]  /*95b0*/  SHF.R.S32.HI R2, RZ, 0x1, R2 ;  /* 0x00000001ff027819 */ /* 0x000fc80000011402 */
[----:B------:R-:W0:Y:S02]  /*95c0*/  @!P0 LDS.64 R6, [R6] ;  /* 0x0000000006068984 */ /* 0x000e240000000a00 */
[----:B0-----:R-:W0:-:S07]  /*95d0*/  @!P0 DADD R16, R16, R6 ;  /* 0x0000000010108229 */ /* 0x001e0e0000000006 */
[----:B0-----:R0:W-:Y:S01]  /*95e0*/  @!P0 STS.64 [R9.X8+0x10], R16 ;  /* 0x0000101009008388 */ /* 0x0011e20000008a00 */
[----:B------:R-:W-:-:S13]  /*95f0*/  ISETP.GE.AND P0, PT, R2, 0x20, PT ;  /* 0x000000200200780c */ /* 0x000fda0003f06270 */
[----:B0-----:R-:W-:Y:S05]  /*9600*/  @P0 BRA `(.L_x_4852) ;  /* 0xffffff5000000947 */ /* 0x001fea000383ffff */
[----:B------:R-:W-:-:S04]  /*9610*/  IMAD.MOV.U32 R2, RZ, RZ, 0x20 ;  /* 0x00000020ff027424 */ /* 0x000fc800078e00ff */
.L_x_4851:
[----:B0-----:R-:W-:Y:S01]  /*9620*/  BAR.SYNC.DEFER_BLOCKING 0x0 ;  /* 0x0000000000007b1d */ /* 0x001fe20000010000 */
[----:B------:R-:W-:-:S13]  /*9630*/  ISETP.GE.AND P0, PT, R2, 0x2, PT ;  /* 0x000000020200780c */ /* 0x000fda0003f06270 */
[----:B------:R-:W-:Y:S05]  /*9640*/  @!P0 BRA `(.L_x_4850) ;  /* 0x0000007000008947 */ /* 0x000fea0003800000 */
[----:B------:R-:W-:-:S05]  /*9650*/  MOV R9, 0x1 ;  /* 0x0000000100097802 */ /* 0x000fca0000000f00 */
.L_x_4853:
[----:B--2---:R-:W-:Y:S04]  /*9660*/  SHFL.DOWN PT, R7, R17, R9, 0x1f ;  /* 0x08001f0911077589 */ /* 0x004fe800000e0000 */
[----:B------:R0:W1:Y:S02]  /*9670*/  SHFL.DOWN PT, R6, R16, R9, 0x1f ;  /* 0x08001f0910067589 */ /* 0x00006400000e0000 */
[----:B0-----:R-:W-:-:S05]  /*9680*/  IMAD.SHL.U32 R9, R9, 0x2, RZ ;  /* 0x0000000209097824 */ /* 0x001fca00078e00ff */
[----:B------:R-:W-:Y:S01]  /*9690*/  ISETP.GE.AND P0, PT, R9, R2, PT ;  /* 0x000000020900720c */ /* 0x000fe20003f06270 */
[----:B-1----:R0:W1:-:S12]  /*96a0*/  DADD R16, R6, R16 ;  /* 0x0000000006107229 */ /* 0x0020580000000010 */
[----:B01----:R-:W-:Y:S05]  /*96b0*/  @!P0 BRA `(.L_x_4853) ;  /* 0xffffffa000008947 */ /* 0x003fea000383ffff */
.L_x_4850:
[----:B------:R-:W-:Y:S02]  /*96c0*/  ISETP.NE.AND P1, PT, RZ, c[0x0][0x344], PT ;  /* 0x0000d100ff007a0c */ /* 0x000fe40003f25270 */
[----:B-----5:R-:W-:-:S11]  /*96d0*/  MOV R18, RZ ;  /* 0x000000ff00127202 */ /* 0x020fd60000000f00 */
[----:B------:R-:W-:Y:S05]  /*96e0*/  @!P1 BRA `(.L_x_4854) ;  /* 0x00000c7000009947 */ /* 0x000fea0003800000 */
[----:B------:R-:W-:Y:S01]  /*96f0*/  IMAD.MOV.U32 R4, RZ, RZ, RZ ;  /* 0x000000ffff047224 */ /* 0x000fe200078e00ff */
[----:B------:R-:W-:-:S03]  /*9700*/  MOV R2, 0x1 ;  /* 0x0000000100027802 */ /* 0x000fc60000000f00 */
[----:B0-----:R-:W-:Y:S01]  /*9710*/  IMAD.HI.U32 R6, R5, c[0x0][0x34c], R4 ;  /* 0x0000d30005067a27 */ /* 0x001fe200078e0004 */
        /* <DEDUP_REMOVED lines=196> */
.L_x_4854:
[----:B------:R-:W-:Y:S01]  /*a360*/  ISETP.NE.U32.AND P0, PT, RZ, c[0x0][0x558], PT ;  /* 0x00015600ff007a0c */ /* 0x000fe20003f05070 */
[----:B0-----:R-:W-:Y:S01]  /*a370*/  CS2R R6, SRZ ;  /* 0x0000000000067805 */ /* 0x001fe2000001ff00 */
[----:B------:R-:W-:Y:S02]  /*a380*/  ISETP.NE.AND P4, PT, RZ, c[0x0][0x190], PT ;  /* 0x00006400ff007a0c */ /* 0x000fe40003f85270 */
[----:B------:R-:W-:Y:S02]  /*a390*/  ISETP.NE.AND.EX P0, PT, RZ, c[0x0][0x55c], PT, P0 ;  /* 0x00015700ff007a0c */ /* 0x000fe40003f05300 */
[----:B------:R-:W-:Y:S02]  /*a3a0*/  IADD3 R8, P2, R18, c[0x0][0x548], RZ ;  /* 0x0001520012087a10 */ /* 0x000fe40007f5e0ff */
[----:B------:R-:W-:Y:S02]  /*a3b0*/  MOV R12, RZ ;  /* 0x000000ff000c7202 */ /* 0x000fe40000000f00 */
[----:B------:R-:W-:-:S07]  /*a3c0*/  IADD3.X R9, RZ, c[0x0][0x54c], RZ, P2, !PT ;  /* 0x00015300ff097a10 */ /* 0x000fce00017fe4ff */
[----:B------:R-:W-:-:S05]  /*a3d0*/  @P0 IADD3 R6, P3, R18, c[0x0][0x558], RZ ;  /* 0x0001560012060a10 */ /* 0x000fca0007f7e0ff */
[----:B------:R-:W-:-:S05]  /*a3e0*/  @P0 IMAD.X R7, RZ, RZ, c[0x0][0x55c], P3 ;  /* 0x00015700ff070624 */ /* 0x000fca00018e06ff */
[----:B------:R-:W-:Y:S01]  /*a3f0*/  @P0 MOV R12, R7 ;  /* 0x00000007000c0202 */ /* 0x000fe20000000f00 */
        /* <DEDUP_REMOVED lines=205> */
.L_x_4856:
        /* <DEDUP_REMOVED lines=11> */
.L_x_4858:
[----:B------:R-:W-:Y:S05]  /*b180*/  BSYNC B0 ;  /* 0x0000000000007941 */ /* 0x000fea0003800000 */
.L_x_4857:
        /* <DEDUP_REMOVED lines=9> */
[----:B--2---:R0:W-:Y:S01]  /*b220*/  @P1 STG.E.64 [R4.64], R16 ;  /* 0x0000001004001986 */ /* 0x0041e2000c101b24 */
        /* <DEDUP_REMOVED lines=30> */
.L_x_4860:
[----:B------:R-:W-:Y:S05]  /*b410*/  BSYNC B0 ;  /* 0x0000000000007941 */ /* 0x000fea0003800000 */
.L_x_4859:
        /* <DEDUP_REMOVED lines=22> */
.L_x_4865:
[----:B0-----:R-:W-:Y:S01]  /*b580*/  HFMA2.MMA R9, -RZ, RZ, 0, 4.76837158203125e-07 ;  /* 0x00000008ff097435 */ /* 0x001fe200000001ff */
[----:B------:R-:W-:-:S09]  /*b590*/  IMAD R8, R2, c[0x0][0x10], R11 ;  /* 0x0000040002087a24 */ /* 0x000fd200078e020b */
[----:B------:R-:W-:-:S06]  /*b5a0*/  IMAD.WIDE.U32 R8, R8, R9, c[0x0][0x560] ;  /* 0x0001580008087625 */ /* 0x000fcc00078e0009 */
[----:B------:R-:W2:Y:S01]  /*b5b0*/  LDG.E.64 R8, [R8.64] ;  /* 0x0000002408087981 */ /* 0x000ea2000c1e1b00 */
[----:B------:R-:W-:-:S05]  /*b5c0*/  MOV R10, c[0x0][0x0] ;  /* 0x00000000000a7a02 */ /* 0x000fca0000000f00 */
[----:B------:R-:W-:-:S05]  /*b5d0*/  IMAD R11, R10, c[0x0][0x4], R11 ;  /* 0x000001000a0b7a24 */ /* 0x000fca00078e020b */
[----:B------:R-:W-:Y:S01]  /*b5e0*/  ISETP.GE.U32.AND P0, PT, R11, c[0x0][0x184], PT ;  /* 0x000061000b007a0c */ /* 0x000fe20003f06070 */
[----:B-12---:R0:W1:-:S12]  /*b5f0*/  DADD R16, R8, R16 ;  /* 0x0000000008107229 */ /* 0x0060580000000010 */
[----:B------:R-:W-:Y:S05]  /*b600*/  @!P0 BRA `(.L_x_4865) ;  /* 0xffffff7000008947 */ /* 0x000fea000383ffff */
.L_x_4864:
[----:B------:R-:W-:Y:S05]  /*b610*/  BSYNC B1 ;  /* 0x0000000000017941 */ /* 0x000fea0003800000 */
.L_x_4863:
[----:B------:R-:W-:Y:S05]  /*b620*/  BRA `(.L_x_4866) ;  /* 0x000000c000007947 */ /* 0x000fea0003800000 */
.L_x_4862:
[----:B------:R-:W-:-:S13]  /*b630*/  ISETP.GE.U32.AND P0, PT, R0, c[0x0][0x184], PT ;  /* 0x0000610000007a0c */ /* 0x000fda0003f06070 */
[----:B------:R-:W-:Y:S05]  /*b640*/  @P0 BRA `(.L_x_4866) ;  /* 0x000000a000000947 */ /* 0x000fea0003800000 */
[----:B------:R-:W-:-:S04]  /*b650*/  IMAD.MOV.U32 R11, RZ, RZ, R0 ;  /* 0x000000ffff0b7224 */ /* 0x000fc800078e0000 */
.L_x_4867:
[----:B0-----:R-:W-:Y:S01]  /*b660*/  IMAD R8, R2, c[0x0][0x10], R11 ;  /* 0x0000040002087a24 */ /* 0x001fe200078e020b */
[----:B------:R-:W-:-:S03]  /*b670*/  MOV R9, 0x8 ;  /* 0x0000000800097802 */ /* 0x000fc60000000f00 */
[----:B------:R-:W-:-:S04]  /*b680*/  IMAD R8, R8, c[0x0][0x0], R3 ;  /* 0x0000000008087a24 */ /* 0x000fc800078e0203 */
[----:B------:R-:W-:-:S06]  /*b690*/  IMAD.WIDE.U32 R8, R8, R9, c[0x0][0x560] ;  /* 0x0001580008087625 */ /* 0x000fcc00078e0009 */
[----:B------:R-:W2:Y:S01]  /*b6a0*/  LDG.E.64 R8, [R8.64] ;  /* 0x0000002408087981 */ /* 0x000ea2000c1e1b00 */
[----:B------:R-:W-:-:S04]  /*b6b0*/  IADD3 R11, R11, c[0x0][0x4], RZ ;  /* 0x000001000b0b7a10 */ /* 0x000fc80007ffe0ff */
[----:B------:R-:W-:Y:S01]  /*b6c0*/  ISETP.GE.U32.AND P0, PT, R11, c[0x0][0x184], PT ;  /* 0x000061000b007a0c */ /* 0x000fe20003f06070 */
[----:B-12---:R0:W1:-:S12]  /*b6d0*/  DADD R16, R8, R16 ;  /* 0x0000000008107229 */ /* 0x0060580000000010 */
[----:B------:R-:W-:Y:S05]  /*b6e0*/  @!P0 BRA `(.L_x_4867) ;  /* 0xffffff7000008947 */ /* 0x000fea000383ffff */
.L_x_4866:
[----:B------:R-:W-:Y:S05]  /*b6f0*/  BSYNC B0 ;  /* 0x0000000000007941 */ /* 0x000fea0003800000 */
.L_x_4861:
[----:B------:R-:W-:Y:S01]  /*b700*/  IMAD R13, R0, c[0x0][0x0], R3 ;  /* 0x00000000000d7a24 */ /* 0x000fe200078e0203 */
[----:B------:R-:W-:Y:S01]  /*b710*/  ULDC UR4, c[0x0][0x4] ;  /* 0x0000010000047ab9 */ /* 0x000fe20000000800 */
[----:B------:R-:W-:Y:S01]  /*b720*/  ISETP.NE.AND P2, PT, RZ, c[0x0][0x188], PT ;  /* 0x00006200ff007a0c */ /* 0x000fe20003f45270 */
[----:B------:R-:W-:Y:S02]  /*b730*/  USHF.R.U32.HI UR4, URZ, 0x1, UR4 ;  /* 0x000000013f047899 */ /* 0x000fe40008011604 */
[----:B-1----:R1:W-:Y:S04]  /*b740*/  STS.64 [R13.X8+0x10], R16 ;  /* 0x000010100d007388 */ /* 0x0023e80000008a00 */
[----:B------:R-:W-:-:S13]  /*b750*/  ISETP.NE.AND P0, PT, RZ, UR4, PT ;  /* 0x00000004ff007c0c */ /* 0x000fda000bf05270 */
[----:B------:R-:W-:Y:S05]  /*b760*/  @!P0 BRA `(.L_x_4868) ;  /* 0x000000c000008947 */ /* 0x000fea0003800000 */
[----:B-1----:R-:W-:-:S05]  /*b770*/  MOV R11, UR4 ;  /* 0x00000004000b7c02 */ /* 0x002fca0008000f00 */
.L_x_4869:
[----:B0-----:R-:W-:Y:S01]  /*b780*/  IMAD.IADD R8, R0, 0x1, R11 ;  /* 0x0000000100087824 */ /* 0x001fe200078e020b */
[----:B------:R-:W-:Y:S04]  /*b790*/  BAR.SYNC.DEFER_BLOCKING 0x0 ;  /* 0x0000000000007b1d */ /* 0x000fe80000010000 */
        /* <DEDUP_REMOVED lines=9> */
.L_x_4868:
[----:B-1----:R-:W-:Y:S01]  /*b830*/  LEA R11, R13, 0x10, 0x3 ;  /* 0x000000100d0b7811 */ /* 0x002fe200078e18ff */
        /* <DEDUP_REMOVED lines=11> */
[----:B-1----:R-:W-:-:S04]  /*b8f0*/  MOV R0, R2 ;  /* 0x0000000200007202 */ /* 0x002fc80000000f00 */
.L_x_4872:
[----:B------:R-:W-:Y:S01]  /*b900*/  IADD3 R2, R3, R0, RZ ;  /* 0x0000000003027210 */ /* 0x000fe20007ffe0ff */
[----:B------:R-:W-:Y:S03]  /*b910*/  BAR.SYNC.DEFER_BLOCKING 0x0 ;  /* 0x0000000000007b1d */ /* 0x000fe60000010000 */
[----:B------:R-:W-:-:S04]  /*b920*/  ISETP.GE.U32.AND P0, PT, R2, c[0x0][0x0], PT ;  /* 0x0000000002007a0c */ /* 0x000fc80003f06070 */
[----:B------:R-:W-:-:S13]  /*b930*/  ISETP.GE.U32.OR P0, PT, R3, R0, P0 ;  /* 0x000000000300720c */ /* 0x000fda0000706470 */
[----:B0-----:R-:W-:Y:S01]  /*b940*/  @!P0 IMAD R8, R0, 0x8, R11 ;  /* 0x0000000800088824 */ /* 0x001fe200078e020b */
[----:B------:R-:W-:-:S05]  /*b950*/  SHF.R.S32.HI R0, RZ, 0x1, R0 ;  /* 0x00000001ff007819 */ /* 0x000fca0000011400 */
[----:B------:R-:W0:Y:S02]  /*b960*/  @!P0 LDS.64 R8, [R8] ;  /* 0x0000000008088984 */ /* 0x000e240000000a00 */
[----:B0-----:R-:W0:-:S07]  /*b970*/  @!P0 DADD R16, R16, R8 ;  /* 0x0000000010108229 */ /* 0x001e0e0000000008 */
[----:B0-----:R0:W-:Y:S01]  /*b980*/  @!P0 STS.64 [R13.X8+0x10], R16 ;  /* 0x000010100d008388 */ /* 0x0011e20000008a00 */
[----:B------:R-:W-:-:S13]  /*b990*/  ISETP.GE.AND P0, PT, R0, 0x20, PT ;  /* 0x000000200000780c */ /* 0x000fda0003f06270 */
[----:B0-----:R-:W-:Y:S05]  /*b9a0*/  @P0 BRA `(.L_x_4872) ;  /* 0xffffff5000000947 */ /* 0x001fea000383ffff */
[----:B------:R-:W-:-:S03]  /*b9b0*/  MOV R0, 0x20 ;  /* 0x0000002000007802 */ /* 0x000fc60000000f00 */
.L_x_4871:
[----:B-1----:R-:W-:Y:S01]  /*b9c0*/  BAR.SYNC.DEFER_BLOCKING 0x0 ;  /* 0x0000000000007b1d */ /* 0x002fe20000010000 */
[----:B------:R-:W-:-:S13]  /*b9d0*/  ISETP.GE.AND P0, PT, R0, 0x2, PT ;  /* 0x000000020000780c */ /* 0x000fda0003f06270 */
[----:B------:R-:W-:Y:S05]  /*b9e0*/  @!P0 BRA `(.L_x_4870) ;  /* 0x0000007000008947 */ /* 0x000fea0003800000 */
[----:B0-----:R-:W-:-:S05]  /*b9f0*/  MOV R9, 0x1 ;  /* 0x0000000100097802 */ /* 0x001fca0000000f00 */
.L_x_4873:
[----:B------:R-:W-:Y:S04]  /*ba00*/  SHFL.DOWN PT, R3, R17, R9, 0x1f ;  /* 0x08001f0911037589 */ /* 0x000fe800000e0000 */
[----:B------:R0:W1:Y:S02]  /*ba10*/  SHFL.DOWN PT, R2, R16, R9, 0x1f ;  /* 0x08001f0910027589 */ /* 0x00006400000e0000 */
[----:B0-----:R-:W-:-:S05]  /*ba20*/  IMAD.SHL.U32 R9, R9, 0x2, RZ ;  /* 0x0000000209097824 */ /* 0x001fca00078e00ff */
[----:B------:R-:W-:Y:S01]  /*ba30*/  ISETP.GE.AND P0, PT, R9, R0, PT ;  /* 0x000000000900720c */ /* 0x000fe20003f06270 */
[----:B-1----:R0:W1:-:S12]  /*ba40*/  DADD R16, R2, R16 ;  /* 0x0000000002107229 */ /* 0x0020580000000010 */
[----:B01----:R-:W-:Y:S05]  /*ba50*/  @!P0 BRA `(.L_x_4873) ;  /* 0xffffffa000008947 */ /* 0x003fea000383ffff */
.L_x_4870:
        /* <DEDUP_REMOVED lines=10> */
[----:B--2---:R1:W2:-:S06]  /*bb00*/  DADD R16, R16, R2 ;  /* 0x0000000010107229 */ /* 0x00428c0000000002 */
.L_x_4875:
[----:B------:R-:W-:Y:S05]  /*bb10*/  @!P1 BRA `(.L_x_4876) ;  /* 0x000001a000009947 */ /* 0x000fea0003800000 */
[----:B------:R-:W-:-:S04]  /*bb20*/  MOV R0, 0x1 ;  /* 0x0000000100007802 */ /* 0x000fc80000000f00 */
[----:B------:R-:W-:-:S13]  /*bb30*/  ISETP.NE.AND P0, PT, R0, c[0x0][0x57c], PT ;  /* 0x00015f0000007a0c */ /* 0x000fda0003f05270 */
[----:B------:R-:W-:Y:S05]  /*bb40*/  @!P0 BRA `(.L_x_4877) ;  /* 0x0000013000008947 */ /* 0x000fea0003800000 */
[----:B-1----:R-:W-:Y:S01]  /*bb50*/  MOV R2, 0x0 ;  /* 0x0000000000027802 */ /* 0x002fe20000000f00 */
[----:B------:R-:W-:Y:S01]  /*bb60*/  HFMA2.MMA R13, -RZ, RZ, 0, 0 ;  /* 0x00000000ff0d7435 */ /* 0x000fe200000001ff */
[----:B------:R-:W-:Y:S01]  /*bb70*/  MOV R4, c[0x4][0x7c8] ;  /* 0x0101f20000047a02 */ /* 0x000fe20000000f00 */
[----:B------:R-:W-:Y:S01]  /*bb80*/  IMAD.MOV.U32 R5, RZ, RZ, c[0x4][0x7cc] ;  /* 0x0101f300ff057624 */ /* 0x000fe200078e00ff */
[----:B------:R-:W-:Y:S01]  /*bb90*/  MOV R6, c[0x4][0x7b8] ;  /* 0x0101ee0000067a02 */ /* 0x000fe20000000f00 */
[----:B0-----:R-:W-:Y:S01]  /*bba0*/  IMAD.MOV.U32 R8, RZ, RZ, 0x2ef ;  /* 0x000002efff087424 */ /* 0x001fe200078e00ff */
[----:B------:R-:W0:Y:S01]  /*bbb0*/  LDC.64 R2, c[0x4][R2] ;  /* 0x0100000002027b82 */ /* 0x000e220000000a00 */
[----:B------:R-:W-:Y:S01]  /*bbc0*/  MOV R7, c[0x4][0x7bc] ;  /* 0x0101ef0000077a02 */ /* 0x000fe20000000f00 */
[----:B------:R-:W-:Y:S01]  /*bbd0*/  IMAD.MOV.U32 R12, RZ, RZ, 0x1 ;  /* 0x00000001ff0c7424 */ /* 0x000fe200078e00ff */
[----:B------:R-:W-:Y:S02]  /*bbe0*/  MOV R10, c[0x4][0x360] ;  /* 0x0100d800000a7a02 */ /* 0x000fe40000000f00 */
[----:B------:R-:W-:-:S03]  /*bbf0*/  MOV R11, c[0x4][0x364] ;  /* 0x0100d900000b7a02 */ /* 0x000fc60000000f00 */
[----:B------:R-:W-:Y:S01]  /*bc00*/  LEPC R14 ;  /* 0x00000000000e734e */ /* 0x000fe20000000000 */
[----:B------:R-:W-:-:S02]  /*bc10*/  MOV R9, 0xbc80 ;  /* 0x0000bc8000097802 */ /* 0x000fc40000000f00 */
[----:B------:R-:W-:Y:S02]  /*bc20*/  MOV R20, 0xbc00 ;  /* 0x0000bc0000147802 */ /* 0x000fe40000000f00 */
[----:B------:R-:W-:Y:S02]  /*bc30*/  MOV R21, 0x0 ;  /* 0x0000000000157802 */ /* 0x000fe40000000f00 */
[----:B------:R-:W-:Y:S02]  /*bc40*/  MOV R0, 0x0 ;  /* 0x0000000000007802 */ /* 0x000fe40000000f00 */
[----:B------:R-:W-:-:S04]  /*bc50*/  IADD3 R20, P0, P1, -R20, R9, R14 ;  /* 0x0000000914147210 */ /* 0x000fc8000791e10e */
[----:B------:R-:W-:-:S04]  /*bc60*/  IADD3.X R21, ~R0, R21, R15, P0, P1 ;  /* 0x0000001500157210 */ /* 0x000fc800007e250f */
[----:B0-2---:R-:W-:Y:S05]  /*bc70*/  CALL.ABS.NOINC R2 ;  /* 0x0000000002007343 */ /* 0x005fea0003c00000 */
.L_x_4877:
[----:B------:R-:W-:-:S04]  /*bc80*/  IADD3 R18, P0, R18, c[0x0][0x548], RZ ;  /* 0x0001520012127a10 */ /* 0x000fc80007f1e0ff */
[----:B------:R-:W-:-:S05]  /*bc90*/  IADD3.X R19, RZ, c[0x0][0x54c], RZ, P0, !PT ;  /* 0x00015300ff137a10 */ /* 0x000fca00007fe4ff */
[----:B--2---:R-:W-:Y:S01]  /*bca0*/  STG.E.64 [R18.64], R16 ;  /* 0x0000001012007986 */ /* 0x004fe2000c101b24 */
[----:B------:R-:W-:Y:S05]  /*bcb0*/  EXIT ;  /* 0x000000000000794d */ /* 0x000fea0003800000 */
.L_x_4876:
[----:B--2---:R-:W-:Y:S01]  /*bcc0*/  STG.E.64 [R6.64], R16 ;  /* 0x0000001006007986 */ /* 0x004fe2000c101b24 */
[----:B------:R-:W-:Y:S05]  /*bcd0*/  EXIT ;  /* 0x000000000000794d */ /* 0x000fea0003800000 */
.L_x_4874:
[----:B------:R-:W-:Y:S01]  /*bce0*/  ISETP.NE.AND P0, PT, RZ, UR38, PT ;  /* 0x00000026ff007c0c */ /* 0x000fe2000bf05270 */
[----:B------:R-:W-:Y:S02]  /*bcf0*/  ULDC.U8 UR4, c[0x0][0x579] ;  /* 0x00015e4000047ab9 */ /* 0x000fe40000000000 */
[----:B------:R-:W-:-:S10]  /*bd00*/  ISETP.NE.AND P1, PT, RZ, UR4, PT ;  /* 0x00000004ff007c0c */ /* 0x000fd4000bf25270 */
[----:B------:R-:W-:Y:S05]  /*bd10*/  @!P0 BRA `(.L_x_4878) ;  /* 0x0000002000008947 */ /* 0x000fea0003800000 */
[----:B------:R-:W2:Y:S02]  /*bd20*/  LDG.E.64 R2, [R4.64] ;  /* 0x0000002404027981 */ /* 0x000ea4000c1e1b00 */
[----:B--2---:R1:W2:-:S06]  /*bd30*/  DADD R16, R16, R2 ;  /* 0x0000000010107229 */ /* 0x00428c0000000002 */
.L_x_4878:
[----:B------:R-:W-:Y:S05]  /*bd40*/  @!P1 BRA `(.L_x_4879) ;  /* 0x000001a000009947 */ /* 0x000fea0003800000 */
[----:B------:R-:W-:-:S05]  /*bd50*/  IMAD.MOV.U32 R0, RZ, RZ, 0x1 ;  /* 0x00000001ff007424 */ /* 0x000fca00078e00ff */
[----:B------:R-:W-:-:S13]  /*bd60*/  ISETP.NE.AND P0, PT, R0, c[0x0][0x57c], PT ;  /* 0x00015f0000007a0c */ /* 0x000fda0003f05270 */
[----:B------:R-:W-:Y:S05]  /*bd70*/  @!P0 BRA `(.L_x_4880) ;  /* 0x0000013000008947 */ /* 0x000fea0003800000 */
[----:B-1----:R-:W-:Y:S01]  /*bd80*/  MOV R2, 0x0 ;  /* 0x0000000000027802 */ /* 0x002fe20000000f00 */
[----:B0-----:R-:W-:Y:S01]  /*bd90*/  HFMA2.MMA R8, -RZ, RZ, 0, 4.4763088226318359375e-05 ;  /* 0x000002efff087435 */ /* 0x001fe200000001ff */
        /* <DEDUP_REMOVED lines=17> */
.L_x_4880:
[----:B------:R-:W-:-:S04]  /*beb0*/  IADD3 R18, P0, R18, c[0x0][0x548], RZ ;  /* 0x0001520012127a10 */ /* 0x000fc80007f1e0ff */
[----:B------:R-:W-:-:S05]  /*bec0*/  IADD3.X R19, RZ, c[0x0][0x54c], RZ, P0, !PT ;  /* 0x00015300ff137a10 */ /* 0x000fca00007fe4ff */
[----:B--2---:R-:W-:Y:S01]  /*bed0*/  STG.E.64 [R18.64], R16 ;  /* 0x0000001012007986 */ /* 0x004fe2000c101b24 */
[----:B------:R-:W-:Y:S05]  /*bee0*/  EXIT ;  /* 0x000000000000794d */ /* 0x000fea0003800000 */
.L_x_4879:
[----:B--2---:R-:W-:Y:S01]  /*bef0*/  STG.E.64 [R4.64], R16 ;  /* 0x0000001004007986 */ /* 0x004fe2000c101b24 */
[----:B------:R-:W-:Y:S05]  /*bf00*/  EXIT ;  /* 0x000000000000794d */ /* 0x000fea0003800000 */
.L_x_4855:
        /* <DEDUP_REMOVED lines=16> */
[----:B------:R-:W3:Y:S02]  /*c010*/  LDG.E.64 R2, [R6.64] ;  /* 0x0000002406027981 */ /* 0x000ee4000c1e1b00 */
[----:B--23--:R0:W1:-:S06]  /*c020*/  DADD R16, R16, R2 ;  /* 0x0000000010107229 */ /* 0x00c04c0000000002 */
.L_x_4882:
[----:B------:R-:W-:Y:S05]  /*c030*/  @!P1 BRA `(.L_x_4883) ;  /* 0x000001a000009947 */ /* 0x000fea0003800000 */
[----:B------:R-:W-:-:S04]  /*c040*/  MOV R0, 0x1 ;  /* 0x0000000100007802 */ /* 0x000fc80000000f00 */
[----:B------:R-:W-:-:S13]  /*c050*/  ISETP.NE.AND P0, PT, R0, c[0x0][0x57c], PT ;  /* 0x00015f0000007a0c */ /* 0x000fda0003f05270 */
[----:B------:R-:W-:Y:S05]  /*c060*/  @!P0 BRA `(.L_x_4884) ;  /* 0x0000013000008947 */ /* 0x000fea0003800000 */
[----:B0-----:R-:W-:Y:S01]  /*c070*/  MOV R2, 0x0 ;  /* 0x0000000000027802 */ /* 0x001fe20000000f00 */
[----:B------:R-:W-:Y:S01]  /*c080*/  HFMA2.MMA R8, -RZ, RZ, 0, 4.4763088226318359375e-05 ;  /* 0x000002efff087435 */ /* 0x000fe200000001ff */
[----:B------:R-:W-:Y:S01]  /*c090*/  IMAD.MOV.U32 R4, RZ, RZ, c[0x4][0x7c8] ;  /* 0x0101f200ff047624 */ /* 0x000fe200078e00ff */
[----:B------:R-:W-:Y:S01]  /*c0a0*/  HFMA2.MMA R12, -RZ, RZ, 0, 5.9604644775390625e-08 ;  /* 0x00000001ff0c7435 */ /* 0x000fe200000001ff */
[----:B------:R-:W-:Y:S01]  /*c0b0*/  MOV R5, c[0x4][0x7cc] ;  /* 0x0101f30000057a02 */ /* 0x000fe20000000f00 */
[----:B------:R-:W-:Y:S01]  /*c0c0*/  IMAD.MOV.U32 R7, RZ, RZ, c[0x4][0x7bc] ;  /* 0x0101ef00ff077624 */ /* 0x000fe200078e00ff */
[----:B------:R-:W0:Y:S01]  /*c0d0*/  LDC.64 R2, c[0x4][R2] ;  /* 0x0100000002027b82 */ /* 0x000e220000000a00 */
[----:B------:R-:W-:Y:S01]  /*c0e0*/  MOV R6, c[0x4][0x7b8] ;  /* 0x0101ee0000067a02 */ /* 0x000fe20000000f00 */
[----:B------:R-:W-:Y:S01]  /*c0f0*/  IMAD.MOV.U32 R11, RZ, RZ, c[0x4][0x364] ;  /* 0x0100d900ff0b7624 */ /* 0x000fe200078e00ff */
[----:B------:R-:W-:Y:S02]  /*c100*/  MOV R10, c[0x4][0x360] ;  /* 0x0100d800000a7a02 */ /* 0x000fe40000000f00 */
[----:B------:R-:W-:-:S03]  /*c110*/  MOV R13, RZ ;  /* 0x000000ff000d7202 */ /* 0x000fc60000000f00 */
[----:B------:R-:W-:Y:S01]  /*c120*/  LEPC R14 ;  /* 0x00000000000e734e */ /* 0x000fe20000000000 */
[----:B------:R-:W-:-:S02]  /*c130*/  MOV R9, 0xc1a0 ;  /* 0x0000c1a000097802 */ /* 0x000fc40000000f00 */
[----:B------:R-:W-:Y:S02]  /*c140*/  MOV R20, 0xc120 ;  /* 0x0000c12000147802 */ /* 0x000fe40000000f00 */
[----:B------:R-:W-:Y:S02]  /*c150*/  MOV R21, 0x0 ;  /* 0x0000000000157802 */ /* 0x000fe40000000f00 */
[----:B------:R-:W-:Y:S02]  /*c160*/  MOV R0, 0x0 ;  /* 0x0000000000007802 */ /* 0x000fe40000000f00 */
[----:B------:R-:W-:-:S04]  /*c170*/  IADD3 R20, P0, P1, -R20, R9, R14 ;  /* 0x0000000914147210 */ /* 0x000fc8000791e10e */
[----:B------:R-:W-:-:S04]  /*c180*/  IADD3.X R21, ~R0, R21, R15, P0, P1 ;  /* 0x0000001500157210 */ /* 0x000fc800007e250f */
[----:B012---:R-:W-:Y:S05]  /*c190*/  CALL.ABS.NOINC R2 ;  /* 0x0000000002007343 */ /* 0x007fea0003c00000 */
.L_x_4884:
[----:B------:R-:W-:-:S05]  /*c1a0*/  IADD3 R18, P0, R18, c[0x0][0x548], RZ ;  /* 0x0001520012127a10 */ /* 0x000fca0007f1e0ff */
[----:B------:R-:W-:-:S05]  /*c1b0*/  IMAD.X R19, RZ, RZ, c[0x0][0x54c], P0 ;  /* 0x00015300ff137624 */ /* 0x000fca00000e06ff */
[----:B-12---:R-:W-:Y:S01]  /*c1c0*/  STG.E.64 [R18.64], R16 ;  /* 0x0000001012007986 */ /* 0x006fe2000c101b24 */
[----:B------:R-:W-:Y:S05]  /*c1d0*/  EXIT ;  /* 0x000000000000794d */ /* 0x000fea0003800000 */
.L_x_4883:
[----:B-12---:R-:W-:Y:S01]  /*c1e0*/  STG.E.64 [R6.64], R16 ;  /* 0x0000001006007986 */ /* 0x006fe2000c101b24 */
[----:B------:R-:W-:Y:S05]  /*c1f0*/  EXIT ;  /* 0x000000000000794d */ /* 0x000fea0003800000 */
.L_x_4881:
[----:B------:R-:W-:Y:S01]  /*c200*/  ISETP.NE.AND P0, PT, RZ, UR38, PT ;  /* 0x00000026ff007c0c */ /* 0x000fe2000bf05270 */
[----:B------:R-:W-:Y:S02]  /*c210*/  ULDC.U8 UR4, c[0x0][0x579] ;  /* 0x00015e4000047ab9 */ /* 0x000fe40000000000 */
[----:B------:R-:W-:-:S10]  /*c220*/  ISETP.NE.AND P1, PT, RZ, UR4, PT ;  /* 0x00000004ff007c0c */ /* 0x000fd4000bf25270 */
[----:B------:R-:W-:Y:S05]  /*c230*/  @!P0 BRA `(.L_x_4885) ;  /* 0x0000002000008947 */ /* 0x000fea0003800000 */
[----:B------:R-:W3:Y:S02]  /*c240*/  LDG.E.64 R2, [R8.64] ;  /* 0x0000002408027981 */ /* 0x000ee4000c1e1b00 */
[----:B--23--:R0:W1:-:S06]  /*c250*/  DADD R16, R16, R2 ;  /* 0x0000000010107229 */ /* 0x00c04c0000000002 */
.L_x_4885:
[----:B------:R-:W-:Y:S05]  /*c260*/  @!P1 BRA `(.L_x_4886) ;  /* 0x000001a000009947 */ /* 0x000fea0003800000 */
[----:B------:R-:W-:-:S04]  /*c270*/  MOV R0, 0x1 ;  /* 0x0000000100007802 */ /* 0x000fc80000000f00 */
[----:B------:R-:W-:-:S13]  /*c280*/  ISETP.NE.AND P0, PT, R0, c[0x0][0x57c], PT ;  /* 0x00015f0000007a0c */ /* 0x000fda0003f05270 */
[----:B------:R-:W-:Y:S05]  /*c290*/  @!P0 BRA `(.L_x_4887) ;  /* 0x0000013000008947 */ /* 0x000fea0003800000 */
[----:B0-----:R-:W-:Y:S01]  /*c2a0*/  MOV R2, 0x0 ;  /* 0x0000000000027802 */ /* 0x001fe20000000f00 */
[----:B------:R-:W-:Y:S01]  /*c2b0*/  HFMA2.MMA R13, -RZ, RZ, 0, 0 ;  /* 0x00000000ff0d7435 */ /* 0x000fe200000001ff */
[----:B------:R-:W-:Y:S01]  /*c2c0*/  MOV R4, c[0x4][0x7c8] ;  /* 0x0101f20000047a02 */ /* 0x000fe20000000f00 */
[----:B------:R-:W-:Y:S01]  /*c2d0*/  IMAD.MOV.U32 R5, RZ, RZ, c[0x4][0x7cc] ;  /* 0x0101f300ff057624 */ /* 0x000fe200078e00ff */
[----:B------:R-:W-:Y:S01]  /*c2e0*/  MOV R6, c[0x4][0x7b8] ;  /* 0x0101ee0000067a02 */ /* 0x000fe20000000f00 */
[----:B------:R-:W-:Y:S01]  /*c2f0*/  IMAD.MOV.U32 R8, RZ, RZ, 0x2ef ;  /* 0x000002efff087424 */ /* 0x000fe200078e00ff */
        /* <DEDUP_REMOVED lines=13> */
.L_x_4887:
[----:B------:R-:W-:-:S04]  /*c3d0*/  IADD3 R18, P0, R18, c[0x0][0x548], RZ ;  /* 0x0001520012127a10 */ /* 0x000fc80007f1e0ff */
[----:B------:R-:W-:-:S05]  /*c3e0*/  IADD3.X R19, RZ, c[0x0][0x54c], RZ, P0, !PT ;  /* 0x00015300ff137a10 */ /* 0x000fca00007fe4ff */
[----:B-12---:R-:W-:Y:S01]  /*c3f0*/  STG.E.64 [R18.64], R16 ;  /* 0x0000001012007986 */ /* 0x006fe2000c101b24 */
[----:B------:R-:W-:Y:S05]  /*c400*/  EXIT ;  /* 0x000000000000794d */ /* 0x000fea0003800000 */
.L_x_4886:
[----:B-12---:R-:W-:Y:S01]  /*c410*/  STG.E.64 [R8.64], R16 ;  /* 0x0000001008007986 */ /* 0x006fe2000c101b24 */
[----:B------:R-:W-:Y:S05]  /*c420*/  EXIT ;  /* 0x000000000000794d */ /* 0x000fea0003800000 */
.L_x_4888:
        /* <DEDUP_REMOVED lines=13> */
.L_x_9912:


//--------------------- .text._ZN2at6native13reduce_kernelILi256ELi2ENS0_8ReduceOpIdNS0_9NanSumOpsIddEEjdLi4ELi4EEEEEvT1_ --------------------------
	.section	.text._ZN2at6native13reduce_kernelILi256ELi2ENS0_8ReduceOpIdNS0_9NanSumOpsIddEEjdLi4ELi4EEEEEvT1_,"ax",@progbits
	.sectioninfo	@"SHI_REGISTERS=49"
	.align	128
        .global         _ZN2at6native13reduce_kernelILi256ELi2ENS0_8ReduceOpIdNS0_9NanSumOpsIddEEjdLi4ELi4EEEEEvT1_
        .type           _ZN2at6native13reduce_kernelILi256ELi2ENS0_8ReduceOpIdNS0_9NanSumOpsIddEEjdLi4ELi4EEEEEvT1_,@function
        .size           _ZN2at6native13reduce_kernelILi256ELi2ENS0_8ReduceOpIdNS0_9NanSumOpsIddEEjdLi4ELi4EEEEEvT1_,(.L_x_9913 - _ZN2at6native13reduce_kernelILi256ELi2ENS0_8ReduceOpIdNS0_9NanSumOpsIddEEjdLi4ELi4EEEEEvT1_)
        .other          _ZN2at6native13reduce_kernelILi256ELi2ENS0_8ReduceOpIdNS0_9NanSumOpsIddEEjdLi4ELi4EEEEEvT1_,@"STO_CUDA_ENTRY STV_DEFAULT"
_ZN2at6native13reduce_kernelILi256ELi2ENS0_8ReduceOpIdNS0_9NanSumOpsIddEEjdLi4ELi4EEEEEvT1_:
.text._ZN2at6native13reduce_kernelILi256ELi2ENS0_8ReduceOpIdNS0_9NanSumOpsIddEEjdLi4ELi4EEEEEvT1_:
        /* <DEDUP_REMOVED lines=209> */
.L_x_4889:
        /* <DEDUP_REMOVED lines=61> */
.L_x_4898:
[----:B------:R-:W-:Y:S05]  /*10e0*/  BSYNC B2 ;  /* 0x0000000000027941 */ /* 0x000fea0003800000 */
.L_x_4897:
        /* <DEDUP_REMOVED lines=8> */
[----:B--2---:R-:W0:-:S06]  /*1170*/  DSETP.GTU.AND P0, PT, |R4|, +INF , PT ;  /* 0x7ff000000400742a */ /* 0x004e0c0003f0c200 */
[----:B0-----:R-:W-:Y:S02]  /*1180*/  FSEL R8, R4, RZ, !P0 ;  /* 0x000000ff04087208 */ /* 0x001fe40004000000 */
[----:B------:R-:W-:-:S06]  /*1190*/  FSEL R9, R5, RZ, !P0 ;  /* 0x000000ff05097208 */ /* 0x000fcc0004000000 */
[----:B------:R-:W0:-:S06]  /*11a0*/  DADD R8, R8, c[0x0][0x168] ;  /* 0x00005a0008087629 */ /* 0x000e0c0000000000 */
.L_x_4896:
[----:B------:R-:W-:Y:S05]  /*11b0*/  BSYNC B1 ;  /* 0x0000000000017941 */ /* 0x000fea0003800000 */
.L_x_4895:
[C---:B------:R-:W-:Y:S02]  /*11c0*/  IADD3 R3, P0, -R6.reuse, 0x4, RZ ;  /* 0x0000000406037810 */ /* 0x040fe40007f1e1ff */
[----:B------:R-:W-:Y:S02]  /*11d0*/  IADD3 R0, R6, c[0x0][0x174], RZ ;  /* 0x00005d0006007a10 */ /* 0x000fe40007ffe0ff */
[C---:B------:R-:W-:Y:S02]  /*11e0*/  LEA R22, P1, R3.reuse, R22, 0x3 ;  /* 0x0000001603167211 */ /* 0x040fe400078218ff */
[----:B------:R-:W-:Y:S02]  /*11f0*/  IADD3.X R4, RZ, -0x1, RZ, P0, !PT ;  /* 0xffffffffff047810 */ /* 0x000fe400007fe4ff */
[----:B------:R-:W-:Y:S02]  /*1200*/  IADD3 R0, R0, -0x4, RZ ;  /* 0xfffffffc00007810 */ /* 0x000fe40007ffe0ff */
[----:B------:R-:W-:-:S02]  /*1210*/  LEA.HI.X R23, R3, R23, R4, 0x3, P1 ;  /* 0x0000001703177211 */ /* 0x000fc400008f1c04 */
.L_x_4894:
[----:B------:R-:W-:Y:S05]  /*1220*/  BSYNC B0 ;  /* 0x0000000000007941 */ /* 0x000fea0003800000 */
.L_x_4893:
        /* <DEDUP_REMOVED lines=9> */
[----:B------:R-:W-:Y:S01]  /*12c0*/  IMAD R4, R18, c[0x0][0x190], R3 ;  /* 0x0000640012047a24 */ /* 0x000fe200078e0203 */
[----:B------:R-:W-:Y:S01]  /*12d0*/  MOV R13, c[0x0][0x16c] ;  /* 0x00005b00000d7a02 */ /* 0x000fe20000000f00 */
        /* <DEDUP_REMOVED lines=9> */
.L_x_4901:
[----:B------:R-:W-:-:S05]  /*1370*/  IMAD.WIDE.U32 R14, R3, 0x20, R22 ;  /* 0x00000020030e7825 */ /* 0x000fca00078e0016 */
[----:B------:R1:W2:Y:S04]  /*1380*/  LDG.E.128 R28, [R14.64] ;  /* 0x000000240e1c7981 */ /* 0x0002a8000c1e1d00 */
[----:B------:R1:W3:Y:S01]  /*1390*/  LDG.E.128 R4, [R14.64+0x10] ;  /* 0x000010240e047981 */ /* 0x0002e2000c1e1d00 */
[----:B------:R-:W-:-:S04]  /*13a0*/  IADD3 R3, R3, c[0x0][0x17c], RZ ;  /* 0x00005f0003037a10 */ /* 0x000fc80007ffe0ff */
[----:B-1----:R-:W-:Y:S01]  /*13b0*/  LEA R15, R3, 0x3, 0x2 ;  /* 0x00000003030f7811 */ /* 0x002fe200078e10ff */
        /* <DEDUP_REMOVED lines=11> */
[----:B------:R1:W2:Y:S02]  /*1470*/  DADD R24, R24, R6 ;  /* 0x0000000018187229 */ /* 0x0002a40000000006 */
[----:B0-----:R-:W-:Y:S02]  /*1480*/  FSEL R4, R4, RZ, !P2 ;  /* 0x000000ff04047208 */ /* 0x001fe40005000000 */
[----:B------:R-:W-:Y:S01]  /*1490*/  FSEL R5, R5, RZ, !P2 ;  /* 0x000000ff05057208 */ /* 0x000fe20005000000 */
[----:B------:R1:W0:Y:S01]  /*14a0*/  DADD R12, R12, R20 ;  /* 0x000000000c0c7229 */ /* 0x0002220000000014 */
[----:B------:R-:W-:-:S04]  /*14b0*/  ISETP.GE.U32.AND P2, PT, R15, R0, PT ;  /* 0x000000000f00720c */ /* 0x000fc80003f46070 */
[----:B------:R1:W3:-:S09]  /*14c0*/  DADD R10, R10, R4 ;  /* 0x000000000a0a7229 */ /* 0x0002d20000000004 */
[----:B0123--:R-:W-:Y:S05]  /*14d0*/  @!P2 BRA `(.L_x_4901) ;  /* 0xfffffe900000a947 */ /* 0x00ffea000383ffff */
.L_x_4900:
[----:B------:R-:W-:Y:S05]  /*14e0*/  BSYNC B0 ;  /* 0x0000000000007941 */ /* 0x000fea0003800000 */
.L_x_4899:
[----:B------:R-:W-:Y:S01]  /*14f0*/  BSSY B0, `(.L_x_4902) ;  /* 0x0000008000007945 */ /* 0x000fe20003800000 */
[----:B------:R-:W-:Y:S01]  /*1500*/  PRMT R3, RZ, 0x7610, R3 ;  /* 0x00007610ff037816 */ /* 0x000fe20000000003 */
[----:B------:R-:W-:Y:S05]  /*1510*/  @P0 BRA P1, `(.L_x_4903) ;  /* 0x0000005000000947 */ /* 0x000fea0000800000 */
[----:B------:R-:W-:Y:S02]  /*1520*/  ISETP.NE.AND P0, PT, RZ, c[0x0][0x190], PT ;  /* 0x00006400ff007a0c */ /* 0x000fe40003f05270 */
[----:B------:R-:W-:-:S11]  /*1530*/  MOV R3, 0x1 ;  /* 0x0000000100037802 */ /* 0x000fd60000000f00 */
[----:B------:R-:W-:-:S04]  /*1540*/  @P0 ISETP.NE.AND P1, PT, R18, RZ, PT ;  /* 0x000000ff1200020c */ /* 0x000fc80003f25270 */
[----:B------:R-:W-:-:S04]  /*1550*/  @P0 SEL R4, RZ, 0x1, P1 ;  /* 0x00000001ff040807 */ /* 0x000fc80000800000 */
[----:B------:R-:W-:Y:S02]  /*1560*/  @P0 PRMT R3, R4, 0x7610, R3 ;  /* 0x0000761004030816 */ /* 0x000fe40000000003 */
.L_x_4903:
[----:B------:R-:W-:Y:S05]  /*1570*/  BSYNC B0 ;  /* 0x0000000000007941 */ /* 0x000fea0003800000 */
.L_x_4902:
        /* <DEDUP_REMOVED lines=14> */
.L_x_4905:
[----:B------:R-:W-:Y:S05]  /*1660*/  BSYNC B0 ;  /* 0x0000000000007941 */ /* 0x000fea0003800000 */
.L_x_4904:
[----:B01----:R-:W0:Y:S01]  /*1670*/  DADD R8, R12, R8 ;  /* 0x000000000c087229 */ /* 0x003e220000000008 */
[----:B------:R-:W-:-:S05]  /*1680*/  CS2R R26, SRZ ;  /* 0x00000000001a7805 */ /* 0x000fca000001ff00 */
[----:B0-----:R-:W0:-:S06]  /*1690*/  DADD R8, R8, R10 ;  /* 0x0000000008087229 */ /* 0x001e0c000000000a */
[----:B0-----:R0:W1:Y:S01]  /*16a0*/  DADD R24, R8, R24 ;  /* 0x0000000008187229 */ /* 0x0010620000000018 */
[----:B------:R-:W-:Y:S05]  /*16b0*/  BRA `(.L_x_4891) ;  /* 0x00008a8000007947 */ /* 0x000fea0003800000 */
.L_x_4892:
[----:B------:R-:W-:Y:S01]  /*16c0*/  MOV R0, c[0x0][0x2e0] ;  /* 0x0000b80000007a02 */ /* 0x000fe20000000f00 */
[----:B------:R-:W-:-:S03]  /*16d0*/  IMAD.MOV.U32 R3, RZ, RZ, 0x1 ;  /* 0x00000001ff037424 */ /* 0x000fc600078e00ff */
[----:B------:R-:W-:Y:S02]  /*16e0*/  SHF.R.U32.HI R0, RZ, 0x3, R0 ;  /* 0x00000003ff007819 */ /* 0x000fe40000011600 */
[C---:B------:R-:W-:Y:S02]  /*16f0*/  ISETP.EQ.AND P2, PT, R3.reuse, c[0x0][0x1b0], PT ;  /* 0x00006c0003007a0c */ /* 0x040fe40003f42270 */
        /* <DEDUP_REMOVED lines=42> */
.L_x_4915:
        /* <DEDUP_REMOVED lines=226> */
.L_x_4910:
        /* <DEDUP_REMOVED lines=228> */
.L_x_4911:
[----:B------:R-:W-:-:S04]  /*3600*/  LOP3.LUT R9, R0, 0xfffffff0, RZ, 0xc0, !PT ;  /* 0xfffffff000097812 */ /* 0x000fc800078ec0ff */
[----:B------:R-:W-:-:S04]  /*3610*/  IADD3 R8, P1, R22, R9, RZ ;  /* 0x0000000916087210 */ /* 0x000fc80007f3e0ff */
[----:B------:R-:W-:-:S06]  /*3620*/  IADD3.X R9, RZ, R23, RZ, P1, !PT ;  /* 0x00000017ff097210 */ /* 0x000fcc0000ffe4ff */
        /* <DEDUP_REMOVED lines=227> */
.L_x_4912:
        /* <DEDUP_REMOVED lines=228> */
.L_x_4913:
[----:B------:R-:W-:-:S04]  /*52a0*/  LOP3.LUT R25, R0, 0xfffffff0, RZ, 0xc0, !PT ;  /* 0xfffffff000197812 */ /* 0x000fc800078ec0ff */
[----:B------:R-:W-:-:S04]  /*52b0*/  IADD3 R24, P1, R22, R25, RZ ;  /* 0x0000001916187210 */ /* 0x000fc80007f3e0ff */
[----:B------:R-:W-:-:S06]  /*52c0*/  IADD3.X R25, RZ, R23, RZ, P1, !PT ;  /* 0x00000017ff197210 */ /* 0x000fcc0000ffe4ff */
[----:B------:R-:W2:Y:S01]  /*52d0*/  LDG.E.128 R24, [R24.64] ;  /* 0x0000002418187981 */ /* 0x000ea2000c1e1d00 */
[----:B-----5:R-:W0:Y:S01]  /*52e0*/  DSETP.GTU.AND P1, PT, |R4|, +INF , PT ;  /* 0x7ff000000400742a */ /* 0x020e220003f2c200 */
[----:B------:R-:W-:Y:S01]  /*52f0*/  IADD3 R3, R3, c[0x0][0x17c], RZ ;  /* 0x00005f0003037a10 */ /* 0x000fe20007ffe0ff */
[----:B------:R-:W-:Y:S02]  /*5300*/  IMAD.MOV.U32 R0, RZ, RZ, c[0x0][0x17c] ;  /* 0x00005f00ff007624 */ /* 0x000fe400078e00ff */
[----:B------:R-:W1:Y:S02]  /*5310*/  DSETP.GTU.AND P2, PT, |R6|, +INF , PT ;  /* 0x7ff000000600742a */ /* 0x000e640003f4c200 */
[----:B0-----:R-:W-:Y:S01]  /*5320*/  FSEL R42, R4, RZ, !P1 ;  /* 0x000000ff042a7208 */ /* 0x001fe20004800000 */
[----:B------:R-:W-:Y:S01]  /*5330*/  IMAD R0, R0, 0x3, R3 ;  /* 0x0000000300007824 */ /* 0x000fe200078e0203 */
[----:B------:R-:W-:Y:S01]  /*5340*/  FSEL R43, R5, RZ, !P1 ;  /* 0x000000ff052b7208 */ /* 0x000fe20004800000 */
[----:B------:R-:W0:Y:S01]  /*5350*/  DSETP.GTU.AND P1, PT, |R8|, +INF , PT ;  /* 0x7ff000000800742a */ /* 0x000e220003f2c200 */
[----:B-1----:R-:W-:-:S02]  /*5360*/  FSEL R44, R6, RZ, !P2 ;  /* 0x000000ff062c7208 */ /* 0x002fc40005000000 */
[----:B------:R-:W-:Y:S01]  /*5370*/  FSEL R45, R7, RZ, !P2 ;  /* 0x000000ff072d7208 */ /* 0x000fe20005000000 */
[----:B------:R-:W1:-:S04]  /*5380*/  DSETP.GTU.AND P3, PT, |R12|, +INF , PT ;  /* 0x7ff000000c00742a */ /* 0x000e480003f6c200 */
[----:B------:R0:W-:Y:S02]  /*5390*/  DADD R28, R28, R42 ;  /* 0x000000001c1c7229 */ /* 0x0001e4000000002a */
[----:B0-----:R-:W-:Y:S02]  /*53a0*/  FSEL R42, R8, RZ, !P1 ;  /* 0x000000ff082a7208 */ /* 0x001fe40004800000 */
[----:B------:R-:W-:Y:S01]  /*53b0*/  FSEL R43, R9, RZ, !P1 ;  /* 0x000000ff092b7208 */ /* 0x000fe20004800000 */
[----:B------:R-:W0:-:S04]  /*53c0*/  DSETP.GTU.AND P2, PT, |R10|, +INF , PT ;  /* 0x7ff000000a00742a */ /* 0x000e080003f4c200 */
[----:B------:R-:W3:-:S04]  /*53d0*/  DSETP.GTU.AND P1, PT, |R14|, +INF , PT ;  /* 0x7ff000000e00742a */ /* 0x000ec80003f2c200 */
[----:B------:R1:W-:Y:S02]  /*53e0*/  DADD R32, R32, R42 ;  /* 0x0000000020207229 */ /* 0x0003e4000000002a */
[----:B-1----:R-:W-:Y:S02]  /*53f0*/  FSEL R42, R12, RZ, !P3 ;  /* 0x000000ff0c2a7208 */ /* 0x002fe40005800000 */
[----:B------:R-:W-:Y:S01]  /*5400*/  FSEL R43, R13, RZ, !P3 ;  /* 0x000000ff0d2b7208 */ /* 0x000fe20005800000 */
[----:B------:R0:W-:Y:S02]  /*5410*/  DADD R30, R30, R44 ;  /* 0x000000001e1e7229 */ /* 0x0001e4000000002c */
[----:B0-----:R-:W-:Y:S02]  /*5420*/  FSEL R44, R10, RZ, !P2 ;  /* 0x000000ff0a2c7208 */ /* 0x001fe40005000000 */
[----:B------:R-:W-:Y:S01]  /*5430*/  FSEL R45, R11, RZ, !P2 ;  /* 0x000000ff0b2d7208 */ /* 0x000fe20005000000 */
[----:B------:R3:W-:-:S02]  /*5440*/  DADD R36, R36, R42 ;  /* 0x0000000024247229 */ /* 0x0007c4000000002a */
[----:B---3--:R-:W-:Y:S02]  /*5450*/  FSEL R42, R14, RZ, !P1 ;  /* 0x000000ff0e2a7208 */ /* 0x008fe40004800000 */
[----:B------:R-:W-:Y:S01]  /*5460*/  FSEL R43, R15, RZ, !P1 ;  /* 0x000000ff0f2b7208 */ /* 0x000fe20004800000 */
[----:B------:R-:W-:-:S05]  /*5470*/  DADD R34, R34, R44 ;  /* 0x0000000022227229 */ /* 0x000fca000000002c */
[----:B------:R-:W-:-:S04]  /*5480*/  DADD R38, R38, R42 ;  /* 0x0000000026267229 */ /* 0x000fc8000000002a */
[----:B--2---:R-:W0:-:S04]  /*5490*/  DSETP.GTU.AND P1, PT, |R26|, +INF , PT ;  /* 0x7ff000001a00742a */ /* 0x004e080003f2c200 */
[----:B------:R-:W1:Y:S02]  /*54a0*/  DSETP.GTU.AND P2, PT, |R24|, +INF , PT ;  /* 0x7ff000001800742a */ /* 0x000e640003f4c200 */
[----:B0-----:R-:W-:Y:S02]  /*54b0*/  FSEL R44, R26, RZ, !P1 ;  /* 0x000000ff1a2c7208 */ /* 0x001fe40004800000 */
[----:B------:R-:W-:Y:S02]  /*54c0*/  FSEL R45, R27, RZ, !P1 ;  /* 0x000000ff1b2d7208 */ /* 0x000fe40004800000 */
[----:B------:R-:W-:Y:S02]  /*54d0*/  ISETP.GE.U32.AND P1, PT, R0, c[0x0][0x174], PT ;  /* 0x00005d0000007a0c */ /* 0x000fe40003f26070 */
[----:B-1----:R-:W-:Y:S02]  /*54e0*/  FSEL R42, R24, RZ, !P2 ;  /* 0x000000ff182a7208 */ /* 0x002fe40005000000 */
[----:B------:R-:W-:Y:S01]  /*54f0*/  FSEL R43, R25, RZ, !P2 ;  /* 0x000000ff192b7208 */ /* 0x000fe20005000000 */
[----:B------:R0:W1:-:S05]  /*5500*/  DADD R40, R40, R44 ;  /* 0x0000000028287229 */ /* 0x00004a000000002c */
[----:B------:R0:W2:-:S03]  /*5510*/  DADD R20, R20, R42 ;  /* 0x0000000014147229 */ /* 0x000086000000002a */
[----:B012---:R-:W-:Y:S01]  /*5520*/  @P1 CALL.REL.NOINC `(.L_x_4914) ;  /* 0x0000001000001944 */ /* 0x007fe20003c00000 */
[----:B------:R-:W-:Y:S05]  /*5530*/  BRA `(.L_x_4915) ;  /* 0xffffc46000007947 */ /* 0x000fea000383ffff */
.L_x_4914:
[----:B------:R-:W-:Y:S05]  /*5540*/  BSYNC B1 ;  /* 0x0000000000017941 */ /* 0x000fea0003800000 */
.L_x_4909:
[----:B------:R-:W-:Y:S05]  /*5550*/  BSYNC B0 ;  /* 0x0000000000007941 */ /* 0x000fea0003800000 */
.L_x_4908:
[----:B------:R-:W-:Y:S01]  /*5560*/  ISETP.GE.U32.AND P0, PT, R3, c[0x0][0x174], PT ;  /* 0x00005d0003007a0c */ /* 0x000fe20003f06070 */
[----:B------:R-:W-:-:S12]  /*5570*/  BSSY B0, `(.L_x_4916) ;  /* 0x000033d000007945 */ /* 0x000fd80003800000 */
[----:B------:R-:W-:Y:S05]  /*5580*/  @P0 BRA `(.L_x_4917) ;  /* 0x000033b000000947 */ /* 0x000fea0003800000 */
[----:B------:R-:W-:Y:S02]  /*5590*/  ISETP.NE.AND P1, PT, RZ, c[0x0][0x1b0], PT ;  /* 0x00006c00ff007a0c */ /* 0x000fe40003f25270 */
[----:B------:R-:W-:-:S11]  /*55a0*/  MOV R0, RZ ;  /* 0x000000ff00007202 */ /* 0x000fd60000000f00 */
        /* <DEDUP_REMOVED lines=200> */
.L_x_4918:
        /* <DEDUP_REMOVED lines=207> */
.L_x_4919:
        /* <DEDUP_REMOVED lines=207> */
.L_x_4920:
        /* <DEDUP_REMOVED lines=207> */
.L_x_4921:
[----:B------:R-:W-:-:S04]  /*8900*/  LOP3.LUT R25, R0, 0xfffffff0, RZ, 0xc0, !PT ;  /* 0xfffffff000197812 */ /* 0x000fc800078ec0ff */
[----:B------:R-:W-:-:S04]  /*8910*/  IADD3 R24, P1, R22, R25, RZ ;  /* 0x0000001916187210 */ /* 0x000fc80007f3e0ff */
[----:B------:R-:W-:-:S06]  /*8920*/  IADD3.X R25, RZ, R23, RZ, P1, !PT ;  /* 0x00000017ff197210 */ /* 0x000fcc0000ffe4ff */
[----:B------:R-:W5:Y:S03]  /*8930*/  LDG.E.128 R24, [R24.64] ;  /* 0x0000002418187981 */ /* 0x000f66000c1e1d00 */
.L_x_4917:
[----:B------:R-:W-:Y:S05]  /*8940*/  BSYNC B0 ;  /* 0x0000000000007941 */ /* 0x000fea0003800000 */
.L_x_4916:
[----:B------:R-:W-:Y:S01]  /*8950*/  BSSY B0, `(.L_x_4922) ;  /* 0x000002b000007945 */ /* 0x000fe20003800000 */
[----:B------:R-:W-:Y:S05]  /*8960*/  @P0 BRA `(.L_x_4923) ;  /* 0x0000029000000947 */ /* 0x000fea0003800000 */
[----:B-----5:R-:W0:Y:S01]  /*8970*/  DSETP.GTU.AND P0, PT, |R4|, +INF , PT ;  /* 0x7ff000000400742a */ /* 0x020e220003f0c200 */
[----:B------:R-:W-:-:S03]  /*8980*/  IADD3 R0, R3, c[0x0][0x17c], RZ ;  /* 0x00005f0003007a10 */ /* 0x000fc60007ffe0ff */
        /* <DEDUP_REMOVED lines=8> */
[----:B------:R-:W-:Y:S05]  /*8a10*/  @P0 BRA `(.L_x_4923) ;  /* 0x000001e000000947 */ /* 0x000fea0003800000 */
[----:B012---:R-:W0:Y:S01]  /*8a20*/  DSETP.GTU.AND P0, PT, |R8|, +INF , PT ;  /* 0x7ff000000800742a */ /* 0x007e220003f0c200 */
        /* <DEDUP_REMOVED lines=21> */
[----:B012---:R-:W0:-:S04]  /*8b80*/  DSETP.GTU.AND P0, PT, |R24|, +INF , PT ;  /* 0x7ff000001800742a */ /* 0x007e080003f0c200 */
[----:B------:R-:W1:Y:S02]  /*8b90*/  DSETP.GTU.AND P1, PT, |R26|, +INF , PT ;  /* 0x7ff000001a00742a */ /* 0x000e640003f2c200 */
[----:B0-----:R-:W-:Y:S02]  /*8ba0*/  FSEL R4, R24, RZ, !P0 ;  /* 0x000000ff18047208 */ /* 0x001fe40004000000 */
[----:B------:R-:W-:Y:S02]  /*8bb0*/  FSEL R5, R25, RZ, !P0 ;  /* 0x000000ff19057208 */ /* 0x000fe40004000000 */
[----:B-1----:R-:W-:Y:S02]  /*8bc0*/  FSEL R6, R26, RZ, !P1 ;  /* 0x000000ff1a067208 */ /* 0x002fe40004800000 */
[----:B------:R-:W-:Y:S02]  /*8bd0*/  FSEL R7, R27, RZ, !P1 ;  /* 0x000000ff1b077208 */ /* 0x000fe40004800000 */
[----:B------:R0:W1:-:S04]  /*8be0*/  DADD R20, R20, R4 ;  /* 0x0000000014147229 */ /* 0x0000480000000004 */
[----:B------:R0:W2:-:S06]  /*8bf0*/  DADD R40, R40, R6 ;  /* 0x0000000028287229 */ /* 0x00008c0000000006 */
.L_x_4923:
[----:B012---:R-:W-:Y:S05]  /*8c00*/  BSYNC B0 ;  /* 0x0000000000007941 */ /* 0x007fea0003800000 */
.L_x_4922:
[----:B------:R-:W0:-:S04]  /*8c10*/  DADD R30, R34, R30 ;  /* 0x00000000221e7229 */ /* 0x000e08000000001e */
[----:B------:R-:W1:-:S04]  /*8c20*/  DADD R28, R32, R28 ;  /* 0x00000000201c7229 */ /* 0x000e48000000001c */
[----:B0-----:R-:W0:-:S04]  /*8c30*/  DADD R30, R30, R38 ;  /* 0x000000001e1e7229 */ /* 0x001e080000000026 */
[----:B-1----:R-:W1:-:S04]  /*8c40*/  DADD R28, R28, R36 ;  /* 0x000000001c1c7229 */ /* 0x002e480000000024 */
[----:B0----5:R0:W2:-:S04]  /*8c50*/  DADD R26, R30, R40 ;  /* 0x000000001e1a7229 */ /* 0x0210880000000028 */
[----:B-1----:R0:W1:Y:S01]  /*8c60*/  DADD R24, R28, R20 ;  /* 0x000000001c187229 */ /* 0x0020620000000014 */
[----:B------:R-:W-:Y:S05]  /*8c70*/  BRA `(.L_x_4891) ;  /* 0x000014c000007947 */ /* 0x000fea0003800000 */
.L_x_4907:
        /* <DEDUP_REMOVED lines=32> */
.L_x_4926:
[----:B------:R-:W-:Y:S01]  /*8e80*/  IMAD R12, R0, R3, RZ ;  /* 0x00000003000c7224 */ /* 0x000fe200078e02ff */
[----:B------:R-:W-:-:S04]  /*8e90*/  IADD3 R3, R3, c[0x0][0x17c], RZ ;  /* 0x00005f0003037a10 */ /* 0x000fc80007ffe0ff */
[----:B------:R-:W-:Y:S01]  /*8ea0*/  SHF.R.U32.HI R33, RZ, 0x1, R12 ;  /* 0x00000001ff217819 */ /* 0x000fe2000001160c */
[----:B------:R-:W-:-:S04]  /*8eb0*/  IMAD R12, R0, R3, RZ ;  /* 0x00000003000c7224 */ /* 0x000fc800078e02ff */
[----:B------:R-:W-:Y:S01]  /*8ec0*/  IMAD.WIDE.U32 R32, R33, 0x10, R22 ;  /* 0x0000001021207825 */ /* 0x000fe200078e0016 */
[----:B------:R-:W-:-:S05]  /*8ed0*/  SHF.R.U32.HI R37, RZ, 0x1, R12 ;  /* 0x00000001ff257819 */ /* 0x000fca000001160c */
[----:B------:R-:W2:Y:S01]  /*8ee0*/  LDG.E.128 R32, [R32.64] ;  /* 0x0000002420207981 */ /* 0x000ea2000c1e1d00 */
[----:B------:R-:W-:Y:S01]  /*8ef0*/  IADD3 R3, R3, c[0x0][0x17c], RZ ;  /* 0x00005f0003037a10 */ /* 0x000fe20007ffe0ff */
[----:B------:R-:W-:-:S04]  /*8f00*/  IMAD.WIDE.U32 R36, R37, 0x10, R22 ;  /* 0x0000001025247825 */ /* 0x000fc800078e0016 */
[C---:B------:R-:W-:Y:S01]  /*8f10*/  IMAD R12, R0.reuse, R3, RZ ;  /* 0x00000003000c7224 */ /* 0x040fe200078e02ff */
[----:B------:R-:W-:Y:S01]  /*8f20*/  IADD3 R3, R3, c[0x0][0x17c], RZ ;  /* 0x00005f0003037a10 */ /* 0x000fe20007ffe0ff */
[----:B------:R-:W3:Y:S03]  /*8f30*/  LDG.E.128 R36, [R36.64] ;  /* 0x0000002424247981 */ /* 0x000ee6000c1e1d00 */
[----:B------:R-:W-:Y:S01]  /*8f40*/  SHF.R.U32.HI R13, RZ, 0x1, R12 ;  /* 0x00000001ff0d7819 */ /* 0x000fe2000001160c */
[----:B------:R-:W-:-:S04]  /*8f50*/  IMAD R28, R0, R3, RZ ;  /* 0x00000003001c7224 */ /* 0x000fc800078e02ff */
[----:B------:R-:W-:Y:S01]  /*8f60*/  IMAD.WIDE.U32 R12, R13, 0x10, R22 ;  /* 0x000000100d0c7825 */ /* 0x000fe200078e0016 */
[----:B------:R-:W-:-:S05]  /*8f70*/  SHF.R.U32.HI R29, RZ, 0x1, R28 ;  /* 0x00000001ff1d7819 */ /* 0x000fca000001161c */
[----:B------:R-:W4:Y:S01]  /*8f80*/  LDG.E.128 R12, [R12.64] ;  /* 0x000000240c0c7981 */ /* 0x000f22000c1e1d00 */
[----:B------:R-:W-:-:S06]  /*8f90*/  IMAD.WIDE.U32 R28, R29, 0x10, R22 ;  /* 0x000000101d1c7825 */ /* 0x000fcc00078e0016 */
[----:B------:R-:W5:Y:S01]  /*8fa0*/  LDG.E.128 R28, [R28.64] ;  /* 0x000000241c1c7981 */ /* 0x000f62000c1e1d00 */
[----:B------:R-:W-:-:S05]  /*8fb0*/  IADD3 R3, R3, c[0x0][0x17c], RZ ;  /* 0x00005f0003037a10 */ /* 0x000fca0007ffe0ff */
[----:B------:R-:W-:Y:S01]  /*8fc0*/  IMAD R46, R16, 0x3, R3 ;  /* 0x00000003102e7824 */ /* 0x000fe200078e0203 */
[----:B--2---:R-:W0:-:S06]  /*8fd0*/  DSETP.GTU.AND P0, PT, |R32|, +INF , PT ;  /* 0x7ff000002000742a */ /* 0x004e0c0003f0c200 */
[----:B0-----:R-:W-:Y:S02]  /*8fe0*/  FSEL R42, R32, RZ, !P0 ;  /* 0x000000ff202a7208 */ /* 0x001fe40004000000 */
[----:B------:R-:W-:Y:S01]  /*8ff0*/  FSEL R43, R33, RZ, !P0 ;  /* 0x000000ff212b7208 */ /* 0x000fe20004000000 */
[----:B------:R-:W0:-:S04]  /*9000*/  DSETP.GTU.AND P0, PT, |R34|, +INF , PT ;  /* 0x7ff000002200742a */ /* 0x000e080003f0c200 */
[----:B---3--:R-:W-:-:S04]  /*9010*/  DSETP.GTU.AND P1, PT, |R38|, +INF , PT ;  /* 0x7ff000002600742a */ /* 0x008fc80003f2c200 */
[----:B------:R0:W-:Y:S02]  /*9020*/  DADD R20, R20, R42 ;  /* 0x0000000014147229 */ /* 0x0001e4000000002a */
[----:B0-----:R-:W-:Y:S02]  /*9030*/  FSEL R42, R34, RZ, !P0 ;  /* 0x000000ff222a7208 */ /* 0x001fe40004000000 */
[----:B------:R-:W-:Y:S01]  /*9040*/  FSEL R43, R35, RZ, !P0 ;  /* 0x000000ff232b7208 */ /* 0x000fe20004000000 */
[----:B------:R-:W0:-:S05]  /*9050*/  DSETP.GTU.AND P0, PT, |R36|, +INF , PT ;  /* 0x7ff000002400742a */ /* 0x000e0a0003f0c200 */
[----:B------:R0:W-:Y:S02]  /*9060*/  DADD R10, R10, R42 ;  /* 0x000000000a0a7229 */ /* 0x0001e4000000002a */
[----:B0-----:R-:W-:Y:S02]  /*9070*/  FSEL R42, R36, RZ, !P0 ;  /* 0x000000ff242a7208 */ /* 0x001fe40004000000 */
[----:B------:R-:W-:Y:S01]  /*9080*/  FSEL R43, R37, RZ, !P0 ;  /* 0x000000ff252b7208 */ /* 0x000fe20004000000 */
[----:B----4-:R-:W0:-:S05]  /*9090*/  DSETP.GTU.AND P0, PT, |R12|, +INF , PT ;  /* 0x7ff000000c00742a */ /* 0x010e0a0003f0c200 */
[----:B------:R1:W-:Y:S01]  /*90a0*/  DADD R8, R8, R42 ;  /* 0x0000000008087229 */ /* 0x0003e2000000002a */
[----:B0-----:R-:W-:Y:S02]  /*90b0*/  FSEL R44, R12, RZ, !P0 ;  /* 0x000000ff0c2c7208 */ /* 0x001fe40004000000 */
[----:B-1----:R-:W-:Y:S02]  /*90c0*/  FSEL R42, R38, RZ, !P1 ;  /* 0x000000ff262a7208 */ /* 0x002fe40004800000 */
[----:B------:R-:W-:Y:S01]  /*90d0*/  FSEL R43, R39, RZ, !P1 ;  /* 0x000000ff272b7208 */ /* 0x000fe20004800000 */
[----:B------:R-:W0:Y:S01]  /*90e0*/  DSETP.GTU.AND P1, PT, |R14|, +INF , PT ;  /* 0x7ff000000e00742a */ /* 0x000e220003f2c200 */
[----:B------:R-:W-:-:S03]  /*90f0*/  FSEL R45, R13, RZ, !P0 ;  /* 0x000000ff0d2d7208 */ /* 0x000fc60004000000 */
[----:B-----5:R-:W-:-:S04]  /*9100*/  DSETP.GTU.AND P0, PT, |R28|, +INF , PT ;  /* 0x7ff000001c00742a */ /* 0x020fc80003f0c200 */
[----:B------:R0:W-:Y:S02]  /*9110*/  DADD R6, R6, R42 ;  /* 0x0000000006067229 */ /* 0x0001e4000000002a */
[----:B0-----:R-:W-:Y:S02]  /*9120*/  FSEL R42, R14, RZ, !P1 ;  /* 0x000000ff0e2a7208 */ /* 0x001fe40004800000 */
[----:B------:R-:W-:Y:S01]  /*9130*/  FSEL R43, R15, RZ, !P1 ;  /* 0x000000ff0f2b7208 */ /* 0x000fe20004800000 */
[----:B------:R-:W0:-:S04]  /*9140*/  DSETP.GTU.AND P1, PT, |R30|, +INF , PT ;  /* 0x7ff000001e00742a */ /* 0x000e080003f2c200 */
[----:B------:R0:W1:Y:S02]  /*9150*/  DADD R4, R4, R44 ;  /* 0x0000000004047229 */ /* 0x000064000000002c */
[----:B0-----:R-:W-:Y:S02]  /*9160*/  FSEL R44, R30, RZ, !P1 ;  /* 0x000000ff1e2c7208 */ /* 0x001fe40004800000 */
[----:B------:R0:W2:Y:S01]  /*9170*/  DADD R26, R26, R42 ;  /* 0x000000001a1a7229 */ /* 0x0000a2000000002a */
[----:B------:R-:W-:Y:S02]  /*9180*/  FSEL R45, R31, RZ, !P1 ;  /* 0x000000ff1f2d7208 */ /* 0x000fe40004800000 */
[----:B0-----:R-:W-:Y:S02]  /*9190*/  FSEL R42, R28, RZ, !P0 ;  /* 0x000000ff1c2a7208 */ /* 0x001fe40004000000 */
[----:B------:R-:W-:Y:S02]  /*91a0*/  FSEL R43, R29, RZ, !P0 ;  /* 0x000000ff1d2b7208 */ /* 0x000fe40004000000 */
[----:B------:R-:W-:Y:S01]  /*91b0*/  ISETP.GE.U32.AND P0, PT, R46, c[0x0][0x174], PT ;  /* 0x00005d002e007a0c */ /* 0x000fe20003f06070 */
[----:B------:R0:W3:-:S04]  /*91c0*/  DADD R40, R44, R40 ;  /* 0x000000002c287229 */ /* 0x0000c80000000028 */
[----:B------:R0:W4:-:S08]  /*91d0*/  DADD R24, R24, R42 ;  /* 0x0000000018187229 */ /* 0x000110000000002a */
[----:B01234-:R-:W-:Y:S05]  /*91e0*/  @!P0 BRA `(.L_x_4926) ;  /* 0xfffffc9000008947 */ /* 0x01ffea000383ffff */
[----:B------:R-:W-:Y:S05]  /*91f0*/  BSYNC B1 ;  /* 0x0000000000017941 */ /* 0x000fea0003800000 */
.L_x_4925:
[----:B------:R-:W-:Y:S05]  /*9200*/  BSYNC B0 ;  /* 0x0000000000007941 */ /* 0x000fea0003800000 */
.L_x_4924:
        /* <DEDUP_REMOVED lines=27> */
.L_x_4928:
[----:B------:R-:W-:Y:S05]  /*93c0*/  BSYNC B0 ;  /* 0x0000000000007941 */ /* 0x000fea0003800000 */
.L_x_4927:
[----:B------:R-:W-:Y:S01]  /*93d0*/  BSSY B0, `(.L_x_4929) ;  /* 0x000002b000007945 */ /* 0x000fe20003800000 */
[----:B------:R-:W-:Y:S05]  /*93e0*/  @P1 BRA `(.L_x_4930) ;  /* 0x0000029000001947 */ /* 0x000fea0003800000 */
[----:B-----5:R-:W1:Y:S01]  /*93f0*/  DSETP.GTU.AND P0, PT, |R32|, +INF , PT ;  /* 0x7ff000002000742a */ /* 0x020e620003f0c200 */
[----:B------:R-:W-:-:S03]  /*9400*/  IADD3 R0, R3, c[0x0][0x17c], RZ ;  /* 0x00005f0003007a10 */ /* 0x000fc60007ffe0ff */
[----:B------:R-:W2:Y:S02]  /*9410*/  DSETP.GTU.AND P1, PT, |R34|, +INF , PT ;  /* 0x7ff000002200742a */ /* 0x000ea40003f2c200 */
[----:B01----:R-:W-:Y:S02]  /*9420*/  FSEL R22, R32, RZ, !P0 ;  /* 0x000000ff20167208 */ /* 0x003fe40004000000 */
[----:B------:R-:W-:Y:S02]  /*9430*/  FSEL R23, R33, RZ, !P0 ;  /* 0x000000ff21177208 */ /* 0x000fe40004000000 */
[----:B------:R-:W-:Y:S02]  /*9440*/  ISETP.GE.U32.AND P0, PT, R0, c[0x0][0x174], PT ;  /* 0x00005d0000007a0c */ /* 0x000fe40003f06070 */
[----:B--2---:R-:W-:Y:S02]  /*9450*/  FSEL R32, R34, RZ, !P1 ;  /* 0x000000ff22207208 */ /* 0x004fe40004800000 */
        /* <DEDUP_REMOVED lines=34> */
.L_x_4930:
[----:B012---:R-:W-:Y:S05]  /*9680*/  BSYNC B0 ;  /* 0x0000000000007941 */ /* 0x007fea0003800000 */
.L_x_4929:
[----:B------:R-:W0:-:S04]  /*9690*/  DADD R6, R10, R6 ;  /* 0x000000000a067229 */ /* 0x000e080000000006 */
[----:B------:R-:W1:-:S04]  /*96a0*/  DADD R8, R20, R8 ;  /* 0x0000000014087229 */ /* 0x000e480000000008 */
[----:B0-----:R-:W0:-:S04]  /*96b0*/  DADD R6, R6, R26 ;  /* 0x0000000006067229 */ /* 0x001e08000000001a */
[----:B-1----:R-:W1:-:S04]  /*96c0*/  DADD R8, R8, R4 ;  /* 0x0000000008087229 */ /* 0x002e480000000004 */
[----:B0-----:R0:W2:-:S04]  /*96d0*/  DADD R26, R6, R40 ;  /* 0x00000000061a7229 */ /* 0x0010880000000028 */
[----:B-1----:R0:W1:Y:S01]  /*96e0*/  DADD R24, R8, R24 ;  /* 0x0000000008187229 */ /* 0x0020620000000018 */
[----:B------:R-:W-:Y:S05]  /*96f0*/  BRA `(.L_x_4891) ;  /* 0x00000a4000007947 */ /* 0x000fea0003800000 */
.L_x_4906:
        /* <DEDUP_REMOVED lines=37> */
.L_x_4933:
[----:B------:R-:W-:-:S05]  /*9950*/  SHF.R.U32.HI R33, RZ, 0x1, R0 ;  /* 0x00000001ff217819 */ /* 0x000fca0000011600 */
[----:B------:R-:W-:Y:S01]  /*9960*/  IMAD.WIDE.U32 R32, R33, 0x10, R22 ;  /* 0x0000001021207825 */ /* 0x000fe200078e0016 */
[----:B------:R-:W-:-:S05]  /*9970*/  IADD3 R0, R0, c[0x0][0x17c], RZ ;  /* 0x00005f0000007a10 */ /* 0x000fca0007ffe0ff */
[----:B------:R-:W2:Y:S01]  /*9980*/  LDG.E.128 R32, [R32.64] ;  /* 0x0000002420207981 */ /* 0x000ea2000c1e1d00 */
[----:B------:R-:W-:Y:S02]  /*9990*/  SHF.R.U32.HI R37, RZ, 0x1, R0 ;  /* 0x00000001ff257819 */ /* 0x000fe40000011600 */
[----:B------:R-:W-:-:S03]  /*99a0*/  IADD3 R0, R0, c[0x0][0x17c], RZ ;  /* 0x00005f0000007a10 */ /* 0x000fc60007ffe0ff */
[----:B------:R-:W-:Y:S01]  /*99b0*/  IMAD.WIDE.U32 R36, R37, 0x10, R22 ;  /* 0x0000001025247825 */ /* 0x000fe200078e0016 */
[----:B------:R-:W-:-:S05]  /*99c0*/  SHF.R.U32.HI R13, RZ, 0x1, R0 ;  /* 0x00000001ff0d7819 */ /* 0x000fca0000011600 */
[----:B------:R-:W3:Y:S01]  /*99d0*/  LDG.E.128 R36, [R36.64] ;  /* 0x0000002424247981 */ /* 0x000ee2000c1e1d00 */
[----:B------:R-:W-:Y:S01]  /*99e0*/  IADD3 R0, R0, c[0x0][0x17c], RZ ;  /* 0x00005f0000007a10 */ /* 0x000fe20007ffe0ff */
[----:B------:R-:W-:-:S03]  /*99f0*/  IMAD.WIDE.U32 R12, R13, 0x10, R22 ;  /* 0x000000100d0c7825 */ /* 0x000fc600078e0016 */
[----:B------:R-:W-:-:S03]  /*9a00*/  SHF.R.U32.HI R29, RZ, 0x1, R0 ;  /* 0x00000001ff1d7819 */ /* 0x000fc60000011600 */
[----:B------:R-:W4:Y:S02]  /*9a10*/  LDG.E.128 R12, [R12.64] ;  /* 0x000000240c0c7981 */ /* 0x000f24000c1e1d00 */
        /* <DEDUP_REMOVED lines=39> */
.L_x_4932:
[----:B------:R-:W-:Y:S05]  /*9c90*/  BSYNC B0 ;  /* 0x0000000000007941 */ /* 0x000fea0003800000 */
.L_x_4931:
        /* <DEDUP_REMOVED lines=17> */
[----:B------:R-:W-:-:S13]  /*9db0*/  ISETP.GE.U32.AND P0, PT, R12, c[0x0][0x174], PT ;  /* 0x00005d000c007a0c */ /* 0x000fda0003f06070 */
[----:B------:R-:W-:Y:S01]  /*9dc0*/  @!P0 SHF.R.U32.HI R3, RZ, 0x1, R12 ;  /* 0x00000001ff038819 */ /* 0x000fe2000001160c */
[----:B------:R-:W-:-:S04]  /*9dd0*/  IMAD.WIDE.U32 R12, R13, 0x10, R22 ;  /* 0x000000100d0c7825 */ /* 0x000fc800078e0016 */
[----:B------:R-:W-:Y:S02]  /*9de0*/  @!P0 IMAD.WIDE.U32 R22, R3, 0x10, R22 ;  /* 0x0000001003168825 */ /* 0x000fe400078e0016 */
[----:B------:R-:W5:Y:S04]  /*9df0*/  LDG.E.128 R12, [R12.64] ;  /* 0x000000240c0c7981 */ /* 0x000f68000c1e1d00 */
[----:B------:R0:W5:Y:S02]  /*9e00*/  @!P0 LDG.E.128 R28, [R22.64] ;  /* 0x00000024161c8981 */ /* 0x000164000c1e1d00 */
.L_x_4935:
[----:B------:R-:W-:Y:S05]  /*9e10*/  BSYNC B0 ;  /* 0x0000000000007941 */ /* 0x000fea0003800000 */
.L_x_4934:
        /* <DEDUP_REMOVED lines=43> */
.L_x_4937:
[----:B012---:R-:W-:Y:S05]  /*a0d0*/  BSYNC B0 ;  /* 0x0000000000007941 */ /* 0x007fea0003800000 */
.L_x_4936:
[----:B------:R-:W0:-:S04]  /*a0e0*/  DADD R6, R10, R6 ;  /* 0x000000000a067229 */ /* 0x000e080000000006 */
[----:B------:R-:W1:-:S04]  /*a0f0*/  DADD R8, R20, R8 ;  /* 0x0000000014087229 */ /* 0x000e480000000008 */
[----:B0-----:R-:W0:-:S04]  /*a100*/  DADD R6, R6, R26 ;  /* 0x0000000006067229 */ /* 0x001e08000000001a */
[----:B-1----:R-:W1:-:S04]  /*a110*/  DADD R8, R8, R4 ;  /* 0x0000000008087229 */ /* 0x002e480000000004 */
[----:B0-----:R0:W2:-:S04]  /*a120*/  DADD R26, R6, R40 ;  /* 0x00000000061a7229 */ /* 0x0010880000000028 */
[----:B-1----:R0:W1:-:S06]  /*a130*/  DADD R24, R8, R24 ;  /* 0x0000000008187229 */ /* 0x00204c0000000018 */
.L_x_4891:
[----:B--2---:R-:W-:Y:S05]  /*a140*/  BSYNC B6 ;  /* 0x0000000000067941 */ /* 0x004fea0003800000 */
.L_x_4890:
[----:B------:R-:W-:-:S13]  /*a150*/  ISETP.NE.AND P0, PT, RZ, c[0x0][0x18c], PT ;  /* 0x00006300ff007a0c */ /* 0x000fda0003f05270 */
[----:B------:R-:W-:Y:S05]  /*a160*/  @!P0 BRA `(.L_x_4938) ;  /* 0x0000014000008947 */ /* 0x000fea0003800000 */
[----:B------:R-:W-:Y:S01]  /*a170*/  IMAD R3, R2, c[0x0][0x0], R17 ;  /* 0x0000000002037a24 */ /* 0x000fe200078e0211 */
[----:B------:R-:W-:Y:S02]  /*a180*/  ULDC UR4, c[0x0][0x4] ;  /* 0x0000010000047ab9 */ /* 0x000fe40000000800 */
[----:B------:R-:W-:Y:S02]  /*a190*/  USHF.R.U32.HI UR4, URZ, 0x1, UR4 ;  /* 0x000000013f047899 */ /* 0x000fe40008011604 */
[----:B-1----:R1:W-:Y:S04]  /*a1a0*/  STS.128 [R3.X16+0x10], R24 ;  /* 0x0000101803007388 */ /* 0x0023e8000000cc00 */
[----:B------:R-:W-:-:S13]  /*a1b0*/  ISETP.NE.AND P0, PT, RZ, UR4, PT ;  /* 0x00000004ff007c0c */ /* 0x000fda000bf05270 */
[----:B------:R-:W-:Y:S05]  /*a1c0*/  @!P0 BRA `(.L_x_4938) ;  /* 0x000000e000008947 */ /* 0x000fea0003800000 */
[----:B01----:R-:W-:-:S05]  /*a1d0*/  IMAD.U32 R9, RZ, RZ, UR4 ;  /* 0x00000004ff097e24 */ /* 0x003fca000f8e00ff */
.L_x_4939:
[----:B------:R-:W-:Y:S01]  /*a1e0*/  IADD3 R4, R2, R9, RZ ;  /* 0x0000000902047210 */ /* 0x000fe20007ffe0ff */
[----:B------:R-:W-:Y:S01]  /*a1f0*/  WARPSYNC 0xffffffff ;  /* 0xffffffff00007948 */ /* 0x000fe20003800000 */
[----:B------:R-:W-:Y:S02]  /*a200*/  BAR.SYNC.DEFER_BLOCKING 0x0 ;  /* 0x0000000000007b1d */ /* 0x000fe40000010000 */
[----:B------:R-:W-:-:S04]  /*a210*/  ISETP.GE.U32.AND P0, PT, R4, c[0x0][0x4], PT ;  /* 0x0000010004007a0c */ /* 0x000fc80003f06070 */
[----:B------:R-:W-:-:S13]  /*a220*/  ISETP.GE.U32.OR P0, PT, R2, R9, P0 ;  /* 0x000000090200720c */ /* 0x000fda0000706470 */
[----:B------:R-:W-:-:S06]  /*a230*/  @!P0 IMAD R4, R4, c[0x0][0x0], R17 ;  /* 0x0000000004048a24 */ /* 0x000fcc00078e0211 */
[----:B0-----:R-:W0:Y:S02]  /*a240*/  @!P0 LDS.128 R4, [R4.X16+0x10] ;  /* 0x0000100004048984 */ /* 0x001e24000000cc00 */
[----:B0-----:R-:W-:-:S04]  /*a250*/  @!P0 DADD R24, R24, R4 ;  /* 0x0000000018188229 */ /* 0x001fc80000000004 */
[----:B------:R-:W0:-:S07]  /*a260*/  @!P0 DADD R26, R26, R6 ;  /* 0x000000001a1a8229 */ /* 0x000e0e0000000006 */
[----:B0-----:R0:W-:Y:S01]  /*a270*/  @!P0 STS.128 [R3.X16+0x10], R24 ;  /* 0x0000101803008388 */ /* 0x0011e2000000cc00 */
[----:B------:R-:W-:Y:S02]  /*a280*/  ISETP.GT.AND P0, PT, R9, 0x1, PT ;  /* 0x000000010900780c */ /* 0x000fe40003f04270 */
[----:B------:R-:W-:-:S11]  /*a290*/  SHF.R.S32.HI R9, RZ, 0x1, R9 ;  /* 0x00000001ff097819 */ /* 0x000fd60000011409 */
[----:B------:R-:W-:Y:S05]  /*a2a0*/  @P0 BRA `(.L_x_4939) ;  /* 0xffffff3000000947 */ /* 0x000fea000383ffff */
.L_x_4938:
[----:B-1----:R-:W-:-:S13]  /*a2b0*/  ISETP.NE.AND P0, PT, RZ, c[0x0][0x188], PT ;  /* 0x00006200ff007a0c */ /* 0x002fda0003f05270 */
[----:B------:R-:W-:Y:S05]  /*a2c0*/  @!P0 BRA `(.L_x_4940) ;  /* 0x0000028000008947 */ /* 0x000fea0003800000 */
[----:B0-----:R-:W-:Y:S01]  /*a2d0*/  IMAD.MOV.U32 R3, RZ, RZ, c[0x0][0x0] ;  /* 0x00000000ff037624 */ /* 0x001fe200078e00ff */
        /* <DEDUP_REMOVED lines=11> */
.L_x_4942:
[----:B------:R-:W-:Y:S01]  /*a390*/  IADD3 R4, R17, R3, RZ ;  /* 0x0000000311047210 */ /* 0x000fe20007ffe0ff */
[----:B------:R-:W-:Y:S01]  /*a3a0*/  WARPSYNC 0xffffffff ;  /* 0xffffffff00007948 */ /* 0x000fe20003800000 */
[----:B------:R-:W-:Y:S02]  /*a3b0*/  BAR.SYNC.DEFER_BLOCKING 0x0 ;  /* 0x0000000000007b1d */ /* 0x000fe40000010000 */
[----:B------:R-:W-:-:S04]  /*a3c0*/  ISETP.GE.U32.AND P0, PT, R4, c[0x0][0x0], PT ;  /* 0x0000000004007a0c */ /* 0x000fc80003f06070 */
[----:B------:R-:W-:-:S13]  /*a3d0*/  ISETP.GE.U32.OR P0, PT, R17, R3, P0 ;  /* 0x000000031100720c */ /* 0x000fda0000706470 */
[----:B------:R-:W-:Y:S01]  /*a3e0*/  @!P0 IMAD R4, R3, 0x10, R0 ;  /* 0x0000001003048824 */ /* 0x000fe200078e0200 */
[----:B------:R-:W-:-:S05]  /*a3f0*/  SHF.R.S32.HI R3, RZ, 0x1, R3 ;  /* 0x00000001ff037819 */ /* 0x000fca0000011403 */
[----:B0-----:R-:W0:Y:S02]  /*a400*/  @!P0 LDS.128 R4, [R4] ;  /* 0x0000000004048984 */ /* 0x001e240000000c00 */
[----:B0-----:R-:W-:-:S04]  /*a410*/  @!P0 DADD R24, R24, R4 ;  /* 0x0000000018188229 */ /* 0x001fc80000000004 */
[----:B------:R-:W0:-:S07]  /*a420*/  @!P0 DADD R26, R26, R6 ;  /* 0x000000001a1a8229 */ /* 0x000e0e0000000006 */
[----:B0-----:R0:W-:Y:S01]  /*a430*/  @!P0 STS.128 [R9.X16+0x10], R24 ;  /* 0x0000101809008388 */ /* 0x0011e2000000cc00 */
[----:B------:R-:W-:-:S13]  /*a440*/  ISETP.GE.AND P0, PT, R3, 0x20, PT ;  /* 0x000000200300780c */ /* 0x000fda0003f06270 */
[----:B------:R-:W-:Y:S05]  /*a450*/  @P0 BRA `(.L_x_4942) ;  /* 0xffffff3000000947 */ /* 0x000fea000383ffff */
[----:B------:R-:W-:-:S04]  /*a460*/  MOV R0, 0x20 ;  /* 0x0000002000007802 */ /* 0x000fc80000000f00 */
.L_x_4941:
[----:B0-----:R-:W-:Y:S01]  /*a470*/  ISETP.GE.AND P0, PT, R0, 0x2, PT ;  /* 0x000000020000780c */ /* 0x001fe20003f06270 */
[----:B------:R-:W-:Y:S01]  /*a480*/  WARPSYNC 0xffffffff ;  /* 0xffffffff00007948 */ /* 0x000fe20003800000 */
[----:B------:R-:W-:Y:S11]  /*a490*/  BAR.SYNC.DEFER_BLOCKING 0x0 ;  /* 0x0000000000007b1d */ /* 0x000ff60000010000 */
[----:B------:R-:W-:Y:S05]  /*a4a0*/  @!P0 BRA `(.L_x_4940) ;  /* 0x000000a000008947 */ /* 0x000fea0003800000 */
[----:B------:R-:W-:-:S05]  /*a4b0*/  IMAD.MOV.U32 R3, RZ, RZ, 0x1 ;  /* 0x00000001ff037424 */ /* 0x000fca00078e00ff */
.L_x_4943:
[----:B------:R-:W-:Y:S04]  /*a4c0*/  SHFL.DOWN PT, R5, R25, R3, 0x1f ;  /* 0x08001f0319057589 */ /* 0x000fe800000e0000 */
[----:B------:R-:W0:Y:S04]  /*a4d0*/  SHFL.DOWN PT, R4, R24, R3, 0x1f ;  /* 0x08001f0318047589 */ /* 0x000e2800000e0000 */
[----:B------:R-:W-:Y:S04]  /*a4e0*/  SHFL.DOWN PT, R7, R27, R3, 0x1f ;  /* 0x08001f031b077589 */ /* 0x000fe800000e0000 */
[----:B------:R1:W2:Y:S02]  /*a4f0*/  SHFL.DOWN PT, R6, R26, R3, 0x1f ;  /* 0x08001f031a067589 */ /* 0x0002a400000e0000 */
[----:B-1----:R-:W-:-:S04]  /*a500*/  SHF.L.U32 R3, R3, 0x1, RZ ;  /* 0x0000000103037819 */ /* 0x002fc800000006ff */
[----:B------:R-:W-:Y:S01]  /*a510*/  ISETP.GE.AND P0, PT, R3, R0, PT ;  /* 0x000000000300720c */ /* 0x000fe20003f06270 */
[----:B0-----:R0:W1:-:S04]  /*a520*/  DADD R24, R4, R24 ;  /* 0x0000000004187229 */ /* 0x0010480000000018 */
[----:B--2---:R0:W2:-:S08]  /*a530*/  DADD R26, R6, R26 ;  /* 0x00000000061a7229 */ /* 0x004090000000001a */
[----:B012---:R-:W-:Y:S05]  /*a540*/  @!P0 BRA `(.L_x_4943) ;  /* 0xffffff7000008947 */ /* 0x007fea000383ffff */
.L_x_4940:
[----:B------:R-:W-:Y:S01]  /*a550*/  ISETP.NE.AND P1, PT, RZ, c[0x0][0x344], PT ;  /* 0x0000d100ff007a0c */ /* 0x000fe20003f25270 */
[----:B------:R-:W-:Y:S01]  /*a560*/  IMAD.MOV.U32 R16, RZ, RZ, RZ ;  /* 0x000000ffff107224 */ /* 0x000fe200078e00ff */
[----:B------:R-:W-:-:S11]  /*a570*/  MOV R22, RZ ;  /* 0x000000ff00167202 */ /* 0x000fd60000000f00 */
[----:B------:R-:W-:Y:S05]  /*a580*/  @!P1 BRA `(.L_x_4944) ;  /* 0x00000c7000009947 */ /* 0x000fea0003800000 */
[----:B------:R-:W-:Y:S01]  /*a590*/  IMAD.MOV.U32 R18, RZ, RZ, RZ ;  /* 0x000000ffff127224 */ /* 0x000fe200078e00ff */
[----:B------:R-:W-:-:S03]  /*a5a0*/  MOV R0, 0x1 ;  /* 0x0000000100007802 */ /* 0x000fc60000000f00 */
[----:B------:R-:W-:Y:S01]  /*a5b0*/  IMAD.HI.U32 R4, R19, c[0x0][0x34c], R18 ;  /* 0x0000d30013047a27 */ /* 0x000fe200078e0012 */
[----:B------:R-:W-:-:S04]  /*a5c0*/  ISETP.NE.AND P0, PT, R0, c[0x0][0x344], PT ;  /* 0x0000d10000007a0c */ /* 0x000fc80003f05270 */
[----:B------:R-:W-:-:S05]  /*a5d0*/  SHF.R.U32.HI R5, RZ, c[0x0][0x350], R4 ;  /* 0x0000d400ff057a19 */ /* 0x000fca0000011604 */
[----:B0-----:R-:W-:-:S04]  /*a5e0*/  IMAD.MOV R3, RZ, RZ, -R5 ;  /* 0x000000ffff037224 */ /* 0x001fc800078e0a05 */
        /* <DEDUP_REMOVED lines=193> */
.L_x_4944:
        /* <DEDUP_REMOVED lines=202> */
.L_x_4945:
        /* <DEDUP_REMOVED lines=20> */
[----:B-----5:R-:W-:-:S04]  /*bfe0*/  IMAD.MOV.U32 R12, RZ, RZ, c[0x0][0x344] ;  /* 0x0000d100ff0c7624 */ /* 0x020fc800078e00ff */
        /* <DEDUP_REMOVED lines=196> */
.L_x_4947:
[----:B------:R-:W-:-:S05]  /*cc30*/  IADD3 R6, P0, R18, c[0x0][0x548], RZ ;  /* 0x0001520012067a10 */ /* 0x000fca0007f1e0ff */
[----:B------:R-:W-:Y:S01]  /*cc40*/  IMAD.X R7, RZ, RZ, c[0x0][0x54c], P0 ;  /* 0x00015300ff077624 */ /* 0x000fe200000e06ff */
[----:B------:R-:W-:Y:S05]  /*cc50*/  @!P1 BRA `(.L_x_4948) ;  /* 0x00000c7000009947 */ /* 0x000fea0003800000 */
[----:B------:R-:W-:Y:S01]  /*cc60*/  HFMA2.MMA R10, -RZ, RZ, 0, 0 ;  /* 0x00000000ff0a7435 */ /* 0x000fe200000001ff */
[----:B------:R-:W-:Y:S01]  /*cc70*/  IADD3 R11, R9, 0x1, RZ ;  /* 0x00000001090b7810 */ /* 0x000fe20007ffe0ff */
[----:B-----5:R-:W-:-:S05]  /*cc80*/  IMAD.MOV.U32 R14, RZ, RZ, c[0x0][0x344] ;  /* 0x0000d100ff0e7624 */ /* 0x020fca00078e00ff */
        /* <DEDUP_REMOVED lines=196> */
.L_x_4948:
        /* <DEDUP_REMOVED lines=11> */
.L_x_4950:
[----:B------:R-:W-:Y:S05]  /*d980*/  BSYNC B0 ;  /* 0x0000000000007941 */ /* 0x000fea0003800000 */
.L_x_4949:
        /* <DEDUP_REMOVED lines=11> */
[----:B------:R0:W-:Y:S04]  /*da40*/  STG.E.64 [R8.64], R24 ;  /* 0x0000001808007986 */ /* 0x0001e8000c101b24 */
[----:B------:R0:W-:Y:S02]  /*da50*/  STG.E.64 [R8.64+0x8], R26 ;  /* 0x0000081a08007986 */ /* 0x0001e4000c101b24 */
.L_x_4952:
[----:B------:R-:W-:Y:S05]  /*da60*/  BSYNC B0 ;  /* 0x0000000000007941 */ /* 0x000fea0003800000 */
.L_x_4951:
        /* <DEDUP_REMOVED lines=14> */
[----:B-----5:R-:W0:Y:S08]  /*db50*/  FLO.U32 R12, UR4 ;  /* 0x00000004000c7d00 */ /* 0x020e3000080e0000 */
        /* <DEDUP_REMOVED lines=16> */
.L_x_4954:
[----:B------:R-:W-:Y:S05]  /*dc60*/  BSYNC B0 ;  /* 0x0000000000007941 */ /* 0x000fea0003800000 */
.L_x_4953:
        /* <DEDUP_REMOVED lines=26> */
.L_x_4959:
[----:B------:R-:W-:Y:S01]  /*de10*/  HFMA2.MMA R11, -RZ, RZ, 0, 9.5367431640625e-07 ;  /* 0x00000010ff0b7435 */ /* 0x000fe200000001ff */
[----:B------:R-:W-:-:S09]  /*de20*/  IMAD R10, R0, c[0x0][0x10], R19 ;  /* 0x00000400000a7a24 */ /* 0x000fd200078e0213 */
[----:B------:R-:W-:-:S05]  /*de30*/  IMAD.WIDE.U32 R10, R10, R11, c[0x0][0x560] ;  /* 0x000158000a0a7625 */ /* 0x000fca00078e000b */
[----:B0-2--5:R-:W2:Y:S04]  /*de40*/  LDG.E.64 R12, [R10.64] ;  /* 0x000000240a0c7981 */ /* 0x025ea8000c1e1b00 */
[----:B------:R-:W3:Y:S01]  /*de50*/  LDG.E.64 R14, [R10.64+0x8] ;  /* 0x000008240a0e7981 */ /* 0x000ee2000c1e1b00 */
[----:B------:R-:W-:-:S04]  /*de60*/  IMAD.MOV.U32 R20, RZ, RZ, c[0x0][0x0] ;  /* 0x00000000ff147624 */ /* 0x000fc800078e00ff */
[----:B------:R-:W-:-:S05]  /*de70*/  IMAD R19, R20, c[0x0][0x4], R19 ;  /* 0x0000010014137a24 */ /* 0x000fca00078e0213 */
[----:B------:R-:W-:Y:S01]  /*de80*/  ISETP.GE.U32.AND P0, PT, R19, c[0x0][0x184], PT ;  /* 0x0000610013007a0c */ /* 0x000fe20003f06070 */
[----:B--2---:R0:W1:-:S04]  /*de90*/  DADD R24, R12, R24 ;  /* 0x000000000c187229 */ /* 0x0040480000000018 */
[----:B---3--:R0:W2:-:S08]  /*dea0*/  DADD R26, R14, R26 ;  /* 0x000000000e1a7229 */ /* 0x008090000000001a */
[----:B-1----:R-:W-:Y:S05]  /*deb0*/  @!P0 BRA `(.L_x_4959) ;  /* 0xffffff5000008947 */ /* 0x002fea000383ffff */
.L_x_4958:
[----:B------:R-:W-:Y:S05]  /*dec0*/  BSYNC B1 ;  /* 0x0000000000017941 */ /* 0x000fea0003800000 */
.L_x_4957:
[----:B------:R-:W-:Y:S05]  /*ded0*/  BRA `(.L_x_4960) ;  /* 0x0000012000007947 */ /* 0x000fea0003800000 */
.L_x_4956:
[----:B------:R-:W-:Y:S01]  /*dee0*/  ISETP.GE.U32.AND P0, PT, R2, c[0x0][0x184], PT ;  /* 0x0000610002007a0c */ /* 0x000fe20003f06070 */
[----:B------:R-:W-:Y:S01]  /*def0*/  IMAD.MOV.U32 R27, RZ, RZ, c[0x0][0x16c] ;  /* 0x00005b00ff1b7624 */ /* 0x000fe200078e00ff */
[----:B------:R-:W-:-:S11]  /*df00*/  MOV R26, c[0x0][0x168] ;  /* 0x00005a00001a7a02 */ /* 0x000fd60000000f00 */
[----:B------:R-:W-:Y:S05]  /*df10*/  @P0 BRA `(.L_x_4960) ;  /* 0x000000e000000947 */ /* 0x000fea0003800000 */
[----:B------:R-:W-:Y:S01]  /*df20*/  MOV R19, R2 ;  /* 0x0000000200137202 */ /* 0x000fe20000000f00 */
[----:B------:R-:W-:Y:S01]  /*df30*/  IMAD.MOV.U32 R26, RZ, RZ, c[0x0][0x168] ;  /* 0x00005a00ff1a7624 */ /* 0x000fe200078e00ff */
[----:B------:R-:W-:-:S03]  /*df40*/  MOV R27, c[0x0][0x16c] ;  /* 0x00005b00001b7a02 */ /* 0x000fc60000000f00 */
.L_x_4961:
[----:B------:R-:W-:Y:S02]  /*df50*/  IMAD R10, R0, c[0x0][0x10], R19 ;  /* 0x00000400000a7a24 */ /* 0x000fe400078e0213 */
[----:B------:R-:W-:Y:S02]  /*df60*/  IMAD.MOV.U32 R11, RZ, RZ, 0x10 ;  /* 0x00000010ff0b7424 */ /* 0x000fe400078e00ff */
[----:B------:R-:W-:-:S04]  /*df70*/  IMAD R10, R10, c[0x0][0x0], R17 ;  /* 0x000000000a0a7a24 */ /* 0x000fc800078e0211 */
[----:B------:R-:W-:-:S05]  /*df80*/  IMAD.WIDE.U32 R10, R10, R11, c[0x0][0x560] ;  /* 0x000158000a0a7625 */ /* 0x000fca00078e000b */
[----:B0-2--5:R-:W2:Y:S04]  /*df90*/  LDG.E.64 R12, [R10.64] ;  /* 0x000000240a0c7981 */ /* 0x025ea8000c1e1b00 */
[----:B------:R-:W3:Y:S01]  /*dfa0*/  LDG.E.64 R14, [R10.64+0x8] ;  /* 0x000008240a0e7981 */ /* 0x000ee2000c1e1b00 */
[----:B------:R-:W-:-:S04]  /*dfb0*/  IADD3 R19, R19, c[0x0][0x4], RZ ;  /* 0x0000010013137a10 */ /* 0x000fc80007ffe0ff */
[----:B------:R-:W-:Y:S01]  /*dfc0*/  ISETP.GE.U32.AND P0, PT, R19, c[0x0][0x184], PT ;  /* 0x0000610013007a0c */ /* 0x000fe20003f06070 */
[----:B--2---:R0:W1:-:S04]  /*dfd0*/  DADD R24, R12, R24 ;  /* 0x000000000c187229 */ /* 0x0040480000000018 */
[----:B---3--:R0:W2:-:S08]  /*dfe0*/  DADD R26, R14, R26 ;  /* 0x000000000e1a7229 */ /* 0x008090000000001a */
[----:B-1----:R-:W-:Y:S05]  /*dff0*/  @!P0 BRA `(.L_x_4961) ;  /* 0xffffff5000008947 */ /* 0x002fea000383ffff */
.L_x_4960:
[----:B------:R-:W-:Y:S05]  /*e000*/  BSYNC B0 ;  /* 0x0000000000007941 */ /* 0x000fea0003800000 */
.L_x_4955:
[----:B------:R-:W-:Y:S01]  /*e010*/  IMAD R19, R2, c[0x0][0x0], R17 ;  /* 0x0000000002137a24 */ /* 0x000fe200078e0211 */
[----:B------:R-:W-:Y:S01]  /*e020*/  ULDC UR4, c[0x0][0x4] ;  /* 0x0000010000047ab9 */ /* 0x000fe20000000800 */
[----:B------:R-:W-:Y:S01]  /*e030*/  ISETP.NE.AND P2, PT, RZ, c[0x0][0x188], PT ;  /* 0x00006200ff007a0c */ /* 0x000fe20003f45270 */
[----:B------:R-:W-:Y:S02]  /*e040*/  USHF.R.U32.HI UR4, URZ, 0x1, UR4 ;  /* 0x000000013f047899 */ /* 0x000fe40008011604 */
[----:B--2---:R1:W-:Y:S04]  /*e050*/  STS.128 [R19.X16+0x10], R24 ;  /* 0x0000101813007388 */ /* 0x0043e8000000cc00 */
[----:B------:R-:W-:-:S13]  /*e060*/  ISETP.NE.AND P0, PT, RZ, UR4, PT ;  /* 0x00000004ff007c0c */ /* 0x000fda000bf05270 */
[----:B------:R-:W-:Y:S05]  /*e070*/  @!P0 BRA `(.L_x_4962) ;  /* 0x000000d000008947 */ /* 0x000fea0003800000 */
[----:B-1----:R-:W-:-:S05]  /*e080*/  MOV R11, UR4 ;  /* 0x00000004000b7c02 */ /* 0x002fca0008000f00 */
.L_x_4963:
[----:B0----5:R-:W-:Y:S01]  /*e090*/  IMAD.IADD R12, R2, 0x1, R11 ;  /* 0x00000001020c7824 */ /* 0x021fe200078e020b */
[----:B------:R-:W-:Y:S04]  /*e0a0*/  BAR.SYNC.DEFER_BLOCKING 0x0 ;  /* 0x0000000000007b1d */ /* 0x000fe80000010000 */
[----:B------:R-:W-:-:S04]  /*e0b0*/  ISETP.GE.U32.AND P0, PT, R12, c[0x0][0x4], PT ;  /* 0x000001000c007a0c */ /* 0x000fc80003f06070 */
[----:B------:R-:W-:-:S13]  /*e0c0*/  ISETP.GE.U32.OR P0, PT, R2, R11, P0 ;  /* 0x0000000b0200720c */ /* 0x000fda0000706470 */
[----:B------:R-:W-:-:S06]  /*e0d0*/  @!P0 IMAD R12, R12, c[0x0][0x0], R17 ;  /* 0x000000000c0c8a24 */ /* 0x000fcc00078e0211 */
[----:B------:R-:W0:Y:S02]  /*e0e0*/  @!P0 LDS.128 R12, [R12.X16+0x10] ;  /* 0x000010000c0c8984 */ /* 0x000e24000000cc00 */
[----:B0-----:R-:W-:-:S04]  /*e0f0*/  @!P0 DADD R24, R24, R12 ;  /* 0x0000000018188229 */ /* 0x001fc8000000000c */
[----:B------:R-:W0:-:S07]  /*e100*/  @!P0 DADD R26, R26, R14 ;  /* 0x000000001a1a8229 */ /* 0x000e0e000000000e */
[----:B0-----:R0:W-:Y:S01]  /*e110*/  @!P0 STS.128 [R19.X16+0x10], R24 ;  /* 0x0000101813008388 */ /* 0x0011e2000000cc00 */
[----:B------:R-:W-:Y:S02]  /*e120*/  ISETP.GT.AND P0, PT, R11, 0x1, PT ;  /* 0x000000010b00780c */ /* 0x000fe40003f04270 */
[----:B------:R-:W-:-:S11]  /*e130*/  SHF.R.S32.HI R11, RZ, 0x1, R11 ;  /* 0x00000001ff0b7819 */ /* 0x000fd6000001140b */
[----:B------:R-:W-:Y:S05]  /*e140*/  @P0 BRA `(.L_x_4963) ;  /* 0xffffff4000000947 */ /* 0x000fea000383ffff */
.L_x_4962:
[----:B-1----:R-:W-:Y:S01]  /*e150*/  LEA R11, R19, 0x10, 0x4 ;  /* 0x00000010130b7811 */ /* 0x002fe200078e20ff */
        /* <DEDUP_REMOVED lines=11> */
[----:B-1----:R-:W-:-:S05]  /*e210*/  IMAD.MOV.U32 R0, RZ, RZ, R2 ;  /* 0x000000ffff007224 */ /* 0x002fca00078e0002 */
.L_x_4966:
[----:B------:R-:W-:Y:S01]  /*e220*/  IADD3 R2, R17, R0, RZ ;  /* 0x0000000011027210 */ /* 0x000fe20007ffe0ff */
[----:B------:R-:W-:Y:S03]  /*e230*/  BAR.SYNC.DEFER_BLOCKING 0x0 ;  /* 0x0000000000007b1d */ /* 0x000fe60000010000 */
[----:B------:R-:W-:-:S04]  /*e240*/  ISETP.GE.U32.AND P0, PT, R2, c[0x0][0x0], PT ;  /* 0x0000000002007a0c */ /* 0x000fc80003f06070 */
[----:B------:R-:W-:-:S13]  /*e250*/  ISETP.GE.U32.OR P0, PT, R17, R0, P0 ;  /* 0x000000001100720c */ /* 0x000fda0000706470 */
[----:B0----5:R-:W-:Y:S01]  /*e260*/  @!P0 IMAD R12, R0, 0x10, R11 ;  /* 0x00000010000c8824 */ /* 0x021fe200078e020b */
[----:B------:R-:W-:-:S05]  /*e270*/  SHF.R.S32.HI R0, RZ, 0x1, R0 ;  /* 0x00000001ff007819 */ /* 0x000fca0000011400 */
[----:B------:R-:W0:Y:S02]  /*e280*/  @!P0 LDS.128 R12, [R12] ;  /* 0x000000000c0c8984 */ /* 0x000e240000000c00 */
[----:B0-----:R-:W-:-:S04]  /*e290*/  @!P0 DADD R24, R24, R12 ;  /* 0x0000000018188229 */ /* 0x001fc8000000000c */
[----:B------:R-:W0:-:S07]  /*e2a0*/  @!P0 DADD R26, R26, R14 ;  /* 0x000000001a1a8229 */ /* 0x000e0e000000000e */
[----:B0-----:R0:W-:Y:S01]  /*e2b0*/  @!P0 STS.128 [R19.X16+0x10], R24 ;  /* 0x0000101813008388 */ /* 0x0011e2000000cc00 */
[----:B------:R-:W-:-:S13]  /*e2c0*/  ISETP.GE.AND P0, PT, R0, 0x20, PT ;  /* 0x000000200000780c */ /* 0x000fda0003f06270 */
[----:B------:R-:W-:Y:S05]  /*e2d0*/  @P0 BRA `(.L_x_4966) ;  /* 0xffffff4000000947 */ /* 0x000fea000383ffff */
[----:B------:R-:W-:-:S03]  /*e2e0*/  MOV R0, 0x20 ;  /* 0x0000002000007802 */ /* 0x000fc60000000f00 */
.L_x_4965:
[----:B-1----:R-:W-:Y:S01]  /*e2f0*/  BAR.SYNC.DEFER_BLOCKING 0x0 ;  /* 0x0000000000007b1d */ /* 0x002fe20000010000 */
[----:B------:R-:W-:-:S13]  /*e300*/  ISETP.GE.AND P0, PT, R0, 0x2, PT ;  /* 0x000000020000780c */ /* 0x000fda0003f06270 */
[----:B------:R-:W-:Y:S05]  /*e310*/  @!P0 BRA `(.L_x_4964) ;  /* 0x000000a000008947 */ /* 0x000fea0003800000 */
[----:B0----5:R-:W-:-:S05]  /*e320*/  IMAD.MOV.U32 R15, RZ, RZ, 0x1 ;  /* 0x00000001ff0f7424 */ /* 0x021fca00078e00ff */
.L_x_4967:
        /* <DEDUP_REMOVED lines=9> */
.L_x_4964:
        /* <DEDUP_REMOVED lines=11> */
[----:B0-2---:R0:W1:-:S04]  /*e470*/  DADD R24, R24, R2 ;  /* 0x0000000018187229 */ /* 0x0050480000000002 */
[----:B---3--:R0:W2:-:S06]  /*e480*/  DADD R26, R26, R6 ;  /* 0x000000001a1a7229 */ /* 0x00808c0000000006 */
.L_x_4969:
[----:B-1----:R-:W-:Y:S05]  /*e490*/  @!P1 BRA `(.L_x_4970) ;  /* 0x0000033000009947 */ /* 0x002fea0003800000 */
[----:B------:R-:W-:-:S05]  /*e4a0*/  IMAD.MOV.U32 R17, RZ, RZ, 0x1 ;  /* 0x00000001ff117424 */ /* 0x000fca00078e00ff */
[----:B------:R-:W-:-:S04]  /*e4b0*/  ISETP.NE.AND P0, PT, R17, c[0x0][0x57c], PT ;  /* 0x00015f0011007a0c */ /* 0x000fc80003f05270 */
[----:B------:R-:W-:-:S09]  /*e4c0*/  P2R R0, PR, RZ, 0x1 ;  /* 0x00000001ff007803 */ /* 0x000fd20000000000 */
[----:B------:R-:W-:Y:S05]  /*e4d0*/  @!P0 BRA `(.L_x_4971) ;  /* 0x0000013000008947 */ /* 0x000fea0003800000 */
[----:B------:R-:W-:Y:S01]  /*e4e0*/  MOV R0, 0x0 ;  /* 0x0000000000007802 */ /* 0x000fe20000000f00 */
[----:B------:R-:W-:Y:S01]  /*e4f0*/  HFMA2.MMA R8, -RZ, RZ, 0, 4.4763088226318359375e-05 ;  /* 0x000002efff087435 */ /* 0x000fe200000001ff */
[----:B------:R-:W-:Y:S01]  /*e500*/  MOV R4, c[0x4][0x7c8] ;  /* 0x0101f20000047a02 */ /* 0x000fe20000000f00 */
[----:B0----5:R-:W-:Y:S01]  /*e510*/  HFMA2.MMA R13, -RZ, RZ, 0, 0 ;  /* 0x00000000ff0d7435 */ /* 0x021fe200000001ff */
        /* <DEDUP_REMOVED lines=15> */
.L_x_4971:
[----:B------:R-:W-:Y:S02]  /*e610*/  IADD3 R18, P0, R18, c[0x0][0x548], RZ ;  /* 0x0001520012127a10 */ /* 0x000fe40007f1e0ff */
[----:B------:R-:W-:-:S03]  /*e620*/  ISETP.NE.AND P6, PT, R17, c[0x0][0x57c], PT ;  /* 0x00015f0011007a0c */ /* 0x000fc60003fc5270 */
[----:B0-----:R-:W-:-:S05]  /*e630*/  IMAD.X R19, RZ, RZ, c[0x0][0x54c], P0 ;  /* 0x00015300ff137624 */ /* 0x001fca00000e06ff */
[----:B------:R0:W-:Y:S05]  /*e640*/  STG.E.64 [R18.64], R24 ;  /* 0x0000001812007986 */ /* 0x0001ea000c101b24 */
[----:B------:R-:W-:Y:S05]  /*e650*/  @!P6 BRA `(.L_x_4972) ;  /* 0x000001300000e947 */ /* 0x000fea0003800000 */
[----:B------:R-:W-:Y:S01]  /*e660*/  MOV R0, 0x0 ;  /* 0x0000000000007802 */ /* 0x000fe20000000f00 */
[----:B------:R-:W-:Y:S01]  /*e670*/  HFMA2.MMA R8, -RZ, RZ, 0, 4.4763088226318359375e-05 ;  /* 0x000002efff087435 */ /* 0x000fe200000001ff */
[----:B------:R-:W-:Y:S01]  /*e680*/  MOV R4, c[0x4][0x7c8] ;  /* 0x0101f20000047a02 */ /* 0x000fe20000000f00 */
[----:B-----5:R-:W-:Y:S01]  /*e690*/  HFMA2.MMA R13, -RZ, RZ, 0, 0 ;  /* 0x00000000ff0d7435 */ /* 0x020fe200000001ff */
        /* <DEDUP_REMOVED lines=15> */
.L_x_4972:
[----:B------:R-:W-:-:S05]  /*e790*/  IADD3 R16, P0, R16, c[0x0][0x548], RZ ;  /* 0x0001520010107a10 */ /* 0x000fca0007f1e0ff */
[----:B------:R-:W-:-:S05]  /*e7a0*/  IMAD.X R17, RZ, RZ, c[0x0][0x54c], P0 ;  /* 0x00015300ff117624 */ /* 0x000fca00000e06ff */
[----:B--2---:R-:W-:Y:S01]  /*e7b0*/  STG.E.64 [R16.64], R26 ;  /* 0x0000001a10007986 */ /* 0x004fe2000c101b24 */
[----:B------:R-:W-:Y:S05]  /*e7c0*/  EXIT ;  /* 0x000000000000794d */ /* 0x000fea0003800000 */
.L_x_4970:
[----:B------:R-:W-:Y:S04]  /*e7d0*/  STG.E.64 [R4.64], R24 ;  /* 0x0000001804007986 */ /* 0x000fe8000c101b24 */
[----:B--2---:R-:W-:Y:S01]  /*e7e0*/  STG.E.64 [R4.64+0x8], R26 ;  /* 0x0000081a04007986 */ /* 0x004fe2000c101b24 */
[----:B------:R-:W-:Y:S05]  /*e7f0*/  EXIT ;  /* 0x000000000000794d */ /* 0x000fea0003800000 */
.L_x_4968:
[----:B------:R-:W-:Y:S01]  /*e800*/  ISETP.NE.AND P0, PT, RZ, UR38, PT ;  /* 0x00000026ff007c0c */ /* 0x000fe2000bf05270 */
[----:B------:R-:W-:Y:S02]  /*e810*/  ULDC.U8 UR4, c[0x0][0x579] ;  /* 0x00015e4000047ab9 */ /* 0x000fe40000000000 */
[----:B------:R-:W-:-:S10]  /*e820*/  ISETP.NE.AND P1, PT, RZ, UR4, PT ;  /* 0x00000004ff007c0c */ /* 0x000fd4000bf25270 */
[----:B------:R-:W-:Y:S05]  /*e830*/  @!P0 BRA `(.L_x_4973) ;  /* 0x0000004000008947 */ /* 0x000fea0003800000 */
[----:B------:R-:W2:Y:S04]  /*e840*/  LDG.E.64 R2, [R6.64] ;  /* 0x0000002406027981 */ /* 0x000ea8000c1e1b00 */
[----:B------:R-:W3:Y:S01]  /*e850*/  LDG.E.64 R4, [R8.64] ;  /* 0x0000002408047981 */ /* 0x000ee2000c1e1b00 */
[----:B0-2---:R0:W1:-:S04]  /*e860*/  DADD R24, R24, R2 ;  /* 0x0000000018187229 */ /* 0x0050480000000002 */
[----:B---3--:R0:W2:-:S06]  /*e870*/  DADD R26, R26, R4 ;  /* 0x000000001a1a7229 */ /* 0x00808c0000000004 */
.L_x_4973:
[----:B-1----:R-:W-:Y:S05]  /*e880*/  @!P1 BRA `(.L_x_4974) ;  /* 0x0000033000009947 */ /* 0x002fea0003800000 */
[----:B------:R-:W-:-:S04]  /*e890*/  MOV R17, 0x1 ;  /* 0x0000000100117802 */ /* 0x000fc80000000f00 */
[----:B------:R-:W-:-:S04]  /*e8a0*/  ISETP.NE.AND P0, PT, R17, c[0x0][0x57c], PT ;  /* 0x00015f0011007a0c */ /* 0x000fc80003f05270 */
[----:B------:R-:W-:-:S09]  /*e8b0*/  P2R R0, PR, RZ, 0x1 ;  /* 0x00000001ff007803 */ /* 0x000fd20000000000 */
[----:B------:R-:W-:Y:S05]  /*e8c0*/  @!P0 BRA `(.L_x_4975) ;  /* 0x0000013000008947 */ /* 0x000fea0003800000 */
[----:B------:R-:W-:Y:S01]  /*e8d0*/  MOV R0, 0x0 ;  /* 0x0000000000007802 */ /* 0x000fe20000000f00 */
[----:B0----5:R-:W-:Y:S01]  /*e8e0*/  HFMA2.MMA R12, -RZ, RZ, 0, 5.9604644775390625e-08 ;  /* 0x00000001ff0c7435 */ /* 0x021fe200000001ff */
        /* <DEDUP_REMOVED lines=17> */
.L_x_4975:
[----:B------:R-:W-:Y:S02]  /*ea00*/  IADD3 R18, P0, R18, c[0x0][0x548], RZ ;  /* 0x0001520012127a10 */ /* 0x000fe40007f1e0ff */
[----:B------:R-:W-:Y:S02]  /*ea10*/  ISETP.NE.AND P6, PT, R17, c[0x0][0x57c], PT ;  /* 0x00015f0011007a0c */ /* 0x000fe40003fc5270 */
[----:B0-----:R-:W-:-:S05]  /*ea20*/  IADD3.X R19, RZ, c[0x0][0x54c], RZ, P0, !PT ;  /* 0x00015300ff137a10 */ /* 0x001fca00007fe4ff */
[----:B------:R0:W-:Y:S06]  /*ea30*/  STG.E.64 [R18.64], R24 ;  /* 0x0000001812007986 */ /* 0x0001ec000c101b24 */
[----:B------:R-:W-:Y:S05]  /*ea40*/  @!P6 BRA `(.L_x_4976) ;  /* 0x000001300000e947 */ /* 0x000fea0003800000 */
[----:B------:R-:W-:Y:S01]  /*ea50*/  MOV R0, 0x0 ;  /* 0x0000000000007802 */ /* 0x000fe20000000f00 */
[----:B-----5:R-:W-:Y:S01]  /*ea60*/  HFMA2.MMA R12, -RZ, RZ, 0, 5.9604644775390625e-08 ;  /* 0x00000001ff0c7435 */ /* 0x020fe200000001ff */
        /* <DEDUP_REMOVED lines=17> */
.L_x_4976:
[----:B------:R-:W-:-:S04]  /*eb80*/  IADD3 R16, P0, R16, c[0x0][0x548], RZ ;  /* 0x0001520010107a10 */ /* 0x000fc80007f1e0ff */
[----:B------:R-:W-:-:S05]  /*eb90*/  IADD3.X R17, RZ, c[0x0][0x54c], RZ, P0, !PT ;  /* 0x00015300ff117a10 */ /* 0x000fca00007fe4ff */
[----:B--2---:R-:W-:Y:S01]  /*eba0*/  STG.E.64 [R16.64], R26 ;  /* 0x0000001a10007986 */ /* 0x004fe2000c101b24 */
[----:B------:R-:W-:Y:S05]  /*ebb0*/  EXIT ;  /* 0x000000000000794d */ /* 0x000fea0003800000 */
.L_x_4974:
[----:B------:R-:W-:Y:S04]  /*ebc0*/  STG.E.64 [R6.64], R24 ;  /* 0x0000001806007986 */ /* 0x000fe8000c101b24 */
[----:B--2---:R-:W-:Y:S01]  /*ebd0*/  STG.E.64 [R8.64], R26 ;  /* 0x0000001a08007986 */ /* 0x004fe2000c101b24 */
[----:B------:R-:W-:Y:S05]  /*ebe0*/  EXIT ;  /* 0x000000000000794d */ /* 0x000fea0003800000 */
.L_x_4946:
        /* <DEDUP_REMOVED lines=18> */
[----:B--2---:R0:W1:-:S04]  /*ed10*/  DADD R24, R24, R2 ;  /* 0x0000000018187229 */ /* 0x0040480000000002 */
[----:B---3--:R0:W2:-:S06]  /*ed20*/  DADD R26, R26, R6 ;  /* 0x000000001a1a7229 */ /* 0x00808c0000000006 */
.L_x_4978:
        /* <DEDUP_REMOVED lines=8> */
[----:B-----5:R-:W-:Y:S01]  /*edb0*/  HFMA2.MMA R13, -RZ, RZ, 0, 0 ;  /* 0x00000000ff0d7435 */ /* 0x020fe200000001ff */
[----:B0-----:R0:W1:Y:S01]  /*edc0*/  LDC.64 R2, c[0x4][R0] ;  /* 0x0100000000027b82 */ /* 0x0010620000000a00 */
        /* <DEDUP_REMOVED lines=14> */
.L_x_4980:
        /* <DEDUP_REMOVED lines=8> */
[----:B-----5:R-:W-:Y:S01]  /*ef30*/  HFMA2.MMA R13, -RZ, RZ, 0, 0 ;  /* 0x00000000ff0d7435 */ /* 0x020fe200000001ff */
        /* <DEDUP_REMOVED lines=15> */
.L_x_4981:
[----:B------:R-:W-:-:S05]  /*f030*/  IADD3 R16, P0, R16, c[0x0][0x548], RZ ;  /* 0x0001520010107a10 */ /* 0x000fca0007f1e0ff */
[----:B------:R-:W-:-:S05]  /*f040*/  IMAD.X R17, RZ, RZ, c[0x0][0x54c], P0 ;  /* 0x00015300ff117624 */ /* 0x000fca00000e06ff */
[----:B--2---:R-:W-:Y:S01]  /*f050*/  STG.E.64 [R16.64], R26 ;  /* 0x0000001a10007986 */ /* 0x004fe2000c101b24 */
[----:B------:R-:W-:Y:S05]  /*f060*/  EXIT ;  /* 0x000000000000794d */ /* 0x000fea0003800000 */
.L_x_4979:
[----:B------:R-:W-:Y:S04]  /*f070*/  STG.E.64 [R4.64], R24 ;  /* 0x0000001804007986 */ /* 0x000fe8000c101b24 */
[----:B--2---:R-:W-:Y:S01]  /*f080*/  STG.E.64 [R4.64+0x8], R26 ;  /* 0x0000081a04007986 */ /* 0x004fe2000c101b24 */
[----:B------:R-:W-:Y:S05]  /*f090*/  EXIT ;  /* 0x000000000000794d */ /* 0x000fea0003800000 */
.L_x_4977:
[----:B0-----:R-:W-:Y:S01]  /*f0a0*/  ISETP.NE.AND P0, PT, R0, RZ, PT ;  /* 0x000000ff0000720c */ /* 0x001fe20003f05270 */
[----:B------:R-:W-:Y:S02]  /*f0b0*/  ULDC.U8 UR4, c[0x0][0x579] ;  /* 0x00015e4000047ab9 */ /* 0x000fe40000000000 */
[----:B------:R-:W-:-:S10]  /*f0c0*/  ISETP.NE.AND P1, PT, RZ, UR4, PT ;  /* 0x00000004ff007c0c */ /* 0x000fd4000bf25270 */
[----:B------:R-:W-:Y:S05]  /*f0d0*/  @!P0 BRA `(.L_x_4982) ;  /* 0x0000004000008947 */ /* 0x000fea0003800000 */
[----:B------:R-:W2:Y:S04]  /*f0e0*/  LDG.E.64 R2, [R6.64] ;  /* 0x0000002406027981 */ /* 0x000ea8000c1e1b00 */
[----:B------:R-:W3:Y:S01]  /*f0f0*/  LDG.E.64 R4, [R8.64] ;  /* 0x0000002408047981 */ /* 0x000ee2000c1e1b00 */
[----:B--2---:R0:W1:-:S04]  /*f100*/  DADD R24, R24, R2 ;  /* 0x0000000018187229 */ /* 0x0040480000000002 */
[----:B---3--:R0:W2:-:S06]  /*f110*/  DADD R26, R26, R4 ;  /* 0x000000001a1a7229 */ /* 0x00808c0000000004 */
.L_x_4982:
[----:B-1----:R-:W-:Y:S05]  /*f120*/  @!P1 BRA `(.L_x_4983) ;  /* 0x0000033000009947 */ /* 0x002fea0003800000 */
[----:B------:R-:W-:-:S04]  /*f130*/  MOV R17, 0x1 ;  /* 0x0000000100117802 */ /* 0x000fc80000000f00 */
[----:B------:R-:W-:-:S04]  /*f140*/  ISETP.NE.AND P0, PT, R17, c[0x0][0x57c], PT ;  /* 0x00015f0011007a0c */ /* 0x000fc80003f05270 */
[----:B------:R-:W-:-:S09]  /*f150*/  P2R R0, PR, RZ, 0x1 ;  /* 0x00000001ff007803 */ /* 0x000fd20000000000 */
[----:B------:R-:W-:Y:S05]  /*f160*/  @!P0 BRA `(.L_x_4984) ;  /* 0x0000013000008947 */ /* 0x000fea0003800000 */
[----:B------:R-:W-:Y:S01]  /*f170*/  MOV R0, 0x0 ;  /* 0x0000000000007802 */ /* 0x000fe20000000f00 */
[----:B-----5:R-:W-:Y:S01]  /*f180*/  HFMA2.MMA R12, -RZ, RZ, 0, 5.9604644775390625e-08 ;  /* 0x00000001ff0c7435 */ /* 0x020fe200000001ff */
[----:B0-----:R-:W-:Y:S01]  /*f190*/  IMAD.MOV.U32 R4, RZ, RZ, c[0x4][0x7c8] ;  /* 0x0101f200ff047624 */ /* 0x001fe200078e00ff */
        /* <DEDUP_REMOVED lines=16> */
.L_x_4984:
[----:B------:R-:W-:Y:S02]  /*f2a0*/  IADD3 R22, P0, R22, c[0x0][0x548], RZ ;  /* 0x0001520016167a10 */ /* 0x000fe40007f1e0ff */
[----:B------:R-:W-:Y:S02]  /*f2b0*/  ISETP.NE.AND P6, PT, R17, c[0x0][0x57c], PT ;  /* 0x00015f0011007a0c */ /* 0x000fe40003fc5270 */
[----:B------:R-:W-:-:S05]  /*f2c0*/  IADD3.X R23, RZ, c[0x0][0x54c], RZ, P0, !PT ;  /* 0x00015300ff177a10 */ /* 0x000fca00007fe4ff */
[----:B------:R1:W-:Y:S06]  /*f2d0*/  STG.E.64 [R22.64], R24 ;  /* 0x0000001816007986 */ /* 0x0003ec000c101b24 */
[----:B------:R-:W-:Y:S05]  /*f2e0*/  @!P6 BRA `(.L_x_4985) ;  /* 0x000001300000e947 */ /* 0x000fea0003800000 */
[----:B------:R-:W-:Y:S01]  /*f2f0*/  MOV R0, 0x0 ;  /* 0x0000000000007802 */ /* 0x000fe20000000f00 */
[----:B-----5:R-:W-:Y:S01]  /*f300*/  HFMA2.MMA R12, -RZ, RZ, 0, 5.9604644775390625e-08 ;  /* 0x00000001ff0c7435 */ /* 0x020fe200000001ff */
[----:B0-----:R-:W-:Y:S01]  /*f310*/  IMAD.MOV.U32 R4, RZ, RZ, c[0x4][0x7c8] ;  /* 0x0101f200ff047624 */ /* 0x001fe200078e00ff */
        /* <DEDUP_REMOVED lines=16> */
.L_x_4985:
[----:B------:R-:W-:-:S04]  /*f420*/  IADD3 R16, P0, R16, c[0x0][0x548], RZ ;  /* 0x0001520010107a10 */ /* 0x000fc80007f1e0ff */
[----:B------:R-:W-:-:S05]  /*f430*/  IADD3.X R17, RZ, c[0x0][0x54c], RZ, P0, !PT ;  /* 0x00015300ff117a10 */ /* 0x000fca00007fe4ff */
[----:B--2---:R-:W-:Y:S01]  /*f440*/  STG.E.64 [R16.64], R26 ;  /* 0x0000001a10007986 */ /* 0x004fe2000c101b24 */
[----:B------:R-:W-:Y:S05]  /*f450*/  EXIT ;  /* 0x000000000000794d */ /* 0x000fea0003800000 */
.L_x_4983:
[----:B------:R-:W-:Y:S04]  /*f460*/  STG.E.64 [R6.64], R24 ;  /* 0x0000001806007986 */ /* 0x000fe8000c101b24 */
[----:B--2---:R-:W-:Y:S01]  /*f470*/  STG.E.64 [R8.64], R26 ;  /* 0x0000001a08007986 */ /* 0x004fe2000c101b24 */
[----:B------:R-:W-:Y:S05]  /*f480*/  EXIT ;  /* 0x000000000000794d */ /* 0x000fea0003800000 */
.L_x_4986:
        /* <DEDUP_REMOVED lines=15> */
.L_x_9913:


//--------------------- .text._ZN2at6native13reduce_kernelILi128ELi4ENS0_8ReduceOpIdNS0_9NanSumOpsIddEEjdLi4ELi4EEEEEvT1_ --------------------------
	.section	.text._ZN2at6native13reduce_kernelILi128ELi4ENS0_8ReduceOpIdNS0_9NanSumOpsIddEEjdLi4ELi4EEEEEvT1_,"ax",@progbits
	.sectioninfo	@"SHI_REGISTERS=82"
	.align	128
        .global         _ZN2at6native13reduce_kernelILi128ELi4ENS0_8ReduceOpIdNS0_9NanSumOpsIddEEjdLi4ELi4EEEEEvT1_
        .type           _ZN2at6native13reduce_kernelILi128ELi4ENS0_8ReduceOpIdNS0_9NanSumOpsIddEEjdLi4ELi4EEEEEvT1_,@function
        .size           _ZN2at6native13reduce_kernelILi128ELi4ENS0_8ReduceOpIdNS0_9NanSumOpsIddEEjdLi4ELi4EEEEEvT1_,(.L_x_9914 - _ZN2at6native13reduce_kernelILi128ELi4ENS0_8ReduceOpIdNS0_9NanSumOpsIddEEjdLi4ELi4EEEEEvT1_)
        .other          _ZN2at6native13reduce_kernelILi128ELi4ENS0_8ReduceOpIdNS0_9NanSumOpsIddEEjdLi4ELi4EEEEEvT1_,@"STO_CUDA_ENTRY STV_DEFAULT"
_ZN2at6native13reduce_kernelILi128ELi4ENS0_8ReduceOpIdNS0_9NanSumOpsIddEEjdLi4ELi4EEEEEvT1_:
.text._ZN2at6native13reduce_kernelILi128ELi4ENS0_8ReduceOpIdNS0_9NanSumOpsIddEEjdLi4ELi4EEEEEvT1_:
        /* <DEDUP_REMOVED lines=213> */
.L_x_4987:
        /* <DEDUP_REMOVED lines=51> */
.L_x_4996:
[----:B------:R-:W-:Y:S05]  /*1080*/  BSYNC B2 ;  /* 0x0000000000027941 */ /* 0x000fea0003800000 */
.L_x_4995:
        /* <DEDUP_REMOVED lines=12> */
.L_x_4994:
[----:B------:R-:W-:Y:S05]  /*1150*/  BSYNC B1 ;  /* 0x0000000000017941 */ /* 0x000fea0003800000 */
.L_x_4993:
[C---:B------:R-:W-:Y:S02]  /*1160*/  IADD3 R3, P0, -R8.reuse, 0x4, RZ ;  /* 0x0000000408037810 */ /* 0x040fe40007f1e1ff */
[----:B------:R-:W-:Y:S02]  /*1170*/  IADD3 R0, R8, c[0x0][0x174], RZ ;  /* 0x00005d0008007a10 */ /* 0x000fe40007ffe0ff */
[----:B------:R-:W-:Y:S01]  /*1180*/  LEA R18, P1, R3, R18, 0x3 ;  /* 0x0000001203127211 */ /* 0x000fe200078218ff */
[----:B------:R-:W-:Y:S01]  /*1190*/  IMAD.X R6, RZ, RZ, -0x1, P0 ;  /* 0xffffffffff067424 */ /* 0x000fe200000e06ff */
[----:B------:R-:W-:-:S04]  /*11a0*/  IADD3 R0, R0, -0x4, RZ ;  /* 0xfffffffc00007810 */ /* 0x000fc80007ffe0ff */
[----:B------:R-:W-:Y:S02]  /*11b0*/  LEA.HI.X R19, R3, R19, R6, 0x3, P1 ;  /* 0x0000001303137211 */ /* 0x000fe400008f1c06 */
.L_x_4992:
[----:B------:R-:W-:Y:S05]  /*11c0*/  BSYNC B0 ;  /* 0x0000000000007941 */ /* 0x000fea0003800000 */
.L_x_4991:
        /* <DEDUP_REMOVED lines=20> */
.L_x_4999:
[----:B------:R-:W-:-:S05]  /*1310*/  IMAD.WIDE.U32 R10, R3, 0x20, R18 ;  /* 0x00000020030a7825 */ /* 0x000fca00078e0012 */
[----:B------:R-:W2:Y:S04]  /*1320*/  LDG.E.128 R32, [R10.64] ;  /* 0x000000240a207981 */ /* 0x000ea8000c1e1d00 */
[----:B------:R-:W3:Y:S01]  /*1330*/  LDG.E.128 R12, [R10.64+0x10] ;  /* 0x000010240a0c7981 */ /* 0x000ee2000c1e1d00 */
[----:B------:R-:W-:Y:S01]  /*1340*/  IADD3 R3, R3, c[0x0][0x17c], RZ ;  /* 0x00005f0003037a10 */ /* 0x000fe20007ffe0ff */
[----:B--2---:R-:W1:-:S04]  /*1350*/  DSETP.GTU.AND P2, PT, |R32|, +INF , PT ;  /* 0x7ff000002000742a */ /* 0x004e480003f4c200 */
[----:B---3--:R-:W-:Y:S02]  /*1360*/  DSETP.GTU.AND P3, PT, |R14|, +INF , PT ;  /* 0x7ff000000e00742a */ /* 0x008fe40003f6c200 */
[----:B-1----:R-:W-:Y:S02]  /*1370*/  FSEL R20, R32, RZ, !P2 ;  /* 0x000000ff20147208 */ /* 0x002fe40005000000 */
[----:B------:R-:W-:Y:S01]  /*1380*/  FSEL R21, R33, RZ, !P2 ;  /* 0x000000ff21157208 */ /* 0x000fe20005000000 */
[----:B------:R-:W1:-:S05]  /*1390*/  DSETP.GTU.AND P2, PT, |R34|, +INF , PT ;  /* 0x7ff000002200742a */ /* 0x000e4a0003f4c200 */
[----:B0-----:R1:W-:Y:S02]  /*13a0*/  DADD R4, R4, R20 ;  /* 0x0000000004047229 */ /* 0x0013e40000000014 */
[----:B-1----:R-:W-:Y:S02]  /*13b0*/  FSEL R20, R34, RZ, !P2 ;  /* 0x000000ff22147208 */ /* 0x002fe40005000000 */
[----:B------:R-:W-:Y:S01]  /*13c0*/  FSEL R21, R35, RZ, !P2 ;  /* 0x000000ff23157208 */ /* 0x000fe20005000000 */
[----:B------:R-:W0:-:S05]  /*13d0*/  DSETP.GTU.AND P2, PT, |R12|, +INF , PT ;  /* 0x7ff000000c00742a */ /* 0x000e0a0003f4c200 */
[----:B------:R1:W2:Y:S01]  /*13e0*/  DADD R8, R8, R20 ;  /* 0x0000000008087229 */ /* 0x0002a20000000014 */
[----:B0-----:R-:W-:Y:S02]  /*13f0*/  FSEL R11, R13, RZ, !P2 ;  /* 0x000000ff0d0b7208 */ /* 0x001fe40005000000 */
[----:B------:R-:W-:Y:S02]  /*1400*/  FSEL R13, R15, RZ, !P3 ;  /* 0x000000ff0f0d7208 */ /* 0x000fe40005800000 */
[----:B------:R-:W-:Y:S02]  /*1410*/  LEA R15, R3, 0x3, 0x2 ;  /* 0x00000003030f7811 */ /* 0x000fe400078e10ff */
[----:B------:R-:W-:Y:S02]  /*1420*/  FSEL R10, R12, RZ, !P2 ;  /* 0x000000ff0c0a7208 */ /* 0x000fe40005000000 */
[----:B------:R-:W-:Y:S02]  /*1430*/  ISETP.GE.U32.AND P2, PT, R15, R0, PT ;  /* 0x000000000f00720c */ /* 0x000fe40003f46070 */
[----:B------:R-:W-:-:S02]  /*1440*/  FSEL R12, R14, RZ, !P3 ;  /* 0x000000ff0e0c7208 */ /* 0x000fc40005800000 */
[----:B------:R1:W0:-:S04]  /*1450*/  DADD R6, R6, R10 ;  /* 0x0000000006067229 */ /* 0x000208000000000a */
[----:B------:R1:W3:-:S05]  /*1460*/  DADD R28, R28, R12 ;  /* 0x000000001c1c7229 */ /* 0x0002ca000000000c */
[----:B0123--:R-:W-:Y:S05]  /*1470*/  @!P2 BRA `(.L_x_4999) ;  /* 0xfffffe900000a947 */ /* 0x00ffea000383ffff */
.L_x_4998:
[----:B------:R-:W-:Y:S05]  /*1480*/  BSYNC B0 ;  /* 0x0000000000007941 */ /* 0x000fea0003800000 */
.L_x_4997:
        /* <DEDUP_REMOVED lines=8> */
.L_x_5001:
[----:B------:R-:W-:Y:S05]  /*1510*/  BSYNC B0 ;  /* 0x0000000000007941 */ /* 0x000fea0003800000 */
.L_x_5000:
        /* <DEDUP_REMOVED lines=14> */
.L_x_5003:
[----:B------:R-:W-:Y:S05]  /*1600*/  BSYNC B0 ;  /* 0x0000000000007941 */ /* 0x000fea0003800000 */
.L_x_5002:
[----:B01----:R-:W0:Y:S01]  /*1610*/  DADD R4, R8, R4 ;  /* 0x0000000008047229 */ /* 0x003e220000000004 */
[----:B------:R-:W-:Y:S01]  /*1620*/  CS2R R30, SRZ ;  /* 0x00000000001e7805 */ /* 0x000fe2000001ff00 */
[----:B------:R-:W-:Y:S01]  /*1630*/  CS2R R24, SRZ ;  /* 0x0000000000187805 */ /* 0x000fe2000001ff00 */
[----:B------:R-:W-:-:S03]  /*1640*/  CS2R R26, SRZ ;  /* 0x00000000001a7805 */ /* 0x000fc6000001ff00 */
[----:B0-----:R-:W0:-:S06]  /*1650*/  DADD R4, R4, R6 ;  /* 0x0000000004047229 */ /* 0x001e0c0000000006 */
[----:B0-----:R0:W1:Y:S01]  /*1660*/  DADD R28, R4, R28 ;  /* 0x00000000041c7229 */ /* 0x001062000000001c */
[----:B------:R-:W-:Y:S05]  /*1670*/  BRA `(.L_x_4989) ;  /* 0x00009e7000007947 */ /* 0x000fea0003800000 */
.L_x_4990:
        /* <DEDUP_REMOVED lines=78> */
.L_x_5013:
[----:B------:R-:W-:Y:S01]  /*1b60*/  HFMA2.MMA R0, -RZ, RZ, 0, 0 ;  /* 0x00000000ff007435 */ /* 0x000fe200000001ff */
[----:B------:R-:W-:Y:S01]  /*1b70*/  IMAD.MOV.U32 R4, RZ, RZ, RZ ;  /* 0x000000ffff047224 */ /* 0x000fe200078e00ff */
[----:B------:R-:W-:Y:S05]  /*1b80*/  @!P0 BRA `(.L_x_5008) ;  /* 0x00000d4000008947 */ /* 0x000fea0003800000 */
[----:B------:R-:W-:Y:S01]  /*1b90*/  MOV R5, R3 ;  /* 0x0000000300057202 */ /* 0x000fe20000000f00 */
[----:B------:R-:W-:-:S04]  /*1ba0*/  IMAD.MOV.U32 R4, RZ, RZ, RZ ;  /* 0x000000ffff047224 */ /* 0x000fc800078e00ff */
[----:B------:R-:W-:-:S04]  /*1bb0*/  IMAD.HI.U32 R4, R3, c[0x0][0x1b8], R4 ;  /* 0x00006e0003047a27 */ /* 0x000fc800078e0004 */
[----:B------:R-:W-:Y:S01]  /*1bc0*/  IMAD.MOV.U32 R5, RZ, RZ, 0x1 ;  /* 0x00000001ff057424 */ /* 0x000fe200078e00ff */
[----:B------:R-:W-:-:S04]  /*1bd0*/  SHF.R.U32.HI R7, RZ, c[0x0][0x1bc], R4 ;  /* 0x00006f00ff077a19 */ /* 0x000fc80000011604 */
[----:B------:R-:W-:Y:S01]  /*1be0*/  ISETP.NE.AND P1, PT, R5, c[0x0][0x1b0], PT ;  /* 0x00006c0005007a0c */ /* 0x000fe20003f25270 */
[----:B------:R-:W-:-:S04]  /*1bf0*/  IMAD.MOV R4, RZ, RZ, -R7 ;  /* 0x000000ffff047224 */ /* 0x000fc800078e0a07 */
[----:B------:R-:W-:-:S04]  /*1c00*/  IMAD R4, R4, c[0x0][0x1b4], R3 ;  /* 0x00006d0004047a24 */ /* 0x000fc800078e0203 */
[----:B------:R-:W-:-:S04]  /*1c10*/  IMAD R4, R4, c[0x0][0x2e0], RZ ;  /* 0x0000b80004047a24 */ /* 0x000fc800078e02ff */
        /* <DEDUP_REMOVED lines=203> */
.L_x_5008:
[----:B------:R-:W-:-:S04]  /*28d0*/  LOP3.LUT R9, R4, 0xffffffe0, RZ, 0xc0, !PT ;  /* 0xffffffe004097812 */ /* 0x000fc800078ec0ff */
[----:B------:R-:W-:-:S05]  /*28e0*/  IADD3 R8, P1, R18, R9, RZ ;  /* 0x0000000912087210 */ /* 0x000fca0007f3e0ff */
[----:B------:R-:W-:-:S05]  /*28f0*/  IMAD.X R9, RZ, RZ, R19, P1 ;  /* 0x000000ffff097224 */ /* 0x000fca00008e0613 */
[----:B------:R0:W5:Y:S04]  /*2900*/  LDG.E.128 R44, [R8.64] ;  /* 0x00000024082c7981 */ /* 0x000168000c1e1d00 */
[----:B------:R0:W5:Y:S01]  /*2910*/  LDG.E.128 R4, [R8.64+0x10] ;  /* 0x0000102408047981 */ /* 0x000162000c1e1d00 */
[----:B------:R-:W-:Y:S01]  /*2920*/  IADD3 R3, R3, c[0x0][0x17c], RZ ;  /* 0x00005f0003037a10 */ /* 0x000fe20007ffe0ff */
[----:B------:R-:W-:Y:S05]  /*2930*/  @!P0 BRA `(.L_x_5009) ;  /* 0x00000de000008947 */ /* 0x000fea0003800000 */
[----:B0-----:R-:W-:Y:S01]  /*2940*/  MOV R9, R3 ;  /* 0x0000000300097202 */ /* 0x001fe20000000f00 */
        /* <DEDUP_REMOVED lines=221> */
.L_x_5009:
[----:B------:R-:W-:-:S04]  /*3720*/  LOP3.LUT R15, R0, 0xffffffe0, RZ, 0xc0, !PT ;  /* 0xffffffe0000f7812 */ /* 0x000fc800078ec0ff */
[----:B------:R-:W-:-:S05]  /*3730*/  IADD3 R14, P1, R18, R15, RZ ;  /* 0x0000000f120e7210 */ /* 0x000fca0007f3e0ff */
[----:B------:R-:W-:-:S05]  /*3740*/  IMAD.X R15, RZ, RZ, R19, P1 ;  /* 0x000000ffff0f7224 */ /* 0x000fca00008e0613 */
[----:B------:R1:W5:Y:S04]  /*3750*/  LDG.E.128 R48, [R14.64] ;  /* 0x000000240e307981 */ /* 0x000368000c1e1d00 */
[----:B0-----:R1:W5:Y:S01]  /*3760*/  LDG.E.128 R8, [R14.64+0x10] ;  /* 0x000010240e087981 */ /* 0x001362000c1e1d00 */
[----:B------:R-:W-:Y:S01]  /*3770*/  IADD3 R3, R3, c[0x0][0x17c], RZ ;  /* 0x00005f0003037a10 */ /* 0x000fe20007ffe0ff */
[----:B------:R-:W-:Y:S01]  /*3780*/  IMAD.MOV.U32 R12, RZ, RZ, RZ ;  /* 0x000000ffff0c7224 */ /* 0x000fe200078e00ff */
[----:B------:R-:W-:Y:S01]  /*3790*/  MOV R0, RZ ;  /* 0x000000ff00007202 */ /* 0x000fe20000000f00 */
        /* <DEDUP_REMOVED lines=11> */
[----:B-1----:R-:W-:Y:S01]  /*3850*/  MOV R14, RZ ;  /* 0x000000ff000e7202 */ /* 0x002fe20000000f00 */
        /* <DEDUP_REMOVED lines=211> */
.L_x_5010:
[----:B------:R-:W-:-:S04]  /*4590*/  LOP3.LUT R25, R12, 0xffffffe0, RZ, 0xc0, !PT ;  /* 0xffffffe00c197812 */ /* 0x000fc800078ec0ff */
[----:B------:R-:W-:-:S05]  /*45a0*/  IADD3 R24, P1, R18, R25, RZ ;  /* 0x0000001912187210 */ /* 0x000fca0007f3e0ff */
[----:B------:R-:W-:-:S05]  /*45b0*/  IMAD.X R25, RZ, RZ, R19, P1 ;  /* 0x000000ffff197224 */ /* 0x000fca00008e0613 */
[----:B------:R0:W5:Y:S04]  /*45c0*/  LDG.E.128 R52, [R24.64] ;  /* 0x0000002418347981 */ /* 0x000168000c1e1d00 */
[----:B-1----:R0:W5:Y:S01]  /*45d0*/  LDG.E.128 R12, [R24.64+0x10] ;  /* 0x00001024180c7981 */ /* 0x002162000c1e1d00 */
        /* <DEDUP_REMOVED lines=224> */
.L_x_5011:
[----:B------:R-:W-:-:S04]  /*53e0*/  LOP3.LUT R75, R0, 0xffffffe0, RZ, 0xc0, !PT ;  /* 0xffffffe0004b7812 */ /* 0x000fc800078ec0ff */
[----:B------:R-:W-:-:S05]  /*53f0*/  IADD3 R74, P1, R18, R75, RZ ;  /* 0x0000004b124a7210 */ /* 0x000fca0007f3e0ff */
[----:B------:R-:W-:-:S05]  /*5400*/  IMAD.X R75, RZ, RZ, R19, P1 ;  /* 0x000000ffff4b7224 */ /* 0x000fca00008e0613 */
[----:B------:R1:W2:Y:S04]  /*5410*/  LDG.E.128 R28, [R74.64] ;  /* 0x000000244a1c7981 */ /* 0x0002a8000c1e1d00 */
[----:B0-----:R1:W3:Y:S01]  /*5420*/  LDG.E.128 R24, [R74.64+0x10] ;  /* 0x000010244a187981 */ /* 0x0012e2000c1e1d00 */
[----:B-----5:R-:W0:Y:S01]  /*5430*/  DSETP.GTU.AND P1, PT, |R44|, +INF , PT ;  /* 0x7ff000002c00742a */ /* 0x020e220003f2c200 */
[----:B------:R-:W-:Y:S02]  /*5440*/  IADD3 R3, R3, c[0x0][0x17c], RZ ;  /* 0x00005f0003037a10 */ /* 0x000fe40007ffe0ff */
[----:B------:R-:W-:Y:S01]  /*5450*/  MOV R0, c[0x0][0x17c] ;  /* 0x00005f0000007a02 */ /* 0x000fe20000000f00 */
[----:B------:R-:W4:Y:S02]  /*5460*/  DSETP.GTU.AND P2, PT, |R46|, +INF , PT ;  /* 0x7ff000002e00742a */ /* 0x000f240003f4c200 */
[----:B0-----:R-:W-:-:S02]  /*5470*/  FSEL R76, R44, RZ, !P1 ;  /* 0x000000ff2c4c7208 */ /* 0x001fc40004800000 */
[----:B------:R-:W-:Y:S01]  /*5480*/  FSEL R77, R45, RZ, !P1 ;  /* 0x000000ff2d4d7208 */ /* 0x000fe20004800000 */
[----:B------:R-:W0:Y:S01]  /*5490*/  DSETP.GTU.AND P3, PT, |R4|, +INF , PT ;  /* 0x7ff000000400742a */ /* 0x000e220003f6c200 */
[----:B----4-:R-:W-:Y:S01]  /*54a0*/  FSEL R78, R46, RZ, !P2 ;  /* 0x000000ff2e4e7208 */ /* 0x010fe20005000000 */
[----:B------:R-:W-:Y:S01]  /*54b0*/  IMAD R0, R0, 0x3, R3 ;  /* 0x0000000300007824 */ /* 0x000fe200078e0203 */
[----:B------:R-:W-:Y:S01]  /*54c0*/  FSEL R79, R47, RZ, !P2 ;  /* 0x000000ff2f4f7208 */ /* 0x000fe20005000000 */
[----:B------:R-:W1:-:S04]  /*54d0*/  DSETP.GTU.AND P1, PT, |R6|, +INF , PT ;  /* 0x7ff000000600742a */ /* 0x000e480003f2c200 */
[----:B------:R0:W-:Y:S02]  /*54e0*/  DADD R36, R36, R76 ;  /* 0x0000000024247229 */ /* 0x0001e4000000004c */
[----:B0-----:R-:W-:Y:S02]  /*54f0*/  FSEL R76, R4, RZ, !P3 ;  /* 0x000000ff044c7208 */ /* 0x001fe40005800000 */
[----:B------:R-:W-:Y:S01]  /*5500*/  FSEL R77, R5, RZ, !P3 ;  /* 0x000000ff054d7208 */ /* 0x000fe20005800000 */
[----:B------:R-:W-:Y:S01]  /*5510*/  DSETP.GTU.AND P2, PT, |R48|, +INF , PT ;  /* 0x7ff000003000742a */ /* 0x000fe20003f4c200 */
[----:B-1----:R-:W-:Y:S02]  /*5520*/  FSEL R74, R6, RZ, !P1 ;  /* 0x000000ff064a7208 */ /* 0x002fe40004800000 */
[----:B------:R-:W-:Y:S01]  /*5530*/  FSEL R75, R7, RZ, !P1 ;  /* 0x000000ff074b7208 */ /* 0x000fe20004800000 */
[----:B------:R-:W0:-:S04]  /*5540*/  DSETP.GTU.AND P1, PT, |R50|, +INF , PT ;  /* 0x7ff000003200742a */ /* 0x000e080003f2c200 */
[----:B------:R0:W-:Y:S02]  /*5550*/  DADD R40, R40, R76 ;  /* 0x0000000028287229 */ /* 0x0001e4000000004c */
[----:B0-----:R-:W-:Y:S02]  /*5560*/  FSEL R76, R50, RZ, !P1 ;  /* 0x000000ff324c7208 */ /* 0x001fe40004800000 */
[----:B------:R0:W-:Y:S01]  /*5570*/  DADD R42, R42, R74 ;  /* 0x000000002a2a7229 */ /* 0x0001e2000000004a */
[----:B------:R-:W-:Y:S02]  /*5580*/  FSEL R77, R51, RZ, !P1 ;  /* 0x000000ff334d7208 */ /* 0x000fe40004800000 */
[----:B0-----:R-:W-:Y:S01]  /*5590*/  FSEL R74, R48, RZ, !P2 ;  /* 0x000000ff304a7208 */ /* 0x001fe20005000000 */
[----:B------:R-:W0:Y:S01]  /*55a0*/  DSETP.GTU.AND P1, PT, |R8|, +INF , PT ;  /* 0x7ff000000800742a */ /* 0x000e220003f2c200 */
[----:B------:R-:W-:-:S03]  /*55b0*/  FSEL R75, R49, RZ, !P2 ;  /* 0x000000ff314b7208 */ /* 0x000fc60005000000 */
[----:B------:R-:W1:-:S04]  /*55c0*/  DSETP.GTU.AND P3, PT, |R52|, +INF , PT ;  /* 0x7ff000003400742a */ /* 0x000e480003f6c200 */
[----:B------:R0:W-:Y:S02]  /*55d0*/  DADD R56, R56, R74 ;  /* 0x0000000038387229 */ /* 0x0001e4000000004a */
[----:B0-----:R-:W-:Y:S02]  /*55e0*/  FSEL R74, R8, RZ, !P1 ;  /* 0x000000ff084a7208 */ /* 0x001fe40004800000 */
[----:B------:R-:W-:Y:S01]  /*55f0*/  FSEL R75, R9, RZ, !P1 ;  /* 0x000000ff094b7208 */ /* 0x000fe20004800000 */
[----:B------:R-:W0:-:S04]  /*5600*/  DSETP.GTU.AND P2, PT, |R10|, +INF , PT ;  /* 0x7ff000000a00742a */ /* 0x000e080003f4c200 */
[----:B------:R-:W4:-:S04]  /*5610*/  DSETP.GTU.AND P1, PT, |R54|, +INF , PT ;  /* 0x7ff000003600742a */ /* 0x000f080003f2c200 */
[----:B------:R1:W-:Y:S02]  /*5620*/  DADD R60, R60, R74 ;  /* 0x000000003c3c7229 */ /* 0x0003e4000000004a */
[----:B-1----:R-:W-:Y:S02]  /*5630*/  FSEL R74, R52, RZ, !P3 ;  /* 0x000000ff344a7208 */ /* 0x002fe40005800000 */
[----:B------:R-:W-:Y:S01]  /*5640*/  FSEL R75, R53, RZ, !P3 ;  /* 0x000000ff354b7208 */ /* 0x000fe20005800000 */
[----:B------:R0:W-:Y:S02]  /*5650*/  DADD R58, R58, R76 ;  /* 0x000000003a3a7229 */ /* 0x0001e4000000004c */
[----:B0-----:R-:W-:Y:S02]  /*5660*/  FSEL R76, R10, RZ, !P2 ;  /* 0x000000ff0a4c7208 */ /* 0x001fe40005000000 */
[----:B------:R-:W-:Y:S01]  /*5670*/  FSEL R77, R11, RZ, !P2 ;  /* 0x000000ff0b4d7208 */ /* 0x000fe20005000000 */
[----:B------:R4:W-:-:S02]  /*5680*/  DADD R64, R64, R74 ;  /* 0x0000000040407229 */ /* 0x0009c4000000004a */
[----:B----4-:R-:W-:Y:S02]  /*5690*/  FSEL R74, R54, RZ, !P1 ;  /* 0x000000ff364a7208 */ /* 0x010fe40004800000 */
[----:B------:R-:W-:Y:S01]  /*56a0*/  FSEL R75, R55, RZ, !P1 ;  /* 0x000000ff374b7208 */ /* 0x000fe20004800000 */
[----:B------:R-:W-:-:S04]  /*56b0*/  DSETP.GTU.AND P2, PT, |R12|, +INF , PT ;  /* 0x7ff000000c00742a */ /* 0x000fc80003f4c200 */
[----:B------:R-:W0:-:S04]  /*56c0*/  DSETP.GTU.AND P1, PT, |R14|, +INF , PT ;  /* 0x7ff000000e00742a */ /* 0x000e080003f2c200 */
[----:B------:R0:W-:Y:S02]  /*56d0*/  DADD R62, R62, R76 ;  /* 0x000000003e3e7229 */ /* 0x0001e4000000004c */
[----:B0-----:R-:W-:Y:S02]  /*56e0*/  FSEL R76, R14, RZ, !P1 ;  /* 0x000000ff0e4c7208 */ /* 0x001fe40004800000 */
[----:B------:R0:W-:Y:S01]  /*56f0*/  DADD R66, R66, R74 ;  /* 0x0000000042427229 */ /* 0x0001e2000000004a */
[----:B------:R-:W-:Y:S02]  /*5700*/  FSEL R77, R15, RZ, !P1 ;  /* 0x000000ff0f4d7208 */ /* 0x000fe40004800000 */
[----:B0-----:R-:W-:Y:S01]  /*5710*/  FSEL R74, R12, RZ, !P2 ;  /* 0x000000ff0c4a7208 */ /* 0x001fe20005000000 */
[----:B------:R-:W-:Y:S01]  /*5720*/  DADD R38, R38, R78 ;  /* 0x0000000026267229 */ /* 0x000fe2000000004e */
[----:B------:R-:W-:-:S03]  /*5730*/  FSEL R75, R13, RZ, !P2 ;  /* 0x000000ff0d4b7208 */ /* 0x000fc60005000000 */
[----:B------:R-:W-:-:S04]  /*5740*/  DADD R70, R70, R76 ;  /* 0x0000000046467229 */ /* 0x000fc8000000004c */
[----:B------:R-:W-:-:S04]  /*5750*/  DADD R68, R68, R74 ;  /* 0x0000000044447229 */ /* 0x000fc8000000004a */
[----:B--2---:R-:W0:-:S04]  /*5760*/  DSETP.GTU.AND P1, PT, |R28|, +INF , PT ;  /* 0x7ff000001c00742a */ /* 0x004e080003f2c200 */
[----:B---3--:R-:W-:Y:S02]  /*5770*/  DSETP.GTU.AND P2, PT, |R24|, +INF , PT ;  /* 0x7ff000001800742a */ /* 0x008fe40003f4c200 */
[----:B0-----:R-:W-:Y:S02]  /*5780*/  FSEL R74, R28, RZ, !P1 ;  /* 0x000000ff1c4a7208 */ /* 0x001fe40004800000 */
[----:B------:R-:W-:Y:S01]  /*5790*/  FSEL R75, R29, RZ, !P1 ;  /* 0x000000ff1d4b7208 */ /* 0x000fe20004800000 */
[----:B------:R-:W0:-:S05]  /*57a0*/  DSETP.GTU.AND P1, PT, |R30|, +INF , PT ;  /* 0x7ff000001e00742a */ /* 0x000e0a0003f2c200 */
[----:B------:R0:W-:Y:S02]  /*57b0*/  DADD R20, R20, R74 ;  /* 0x0000000014147229 */ /* 0x0001e4000000004a */
[----:B0-----:R-:W-:Y:S02]  /*57c0*/  FSEL R74, R30, RZ, !P1 ;  /* 0x000000ff1e4a7208 */ /* 0x001fe40004800000 */
[----:B------:R-:W-:Y:S01]  /*57d0*/  FSEL R75, R31, RZ, !P1 ;  /* 0x000000ff1f4b7208 */ /* 0x000fe20004800000 */
[----:B------:R-:W0:-:S05]  /*57e0*/  DSETP.GTU.AND P1, PT, |R26|, +INF , PT ;  /* 0x7ff000001a00742a */ /* 0x000e0a0003f2c200 */
[----:B------:R1:W2:Y:S01]  /*57f0*/  DADD R32, R32, R74 ;  /* 0x0000000020207229 */ /* 0x0002a2000000004a */
[----:B0-----:R-:W-:Y:S02]  /*5800*/  FSEL R76, R26, RZ, !P1 ;  /* 0x000000ff1a4c7208 */ /* 0x001fe40004800000 */
[----:B------:R-:W-:Y:S02]  /*5810*/  FSEL R77, R27, RZ, !P1 ;  /* 0x000000ff1b4d7208 */ /* 0x000fe40004800000 */
[----:B------:R-:W-:Y:S02]  /*5820*/  ISETP.GE.U32.AND P1, PT, R0, c[0x0][0x174], PT ;  /* 0x00005d0000007a0c */ /* 0x000fe40003f26070 */
[----:B-1----:R-:W-:Y:S02]  /*5830*/  FSEL R74, R24, RZ, !P2 ;  /* 0x000000ff184a7208 */ /* 0x002fe40005000000 */
[----:B------:R-:W-:Y:S01]  /*5840*/  FSEL R75, R25, RZ, !P2 ;  /* 0x000000ff194b7208 */ /* 0x000fe20005000000 */
[----:B------:R0:W1:-:S05]  /*5850*/  DADD R72, R72, R76 ;  /* 0x0000000048487229 */ /* 0x00004a000000004c */
[----:B------:R0:W3:-:S03]  /*5860*/  DADD R34, R34, R74 ;  /* 0x0000000022227229 */ /* 0x0000c6000000004a */
[----:B0123--:R-:W-:Y:S01]  /*5870*/  @P1 CALL.REL.NOINC `(.L_x_5012) ;  /* 0x0000001000001944 */ /* 0x00ffe20003c00000 */
[----:B------:R-:W-:Y:S05]  /*5880*/  BRA `(.L_x_5013) ;  /* 0xffffc2d000007947 */ /* 0x000fea000383ffff */
.L_x_5012:
[----:B------:R-:W-:Y:S05]  /*5890*/  BSYNC B1 ;  /* 0x0000000000017941 */ /* 0x000fea0003800000 */
.L_x_5007:
[----:B------:R-:W-:Y:S05]  /*58a0*/  BSYNC B0 ;  /* 0x0000000000007941 */ /* 0x000fea0003800000 */
.L_x_5006:
        /* <DEDUP_REMOVED lines=205> */
.L_x_5016:
[----:B------:R-:W-:-:S04]  /*6580*/  LOP3.LUT R77, R0, 0xffffffe0, RZ, 0xc0, !PT ;  /* 0xffffffe0004d7812 */ /* 0x000fc800078ec0ff */
[----:B------:R-:W-:-:S04]  /*6590*/  IADD3 R76, P2, R18, R77, RZ ;  /* 0x0000004d124c7210 */ /* 0x000fc80007f5e0ff */
[----:B------:R-:W-:-:S05]  /*65a0*/  IADD3.X R77, RZ, R19, RZ, P2, !PT ;  /* 0x00000013ff4d7210 */ /* 0x000fca00017fe4ff */
[----:B------:R0:W5:Y:S04]  /*65b0*/  LDG.E.128 R44, [R76.64] ;  /* 0x000000244c2c7981 */ /* 0x000168000c1e1d00 */
[----:B------:R0:W5:Y:S01]  /*65c0*/  LDG.E.128 R4, [R76.64+0x10] ;  /* 0x000010244c047981 */ /* 0x000162000c1e1d00 */
        /* <DEDUP_REMOVED lines=203> */
.L_x_5017:
[----:B------:R-:W-:-:S04]  /*7280*/  LOP3.LUT R77, R0, 0xffffffe0, RZ, 0xc0, !PT ;  /* 0xffffffe0004d7812 */ /* 0x000fc800078ec0ff */
[----:B------:R-:W-:-:S05]  /*7290*/  IADD3 R76, P2, R18, R77, RZ ;  /* 0x0000004d124c7210 */ /* 0x000fca0007f5e0ff */
[----:B------:R-:W-:-:S05]  /*72a0*/  IMAD.X R77, RZ, RZ, R19, P2 ;  /* 0x000000ffff4d7224 */ /* 0x000fca00010e0613 */
[----:B------:R0:W5:Y:S04]  /*72b0*/  LDG.E.128 R48, [R76.64] ;  /* 0x000000244c307981 */ /* 0x000168000c1e1d00 */
[----:B------:R0:W5:Y:S01]  /*72c0*/  LDG.E.128 R8, [R76.64+0x10] ;  /* 0x000010244c087981 */ /* 0x000162000c1e1d00 */
        /* <DEDUP_REMOVED lines=203> */
.L_x_5018:
        /* <DEDUP_REMOVED lines=208> */
.L_x_5019:
[----:B------:R-:W-:-:S04]  /*8c80*/  LOP3.LUT R25, R0, 0xffffffe0, RZ, 0xc0, !PT ;  /* 0xffffffe000197812 */ /* 0x000fc800078ec0ff */
[----:B------:R-:W-:-:S05]  /*8c90*/  IADD3 R18, P1, R18, R25, RZ ;  /* 0x0000001912127210 */ /* 0x000fca0007f3e0ff */
[----:B------:R-:W-:-:S05]  /*8ca0*/  IMAD.X R19, RZ, RZ, R19, P1 ;  /* 0x000000ffff137224 */ /* 0x000fca00008e0613 */
[----:B------:R0:W5:Y:S04]  /*8cb0*/  LDG.E.128 R28, [R18.64] ;  /* 0x00000024121c7981 */ /* 0x000168000c1e1d00 */
[----:B------:R0:W5:Y:S02]  /*8cc0*/  LDG.E.128 R24, [R18.64+0x10] ;  /* 0x0000102412187981 */ /* 0x000164000c1e1d00 */
.L_x_5015:
[----:B0-----:R-:W-:Y:S05]  /*8cd0*/  BSYNC B0 ;  /* 0x0000000000007941 */ /* 0x001fea0003800000 */
.L_x_5014:
[----:B------:R-:W-:Y:S01]  /*8ce0*/  BSSY B0, `(.L_x_5020) ;  /* 0x000004b000007945 */ /* 0x000fe20003800000 */
[----:B------:R-:W-:Y:S05]  /*8cf0*/  @P0 BRA `(.L_x_5021) ;  /* 0x0000049000000947 */ /* 0x000fea0003800000 */
[----:B-----5:R-:W0:Y:S01]  /*8d00*/  DSETP.GTU.AND P0, PT, |R44|, +INF , PT ;  /* 0x7ff000002c00742a */ /* 0x020e220003f0c200 */
[----:B------:R-:W-:-:S03]  /*8d10*/  IADD3 R0, R3, c[0x0][0x17c], RZ ;  /* 0x00005f0003007a10 */ /* 0x000fc60007ffe0ff */
[----:B------:R-:W1:Y:S02]  /*8d20*/  DSETP.GTU.AND P1, PT, |R46|, +INF , PT ;  /* 0x7ff000002e00742a */ /* 0x000e640003f2c200 */
[----:B0-----:R-:W-:Y:S02]  /*8d30*/  FSEL R18, R44, RZ, !P0 ;  /* 0x000000ff2c127208 */ /* 0x001fe40004000000 */
[----:B------:R-:W-:Y:S01]  /*8d40*/  FSEL R19, R45, RZ, !P0 ;  /* 0x000000ff2d137208 */ /* 0x000fe20004000000 */
[----:B------:R-:W0:Y:S01]  /*8d50*/  DSETP.GTU.AND P0, PT, |R6|, +INF , PT ;  /* 0x7ff000000600742a */ /* 0x000e220003f0c200 */
[----:B-1----:R-:W-:Y:S02]  /*8d60*/  FSEL R44, R46, RZ, !P1 ;  /* 0x000000ff2e2c7208 */ /* 0x002fe40004800000 */
[----:B------:R-:W-:Y:S01]  /*8d70*/  FSEL R45, R47, RZ, !P1 ;  /* 0x000000ff2f2d7208 */ /* 0x000fe20004800000 */
[----:B------:R-:W1:Y:S02]  /*8d80*/  DSETP.GTU.AND P2, PT, |R4|, +INF , PT ;  /* 0x7ff000000400742a */ /* 0x000e640003f4c200 */
[----:B0-----:R-:W-:-:S02]  /*8d90*/  FSEL R6, R6, RZ, !P0 ;  /* 0x000000ff06067208 */ /* 0x001fc40004000000 */
[----:B------:R-:W-:Y:S01]  /*8da0*/  FSEL R7, R7, RZ, !P0 ;  /* 0x000000ff07077208 */ /* 0x000fe20004000000 */
[----:B------:R0:W2:Y:S01]  /*8db0*/  DADD R36, R36, R18 ;  /* 0x0000000024247229 */ /* 0x0000a20000000012 */
[----:B------:R-:W-:Y:S02]  /*8dc0*/  ISETP.GE.U32.AND P0, PT, R0, c[0x0][0x174], PT ;  /* 0x00005d0000007a0c */ /* 0x000fe40003f06070 */
[----:B-1----:R-:W-:Y:S01]  /*8dd0*/  FSEL R4, R4, RZ, !P2 ;  /* 0x000000ff04047208 */ /* 0x002fe20005000000 */
[----:B------:R0:W1:Y:S01]  /*8de0*/  DADD R38, R38, R44 ;  /* 0x0000000026267229 */ /* 0x000062000000002c */
[----:B------:R-:W-:-:S03]  /*8df0*/  FSEL R5, R5, RZ, !P2 ;  /* 0x000000ff05057208 */ /* 0x000fc60005000000 */
[----:B------:R0:W3:-:S04]  /*8e00*/  DADD R42, R42, R6 ;  /* 0x000000002a2a7229 */ /* 0x0000c80000000006 */
[----:B------:R0:W4:Y:S02]  /*8e10*/  DADD R40, R40, R4 ;  /* 0x0000000028287229 */ /* 0x0001240000000004 */
[----:B------:R-:W-:Y:S05]  /*8e20*/  @P0 BRA `(.L_x_5021) ;  /* 0x0000036000000947 */ /* 0x000fea0003800000 */
[----:B01234-:R-:W0:Y:S01]  /*8e30*/  DSETP.GTU.AND P0, PT, |R48|, +INF , PT ;  /* 0x7ff000003000742a */ /* 0x01fe220003f0c200 */
[----:B------:R-:W-:-:S03]  /*8e40*/  IADD3 R0, R0, c[0x0][0x17c], RZ ;  /* 0x00005f0000007a10 */ /* 0x000fc60007ffe0ff */
[----:B------:R-:W1:Y:S02]  /*8e50*/  DSETP.GTU.AND P1, PT, |R50|, +INF , PT ;  /* 0x7ff000003200742a */ /* 0x000e640003f2c200 */
[----:B0-----:R-:W-:Y:S02]  /*8e60*/  FSEL R4, R48, RZ, !P0 ;  /* 0x000000ff30047208 */ /* 0x001fe40004000000 */
[----:B------:R-:W-:Y:S01]  /*8e70*/  FSEL R5, R49, RZ, !P0 ;  /* 0x000000ff31057208 */ /* 0x000fe20004000000 */
[----:B------:R-:W0:Y:S01]  /*8e80*/  DSETP.GTU.AND P0, PT, |R10|, +INF , PT ;  /* 0x7ff000000a00742a */ /* 0x000e220003f0c200 */
[----:B-1----:R-:W-:Y:S02]  /*8e90*/  FSEL R6, R50, RZ, !P1 ;  /* 0x000000ff32067208 */ /* 0x002fe40004800000 */
[----:B------:R-:W-:Y:S01]  /*8ea0*/  FSEL R7, R51, RZ, !P1 ;  /* 0x000000ff33077208 */ /* 0x000fe20004800000 */
[----:B------:R-:W1:-:S04]  /*8eb0*/  DSETP.GTU.AND P2, PT, |R8|, +INF , PT ;  /* 0x7ff000000800742a */ /* 0x000e480003f4c200 */
[----:B------:R0:W2:Y:S02]  /*8ec0*/  DADD R56, R56, R4 ;  /* 0x0000000038387229 */ /* 0x0000a40000000004 */
[----:B0-----:R-:W-:Y:S02]  /*8ed0*/  FSEL R4, R10, RZ, !P0 ;  /* 0x000000ff0a047208 */ /* 0x001fe40004000000 */
[----:B------:R-:W-:Y:S01]  /*8ee0*/  FSEL R5, R11, RZ, !P0 ;  /* 0x000000ff0b057208 */ /* 0x000fe20004000000 */
[----:B------:R0:W3:Y:S01]  /*8ef0*/  DADD R58, R58, R6 ;  /* 0x000000003a3a7229 */ /* 0x0000e20000000006 */
[----:B------:R-:W-:Y:S02]  /*8f00*/  ISETP.GE.U32.AND P0, PT, R0, c[0x0][0x174], PT ;  /* 0x00005d0000007a0c */ /* 0x000fe40003f06070 */
[----:B-1----:R-:W-:Y:S02]  /*8f10*/  FSEL R8, R8, RZ, !P2 ;  /* 0x000000ff08087208 */ /* 0x002fe40005000000 */
[----:B------:R-:W-:Y:S01]  /*8f20*/  FSEL R9, R9, RZ, !P2 ;  /* 0x000000ff09097208 */ /* 0x000fe20005000000 */
[----:B------:R0:W1:-:S05]  /*8f30*/  DADD R62, R62, R4 ;  /* 0x000000003e3e7229 */ /* 0x00004a0000000004 */
[----:B------:R0:W4:-:S03]  /*8f40*/  DADD R60, R60, R8 ;  /* 0x000000003c3c7229 */ /* 0x0001060000000008 */
        /* <DEDUP_REMOVED lines=20> */
[----:B01234-:R-:W0:-:S04]  /*9090*/  DSETP.GTU.AND P0, PT, |R28|, +INF , PT ;  /* 0x7ff000001c00742a */ /* 0x01fe080003f0c200 */
        /* <DEDUP_REMOVED lines=8> */
[----:B------:R1:W0:Y:S01]  /*9120*/  DADD R20, R20, R4 ;  /* 0x0000000014147229 */ /* 0x0002220000000004 */
[----:B------:R-:W-:Y:S02]  /*9130*/  FSEL R9, R25, RZ, !P2 ;  /* 0x000000ff19097208 */ /* 0x000fe40005000000 */
[----:B-1----:R-:W-:Y:S01]  /*9140*/  FSEL R4, R26, RZ, !P0 ;  /* 0x000000ff1a047208 */ /* 0x002fe20004000000 */
[----:B------:R1:W2:Y:S01]  /*9150*/  DADD R32, R32, R6 ;  /* 0x0000000020207229 */ /* 0x0002a20000000006 */
[----:B------:R-:W-:-:S03]  /*9160*/  FSEL R5, R27, RZ, !P0 ;  /* 0x000000ff1b057208 */ /* 0x000fc60004000000 */
[----:B------:R1:W3:-:S04]  /*9170*/  DADD R34, R34, R8 ;  /* 0x0000000022227229 */ /* 0x0002c80000000008 */
[----:B------:R1:W4:-:S06]  /*9180*/  DADD R72, R72, R4 ;  /* 0x0000000048487229 */ /* 0x00030c0000000004 */
.L_x_5021:
[----:B01234-:R-:W-:Y:S05]  /*9190*/  BSYNC B0 ;  /* 0x0000000000007941 */ /* 0x01ffea0003800000 */
.L_x_5020:
[----:B------:R-:W0:-:S04]  /*91a0*/  DADD R36, R56, R36 ;  /* 0x0000000038247229 */ /* 0x000e080000000024 */
[----:B------:R-:W-:-:S04]  /*91b0*/  DADD R38, R58, R38 ;  /* 0x000000003a267229 */ /* 0x000fc80000000026 */
[----:B------:R-:W1:-:S04]  /*91c0*/  DADD R40, R60, R40 ;  /* 0x000000003c287229 */ /* 0x000e480000000028 */
[----:B------:R-:W2:-:S04]  /*91d0*/  DADD R42, R62, R42 ;  /* 0x000000003e2a7229 */ /* 0x000e88000000002a */
[----:B0-----:R-:W-:-:S04]  /*91e0*/  DADD R36, R36, R64 ;  /* 0x0000000024247229 */ /* 0x001fc80000000040 */
[----:B-1----:R-:W-:-:S04]  /*91f0*/  DADD R40, R40, R68 ;  /* 0x0000000028287229 */ /* 0x002fc80000000044 */
[----:B--2---:R-:W0:-:S04]  /*9200*/  DADD R42, R42, R70 ;  /* 0x000000002a2a7229 */ /* 0x004e080000000046 */
[----:B------:R-:W1:-:S04]  /*9210*/  DADD R38, R38, R66 ;  /* 0x0000000026267229 */ /* 0x000e480000000042 */
[----:B0----5:R0:W2:-:S04]  /*9220*/  DADD R26, R42, R72 ;  /* 0x000000002a1a7229 */ /* 0x0210880000000048 */
[----:B------:R0:W3:-:S04]  /*9230*/  DADD R24, R40, R34 ;  /* 0x0000000028187229 */ /* 0x0000c80000000022 */
[----:B-1----:R0:W1:-:S04]  /*9240*/  DADD R30, R38, R32 ;  /* 0x00000000261e7229 */ /* 0x0020480000000020 */
[----:B------:R0:W4:Y:S01]  /*9250*/  DADD R28, R36, R20 ;  /* 0x00000000241c7229 */ /* 0x0001220000000014 */
[----:B------:R-:W-:Y:S05]  /*9260*/  BRA `(.L_x_4989) ;  /* 0x0000228000007947 */ /* 0x000fea0003800000 */
.L_x_5005:
        /* <DEDUP_REMOVED lines=64> */
.L_x_5024:
[----:B------:R-:W-:-:S05]  /*9670*/  IMAD R32, R0, R3, RZ ;  /* 0x0000000300207224 */ /* 0x000fca00078e02ff */
[----:B------:R-:W-:-:S05]  /*9680*/  SHF.R.U32.HI R37, RZ, 0x2, R32 ;  /* 0x00000002ff257819 */ /* 0x000fca0000011620 */
[----:B------:R-:W-:Y:S01]  /*9690*/  IMAD.WIDE.U32 R36, R37, 0x20, R18 ;  /* 0x0000002025247825 */ /* 0x000fe200078e0012 */
[----:B------:R-:W-:-:S04]  /*96a0*/  IADD3 R3, R3, c[0x0][0x17c], RZ ;  /* 0x00005f0003037a10 */ /* 0x000fc80007ffe0ff */
[----:B------:R0:W2:Y:S01]  /*96b0*/  LDG.E.128 R48, [R36.64] ;  /* 0x0000002424307981 */ /* 0x0000a2000c1e1d00 */
[----:B------:R-:W-:-:S03]  /*96c0*/  IMAD R32, R0, R3, RZ ;  /* 0x0000000300207224 */ /* 0x000fc600078e02ff */
[----:B------:R0:W3:Y:S02]  /*96d0*/  LDG.E.128 R52, [R36.64+0x10] ;  /* 0x0000102424347981 */ /* 0x0000e4000c1e1d00 */
[----:B------:R-:W-:-:S05]  /*96e0*/  SHF.R.U32.HI R75, RZ, 0x2, R32 ;  /* 0x00000002ff4b7819 */ /* 0x000fca0000011620 */
[----:B------:R-:W-:Y:S01]  /*96f0*/  IMAD.WIDE.U32 R74, R75, 0x20, R18 ;  /* 0x000000204b4a7825 */ /* 0x000fe200078e0012 */
[----:B------:R-:W-:-:S04]  /*9700*/  IADD3 R3, R3, c[0x0][0x17c], RZ ;  /* 0x00005f0003037a10 */ /* 0x000fc80007ffe0ff */
[----:B------:R1:W4:Y:S01]  /*9710*/  LDG.E.128 R56, [R74.64] ;  /* 0x000000244a387981 */ /* 0x000322000c1e1d00 */
[----:B------:R-:W-:-:S03]  /*9720*/  IMAD R32, R0, R3, RZ ;  /* 0x0000000300207224 */ /* 0x000fc600078e02ff */
[----:B------:R1:W5:Y:S02]  /*9730*/  LDG.E.128 R60, [R74.64+0x10] ;  /* 0x000010244a3c7981 */ /* 0x000364000c1e1d00 */
[----:B------:R-:W-:-:S05]  /*9740*/  SHF.R.U32.HI R77, RZ, 0x2, R32 ;  /* 0x00000002ff4d7819 */ /* 0x000fca0000011620 */
[----:B------:R-:W-:Y:S01]  /*9750*/  IMAD.WIDE.U32 R76, R77, 0x20, R18 ;  /* 0x000000204d4c7825 */ /* 0x000fe200078e0012 */
[----:B------:R-:W-:-:S04]  /*9760*/  IADD3 R3, R3, c[0x0][0x17c], RZ ;  /* 0x00005f0003037a10 */ /* 0x000fc80007ffe0ff */
[----:B------:R1:W4:Y:S01]  /*9770*/  LDG.E.128 R32, [R76.64] ;  /* 0x000000244c207981 */ /* 0x000322000c1e1d00 */
[----:B------:R-:W-:-:S03]  /*9780*/  IMAD R40, R0, R3, RZ ;  /* 0x0000000300287224 */ /* 0x000fc600078e02ff */
[----:B0-----:R0:W4:Y:S02]  /*9790*/  LDG.E.128 R36, [R76.64+0x10] ;  /* 0x000010244c247981 */ /* 0x001124000c1e1d00 */
[----:B------:R-:W-:-:S05]  /*97a0*/  SHF.R.U32.HI R79, RZ, 0x2, R40 ;  /* 0x00000002ff4f7819 */ /* 0x000fca0000011628 */
[----:B------:R-:W-:-:S05]  /*97b0*/  IMAD.WIDE.U32 R78, R79, 0x20, R18 ;  /* 0x000000204f4e7825 */ /* 0x000fca00078e0012 */
[----:B------:R0:W4:Y:S04]  /*97c0*/  LDG.E.128 R40, [R78.64] ;  /* 0x000000244e287981 */ /* 0x000128000c1e1d00 */
[----:B------:R0:W4:Y:S01]  /*97d0*/  LDG.E.128 R44, [R78.64+0x10] ;  /* 0x000010244e2c7981 */ /* 0x000122000c1e1d00 */
[----:B------:R-:W-:-:S05]  /*97e0*/  IADD3 R3, R3, c[0x0][0x17c], RZ ;  /* 0x00005f0003037a10 */ /* 0x000fca0007ffe0ff */
[----:B0-----:R-:W-:Y:S01]  /*97f0*/  IMAD R78, R16, 0x3, R3 ;  /* 0x00000003104e7824 */ /* 0x001fe200078e0203 */
[----:B--2---:R-:W1:-:S04]  /*9800*/  DSETP.GTU.AND P0, PT, |R48|, +INF , PT ;  /* 0x7ff000003000742a */ /* 0x004e480003f0c200 */
[----:B---3--:R-:W-:Y:S02]  /*9810*/  DSETP.GTU.AND P1, PT, |R52|, +INF , PT ;  /* 0x7ff000003400742a */ /* 0x008fe40003f2c200 */
[----:B-1----:R-:W-:Y:S02]  /*9820*/  FSEL R74, R48, RZ, !P0 ;  /* 0x000000ff304a7208 */ /* 0x002fe40004000000 */
[----:B------:R-:W-:Y:S01]  /*9830*/  FSEL R75, R49, RZ, !P0 ;  /* 0x000000ff314b7208 */ /* 0x000fe20004000000 */
[----:B------:R-:W0:-:S05]  /*9840*/  DSETP.GTU.AND P0, PT, |R50|, +INF , PT ;  /* 0x7ff000003200742a */ /* 0x000e0a0003f0c200 */
[----:B------:R0:W-:Y:S02]  /*9850*/  DADD R28, R28, R74 ;  /* 0x000000001c1c7229 */ /* 0x0001e4000000004a */
[----:B0-----:R-:W-:Y:S02]  /*9860*/  FSEL R74, R50, RZ, !P0 ;  /* 0x000000ff324a7208 */ /* 0x001fe40004000000 */
[----:B------:R-:W-:Y:S01]  /*9870*/  FSEL R75, R51, RZ, !P0 ;  /* 0x000000ff334b7208 */ /* 0x000fe20004000000 */
[----:B------:R-:W0:-:S05]  /*9880*/  DSETP.GTU.AND P0, PT, |R54|, +INF , PT ;  /* 0x7ff000003600742a */ /* 0x000e0a0003f0c200 */
[----:B------:R1:W-:Y:S01]  /*9890*/  DADD R26, R26, R74 ;  /* 0x000000001a1a7229 */ /* 0x0003e2000000004a */
[----:B0-----:R-:W-:Y:S02]  /*98a0*/  FSEL R76, R54, RZ, !P0 ;  /* 0x000000ff364c7208 */ /* 0x001fe40004000000 */
[----:B-1----:R-:W-:Y:S02]  /*98b0*/  FSEL R74, R52, RZ, !P1 ;  /* 0x000000ff344a7208 */ /* 0x002fe40004800000 */
[----:B------:R-:W-:Y:S01]  /*98c0*/  FSEL R75, R53, RZ, !P1 ;  /* 0x000000ff354b7208 */ /* 0x000fe20004800000 */
[----:B-----5:R-:W-:Y:S01]  /*98d0*/  DSETP.GTU.AND P1, PT, |R60|, +INF , PT ;  /* 0x7ff000003c00742a */ /* 0x020fe20003f2c200 */
[----:B------:R-:W-:-:S03]  /*98e0*/  FSEL R77, R55, RZ, !P0 ;  /* 0x000000ff374d7208 */ /* 0x000fc60004000000 */
[----:B----4-:R-:W0:-:S04]  /*98f0*/  DSETP.GTU.AND P0, PT, |R56|, +INF , PT ;  /* 0x7ff000003800742a */ /* 0x010e080003f0c200 */
[----:B------:R0:W-:Y:S02]  /*9900*/  DADD R24, R24, R74 ;  /* 0x0000000018187229 */ /* 0x0001e4000000004a */
[----:B0-----:R-:W-:Y:S02]  /*9910*/  FSEL R74, R56, RZ, !P0 ;  /* 0x000000ff384a7208 */ /* 0x001fe40004000000 */
[----:B------:R-:W-:Y:S01]  /*9920*/  FSEL R75, R57, RZ, !P0 ;  /* 0x000000ff394b7208 */ /* 0x000fe20004000000 */
[----:B------:R-:W0:-:S04]  /*9930*/  DSETP.GTU.AND P0, PT, |R58|, +INF , PT ;  /* 0x7ff000003a00742a */ /* 0x000e080003f0c200 */
[----:B------:R-:W-:-:S04]  /*9940*/  DADD R20, R20, R76 ;  /* 0x0000000014147229 */ /* 0x000fc8000000004c */
        /* <DEDUP_REMOVED lines=8> */
[----:B------:R-:W-:Y:S01]  /*99d0*/  DSETP.GTU.AND P1, PT, |R36|, +INF , PT ;  /* 0x7ff000002400742a */ /* 0x000fe20003f2c200 */
[----:B------:R-:W-:-:S03]  /*99e0*/  FSEL R77, R63, RZ, !P0 ;  /* 0x000000ff3f4d7208 */ /* 0x000fc60004000000 */
[----:B------:R-:W0:-:S04]  /*99f0*/  DSETP.GTU.AND P0, PT, |R32|, +INF , PT ;  /* 0x7ff000002000742a */ /* 0x000e080003f0c200 */
        /* <DEDUP_REMOVED lines=33> */
[----:B0123--:R-:W-:Y:S05]  /*9c10*/  @!P0 BRA `(.L_x_5024) ;  /* 0xfffffa5000008947 */ /* 0x00ffea000383ffff */
[----:B------:R-:W-:Y:S05]  /*9c20*/  BSYNC B1 ;  /* 0x0000000000017941 */ /* 0x000fea0003800000 */
.L_x_5023:
[----:B------:R-:W-:Y:S05]  /*9c30*/  BSYNC B0 ;  /* 0x0000000000007941 */ /* 0x000fea0003800000 */
.L_x_5022:
[----:B------:R-:W-:Y:S01]  /*9c40*/  ISETP.GE.U32.AND P1, PT, R3, c[0x0][0x174], PT ;  /* 0x00005d0003007a0c */ /* 0x000fe20003f26070 */
[----:B------:R-:W-:-:S12]  /*9c50*/  BSSY B0, `(.L_x_5025) ;  /* 0x000001e000007945 */ /* 0x000fd80003800000 */
[----:B------:R-:W-:Y:S05]  /*9c60*/  @P1 BRA `(.L_x_5026) ;  /* 0x000001c000001947 */ /* 0x000fea0003800000 */
[----:B------:R-:W-:-:S05]  /*9c70*/  IMAD R16, R0, R3, RZ ;  /* 0x0000000300107224 */ /* 0x000fca00078e02ff */
[----:B------:R-:W-:-:S05]  /*9c80*/  SHF.R.U32.HI R75, RZ, 0x2, R16 ;  /* 0x00000002ff4b7819 */ /* 0x000fca0000011610 */
[----:B------:R-:W-:-:S05]  /*9c90*/  IMAD.WIDE.U32 R74, R75, 0x20, R18 ;  /* 0x000000204b4a7825 */ /* 0x000fca00078e0012 */
[----:B------:R0:W5:Y:S04]  /*9ca0*/  LDG.E.128 R48, [R74.64] ;  /* 0x000000244a307981 */ /* 0x000168000c1e1d00 */
[----:B------:R0:W5:Y:S01]  /*9cb0*/  LDG.E.128 R52, [R74.64+0x10] ;  /* 0x000010244a347981 */ /* 0x000162000c1e1d00 */
[----:B------:R-:W-:-:S04]  /*9cc0*/  IADD3 R77, R3, c[0x0][0x17c], RZ ;  /* 0x00005f00034d7a10 */ /* 0x000fc80007ffe0ff */
[----:B------:R-:W-:-:S13]  /*9cd0*/  ISETP.GE.U32.AND P0, PT, R77, c[0x0][0x174], PT ;  /* 0x00005d004d007a0c */ /* 0x000fda0003f06070 */
[----:B------:R-:W-:Y:S05]  /*9ce0*/  @P0 BRA `(.L_x_5026) ;  /* 0x0000014000000947 */ /* 0x000fea0003800000 */
[----:B0-----:R-:W-:-:S05]  /*9cf0*/  IMAD R16, R0, R77, RZ ;  /* 0x0000004d00107224 */ /* 0x001fca00078e02ff */
[----:B------:R-:W-:-:S05]  /*9d00*/  SHF.R.U32.HI R75, RZ, 0x2, R16 ;  /* 0x00000002ff4b7819 */ /* 0x000fca0000011610 */
[----:B------:R-:W-:-:S05]  /*9d10*/  IMAD.WIDE.U32 R74, R75, 0x20, R18 ;  /* 0x000000204b4a7825 */ /* 0x000fca00078e0012 */
[----:B------:R0:W5:Y:S04]  /*9d20*/  LDG.E.128 R56, [R74.64] ;  /* 0x000000244a387981 */ /* 0x000168000c1e1d00 */
[----:B------:R0:W5:Y:S01]  /*9d30*/  LDG.E.128 R60, [R74.64+0x10] ;  /* 0x000010244a3c7981 */ /* 0x000162000c1e1d00 */
[----:B------:R-:W-:-:S04]  /*9d40*/  IADD3 R77, R77, c[0x0][0x17c], RZ ;  /* 0x00005f004d4d7a10 */ /* 0x000fc80007ffe0ff */
[----:B------:R-:W-:-:S13]  /*9d50*/  ISETP.GE.U32.AND P0, PT, R77, c[0x0][0x174], PT ;  /* 0x00005d004d007a0c */ /* 0x000fda0003f06070 */
[----:B------:R-:W-:Y:S05]  /*9d60*/  @P0 BRA `(.L_x_5026) ;  /* 0x000000c000000947 */ /* 0x000fea0003800000 */
[----:B0-----:R-:W-:Y:S01]  /*9d70*/  IADD3 R33, R77, c[0x0][0x17c], RZ ;  /* 0x00005f004d217a10 */ /* 0x001fe20007ffe0ff */
[----:B------:R-:W-:-:S03]  /*9d80*/  IMAD R16, R0, R77, RZ ;  /* 0x0000004d00107224 */ /* 0x000fc600078e02ff */
[----:B------:R-:W-:Y:S02]  /*9d90*/  ISETP.GE.U32.AND P0, PT, R33, c[0x0][0x174], PT ;  /* 0x00005d0021007a0c */ /* 0x000fe40003f06070 */
[----:B------:R-:W-:-:S05]  /*9da0*/  SHF.R.U32.HI R75, RZ, 0x2, R16 ;  /* 0x00000002ff4b7819 */ /* 0x000fca0000011610 */
[----:B------:R-:W-:-:S05]  /*9db0*/  IMAD.WIDE.U32 R74, R75, 0x20, R18 ;  /* 0x000000204b4a7825 */ /* 0x000fca00078e0012 */
[----:B------:R0:W5:Y:S01]  /*9dc0*/  LDG.E.128 R36, [R74.64+0x10] ;  /* 0x000010244a247981 */ /* 0x000162000c1e1d00 */
[----:B------:R-:W-:-:S05]  /*9dd0*/  @!P0 IMAD R0, R0, R33, RZ ;  /* 0x0000002100008224 */ /* 0x000fca00078e02ff */
[----:B------:R-:W-:-:S05]  /*9de0*/  @!P0 SHF.R.U32.HI R33, RZ, 0x2, R0 ;  /* 0x00000002ff218819 */ /* 0x000fca0000011600 */
[----:B------:R-:W-:Y:S02]  /*9df0*/  @!P0 IMAD.WIDE.U32 R18, R33, 0x20, R18 ;  /* 0x0000002021128825 */ /* 0x000fe400078e0012 */
[----:B------:R0:W5:Y:S04]  /*9e00*/  LDG.E.128 R32, [R74.64] ;  /* 0x000000244a207981 */ /* 0x000168000c1e1d00 */
[----:B------:R0:W5:Y:S04]  /*9e10*/  @!P0 LDG.E.128 R40, [R18.64] ;  /* 0x0000002412288981 */ /* 0x000168000c1e1d00 */
[----:B------:R0:W5:Y:S02]  /*9e20*/  @!P0 LDG.E.128 R44, [R18.64+0x10] ;  /* 0x00001024122c8981 */ /* 0x000164000c1e1d00 */
.L_x_5026:
[----:B0-----:R-:W-:Y:S05]  /*9e30*/  BSYNC B0 ;  /* 0x0000000000007941 */ /* 0x001fea0003800000 */
.L_x_5025:
        /* <DEDUP_REMOVED lines=75> */
.L_x_5028:
[----:B01234-:R-:W-:Y:S05]  /*a2f0*/  BSYNC B0 ;  /* 0x0000000000007941 */ /* 0x01ffea0003800000 */
.L_x_5027:
        /* <DEDUP_REMOVED lines=8> */
[----:B0-----:R0:W2:-:S04]  /*a380*/  DADD R26, R8, R72 ;  /* 0x00000000081a7229 */ /* 0x0010880000000048 */
[----:B------:R0:W3:-:S04]  /*a390*/  DADD R24, R10, R70 ;  /* 0x000000000a187229 */ /* 0x0000c80000000046 */
[----:B-1----:R0:W1:-:S04]  /*a3a0*/  DADD R30, R12, R68 ;  /* 0x000000000c1e7229 */ /* 0x0020480000000044 */
[----:B------:R0:W4:Y:S01]  /*a3b0*/  DADD R28, R14, R66 ;  /* 0x000000000e1c7229 */ /* 0x0001220000000042 */
[----:B------:R-:W-:Y:S05]  /*a3c0*/  BRA `(.L_x_4989) ;  /* 0x0000112000007947 */ /* 0x000fea0003800000 */
.L_x_5004:
        /* <DEDUP_REMOVED lines=69> */
.L_x_5031:
[----:B------:R-:W-:-:S05]  /*a820*/  SHF.R.U32.HI R41, RZ, 0x2, R0 ;  /* 0x00000002ff297819 */ /* 0x000fca0000011600 */
[----:B------:R-:W-:-:S05]  /*a830*/  IMAD.WIDE.U32 R40, R41, 0x20, R18 ;  /* 0x0000002029287825 */ /* 0x000fca00078e0012 */
[----:B------:R0:W2:Y:S01]  /*a840*/  LDG.E.128 R48, [R40.64] ;  /* 0x0000002428307981 */ /* 0x0000a2000c1e1d00 */
[----:B------:R-:W-:-:S03]  /*a850*/  IADD3 R0, R0, c[0x0][0x17c], RZ ;  /* 0x00005f0000007a10 */ /* 0x000fc60007ffe0ff */
[----:B------:R0:W3:Y:S01]  /*a860*/  LDG.E.128 R52, [R40.64+0x10] ;  /* 0x0000102428347981 */ /* 0x0000e2000c1e1d00 */
[----:B------:R-:W-:-:S05]  /*a870*/  SHF.R.U32.HI R75, RZ, 0x2, R0 ;  /* 0x00000002ff4b7819 */ /* 0x000fca0000011600 */
[----:B------:R-:W-:-:S05]  /*a880*/  IMAD.WIDE.U32 R74, R75, 0x20, R18 ;  /* 0x000000204b4a7825 */ /* 0x000fca00078e0012 */
[----:B------:R1:W4:Y:S01]  /*a890*/  LDG.E.128 R56, [R74.64] ;  /* 0x000000244a387981 */ /* 0x000322000c1e1d00 */
[----:B------:R-:W-:-:S03]  /*a8a0*/  IADD3 R0, R0, c[0x0][0x17c], RZ ;  /* 0x00005f0000007a10 */ /* 0x000fc60007ffe0ff */
[----:B------:R1:W5:Y:S01]  /*a8b0*/  LDG.E.128 R60, [R74.64+0x10] ;  /* 0x000010244a3c7981 */ /* 0x000362000c1e1d00 */
[----:B------:R-:W-:-:S05]  /*a8c0*/  SHF.R.U32.HI R77, RZ, 0x2, R0 ;  /* 0x00000002ff4d7819 */ /* 0x000fca0000011600 */
[----:B------:R-:W-:-:S05]  /*a8d0*/  IMAD.WIDE.U32 R76, R77, 0x20, R18 ;  /* 0x000000204d4c7825 */ /* 0x000fca00078e0012 */
[----:B------:R0:W4:Y:S01]  /*a8e0*/  LDG.E.128 R32, [R76.64] ;  /* 0x000000244c207981 */ /* 0x000122000c1e1d00 */
[----:B------:R-:W-:-:S03]  /*a8f0*/  IADD3 R0, R0, c[0x0][0x17c], RZ ;  /* 0x00005f0000007a10 */ /* 0x000fc60007ffe0ff */
[----:B------:R0:W4:Y:S01]  /*a900*/  LDG.E.128 R36, [R76.64+0x10] ;  /* 0x000010244c247981 */ /* 0x000122000c1e1d00 */
[----:B------:R-:W-:-:S05]  /*a910*/  SHF.R.U32.HI R79, RZ, 0x2, R0 ;  /* 0x00000002ff4f7819 */ /* 0x000fca0000011600 */
[----:B------:R-:W-:-:S05]  /*a920*/  IMAD.WIDE.U32 R78, R79, 0x20, R18 ;  /* 0x000000204f4e7825 */ /* 0x000fca00078e0012 */
[----:B0-----:R-:W4:Y:S04]  /*a930*/  LDG.E.128 R40, [R78.64] ;  /* 0x000000244e287981 */ /* 0x001f28000c1e1d00 */
[----:B------:R-:W4:Y:S01]  /*a940*/  LDG.E.128 R44, [R78.64+0x10] ;  /* 0x000010244e2c7981 */ /* 0x000f22000c1e1d00 */
[----:B------:R-:W-:-:S05]  /*a950*/  IADD3 R0, R0, c[0x0][0x17c], RZ ;  /* 0x00005f0000007a10 */ /* 0x000fca0007ffe0ff */
[----:B------:R-:W-:Y:S01]  /*a960*/  IMAD R16, R3, 0x3, R0 ;  /* 0x0000000303107824 */ /* 0x000fe200078e0200 */
        /* <DEDUP_REMOVED lines=67> */
.L_x_5030:
[----:B------:R-:W-:Y:S05]  /*ada0*/  BSYNC B0 ;  /* 0x0000000000007941 */ /* 0x000fea0003800000 */
.L_x_5029:
[----:B------:R-:W-:Y:S01]  /*adb0*/  ISETP.GE.U32.AND P1, PT, R0, c[0x0][0x174], PT ;  /* 0x00005d0000007a0c */ /* 0x000fe20003f26070 */
[----:B------:R-:W-:-:S12]  /*adc0*/  BSSY B0, `(.L_x_5032) ;  /* 0x000001a000007945 */ /* 0x000fd80003800000 */
[----:B------:R-:W-:Y:S05]  /*add0*/  @P1 BRA `(.L_x_5033) ;  /* 0x0000018000001947 */ /* 0x000fea0003800000 */
[----:B------:R-:W-:-:S05]  /*ade0*/  SHF.R.U32.HI R75, RZ, 0x2, R0 ;  /* 0x00000002ff4b7819 */ /* 0x000fca0000011600 */
[----:B------:R-:W-:-:S05]  /*adf0*/  IMAD.WIDE.U32 R74, R75, 0x20, R18 ;  /* 0x000000204b4a7825 */ /* 0x000fca00078e0012 */
[----:B------:R0:W5:Y:S04]  /*ae00*/  LDG.E.128 R48, [R74.64] ;  /* 0x000000244a307981 */ /* 0x000168000c1e1d00 */
[----:B------:R0:W5:Y:S01]  /*ae10*/  LDG.E.128 R52, [R74.64+0x10] ;  /* 0x000010244a347981 */ /* 0x000162000c1e1d00 */
[----:B------:R-:W-:-:S04]  /*ae20*/  IADD3 R3, R0, c[0x0][0x17c], RZ ;  /* 0x00005f0000037a10 */ /* 0x000fc80007ffe0ff */
[----:B------:R-:W-:-:S13]  /*ae30*/  ISETP.GE.U32.AND P0, PT, R3, c[0x0][0x174], PT ;  /* 0x00005d0003007a0c */ /* 0x000fda0003f06070 */
[----:B------:R-:W-:Y:S05]  /*ae40*/  @P0 BRA `(.L_x_5033) ;  /* 0x0000011000000947 */ /* 0x000fea0003800000 */
[----:B0-----:R-:W-:-:S05]  /*ae50*/  SHF.R.U32.HI R75, RZ, 0x2, R3 ;  /* 0x00000002ff4b7819 */ /* 0x001fca0000011603 */
[----:B------:R-:W-:-:S05]  /*ae60*/  IMAD.WIDE.U32 R74, R75, 0x20, R18 ;  /* 0x000000204b4a7825 */ /* 0x000fca00078e0012 */
[----:B------:R0:W5:Y:S04]  /*ae70*/  LDG.E.128 R56, [R74.64] ;  /* 0x000000244a387981 */ /* 0x000168000c1e1d00 */
[----:B------:R0:W5:Y:S01]  /*ae80*/  LDG.E.128 R60, [R74.64+0x10] ;  /* 0x000010244a3c7981 */ /* 0x000162000c1e1d00 */
[----:B------:R-:W-:-:S04]  /*ae90*/  IADD3 R3, R3, c[0x0][0x17c], RZ ;  /* 0x00005f0003037a10 */ /* 0x000fc80007ffe0ff */
[----:B------:R-:W-:-:S13]  /*aea0*/  ISETP.GE.U32.AND P0, PT, R3, c[0x0][0x174], PT ;  /* 0x00005d0003007a0c */ /* 0x000fda0003f06070 */
[----:B------:R-:W-:Y:S05]  /*aeb0*/  @P0 BRA `(.L_x_5033) ;  /* 0x000000a000000947 */ /* 0x000fea0003800000 */
[----:B0-----:R-:W-:Y:S02]  /*aec0*/  IADD3 R16, R3, c[0x0][0x17c], RZ ;  /* 0x00005f0003107a10 */ /* 0x001fe40007ffe0ff */
[----:B------:R-:W-:Y:S02]  /*aed0*/  SHF.R.U32.HI R75, RZ, 0x2, R3 ;  /* 0x00000002ff4b7819 */ /* 0x000fe40000011603 */
[----:B------:R-:W-:-:S03]  /*aee0*/  ISETP.GE.U32.AND P0, PT, R16, c[0x0][0x174], PT ;  /* 0x00005d0010007a0c */ /* 0x000fc60003f06070 */
[----:B------:R-:W-:-:S05]  /*aef0*/  IMAD.WIDE.U32 R74, R75, 0x20, R18 ;  /* 0x000000204b4a7825 */ /* 0x000fca00078e0012 */
[----:B------:R0:W5:Y:S04]  /*af00*/  LDG.E.128 R32, [R74.64] ;  /* 0x000000244a207981 */ /* 0x000168000c1e1d00 */
[----:B------:R0:W5:Y:S01]  /*af10*/  LDG.E.128 R36, [R74.64+0x10] ;  /* 0x000010244a247981 */ /* 0x000162000c1e1d00 */
[----:B------:R-:W-:-:S05]  /*af20*/  @!P0 SHF.R.U32.HI R3, RZ, 0x2, R16 ;  /* 0x00000002ff038819 */ /* 0x000fca0000011610 */
[----:B------:R-:W-:-:S05]  /*af30*/  @!P0 IMAD.WIDE.U32 R18, R3, 0x20, R18 ;  /* 0x0000002003128825 */ /* 0x000fca00078e0012 */
[----:B------:R0:W5:Y:S04]  /*af40*/  @!P0 LDG.E.128 R40, [R18.64] ;  /* 0x0000002412288981 */ /* 0x000168000c1e1d00 */
[----:B------:R0:W5:Y:S02]  /*af50*/  @!P0 LDG.E.128 R44, [R18.64+0x10] ;  /* 0x00001024122c8981 */ /* 0x000164000c1e1d00 */
.L_x_5033:
[----:B0-----:R-:W-:Y:S05]  /*af60*/  BSYNC B0 ;  /* 0x0000000000007941 */ /* 0x001fea0003800000 */
.L_x_5032:
        /* <DEDUP_REMOVED lines=75> */
.L_x_5035:
[----:B01234-:R-:W-:Y:S05]  /*b420*/  BSYNC B0 ;  /* 0x0000000000007941 */ /* 0x01ffea0003800000 */
.L_x_5034:
        /* <DEDUP_REMOVED lines=11> */
[----:B------:R0:W4:-:S06]  /*b4e0*/  DADD R28, R14, R66 ;  /* 0x000000000e1c7229 */ /* 0x00010c0000000042 */
.L_x_4989:
[----:B-123--:R-:W-:Y:S05]  /*b4f0*/  BSYNC B6 ;  /* 0x0000000000067941 */ /* 0x00efea0003800000 */
.L_x_4988:
[----:B------:R-:W-:-:S13]  /*b500*/  ISETP.NE.AND P0, PT, RZ, c[0x0][0x18c], PT ;  /* 0x00006300ff007a0c */ /* 0x000fda0003f05270 */
[----:B------:R-:W-:Y:S05]  /*b510*/  @!P0 BRA `(.L_x_5036) ;  /* 0x0000020000008947 */ /* 0x000fea0003800000 */
[----:B------:R-:W-:Y:S01]  /*b520*/  IMAD R0, R2, c[0x0][0x0], R17 ;  /* 0x0000000002007a24 */ /* 0x000fe200078e0211 */
[----:B------:R-:W-:Y:S02]  /*b530*/  ULDC UR4, c[0x0][0x4] ;  /* 0x0000010000047ab9 */ /* 0x000fe40000000800 */
[----:B------:R-:W-:Y:S02]  /*b540*/  USHF.R.U32.HI UR4, URZ, 0x1, UR4 ;  /* 0x000000013f047899 */ /* 0x000fe40008011604 */
[C---:B0-----:R-:W-:Y:S02]  /*b550*/  SHF.L.U32 R5, R0.reuse, 0x5, RZ ;  /* 0x0000000500057819 */ /* 0x041fe400000006ff */
[----:B------:R-:W-:Y:S02]  /*b560*/  LEA R3, R0, 0x10, 0x5 ;  /* 0x0000001000037811 */ /* 0x000fe400078e28ff */
[----:B------:R-:W-:Y:S01]  /*b570*/  ISETP.NE.AND P0, PT, RZ, UR4, PT ;  /* 0x00000004ff007c0c */ /* 0x000fe2000bf05270 */
[----:B----4-:R0:W-:Y:S04]  /*b580*/  STS.128 [R5+0x10], R28 ;  /* 0x0000101c05007388 */ /* 0x0101e80000000c00 */
[----:B------:R0:W-:Y:S08]  /*b590*/  STS.128 [R5+0x20], R24 ;  /* 0x0000201805007388 */ /* 0x0001f00000000c00 */
[----:B------:R-:W-:Y:S05]  /*b5a0*/  @!P0 BRA `(.L_x_5036) ;  /* 0x0000017000008947 */ /* 0x000fea0003800000 */
[----:B0-----:R-:W-:-:S05]  /*b5b0*/  IMAD.U32 R5, RZ, RZ, UR4 ;  /* 0x00000004ff057e24 */ /* 0x001fca000f8e00ff */
.L_x_5039:
        /* <DEDUP_REMOVED lines=8> */
[----:B0-----:R-:W-:Y:S05]  /*b640*/  @P0 BRA `(.L_x_5038) ;  /* 0x000000a000000947 */ /* 0x001fea0003800000 */
[----:B------:R-:W-:-:S04]  /*b650*/  IMAD R0, R0, c[0x0][0x0], R17 ;  /* 0x0000000000007a24 */ /* 0x000fc800078e0211 */
[----:B------:R-:W-:-:S05]  /*b660*/  IMAD.SHL.U32 R0, R0, 0x20, RZ ;  /* 0x0000002000007824 */ /* 0x000fca00078e00ff */
[----:B------:R-:W0:Y:S04]  /*b670*/  LDS.128 R4, [R0+0x10] ;  /* 0x0000100000047984 */ /* 0x000e280000000c00 */
[----:B------:R-:W1:Y:S01]  /*b680*/  LDS.128 R8, [R0+0x20] ;  /* 0x0000200000087984 */ /* 0x000e620000000c00 */
[----:B0-----:R-:W-:-:S04]  /*b690*/  DADD R28, R28, R4 ;  /* 0x000000001c1c7229 */ /* 0x001fc80000000004 */
[----:B------:R-:W0:-:S04]  /*b6a0*/  DADD R30, R30, R6 ;  /* 0x000000001e1e7229 */ /* 0x000e080000000006 */
[----:B-1----:R-:W-:-:S03]  /*b6b0*/  DADD R24, R24, R8 ;  /* 0x0000000018187229 */ /* 0x002fc60000000008 */
[----:B0-----:R0:W-:Y:S01]  /*b6c0*/  STS.128 [R3], R28 ;  /* 0x0000001c03007388 */ /* 0x0011e20000000c00 */
[----:B------:R-:W1:-:S07]  /*b6d0*/  DADD R26, R26, R10 ;  /* 0x000000001a1a7229 */ /* 0x000e4e000000000a */
[----:B-1----:R0:W-:Y:S04]  /*b6e0*/  STS.128 [R3+0x10], R24 ;  /* 0x0000101803007388 */ /* 0x0021e80000000c00 */
.L_x_5038:
[----:B------:R-:W-:Y:S05]  /*b6f0*/  BSYNC B0 ;  /* 0x0000000000007941 */ /* 0x000fea0003800000 */
.L_x_5037:
[----:B------:R-:W-:Y:S01]  /*b700*/  MOV R5, R12 ;  /* 0x0000000c00057202 */ /* 0x000fe20000000f00 */
[----:B------:R-:W-:Y:S05]  /*b710*/  @P1 BRA `(.L_x_5039) ;  /* 0xfffffea000001947 */ /* 0x000fea000383ffff */
.L_x_5036:
[----:B------:R-:W-:-:S13]  /*b720*/  ISETP.NE.AND P0, PT, RZ, c[0x0][0x188], PT ;  /* 0x00006200ff007a0c */ /* 0x000fda0003f05270 */
[----:B------:R-:W-:Y:S05]  /*b730*/  @!P0 BRA `(.L_x_5040) ;  /* 0x0000037000008947 */ /* 0x000fea0003800000 */
[----:B0-----:R-:W-:Y:S01]  /*b740*/  IMAD.MOV.U32 R3, RZ, RZ, c[0x0][0x0] ;  /* 0x00000000ff037624 */ /* 0x001fe200078e00ff */
[----:B------:R-:W-:-:S04]  /*b750*/  MOV R0, c[0x0][0x0] ;  /* 0x0000000000007a02 */ /* 0x000fc80000000f00 */
[----:B------:R-:W-:-:S13]  /*b760*/  ISETP.GT.AND P0, PT, R3, 0x20, PT ;  /* 0x000000200300780c */ /* 0x000fda0003f04270 */
[----:B------:R-:W-:Y:S05]  /*b770*/  @!P0 BRA `(.L_x_5041) ;  /* 0x000001f000008947 */ /* 0x000fea0003800000 */
[----:B------:R-:W-:Y:S01]  /*b780*/  IMAD R4, R2, c[0x0][0x0], R17 ;  /* 0x0000000002047a24 */ /* 0x000fe200078e0211 */
[----:B------:R-:W-:-:S03]  /*b790*/  LEA.HI R0, R3, c[0x0][0x0], RZ, 0x1 ;  /* 0x0000000003007a11 */ /* 0x000fc600078f08ff */
[C---:B------:R-:W-:Y:S01]  /*b7a0*/  IMAD.SHL.U32 R5, R4.reuse, 0x20, RZ ;  /* 0x0000002004057824 */ /* 0x040fe200078e00ff */
[----:B------:R-:W-:Y:S01]  /*b7b0*/  SHF.R.S32.HI R3, RZ, 0x1, R0 ;  /* 0x00000001ff037819 */ /* 0x000fe20000011400 */
[----:B------:R-:W-:Y:S01]  /*b7c0*/  HFMA2.MMA R0, -RZ, RZ, 0, 1.9073486328125e-06 ;  /* 0x00000020ff007435 */ /* 0x000fe200000001ff */
[----:B------:R-:W-:Y:S02]  /*b7d0*/  LEA R13, R4, 0x10, 0x5 ;  /* 0x00000010040d7811 */ /* 0x000fe400078e28ff */
[----:B----4-:R0:W-:Y:S01]  /*b7e0*/  STS.128 [R5+0x10], R28 ;  /* 0x0000101c05007388 */ /* 0x0101e20000000c00 */
[----:B------:R-:W-:-:S03]  /*b7f0*/  ISETP.GE.AND P0, PT, R3, 0x20, PT ;  /* 0x000000200300780c */ /* 0x000fc60003f06270 */
[----:B------:R0:W-:Y:S10]  /*b800*/  STS.128 [R5+0x20], R24 ;  /* 0x0000201805007388 */ /* 0x0001f40000000c00 */
[----:B------:R-:W-:Y:S05]  /*b810*/  @!P0 BRA `(.L_x_5041) ;  /* 0x0000015000008947 */ /* 0x000fea0003800000 */
.L_x_5044:
[----:B------:R-:W-:Y:S01]  /*b820*/  IMAD.IADD R0, R17, 0x1, R3 ;  /* 0x0000000111007824 */ /* 0x000fe200078e0203 */
[----:B------:R-:W-:Y:S01]  /*b830*/  WARPSYNC 0xffffffff ;  /* 0xffffffff00007948 */ /* 0x000fe20003800000 */
[----:B------:R-:W-:Y:S03]  /*b840*/  BAR.SYNC.DEFER_BLOCKING 0x0 ;  /* 0x0000000000007b1d */ /* 0x000fe60000010000 */
[----:B------:R-:W-:-:S03]  /*b850*/  ISETP.GE.U32.AND P0, PT, R0, c[0x0][0x0], PT ;  /* 0x0000000000007a0c */ /* 0x000fc60003f06070 */
[----:B------:R-:W-:Y:S01]  /*b860*/  BSSY B0, `(.L_x_5042) ;  /* 0x000000c000007945 */ /* 0x000fe20003800000 */
[----:B------:R-:W-:-:S13]  /*b870*/  ISETP.GE.U32.OR P0, PT, R17, R3, P0 ;  /* 0x000000031100720c */ /* 0x000fda0000706470 */
[----:B0-----:R-:W-:Y:S05]  /*b880*/  @P0 BRA `(.L_x_5043) ;  /* 0x0000009000000947 */ /* 0x001fea0003800000 */
[----:B------:R-:W-:-:S05]  /*b890*/  LEA R0, R3, R13, 0x5 ;  /* 0x0000000d03007211 */ /* 0x000fca00078e28ff */
[----:B0-----:R-:W0:Y:S04]  /*b8a0*/  LDS.128 R4, [R0] ;  /* 0x0000000000047984 */ /* 0x001e280000000c00 */
[----:B------:R-:W1:Y:S01]  /*b8b0*/  LDS.128 R8, [R0+0x10] ;  /* 0x0000100000087984 */ /* 0x000e620000000c00 */
[----:B0-----:R-:W-:-:S04]  /*b8c0*/  DADD R28, R28, R4 ;  /* 0x000000001c1c7229 */ /* 0x001fc80000000004 */
[----:B------:R-:W0:-:S04]  /*b8d0*/  DADD R30, R30, R6 ;  /* 0x000000001e1e7229 */ /* 0x000e080000000006 */
[----:B-1----:R-:W-:-:S03]  /*b8e0*/  DADD R24, R24, R8 ;  /* 0x0000000018187229 */ /* 0x002fc60000000008 */
[----:B0-----:R0:W-:Y:S01]  /*b8f0*/  STS.128 [R13], R28 ;  /* 0x0000001c0d007388 */ /* 0x0011e20000000c00 */
[----:B------:R-:W1:-:S07]  /*b900*/  DADD R26, R26, R10 ;  /* 0x000000001a1a7229 */ /* 0x000e4e000000000a */
[----:B-1----:R0:W-:Y:S04]  /*b910*/  STS.128 [R13+0x10], R24 ;  /* 0x000010180d007388 */ /* 0x0021e80000000c00 */
.L_x_5043:
[----:B------:R-:W-:Y:S05]  /*b920*/  BSYNC B0 ;  /* 0x0000000000007941 */ /* 0x000fea0003800000 */
.L_x_5042:
[----:B------:R-:W-:-:S04]  /*b930*/  SHF.R.S32.HI R3, RZ, 0x1, R3 ;  /* 0x00000001ff037819 */ /* 0x000fc80000011403 */
[----:B------:R-:W-:-:S13]  /*b940*/  ISETP.GE.AND P0, PT, R3, 0x20, PT ;  /* 0x000000200300780c */ /* 0x000fda0003f06270 */
[----:B------:R-:W-:Y:S05]  /*b950*/  @P0 BRA `(.L_x_5044) ;  /* 0xfffffec000000947 */ /* 0x000fea000383ffff */
[----:B------:R-:W-:-:S05]  /*b960*/  IMAD.MOV.U32 R0, RZ, RZ, 0x20 ;  /* 0x00000020ff007424 */ /* 0x000fca00078e00ff */
.L_x_5041:
[----:B------:R-:W-:Y:S01]  /*b970*/  ISETP.GE.AND P0, PT, R0, 0x2, PT ;  /* 0x000000020000780c */ /* 0x000fe20003f06270 */
[----:B------:R-:W-:Y:S01]  /*b980*/  WARPSYNC 0xffffffff ;  /* 0xffffffff00007948 */ /* 0x000fe20003800000 */
[----:B------:R-:W-:Y:S11]  /*b990*/  BAR.SYNC.DEFER_BLOCKING 0x0 ;  /* 0x0000000000007b1d */ /* 0x000ff60000010000 */
[----:B------:R-:W-:Y:S05]  /*b9a0*/  @!P0 BRA `(.L_x_5040) ;  /* 0x0000010000008947 */ /* 0x000fea0003800000 */
[----:B------:R-:W-:-:S05]  /*b9b0*/  MOV R3, 0x1 ;  /* 0x0000000100037802 */ /* 0x000fca0000000f00 */
.L_x_5045:
[----:B0---4-:R-:W-:Y:S04]  /*b9c0*/  SHFL.DOWN PT, R5, R29, R3, 0x1f ;  /* 0x08001f031d057589 */ /* 0x011fe800000e0000 */
[----:B------:R-:W0:Y:S04]  /*b9d0*/  SHFL.DOWN PT, R4, R28, R3, 0x1f ;  /* 0x08001f031c047589 */ /* 0x000e2800000e0000 */
[----:B------:R-:W-:Y:S04]  /*b9e0*/  SHFL.DOWN PT, R7, R31, R3, 0x1f ;  /* 0x08001f031f077589 */ /* 0x000fe800000e0000 */
[----:B------:R-:W1:Y:S04]  /*b9f0*/  SHFL.DOWN PT, R6, R30, R3, 0x1f ;  /* 0x08001f031e067589 */ /* 0x000e6800000e0000 */
[----:B------:R-:W-:Y:S04]  /*ba00*/  SHFL.DOWN PT, R9, R25, R3, 0x1f ;  /* 0x08001f0319097589 */ /* 0x000fe800000e0000 */
[----:B------:R-:W2:Y:S04]  /*ba10*/  SHFL.DOWN PT, R8, R24, R3, 0x1f ;  /* 0x08001f0318087589 */ /* 0x000ea800000e0000 */
[----:B------:R-:W-:Y:S04]  /*ba20*/  SHFL.DOWN PT, R11, R27, R3, 0x1f ;  /* 0x08001f031b0b7589 */ /* 0x000fe800000e0000 */
[----:B------:R3:W4:Y:S01]  /*ba30*/  SHFL.DOWN PT, R10, R26, R3, 0x1f ;  /* 0x08001f031a0a7589 */ /* 0x00072200000e0000 */
[----:B0-----:R0:W0:-:S04]  /*ba40*/  DADD R28, R4, R28 ;  /* 0x00000000041c7229 */ /* 0x001008000000001c */
[----:B-1----:R1:W0:Y:S01]  /*ba50*/  DADD R30, R6, R30 ;  /* 0x00000000061e7229 */ /* 0x002222000000001e */
[----:B---3--:R-:W-:-:S05]  /*ba60*/  IMAD.SHL.U32 R3, R3, 0x2, RZ ;  /* 0x0000000203037824 */ /* 0x008fca00078e00ff */
[----:B------:R-:W-:Y:S01]  /*ba70*/  ISETP.GE.AND P0, PT, R3, R0, PT ;  /* 0x000000000300720c */ /* 0x000fe20003f06270 */
[----:B--2---:R1:W2:-:S04]  /*ba80*/  DADD R24, R8, R24 ;  /* 0x0000000008187229 */ /* 0x0042880000000018 */
[----:B----4-:R1:W3:-:S08]  /*ba90*/  DADD R26, R10, R26 ;  /* 0x000000000a1a7229 */ /* 0x0102d0000000001a */
[----:B0123--:R-:W-:Y:S05]  /*baa0*/  @!P0 BRA `(.L_x_5045) ;  /* 0xffffff1000008947 */ /* 0x00ffea000383ffff */
.L_x_5040:
[----:B------:R-:W-:Y:S01]  /*bab0*/  ISETP.NE.AND P1, PT, RZ, c[0x0][0x344], PT ;  /* 0x0000d100ff007a0c */ /* 0x000fe20003f25270 */
[----:B0----5:R-:W-:Y:S01]  /*bac0*/  IMAD.MOV.U32 R32, RZ, RZ, RZ ;  /* 0x000000ffff207224 */ /* 0x021fe200078e00ff */
[----:B------:R-:W-:-:S11]  /*bad0*/  MOV R19, RZ ;  /* 0x000000ff00137202 */ /* 0x000fd60000000f00 */
[----:B------:R-:W-:Y:S05]  /*bae0*/  @!P1 BRA `(.L_x_5046) ;  /* 0x00000c8000009947 */ /* 0x000fea0003800000 */
[----:B------:R-:W-:Y:S01]  /*baf0*/  HFMA2.MMA R0, -RZ, RZ, 0, 5.9604644775390625e-08 ;  /* 0x00000001ff007435 */ /* 0x000fe200000001ff */
[----:B------:R-:W-:Y:S01]  /*bb00*/  MOV R4, RZ ;  /* 0x000000ff00047202 */ /* 0x000fe20000000f00 */
        /* <DEDUP_REMOVED lines=198> */
.L_x_5046:
        /* <DEDUP_REMOVED lines=202> */
.L_x_5047:
        /* <DEDUP_REMOVED lines=204> */
.L_x_5048:
        /* <DEDUP_REMOVED lines=202> */
.L_x_5049:
        /* <DEDUP_REMOVED lines=217> */
.L_x_5051:
        /* <DEDUP_REMOVED lines=202> */
.L_x_5052:
        /* <DEDUP_REMOVED lines=204> */
.L_x_5053:
        /* <DEDUP_REMOVED lines=202> */
.L_x_5054:
        /* <DEDUP_REMOVED lines=11> */
.L_x_5056:
[----:B------:R-:W-:Y:S05]  /*121b0*/  BSYNC B0 ;  /* 0x0000000000007941 */ /* 0x000fea0003800000 */
.L_x_5055:
        /* <DEDUP_REMOVED lines=8> */
[----:B0-----:R-:W-:-:S11]  /*12240*/  IMAD R12, R0, c[0x0][0x10], R3 ;  /* 0x00000400000c7a24 */ /* 0x001fd600078e0203 */
[----:B------:R-:W-:-:S04]  /*12250*/  @!P2 IMAD R12, R12, c[0x0][0x0], R17 ;  /* 0x000000000c0caa24 */ /* 0x000fc800078e0211 */
[----:B------:R-:W-:-:S05]  /*12260*/  IMAD.WIDE.U32 R12, R12, R13, c[0x0][0x560] ;  /* 0x000158000c0c7625 */ /* 0x000fca00078e000d */
[----:B----4-:R0:W-:Y:S04]  /*12270*/  STG.E.64 [R12.64], R28 ;  /* 0x0000001c0c007986 */ /* 0x0101e8000c101b24 */
[----:B------:R0:W-:Y:S04]  /*12280*/  STG.E.64 [R12.64+0x8], R30 ;  /* 0x0000081e0c007986 */ /* 0x0001e8000c101b24 */
[----:B------:R0:W-:Y:S04]  /*12290*/  STG.E.64 [R12.64+0x10], R24 ;  /* 0x000010180c007986 */ /* 0x0001e8000c101b24 */
[----:B------:R0:W-:Y:S02]  /*122a0*/  STG.E.64 [R12.64+0x18], R26 ;  /* 0x0000181a0c007986 */ /* 0x0001e4000c101b24 */
.L_x_5058:
[----:B------:R-:W-:Y:S05]  /*122b0*/  BSYNC B0 ;  /* 0x0000000000007941 */ /* 0x000fea0003800000 */
.L_x_5057:
        /* <DEDUP_REMOVED lines=14> */
[----:B0-----:R-:W-:Y:S01]  /*123a0*/  IMAD.MOV.U32 R13, RZ, RZ, 0x4 ;  /* 0x00000004ff0d7424 */ /* 0x001fe200078e00ff */
[----:B------:R-:W1:Y:S03]  /*123b0*/  FLO.U32 R14, UR4 ;  /* 0x00000004000e7d00 */ /* 0x000e6600080e0000 */
[----:B------:R-:W-:-:S05]  /*123c0*/  IMAD.WIDE.U32 R12, R0, R13, c[0x0][0x568] ;  /* 0x00015a00000c7625 */ /* 0x000fca00078e000d */
[----:B------:R-:W0:Y:S01]  /*123d0*/  POPC R15, UR4 ;  /* 0x00000004000f7d09 */ /* 0x000e220008000000 */
        /* <DEDUP_REMOVED lines=13> */
.L_x_5060:
[----:B------:R-:W-:Y:S05]  /*124b0*/  BSYNC B0 ;  /* 0x0000000000007941 */ /* 0x000fea0003800000 */
.L_x_5059:
[----:B------:R-:W-:Y:S01]  /*124c0*/  BAR.SYNC.DEFER_BLOCKING 0x0 ;  /* 0x0000000000007b1d */ /* 0x000fe20000010000 */
[----:B0-----:R-:W-:-:S05]  /*124d0*/  IADD3 R12, P2, R16, c[0x0][0x548], RZ ;  /* 0x00015200100c7a10 */ /* 0x001fca0007f5e0ff */
[----:B------:R-:W-:Y:S01]  /*124e0*/  IMAD.X R13, RZ, RZ, c[0x0][0x54c], P2 ;  /* 0x00015300ff0d7624 */ /* 0x000fe200010e06ff */
[----:B------:R-:W0:Y:S02]  /*124f0*/  LDS.U8 R3, [RZ] ;  /* 0x00000000ff037984 */ /* 0x000e240000000000 */
[----:B0-----:R-:W-:-:S13]  /*12500*/  ISETP.NE.AND P0, PT, R3, RZ, PT ;  /* 0x000000ff0300720c */ /* 0x001fda0003f05270 */
[----:B------:R-:W-:Y:S05]  /*12510*/  @!P0 EXIT ;  /* 0x000000000000894d */ /* 0x000fea0003800000 */
[----:B------:R-:W-:Y:S01]  /*12520*/  ISETP.NE.AND P0, PT, RZ, c[0x0][0x188], PT ;  /* 0x00006200ff007a0c */ /* 0x000fe20003f05270 */
[----:B----4-:R-:W-:Y:S01]  /*12530*/  IMAD.MOV.U32 R29, RZ, RZ, c[0x0][0x16c] ;  /* 0x00005b00ff1d7624 */ /* 0x010fe200078e00ff */
        /* <DEDUP_REMOVED lines=26> */
.L_x_5065:
[----:B------:R-:W-:Y:S01]  /*126e0*/  HFMA2.MMA R15, -RZ, RZ, 0, 1.9073486328125e-06 ;  /* 0x00000020ff0f7435 */ /* 0x000fe200000001ff */
[----:B------:R-:W-:-:S09]  /*126f0*/  IMAD R14, R0, c[0x0][0x10], R3 ;  /* 0x00000400000e7a24 */ /* 0x000fd200078e0203 */
[----:B------:R-:W-:-:S05]  /*12700*/  IMAD.WIDE.U32 R14, R14, R15, c[0x0][0x560] ;  /* 0x000158000e0e7625 */ /* 0x000fca00078e000f */
[----:B0-----:R-:W2:Y:S04]  /*12710*/  LDG.E.64 R20, [R14.64] ;  /* 0x000000240e147981 */ /* 0x001ea8000c1e1b00 */
[----:B------:R-:W3:Y:S04]  /*12720*/  LDG.E.64 R32, [R14.64+0x8] ;  /* 0x000008240e207981 */ /* 0x000ee8000c1e1b00 */
[----:B----4-:R-:W4:Y:S04]  /*12730*/  LDG.E.64 R34, [R14.64+0x10] ;  /* 0x000010240e227981 */ /* 0x010f28000c1e1b00 */
[----:B------:R-:W5:Y:S01]  /*12740*/  LDG.E.64 R36, [R14.64+0x18] ;  /* 0x000018240e247981 */ /* 0x000f62000c1e1b00 */
[----:B------:R-:W-:-:S04]  /*12750*/  IMAD.MOV.U32 R38, RZ, RZ, c[0x0][0x0] ;  /* 0x00000000ff267624 */ /* 0x000fc800078e00ff */
[----:B------:R-:W-:-:S05]  /*12760*/  IMAD R3, R38, c[0x0][0x4], R3 ;  /* 0x0000010026037a24 */ /* 0x000fca00078e0203 */
[----:B------:R-:W-:Y:S01]  /*12770*/  ISETP.GE.U32.AND P0, PT, R3, c[0x0][0x184], PT ;  /* 0x0000610003007a0c */ /* 0x000fe20003f06070 */
[----:B--2---:R0:W1:-:S04]  /*12780*/  DADD R28, R20, R28 ;  /* 0x00000000141c7229 */ /* 0x004048000000001c */
[----:B---3--:R0:W2:-:S04]  /*12790*/  DADD R30, R32, R30 ;  /* 0x00000000201e7229 */ /* 0x008088000000001e */
[----:B----4-:R0:W3:-:S04]  /*127a0*/  DADD R24, R34, R24 ;  /* 0x0000000022187229 */ /* 0x0100c80000000018 */
[----:B-----5:R0:W4:Y:S01]  /*127b0*/  DADD R26, R36, R26 ;  /* 0x00000000241a7229 */ /* 0x020122000000001a */
[----:B-123--:R-:W-:Y:S05]  /*127c0*/  @!P0 BRA `(.L_x_5065) ;  /* 0xffffff1000008947 */ /* 0x00efea000383ffff */
.L_x_5064:
[----:B------:R-:W-:Y:S05]  /*127d0*/  BSYNC B1 ;  /* 0x0000000000017941 */ /* 0x000fea0003800000 */
.L_x_5063:
[----:B------:R-:W-:Y:S05]  /*127e0*/  BRA `(.L_x_5066) ;  /* 0x000001e000007947 */ /* 0x000fea0003800000 */
.L_x_5062:
        /* <DEDUP_REMOVED lines=8> */
[----:B------:R-:W-:Y:S01]  /*12870*/  MOV R3, R2 ;  /* 0x0000000200037202 */ /* 0x000fe20000000f00 */
[----:B------:R-:W-:Y:S01]  /*12880*/  IMAD.MOV.U32 R30, RZ, RZ, c[0x0][0x168] ;  /* 0x00005a00ff1e7624 */ /* 0x000fe200078e00ff */
[----:B------:R-:W-:Y:S01]  /*12890*/  MOV R31, c[0x0][0x16c] ;  /* 0x00005b00001f7a02 */ /* 0x000fe20000000f00 */
[----:B------:R-:W-:Y:S01]  /*128a0*/  IMAD.MOV.U32 R24, RZ, RZ, c[0x0][0x168] ;  /* 0x00005a00ff187624 */ /* 0x000fe200078e00ff */
[----:B------:R-:W-:Y:S01]  /*128b0*/  MOV R25, c[0x0][0x16c] ;  /* 0x00005b0000197a02 */ /* 0x000fe20000000f00 */
[----:B------:R-:W-:Y:S01]  /*128c0*/  IMAD.MOV.U32 R26, RZ, RZ, c[0x0][0x168] ;  /* 0x00005a00ff1a7624 */ /* 0x000fe200078e00ff */
[----:B------:R-:W-:Y:S02]  /*128d0*/  MOV R27, c[0x0][0x16c] ;  /* 0x00005b00001b7a02 */ /* 0x000fe40000000f00 */
.L_x_5067:
[----:B------:R-:W-:Y:S02]  /*128e0*/  IMAD R14, R0, c[0x0][0x10], R3 ;  /* 0x00000400000e7a24 */ /* 0x000fe400078e0203 */
[----:B------:R-:W-:Y:S02]  /*128f0*/  IMAD.MOV.U32 R15, RZ, RZ, 0x20 ;  /* 0x00000020ff0f7424 */ /* 0x000fe400078e00ff */
[----:B------:R-:W-:-:S04]  /*12900*/  IMAD R14, R14, c[0x0][0x0], R17 ;  /* 0x000000000e0e7a24 */ /* 0x000fc800078e0211 */
[----:B------:R-:W-:-:S05]  /*12910*/  IMAD.WIDE.U32 R14, R14, R15, c[0x0][0x560] ;  /* 0x000158000e0e7625 */ /* 0x000fca00078e000f */
[----:B0-----:R-:W2:Y:S04]  /*12920*/  LDG.E.64 R20, [R14.64] ;  /* 0x000000240e147981 */ /* 0x001ea8000c1e1b00 */
[----:B------:R-:W3:Y:S04]  /*12930*/  LDG.E.64 R32, [R14.64+0x8] ;  /* 0x000008240e207981 */ /* 0x000ee8000c1e1b00 */
[----:B----4-:R-:W4:Y:S04]  /*12940*/  LDG.E.64 R34, [R14.64+0x10] ;  /* 0x000010240e227981 */ /* 0x010f28000c1e1b00 */
[----:B------:R-:W5:Y:S01]  /*12950*/  LDG.E.64 R36, [R14.64+0x18] ;  /* 0x000018240e247981 */ /* 0x000f62000c1e1b00 */
[----:B------:R-:W-:-:S04]  /*12960*/  IADD3 R3, R3, c[0x0][0x4], RZ ;  /* 0x0000010003037a10 */ /* 0x000fc80007ffe0ff */
[----:B------:R-:W-:Y:S01]  /*12970*/  ISETP.GE.U32.AND P0, PT, R3, c[0x0][0x184], PT ;  /* 0x0000610003007a0c */ /* 0x000fe20003f06070 */
[----:B--2---:R0:W1:-:S04]  /*12980*/  DADD R28, R20, R28 ;  /* 0x00000000141c7229 */ /* 0x004048000000001c */
[----:B---3--:R0:W2:-:S04]  /*12990*/  DADD R30, R32, R30 ;  /* 0x00000000201e7229 */ /* 0x008088000000001e */
[----:B----4-:R0:W3:-:S04]  /*129a0*/  DADD R24, R34, R24 ;  /* 0x0000000022187229 */ /* 0x0100c80000000018 */
[----:B-----5:R0:W4:Y:S01]  /*129b0*/  DADD R26, R36, R26 ;  /* 0x00000000241a7229 */ /* 0x020122000000001a */
[----:B-123--:R-:W-:Y:S05]  /*129c0*/  @!P0 BRA `(.L_x_5067) ;  /* 0xffffff1000008947 */ /* 0x00efea000383ffff */
.L_x_5066:
[----:B------:R-:W-:Y:S05]  /*129d0*/  BSYNC B0 ;  /* 0x0000000000007941 */ /* 0x000fea0003800000 */
.L_x_5061:
[----:B------:R-:W-:Y:S01]  /*129e0*/  IMAD R0, R2, c[0x0][0x0], R17 ;  /* 0x0000000002007a24 */ /* 0x000fe200078e0211 */
[----:B------:R-:W-:Y:S02]  /*129f0*/  ULDC UR4, c[0x0][0x4] ;  /* 0x0000010000047ab9 */ /* 0x000fe40000000800 */
[----:B------:R-:W-:Y:S02]  /*12a00*/  USHF.R.U32.HI UR4, URZ, 0x1, UR4 ;  /* 0x000000013f047899 */ /* 0x000fe40008011604 */
[C---:B------:R-:W-:Y:S02]  /*12a10*/  SHF.L.U32 R3, R0.reuse, 0x5, RZ ;  /* 0x0000000500037819 */ /* 0x040fe400000006ff */
[----:B------:R-:W-:Y:S02]  /*12a20*/  LEA R15, R0, 0x10, 0x5 ;  /* 0x00000010000f7811 */ /* 0x000fe400078e28ff */
[----:B------:R-:W-:Y:S01]  /*12a30*/  ISETP.NE.AND P0, PT, RZ, UR4, PT ;  /* 0x00000004ff007c0c */ /* 0x000fe2000bf05270 */
[----:B------:R1:W-:Y:S04]  /*12a40*/  STS.128 [R3+0x10], R28 ;  /* 0x0000101c03007388 */ /* 0x0003e80000000c00 */
[----:B----4-:R1:W-:Y:S08]  /*12a50*/  STS.128 [R3+0x20], R24 ;  /* 0x0000201803007388 */ /* 0x0103f00000000c00 */
[----:B------:R-:W-:Y:S05]  /*12a60*/  @!P0 BRA `(.L_x_5068) ;  /* 0x0000015000008947 */ /* 0x000fea0003800000 */
[----:B-1----:R-:W-:-:S05]  /*12a70*/  IMAD.U32 R3, RZ, RZ, UR4 ;  /* 0x00000004ff037e24 */ /* 0x002fca000f8e00ff */
.L_x_5071:
[----:B------:R-:W-:Y:S01]  /*12a80*/  IADD3 R0, R2, R3, RZ ;  /* 0x0000000302007210 */ /* 0x000fe20007ffe0ff */
[----:B------:R-:W-:Y:S01]  /*12a90*/  BAR.SYNC.DEFER_BLOCKING 0x0 ;  /* 0x0000000000007b1d */ /* 0x000fe20000010000 */
[----:B------:R-:W-:-:S02]  /*12aa0*/  ISETP.GT.AND P2, PT, R3, 0x1, PT ;  /* 0x000000010300780c */ /* 0x000fc40003f44270 */
[----:B------:R-:W-:-:S03]  /*12ab0*/  ISETP.GE.U32.AND P0, PT, R0, c[0x0][0x4], PT ;  /* 0x0000010000007a0c */ /* 0x000fc60003f06070 */
[----:B------:R-:W-:Y:S01]  /*12ac0*/  BSSY B0, `(.L_x_5069) ;  /* 0x000000e000007945 */ /* 0x000fe20003800000 */
[----:B------:R-:W-:Y:S02]  /*12ad0*/  ISETP.GE.U32.OR P0, PT, R2, R3, P0 ;  /* 0x000000030200720c */ /* 0x000fe40000706470 */
[----:B------:R-:W-:-:S11]  /*12ae0*/  SHF.R.S32.HI R3, RZ, 0x1, R3 ;  /* 0x00000001ff037819 */ /* 0x000fd60000011403 */
[----:B0-----:R-:W-:Y:S05]  /*12af0*/  @P0 BRA `(.L_x_5070) ;  /* 0x000000a000000947 */ /* 0x001fea0003800000 */
[----:B------:R-:W-:-:S04]  /*12b00*/  IMAD R0, R0, c[0x0][0x0], R17 ;  /* 0x0000000000007a24 */ /* 0x000fc800078e0211 */
[----:B------:R-:W-:-:S05]  /*12b10*/  IMAD.SHL.U32 R0, R0, 0x20, RZ ;  /* 0x0000002000007824 */ /* 0x000fca00078e00ff */
[----:B0-----:R-:W0:Y:S04]  /*12b20*/  LDS.128 R32, [R0+0x10] ;  /* 0x0000100000207984 */ /* 0x001e280000000c00 */
[----:B------:R-:W1:Y:S01]  /*12b30*/  LDS.128 R36, [R0+0x20] ;  /* 0x0000200000247984 */ /* 0x000e620000000c00 */
[----:B0-----:R-:W-:-:S04]  /*12b40*/  DADD R28, R28, R32 ;  /* 0x000000001c1c7229 */ /* 0x001fc80000000020 */
[----:B------:R-:W0:-:S04]  /*12b50*/  DADD R30, R30, R34 ;  /* 0x000000001e1e7229 */ /* 0x000e080000000022 */
[----:B-1----:R-:W-:-:S03]  /*12b60*/  DADD R24, R24, R36 ;  /* 0x0000000018187229 */ /* 0x002fc60000000024 */
[----:B0-----:R0:W-:Y:S01]  /*12b70*/  STS.128 [R15], R28 ;  /* 0x0000001c0f007388 */ /* 0x0011e20000000c00 */
[----:B------:R-:W1:-:S07]  /*12b80*/  DADD R26, R26, R38 ;  /* 0x000000001a1a7229 */ /* 0x000e4e0000000026 */
[----:B-1----:R0:W-:Y:S04]  /*12b90*/  STS.128 [R15+0x10], R24 ;  /* 0x000010180f007388 */ /* 0x0021e80000000c00 */
.L_x_5070:
[----:B------:R-:W-:Y:S05]  /*12ba0*/  BSYNC B0 ;  /* 0x0000000000007941 */ /* 0x000fea0003800000 */
.L_x_5069:
[----:B------:R-:W-:Y:S05]  /*12bb0*/  @P2 BRA `(.L_x_5071) ;  /* 0xfffffec000002947 */ /* 0x000fea000383ffff */
.L_x_5068:
[----:B------:R-:W-:-:S13]  /*12bc0*/  ISETP.NE.AND P0, PT, RZ, c[0x0][0x188], PT ;  /* 0x00006200ff007a0c */ /* 0x000fda0003f05270 */
[----:B------:R-:W-:Y:S05]  /*12bd0*/  @!P0 BRA `(.L_x_5072) ;  /* 0x0000033000008947 */ /* 0x000fea0003800000 */
[----:B------:R-:W-:Y:S01]  /*12be0*/  MOV R2, c[0x0][0x0] ;  /* 0x0000000000027a02 */ /* 0x000fe20000000f00 */
[----:B------:R-:W-:-:S03]  /*12bf0*/  IMAD.MOV.U32 R0, RZ, RZ, c[0x0][0x0] ;  /* 0x00000000ff007624 */ /* 0x000fc600078e00ff */
[----:B------:R-:W-:-:S13]  /*12c00*/  ISETP.GT.AND P0, PT, R2, 0x20, PT ;  /* 0x000000200200780c */ /* 0x000fda0003f04270 */
[----:B------:R-:W-:Y:S05]  /*12c10*/  @!P0 BRA `(.L_x_5073) ;  /* 0x000001c000008947 */ /* 0x000fea0003800000 */
[----:B------:R-:W-:Y:S01]  /*12c20*/  LEA.HI R2, R2, c[0x0][0x0], RZ, 0x1 ;  /* 0x0000000002027a11 */ /* 0x000fe200078f08ff */
[----:B------:R2:W-:Y:S01]  /*12c30*/  STS.128 [R15], R28 ;  /* 0x0000001c0f007388 */ /* 0x0005e20000000c00 */
[----:B------:R-:W-:Y:S02]  /*12c40*/  HFMA2.MMA R0, -RZ, RZ, 0, 1.9073486328125e-06 ;  /* 0x00000020ff007435 */ /* 0x000fe400000001ff */
[----:B------:R-:W-:Y:S01]  /*12c50*/  SHF.R.S32.HI R2, RZ, 0x1, R2 ;  /* 0x00000001ff027819 */ /* 0x000fe20000011402 */
[----:B------:R2:W-:Y:S03]  /*12c60*/  STS.128 [R15+0x10], R24 ;  /* 0x000010180f007388 */ /* 0x0005e60000000c00 */
[----:B------:R-:W-:-:S13]  /*12c70*/  ISETP.GE.AND P0, PT, R2, 0x20, PT ;  /* 0x000000200200780c */ /* 0x000fda0003f06270 */
[----:B------:R-:W-:Y:S05]  /*12c80*/  @!P0 BRA `(.L_x_5073) ;  /* 0x0000015000008947 */ /* 0x000fea0003800000 */
[----:B--2---:R-:W-:-:S05]  /*12c90*/  IMAD.MOV.U32 R0, RZ, RZ, R2 ;  /* 0x000000ffff007224 */ /* 0x004fca00078e0002 */
.L_x_5076:
[----:B------:R-:W-:Y:S01]  /*12ca0*/  IADD3 R2, R17, R0, RZ ;  /* 0x0000000011027210 */ /* 0x000fe20007ffe0ff */
[----:B------:R-:W-:Y:S03]  /*12cb0*/  BAR.SYNC.DEFER_BLOCKING 0x0 ;  /* 0x0000000000007b1d */ /* 0x000fe60000010000 */
[----:B------:R-:W-:-:S03]  /*12cc0*/  ISETP.GE.U32.AND P0, PT, R2, c[0x0][0x0], PT ;  /* 0x0000000002007a0c */ /* 0x000fc60003f06070 */
[----:B------:R-:W-:Y:S01]  /*12cd0*/  BSSY B0, `(.L_x_5074) ;  /* 0x000000c000007945 */ /* 0x000fe20003800000 */
[----:B------:R-:W-:-:S13]  /*12ce0*/  ISETP.GE.U32.OR P0, PT, R17, R0, P0 ;  /* 0x000000001100720c */ /* 0x000fda0000706470 */
[----:B01----:R-:W-:Y:S05]  /*12cf0*/  @P0 BRA `(.L_x_5075) ;  /* 0x0000009000000947 */ /* 0x003fea0003800000 */
[----:B------:R-:W-:-:S05]  /*12d00*/  IMAD R2, R0, 0x20, R15 ;  /* 0x0000002000027824 */ /* 0x000fca00078e020f */
[----:B0-----:R-:W0:Y:S04]  /*12d10*/  LDS.128 R32, [R2] ;  /* 0x0000000002207984 */ /* 0x001e280000000c00 */
[----:B------:R-:W2:Y:S01]  /*12d20*/  LDS.128 R36, [R2+0x10] ;  /* 0x0000100002247984 */ /* 0x000ea20000000c00 */
[----:B01----:R-:W-:-:S04]  /*12d30*/  DADD R28, R28, R32 ;  /* 0x000000001c1c7229 */ /* 0x003fc80000000020 */
[----:B------:R-:W0:-:S04]  /*12d40*/  DADD R30, R30, R34 ;  /* 0x000000001e1e7229 */ /* 0x000e080000000022 */
[----:B--2---:R-:W-:-:S03]  /*12d50*/  DADD R24, R24, R36 ;  /* 0x0000000018187229 */ /* 0x004fc60000000024 */
[----:B0-----:R0:W-:Y:S01]  /*12d60*/  STS.128 [R15], R28 ;  /* 0x0000001c0f007388 */ /* 0x0011e20000000c00 */
[----:B------:R-:W1:-:S07]  /*12d70*/  DADD R26, R26, R38 ;  /* 0x000000001a1a7229 */ /* 0x000e4e0000000026 */
[----:B-1----:R0:W-:Y:S04]  /*12d80*/  STS.128 [R15+0x10], R24 ;  /* 0x000010180f007388 */ /* 0x0021e80000000c00 */
.L_x_5075:
[----:B------:R-:W-:Y:S05]  /*12d90*/  BSYNC B0 ;  /* 0x0000000000007941 */ /* 0x000fea0003800000 */
.L_x_5074:
[----:B------:R-:W-:-:S04]  /*12da0*/  SHF.R.S32.HI R0, RZ, 0x1, R0 ;  /* 0x00000001ff007819 */ /* 0x000fc80000011400 */
[----:B------:R-:W-:-:S13]  /*12db0*/  ISETP.GE.AND P0, PT, R0, 0x20, PT ;  /* 0x000000200000780c */ /* 0x000fda0003f06270 */
[----:B------:R-:W-:Y:S05]  /*12dc0*/  @P0 BRA `(.L_x_5076) ;  /* 0xfffffed000000947 */ /* 0x000fea000383ffff */
[----:B------:R-:W-:-:S03]  /*12dd0*/  MOV R0, 0x20 ;  /* 0x0000002000007802 */ /* 0x000fc60000000f00 */
.L_x_5073:
[----:B--2---:R-:W-:Y:S01]  /*12de0*/  BAR.SYNC.DEFER_BLOCKING 0x0 ;  /* 0x0000000000007b1d */ /* 0x004fe20000010000 */
[----:B------:R-:W-:-:S13]  /*12df0*/  ISETP.GE.AND P0, PT, R0, 0x2, PT ;  /* 0x000000020000780c */ /* 0x000fda0003f06270 */
[----:B------:R-:W-:Y:S05]  /*12e00*/  @!P0 BRA `(.L_x_5072) ;  /* 0x0000010000008947 */ /* 0x000fea0003800000 */
[----:B------:R-:W-:-:S05]  /*12e10*/  IMAD.MOV.U32 R17, RZ, RZ, 0x1 ;  /* 0x00000001ff117424 */ /* 0x000fca00078e00ff */
.L_x_5077:
[----:B-1----:R-:W-:Y:S04]  /*12e20*/  SHFL.DOWN PT, R3, R29, R17, 0x1f ;  /* 0x08001f111d037589 */ /* 0x002fe800000e0000 */
[----:B------:R-:W1:Y:S04]  /*12e30*/  SHFL.DOWN PT, R2, R28, R17, 0x1f ;  /* 0x08001f111c027589 */ /* 0x000e6800000e0000 */
[----:B0-----:R-:W-:Y:S04]  /*12e40*/  SHFL.DOWN PT, R15, R31, R17, 0x1f ;  /* 0x08001f111f0f7589 */ /* 0x001fe800000e0000 */
[----:B------:R-:W0:Y:S04]  /*12e50*/  SHFL.DOWN PT, R14, R30, R17, 0x1f ;  /* 0x08001f111e0e7589 */ /* 0x000e2800000e0000 */
[----:B------:R-:W-:Y:S04]  /*12e60*/  SHFL.DOWN PT, R21, R25, R17, 0x1f ;  /* 0x08001f1119157589 */ /* 0x000fe800000e0000 */
[----:B------:R-:W2:Y:S04]  /*12e70*/  SHFL.DOWN PT, R20, R24, R17, 0x1f ;  /* 0x08001f1118147589 */ /* 0x000ea800000e0000 */
[----:B------:R-:W-:Y:S04]  /*12e80*/  SHFL.DOWN PT, R33, R27, R17, 0x1f ;  /* 0x08001f111b217589 */ /* 0x000fe800000e0000 */
[----:B------:R3:W4:Y:S01]  /*12e90*/  SHFL.DOWN PT, R32, R26, R17, 0x1f ;  /* 0x08001f111a207589 */ /* 0x00072200000e0000 */
[----:B-1----:R1:W0:-:S04]  /*12ea0*/  DADD R28, R2, R28 ;  /* 0x00000000021c7229 */ /* 0x002208000000001c */
[----:B0-----:R1:W0:Y:S01]  /*12eb0*/  DADD R30, R14, R30 ;  /* 0x000000000e1e7229 */ /* 0x001222000000001e */
[----:B---3--:R-:W-:-:S04]  /*12ec0*/  SHF.L.U32 R17, R17, 0x1, RZ ;  /* 0x0000000111117819 */ /* 0x008fc800000006ff */
[----:B------:R-:W-:Y:S01]  /*12ed0*/  ISETP.GE.AND P0, PT, R17, R0, PT ;  /* 0x000000001100720c */ /* 0x000fe20003f06270 */
[----:B--2---:R1:W2:-:S04]  /*12ee0*/  DADD R24, R20, R24 ;  /* 0x0000000014187229 */ /* 0x0042880000000018 */
[----:B----4-:R1:W3:-:S08]  /*12ef0*/  DADD R26, R32, R26 ;  /* 0x00000000201a7229 */ /* 0x0102d0000000001a */
[----:B0123--:R-:W-:Y:S05]  /*12f00*/  @!P0 BRA `(.L_x_5077) ;  /* 0xffffff1000008947 */ /* 0x00ffea000383ffff */
.L_x_5072:
        /* <DEDUP_REMOVED lines=9> */
[----:B-1----:R-:W2:Y:S04]  /*12fa0*/  LDG.E.64 R2, [R4.64] ;  /* 0x0000002404027981 */ /* 0x002ea8000c1e1b00 */
[----:B------:R-:W3:Y:S04]  /*12fb0*/  LDG.E.64 R6, [R4.64+0x8] ;  /* 0x0000082404067981 */ /* 0x000ee8000c1e1b00 */
[----:B------:R-:W4:Y:S04]  /*12fc0*/  LDG.E.64 R8, [R4.64+0x10] ;  /* 0x0000102404087981 */ /* 0x000f28000c1e1b00 */
[----:B------:R-:W5:Y:S01]  /*12fd0*/  LDG.E.64 R10, [R4.64+0x18] ;  /* 0x00001824040a7981 */ /* 0x000f62000c1e1b00 */
[----:B0-2---:R0:W1:-:S04]  /*12fe0*/  DADD R28, R28, R2 ;  /* 0x000000001c1c7229 */ /* 0x0050480000000002 */
[----:B---3--:R0:W2:-:S04]  /*12ff0*/  DADD R30, R30, R6 ;  /* 0x000000001e1e7229 */ /* 0x0080880000000006 */
[----:B----4-:R0:W3:-:S04]  /*13000*/  DADD R24, R24, R8 ;  /* 0x0000000018187229 */ /* 0x0100c80000000008 */
[----:B-----5:R0:W4:-:S06]  /*13010*/  DADD R26, R26, R10 ;  /* 0x000000001a1a7229 */ /* 0x02010c000000000a */
.L_x_5079:
[----:B-123--:R-:W-:Y:S05]  /*13020*/  @!P1 BRA `(.L_x_5080) ;  /* 0x0000063000009947 */ /* 0x00efea0003800000 */
        /* <DEDUP_REMOVED lines=22> */
[----:B-1--4-:R-:W-:Y:S05]  /*13190*/  CALL.ABS.NOINC R2 ;  /* 0x0000000002007343 */ /* 0x012fea0003c00000 */
.L_x_5081:
[----:B------:R-:W-:Y:S02]  /*131a0*/  IADD3 R22, P0, R22, c[0x0][0x548], RZ ;  /* 0x0001520016167a10 */ /* 0x000fe40007f1e0ff */
[----:B------:R-:W-:-:S03]  /*131b0*/  ISETP.NE.AND P6, PT, R17, c[0x0][0x57c], PT ;  /* 0x00015f0011007a0c */ /* 0x000fc60003fc5270 */
[----:B------:R-:W-:-:S05]  /*131c0*/  IMAD.X R23, RZ, RZ, c[0x0][0x54c], P0 ;  /* 0x00015300ff177624 */ /* 0x000fca00000e06ff */
[----:B------:R1:W-:Y:S05]  /*131d0*/  STG.E.64 [R22.64], R28 ;  /* 0x0000001c16007986 */ /* 0x0003ea000c101b24 */
[----:B------:R-:W-:Y:S05]  /*131e0*/  @!P6 BRA `(.L_x_5082) ;  /* 0x000001300000e947 */ /* 0x000fea0003800000 */
[----:B------:R-:W-:Y:S01]  /*131f0*/  MOV R0, 0x0 ;  /* 0x0000000000007802 */ /* 0x000fe20000000f00 */
[----:B0-----:R-:W-:Y:S01]  /*13200*/  HFMA2.MMA R8, -RZ, RZ, 0, 4.4763088226318359375e-05 ;  /* 0x000002efff087435 */ /* 0x001fe200000001ff */
        /* <DEDUP_REMOVED lines=16> */
[----:B-12-4-:R-:W-:Y:S05]  /*13310*/  CALL.ABS.NOINC R2 ;  /* 0x0000000002007343 */ /* 0x016fea0003c00000 */
.L_x_5082:
        /* <DEDUP_REMOVED lines=24> */
.L_x_5083:
        /* <DEDUP_REMOVED lines=23> */
[----:B-1234-:R-:W-:Y:S05]  /*13610*/  CALL.ABS.NOINC R2 ;  /* 0x0000000002007343 */ /* 0x01efea0003c00000 */
.L_x_5084:
[----:B------:R-:W-:-:S05]  /*13620*/  IADD3 R16, P0, R16, c[0x0][0x548], RZ ;  /* 0x0001520010107a10 */ /* 0x000fca0007f1e0ff */
[----:B------:R-:W-:-:S05]  /*13630*/  IMAD.X R17, RZ, RZ, c[0x0][0x54c], P0 ;  /* 0x00015300ff117624 */ /* 0x000fca00000e06ff */
[----:B----4-:R-:W-:Y:S01]  /*13640*/  STG.E.64 [R16.64], R26 ;  /* 0x0000001a10007986 */ /* 0x010fe2000c101b24 */
[----:B------:R-:W-:Y:S05]  /*13650*/  EXIT ;  /* 0x000000000000794d */ /* 0x000fea0003800000 */
.L_x_5080:
[----:B------:R-:W-:Y:S04]  /*13660*/  STG.E.64 [R4.64], R28 ;  /* 0x0000001c04007986 */ /* 0x000fe8000c101b24 */
[----:B------:R-:W-:Y:S04]  /*13670*/  STG.E.64 [R4.64+0x8], R30 ;  /* 0x0000081e04007986 */ /* 0x000fe8000c101b24 */
[----:B------:R-:W-:Y:S04]  /*13680*/  STG.E.64 [R4.64+0x10], R24 ;  /* 0x0000101804007986 */ /* 0x000fe8000c101b24 */
[----:B----4-:R-:W-:Y:S01]  /*13690*/  STG.E.64 [R4.64+0x18], R26 ;  /* 0x0000181a04007986 */ /* 0x010fe2000c101b24 */
[----:B------:R-:W-:Y:S05]  /*136a0*/  EXIT ;  /* 0x000000000000794d */ /* 0x000fea0003800000 */
.L_x_5078:
[----:B------:R-:W-:Y:S01]  /*136b0*/  ISETP.NE.AND P0, PT, RZ, UR38, PT ;  /* 0x00000026ff007c0c */ /* 0x000fe2000bf05270 */
[----:B------:R-:W-:-:S02]  /*136c0*/  ULDC.U8 UR4, c[0x0][0x579] ;  /* 0x00015e4000047ab9 */ /* 0x000fc40000000000 */
[----:B------:R-:W-:-:S10]  /*136d0*/  ISETP.NE.AND P1, PT, RZ, UR4, PT ;  /* 0x00000004ff007c0c */ /* 0x000fd4000bf25270 */
[----:B------:R-:W-:Y:S05]  /*136e0*/  @!P0 BRA `(.L_x_5085) ;  /* 0x0000008000008947 */ /* 0x000fea0003800000 */
[----:B-1----:R-:W2:Y:S04]  /*136f0*/  LDG.E.64 R2, [R6.64] ;  /* 0x0000002406027981 */ /* 0x002ea8000c1e1b00 */
[----:B------:R-:W3:Y:S04]  /*13700*/  LDG.E.64 R4, [R8.64] ;  /* 0x0000002408047981 */ /* 0x000ee8000c1e1b00 */
[----:B0-----:R-:W4:Y:S04]  /*13710*/  LDG.E.64 R14, [R10.64] ;  /* 0x000000240a0e7981 */ /* 0x001f28000c1e1b00 */
[----:B------:R-:W5:Y:S01]  /*13720*/  LDG.E.64 R20, [R12.64] ;  /* 0x000000240c147981 */ /* 0x000f62000c1e1b00 */
[----:B--2---:R0:W1:-:S04]  /*13730*/  DADD R28, R28, R2 ;  /* 0x000000001c1c7229 */ /* 0x0040480000000002 */
[----:B---3--:R0:W2:-:S04]  /*13740*/  DADD R30, R30, R4 ;  /* 0x000000001e1e7229 */ /* 0x0080880000000004 */
[----:B----4-:R0:W3:-:S04]  /*13750*/  DADD R24, R24, R14 ;  /* 0x0000000018187229 */ /* 0x0100c8000000000e */
[----:B-----5:R0:W4:-:S06]  /*13760*/  DADD R26, R26, R20 ;  /* 0x000000001a1a7229 */ /* 0x02010c0000000014 */
.L_x_5085:
[----:B-123--:R-:W-:Y:S05]  /*13770*/  @!P1 BRA `(.L_x_5086) ;  /* 0x0000063000009947 */ /* 0x00efea0003800000 */
[----:B------:R-:W-:-:S04]  /*13780*/  MOV R17, 0x1 ;  /* 0x0000000100117802 */ /* 0x000fc80000000f00 */
[----:B------:R-:W-:-:S04]  /*13790*/  ISETP.NE.AND P0, PT, R17, c[0x0][0x57c], PT ;  /* 0x00015f0011007a0c */ /* 0x000fc80003f05270 */
[----:B------:R-:W-:-:S09]  /*137a0*/  P2R R0, PR, RZ, 0x1 ;  /* 0x00000001ff007803 */ /* 0x000fd20000000000 */
[----:B------:R-:W-:Y:S05]  /*137b0*/  @!P0 BRA `(.L_x_5087) ;  /* 0x0000013000008947 */ /* 0x000fea0003800000 */
[----:B------:R-:W-:Y:S01]  /*137c0*/  MOV R0, 0x0 ;  /* 0x0000000000007802 */ /* 0x000fe20000000f00 */
[----:B------:R-:W-:Y:S01]  /*137d0*/  HFMA2.MMA R12, -RZ, RZ, 0, 5.9604644775390625e-08 ;  /* 0x00000001ff0c7435 */ /* 0x000fe200000001ff */
        /* <DEDUP_REMOVED lines=17> */
.L_x_5087:
[----:B------:R-:W-:Y:S02]  /*138f0*/  IADD3 R22, P0, R22, c[0x0][0x548], RZ ;  /* 0x0001520016167a10 */ /* 0x000fe40007f1e0ff */
[----:B------:R-:W-:Y:S02]  /*13900*/  ISETP.NE.AND P6, PT, R17, c[0x0][0x57c], PT ;  /* 0x00015f0011007a0c */ /* 0x000fe40003fc5270 */
[----:B------:R-:W-:-:S05]  /*13910*/  IADD3.X R23, RZ, c[0x0][0x54c], RZ, P0, !PT ;  /* 0x00015300ff177a10 */ /* 0x000fca00007fe4ff */
[----:B------:R1:W-:Y:S06]  /*13920*/  STG.E.64 [R22.64], R28 ;  /* 0x0000001c16007986 */ /* 0x0003ec000c101b24 */
[----:B------:R-:W-:Y:S05]  /*13930*/  @!P6 BRA `(.L_x_5088) ;  /* 0x000001300000e947 */ /* 0x000fea0003800000 */
[----:B------:R-:W-:Y:S01]  /*13940*/  MOV R0, 0x0 ;  /* 0x0000000000007802 */ /* 0x000fe20000000f00 */
[----:B------:R-:W-:Y:S01]  /*13950*/  HFMA2.MMA R12, -RZ, RZ, 0, 5.9604644775390625e-08 ;  /* 0x00000001ff0c7435 */ /* 0x000fe200000001ff */
[----:B0-----:R-:W-:Y:S01]  /*13960*/  IMAD.MOV.U32 R4, RZ, RZ, c[0x4][0x7c8] ;  /* 0x0101f200ff047624 */ /* 0x001fe200078e00ff */
        /* <DEDUP_REMOVED lines=16> */
.L_x_5088:
        /* <DEDUP_REMOVED lines=24> */
.L_x_5089:
        /* <DEDUP_REMOVED lines=24> */
.L_x_5090:
[----:B------:R-:W-:-:S04]  /*13d70*/  IADD3 R16, P0, R16, c[0x0][0x548], RZ ;  /* 0x0001520010107a10 */ /* 0x000fc80007f1e0ff */
[----:B------:R-:W-:-:S05]  /*13d80*/  IADD3.X R17, RZ, c[0x0][0x54c], RZ, P0, !PT ;  /* 0x00015300ff117a10 */ /* 0x000fca00007fe4ff */
[----:B----4-:R-:W-:Y:S01]  /*13d90*/  STG.E.64 [R16.64], R26 ;  /* 0x0000001a10007986 */ /* 0x010fe2000c101b24 */
[----:B------:R-:W-:Y:S05]  /*13da0*/  EXIT ;  /* 0x000000000000794d */ /* 0x000fea0003800000 */
.L_x_5086:
[----:B------:R-:W-:Y:S04]  /*13db0*/  STG.E.64 [R6.64], R28 ;  /* 0x0000001c06007986 */ /* 0x000fe8000c101b24 */
[----:B------:R-:W-:Y:S04]  /*13dc0*/  STG.E.64 [R8.64], R30 ;  /* 0x0000001e08007986 */ /* 0x000fe8000c101b24 */
[----:B------:R-:W-:Y:S04]  /*13dd0*/  STG.E.64 [R10.64], R24 ;  /* 0x000000180a007986 */ /* 0x000fe8000c101b24 */
[----:B----4-:R-:W-:Y:S01]  /*13de0*/  STG.E.64 [R12.64], R26 ;  /* 0x0000001a0c007986 */ /* 0x010fe2000c101b24 */
[----:B------:R-:W-:Y:S05]  /*13df0*/  EXIT ;  /* 0x000000000000794d */ /* 0x000fea0003800000 */
.L_x_5050:
        /* <DEDUP_REMOVED lines=18> */
[----:B------:R-:W5:Y:S04]  /*13f20*/  LDG.E.64 R8, [R4.64+0x10] ;  /* 0x0000102404087981 */ /* 0x000f68000c1e1b00 */
[----:B----4-:R-:W4:Y:S01]  /*13f30*/  LDG.E.64 R10, [R4.64+0x18] ;  /* 0x00001824040a7981 */ /* 0x010f22000c1e1b00 */
[----:B--2---:R0:W1:-:S04]  /*13f40*/  DADD R28, R28, R2 ;  /* 0x000000001c1c7229 */ /* 0x0040480000000002 */
[----:B---3--:R0:W2:-:S04]  /*13f50*/  DADD R30, R30, R6 ;  /* 0x000000001e1e7229 */ /* 0x0080880000000006 */
[----:B-----5:R0:W3:-:S04]  /*13f60*/  DADD R24, R24, R8 ;  /* 0x0000000018187229 */ /* 0x0200c80000000008 */
[----:B----4-:R0:W4:-:S06]  /*13f70*/  DADD R26, R26, R10 ;  /* 0x000000001a1a7229 */ /* 0x01010c000000000a */
.L_x_5092:
        /* <DEDUP_REMOVED lines=24> */
.L_x_5094:
[----:B------:R-:W-:Y:S02]  /*14100*/  IADD3 R32, P0, R32, c[0x0][0x548], RZ ;  /* 0x0001520020207a10 */ /* 0x000fe40007f1e0ff */
[----:B------:R-:W-:-:S03]  /*14110*/  ISETP.NE.AND P6, PT, R17, c[0x0][0x57c], PT ;  /* 0x00015f0011007a0c */ /* 0x000fc60003fc5270 */
[----:B------:R-:W-:-:S05]  /*14120*/  IMAD.X R33, RZ, RZ, c[0x0][0x54c], P0 ;  /* 0x00015300ff217624 */ /* 0x000fca00000e06ff */
[----:B----4-:R1:W-:Y:S05]  /*14130*/  STG.E.64 [R32.64], R28 ;  /* 0x0000001c20007986 */ /* 0x0103ea000c101b24 */
        /* <DEDUP_REMOVED lines=20> */
.L_x_5095:
        /* <DEDUP_REMOVED lines=24> */
.L_x_5096:
        /* <DEDUP_REMOVED lines=24> */
.L_x_5097:
[----:B------:R-:W-:-:S05]  /*14580*/  IADD3 R16, P0, R16, c[0x0][0x548], RZ ;  /* 0x0001520010107a10 */ /* 0x000fca0007f1e0ff */
[----:B------:R-:W-:-:S05]  /*14590*/  IMAD.X R17, RZ, RZ, c[0x0][0x54c], P0 ;  /* 0x00015300ff117624 */ /* 0x000fca00000e06ff */
[----:B------:R-:W-:Y:S01]  /*145a0*/  STG.E.64 [R16.64], R26 ;  /* 0x0000001a10007986 */ /* 0x000fe2000c101b24 */
[----:B------:R-:W-:Y:S05]  /*145b0*/  EXIT ;  /* 0x000000000000794d */ /* 0x000fea0003800000 */
.L_x_5093:
[----:B----4-:R-:W-:Y:S04]  /*145c0*/  STG.E.64 [R4.64], R28 ;  /* 0x0000001c04007986 */ /* 0x010fe8000c101b24 */
[----:B------:R-:W-:Y:S04]  /*145d0*/  STG.E.64 [R4.64+0x8], R30 ;  /* 0x0000081e04007986 */ /* 0x000fe8000c101b24 */
[----:B------:R-:W-:Y:S04]  /*145e0*/  STG.E.64 [R4.64+0x10], R24 ;  /* 0x0000101804007986 */ /* 0x000fe8000c101b24 */
[----:B------:R-:W-:Y:S01]  /*145f0*/  STG.E.64 [R4.64+0x18], R26 ;  /* 0x0000181a04007986 */ /* 0x000fe2000c101b24 */
[----:B------:R-:W-:Y:S05]  /*14600*/  EXIT ;  /* 0x000000000000794d */ /* 0x000fea0003800000 */
.L_x_5091:
[----:B0-----:R-:W-:Y:S01]  /*14610*/  ISETP.NE.AND P0, PT, R0, RZ, PT ;  /* 0x000000ff0000720c */ /* 0x001fe20003f05270 */
[----:B------:R-:W-:-:S02]  /*14620*/  ULDC.U8 UR4, c[0x0][0x579] ;  /* 0x00015e4000047ab9 */ /* 0x000fc40000000000 */
[----:B------:R-:W-:-:S10]  /*14630*/  ISETP.NE.AND P1, PT, RZ, UR4, PT ;  /* 0x00000004ff007c0c */ /* 0x000fd4000bf25270 */
[----:B------:R-:W-:Y:S05]  /*14640*/  @!P0 BRA `(.L_x_5098) ;  /* 0x0000008000008947 */ /* 0x000fea0003800000 */
[----:B------:R-:W2:Y:S04]  /*14650*/  LDG.E.64 R2, [R6.64] ;  /* 0x0000002406027981 */ /* 0x000ea8000c1e1b00 */
[----:B------:R-:W3:Y:S04]  /*14660*/  LDG.E.64 R4, [R8.64] ;  /* 0x0000002408047981 */ /* 0x000ee8000c1e1b00 */
[----:B------:R-:W5:Y:S04]  /*14670*/  LDG.E.64 R12, [R10.64] ;  /* 0x000000240a0c7981 */ /* 0x000f68000c1e1b00 */
[----:B----4-:R-:W4:Y:S01]  /*14680*/  LDG.E.64 R14, [R20.64] ;  /* 0x00000024140e7981 */ /* 0x010f22000c1e1b00 */
[----:B--2---:R0:W1:-:S04]  /*14690*/  DADD R28, R28, R2 ;  /* 0x000000001c1c7229 */ /* 0x0040480000000002 */
[----:B---3--:R0:W2:-:S04]  /*146a0*/  DADD R30, R30, R4 ;  /* 0x000000001e1e7229 */ /* 0x0080880000000004 */
[----:B-----5:R0:W3:-:S04]  /*146b0*/  DADD R24, R24, R12 ;  /* 0x0000000018187229 */ /* 0x0200c8000000000c */
[----:B----4-:R0:W4:-:S06]  /*146c0*/  DADD R26, R26, R14 ;  /* 0x000000001a1a7229 */ /* 0x01010c000000000e */
.L_x_5098:
[----:B-123--:R-:W-:Y:S05]  /*146d0*/  @!P1 BRA `(.L_x_5099) ;  /* 0x0000063000009947 */ /* 0x00efea0003800000 */
[----:B------:R-:W-:-:S04]  /*146e0*/  MOV R17, 0x1 ;  /* 0x0000000100117802 */ /* 0x000fc80000000f00 */
[----:B------:R-:W-:-:S04]  /*146f0*/  ISETP.NE.AND P0, PT, R17, c[0x0][0x57c], PT ;  /* 0x00015f0011007a0c */ /* 0x000fc80003f05270 */
[----:B------:R-:W-:-:S09]  /*14700*/  P2R R0, PR, RZ, 0x1 ;  /* 0x00000001ff007803 */ /* 0x000fd20000000000 */
[----:B------:R-:W-:Y:S05]  /*14710*/  @!P0 BRA `(.L_x_5100) ;  /* 0x0000013000008947 */ /* 0x000fea0003800000 */
[----:B------:R-:W-:Y:S01]  /*14720*/  MOV R0, 0x0 ;  /* 0x0000000000007802 */ /* 0x000fe20000000f00 */
[----:B0-----:R-:W-:Y:S01]  /*14730*/  HFMA2.MMA R12, -RZ, RZ, 0, 5.9604644775390625e-08 ;  /* 0x00000001ff0c7435 */ /* 0x001fe200000001ff */
        /* <DEDUP_REMOVED lines=17> */
.L_x_5100:
[----:B------:R-:W-:Y:S02]  /*14850*/  IADD3 R32, P0, R32, c[0x0][0x548], RZ ;  /* 0x0001520020207a10 */ /* 0x000fe40007f1e0ff */
[----:B------:R-:W-:Y:S02]  /*14860*/  ISETP.NE.AND P6, PT, R17, c[0x0][0x57c], PT ;  /* 0x00015f0011007a0c */ /* 0x000fe40003fc5270 */
[----:B------:R-:W-:-:S05]  /*14870*/  IADD3.X R33, RZ, c[0x0][0x54c], RZ, P0, !PT ;  /* 0x00015300ff217a10 */ /* 0x000fca00007fe4ff */
[----:B----4-:R1:W-:Y:S06]  /*14880*/  STG.E.64 [R32.64], R28 ;  /* 0x0000001c20007986 */ /* 0x0103ec000c101b24 */
[----:B------:R-:W-:Y:S05]  /*14890*/  @!P6 BRA `(.L_x_5101) ;  /* 0x000001300000e947 */ /* 0x000fea0003800000 */
[----:B------:R-:W-:Y:S01]  /*148a0*/  MOV R0, 0x0 ;  /* 0x0000000000007802 */ /* 0x000fe20000000f00 */
[----:B0-----:R-:W-:Y:S01]  /*148b0*/  HFMA2.MMA R12, -RZ, RZ, 0, 5.9604644775390625e-08 ;  /* 0x00000001ff0c7435 */ /* 0x001fe200000001ff */
        /* <DEDUP_REMOVED lines=17> */
.L_x_5101:
        /* <DEDUP_REMOVED lines=24> */
.L_x_5102:
        /* <DEDUP_REMOVED lines=24> */
.L_x_5103:
[----:B------:R-:W-:-:S04]  /*14cd0*/  IADD3 R16, P0, R16, c[0x0][0x548], RZ ;  /* 0x0001520010107a10 */ /* 0x000fc80007f1e0ff */
[----:B------:R-:W-:-:S05]  /*14ce0*/  IADD3.X R17, RZ, c[0x0][0x54c], RZ, P0, !PT ;  /* 0x00015300ff117a10 */ /* 0x000fca00007fe4ff */
[----:B------:R-:W-:Y:S01]  /*14cf0*/  STG.E.64 [R16.64], R26 ;  /* 0x0000001a10007986 */ /* 0x000fe2000c101b24 */
[----:B------:R-:W-:Y:S05]  /*14d00*/  EXIT ;  /* 0x000000000000794d */ /* 0x000fea0003800000 */
.L_x_5099:
[----:B----4-:R-:W-:Y:S04]  /*14d10*/  STG.E.64 [R6.64], R28 ;  /* 0x0000001c06007986 */ /* 0x010fe8000c101b24 */
[----:B------:R-:W-:Y:S04]  /*14d20*/  STG.E.64 [R8.64], R30 ;  /* 0x0000001e08007986 */ /* 0x000fe8000c101b24 */
[----:B------:R-:W-:Y:S04]  /*14d30*/  STG.E.64 [R10.64], R24 ;  /* 0x000000180a007986 */ /* 0x000fe8000c101b24 */
[----:B------:R-:W-:Y:S01]  /*14d40*/  STG.E.64 [R20.64], R26 ;  /* 0x0000001a14007986 */ /* 0x000fe2000c101b24 */
[----:B------:R-:W-:Y:S05]  /*14d50*/  EXIT ;  /* 0x000000000000794d */ /* 0x000fea0003800000 */
.L_x_5104:
        /* <DEDUP_REMOVED lines=10> */
.L_x_9914:


//--------------------- .text._ZN2at6native13reduce_kernelILi512ELi1ENS0_8ReduceOpIN3c108BFloat16ENS0_14func_wrapper_tIfZNS0_11sum_functorIS4_ffEclERNS_14TensorIteratorEEUlffE_EEjfLi4ELi8EEEEEvT1_ --------------------------
	.section	.text._ZN2at6native13reduce_kernelILi512ELi1ENS0_8ReduceOpIN3c108BFloat16ENS0_14func_wrapper_tIfZNS0_11sum_functorIS4_ffEclERNS_14TensorIteratorEEUlffE_EEjfLi4ELi8EEEEEvT1_,"ax",@progbits
	.sectioninfo	@"SHI_REGISTERS=30"
	.align	128
        .global         _ZN2at6native13reduce_kernelILi512ELi1ENS0_8ReduceOpIN3c108BFloat16ENS0_14func_wrapper_tIfZNS0_11sum_functorIS4_ffEclERNS_14TensorIteratorEEUlffE_EEjfLi4ELi8EEEEEvT1_
        .type           _ZN2at6native13reduce_kernelILi512ELi1ENS0_8ReduceOpIN3c108BFloat16ENS0_14func_wrapper_tIfZNS0_11sum_functorIS4_ffEclERNS_14TensorIteratorEEUlffE_EEjfLi4ELi8EEEEEvT1_,@function
        .size           _ZN2at6native13reduce_kernelILi512ELi1ENS0_8ReduceOpIN3c108BFloat16ENS0_14func_wrapper_tIfZNS0_11sum_functorIS4_ffEclERNS_14TensorIteratorEEUlffE_EEjfLi4ELi8EEEEEvT1_,(.L_x_9915 - _ZN2at6native13reduce_kernelILi512ELi1ENS0_8ReduceOpIN3c108BFloat16ENS0_14func_wrapper_tIfZNS0_11sum_functorIS4_ffEclERNS_14TensorIteratorEEUlffE_EEjfLi4ELi8EEEEEvT1_)
        .other          _ZN2at6native13reduce_kernelILi512ELi1ENS0_8ReduceOpIN3c108BFloat16ENS0_14func_wrapper_tIfZNS0_11sum_functorIS4_ffEclERNS_14TensorIteratorEEUlffE_EEjfLi4ELi8EEEEEvT1_,@"STO_CUDA_ENTRY STV_DEFAULT"
_ZN2at6native13reduce_kernelILi512ELi1ENS0_8ReduceOpIN3c108BFloat16ENS0_14func_wrapper_tIfZNS0_11sum_functorIS4_ffEclERNS_14TensorIteratorEEUlffE_EEjfLi4ELi8EEEEEvT1_:
.text._ZN2at6native13reduce_kernelILi512ELi1ENS0_8ReduceOpIN3c108BFloat16ENS0_14func_wrapper_tIfZNS0_11sum_functorIS4_ffEclERNS_14TensorIteratorEEUlffE_EEjfLi4ELi8EEEEEvT1_:
        /* <DEDUP_REMOVED lines=208> */
.L_x_5105:
        /* <DEDUP_REMOVED lines=40> */
.L_x_5114:
[----:B------:R-:W-:Y:S05]  /*0f80*/  BSYNC B3 ;  /* 0x0000000000037941 */ /* 0x000fea0003800000 */
.L_x_5113:
        /* <DEDUP_REMOVED lines=9> */
[----:B------:R-:W-:Y:S02]  /*1020*/  FADD.FTZ R0, R4, c[0x0][0x164] ;  /* 0x0000590004007621 */ /* 0x000fe40000010000 */
.L_x_5112:
[----:B------:R-:W-:Y:S05]  /*1030*/  BSYNC B2 ;  /* 0x0000000000027941 */ /* 0x000fea0003800000 */
.L_x_5111:
[C---:B------:R-:W-:Y:S02]  /*1040*/  IADD3 R3, P0, -R6.reuse, 0x8, RZ ;  /* 0x0000000806037810 */ /* 0x040fe40007f1e1ff */
[----:B------:R-:W-:Y:S02]  /*1050*/  IADD3 R13, R6, c[0x0][0x16c], RZ ;  /* 0x00005b00060d7a10 */ /* 0x000fe40007ffe0ff */
[----:B------:R-:W-:Y:S02]  /*1060*/  LEA R14, P1, R3, R14, 0x1 ;  /* 0x0000000e030e7211 */ /* 0x000fe400078208ff */
[----:B------:R-:W-:Y:S02]  /*1070*/  IADD3.X R4, RZ, -0x1, RZ, P0, !PT ;  /* 0xffffffffff047810 */ /* 0x000fe400007fe4ff */
[----:B------:R-:W-:Y:S02]  /*1080*/  IADD3 R13, R13, -0x8, RZ ;  /* 0xfffffff80d0d7810 */ /* 0x000fe40007ffe0ff */
[----:B------:R-:W-:-:S02]  /*1090*/  LEA.HI.X R15, R3, R15, R4, 0x1, P1 ;  /* 0x0000000f030f7211 */ /* 0x000fc400008f0c04 */
.L_x_5110:
[----:B------:R-:W-:Y:S05]  /*10a0*/  BSYNC B1 ;  /* 0x0000000000017941 */ /* 0x000fea0003800000 */
.L_x_5109:
        /* <DEDUP_REMOVED lines=10> */
[----:B------:R-:W-:-:S02]  /*1150*/  MOV R11, c[0x0][0x164] ;  /* 0x00005900000b7a02 */ /* 0x000fc40000000f00 */
[----:B------:R-:W-:-:S05]  /*1160*/  MOV R3, c[0x0][0x164] ;  /* 0x0000590000037a02 */ /* 0x000fca0000000f00 */
[----:B------:R-:W-:Y:S05]  /*1170*/  @P0 BRA `(.L_x_5116) ;  /* 0x000001c000000947 */ /* 0x000fea0003800000 */
[----:B------:R-:W-:Y:S01]  /*1180*/  MOV R8, c[0x0][0x164] ;  /* 0x0000590000087a02 */ /* 0x000fe20000000f00 */
[----:B------:R-:W-:Y:S01]  /*1190*/  IMAD.MOV.U32 R10, RZ, RZ, c[0x0][0x164] ;  /* 0x00005900ff0a7624 */ /* 0x000fe200078e00ff */
[----:B------:R-:W-:Y:S01]  /*11a0*/  MOV R11, c[0x0][0x164] ;  /* 0x00005900000b7a02 */ /* 0x000fe20000000f00 */
[----:B------:R-:W-:Y:S01]  /*11b0*/  IMAD.MOV.U32 R12, RZ, RZ, c[0x0][0x164] ;  /* 0x00005900ff0c7624 */ /* 0x000fe200078e00ff */
[----:B------:R-:W-:Y:S01]  /*11c0*/  MOV R3, c[0x0][0x164] ;  /* 0x0000590000037a02 */ /* 0x000fe20000000f00 */
[----:B------:R-:W-:Y:S02]  /*11d0*/  IMAD.MOV.U32 R9, RZ, RZ, c[0x0][0x164] ;  /* 0x00005900ff097624 */ /* 0x000fe400078e00ff */
.L_x_5117:
[----:B------:R-:W-:-:S06]  /*11e0*/  IMAD.WIDE.U32 R4, R19, 0x10, R14 ;  /* 0x0000001013047825 */ /* 0x000fcc00078e000e */
[----:B------:R-:W2:Y:S01]  /*11f0*/  LDG.E.128 R4, [R4.64] ;  /* 0x0000002404047981 */ /* 0x000ea2000c1e1d00 */
[----:B------:R-:W-:-:S04]  /*1200*/  IADD3 R19, R19, c[0x0][0x174], RZ ;  /* 0x00005d0013137a10 */ /* 0x000fc80007ffe0ff */
[----:B------:R-:W-:-:S04]  /*1210*/  LEA R22, R19, 0x7, 0x3 ;  /* 0x0000000713167811 */ /* 0x000fc800078e18ff */
[----:B------:R-:W-:Y:S02]  /*1220*/  ISETP.GE.U32.AND P0, PT, R22, R13, PT ;  /* 0x0000000d1600720c */ /* 0x000fe40003f06070 */
[----:B--2---:R-:W-:Y:S02]  /*1230*/  PRMT R21, RZ, 0x5410, R4 ;  /* 0x00005410ff157816 */ /* 0x004fe40000000004 */
[----:B------:R-:W-:Y:S02]  /*1240*/  PRMT R22, RZ, 0x5410, R5 ;  /* 0x00005410ff167816 */ /* 0x000fe40000000005 */
[----:B------:R-:W-:Y:S01]  /*1250*/  PRMT R27, RZ, 0x5410, R7 ;  /* 0x00005410ff1b7816 */ /* 0x000fe20000000007 */
[----:B------:R-:W-:Y:S01]  /*1260*/  FADD.FTZ R0, R21, R0 ;  /* 0x0000000015007221 */ /* 0x000fe20000010000 */
[----:B------:R-:W-:Y:S01]  /*1270*/  PRMT R4, RZ, 0x7610, R4 ;  /* 0x00007610ff047816 */ /* 0x000fe20000000004 */
[----:B------:R-:W-:Y:S01]  /*1280*/  FADD.FTZ R3, R22, R3 ;  /* 0x0000000316037221 */ /* 0x000fe20000010000 */
[----:B------:R-:W-:Y:S01]  /*1290*/  PRMT R5, RZ, 0x7610, R5 ;  /* 0x00007610ff057816 */ /* 0x000fe20000000005 */
[----:B------:R-:W-:Y:S01]  /*12a0*/  FADD.FTZ R8, R27, R8 ;  /* 0x000000081b087221 */ /* 0x000fe20000010000 */
[--C-:B------:R-:W-:Y:S01]  /*12b0*/  PRMT R24, RZ, 0x5410, R6.reuse ;  /* 0x00005410ff187816 */ /* 0x100fe20000000006 */
[----:B------:R-:W-:Y:S01]  /*12c0*/  FADD.FTZ R9, R4, R9 ;  /* 0x0000000904097221 */ /* 0x000fe20000010000 */
[----:B------:R-:W-:Y:S01]  /*12d0*/  PRMT R25, RZ, 0x7610, R6 ;  /* 0x00007610ff197816 */ /* 0x000fe20000000006 */
[----:B------:R-:W-:Y:S01]  /*12e0*/  FADD.FTZ R12, R5, R12 ;  /* 0x0000000c050c7221 */ /* 0x000fe20000010000 */
[----:B------:R-:W-:Y:S01]  /*12f0*/  PRMT R7, RZ, 0x7610, R7 ;  /* 0x00007610ff077816 */ /* 0x000fe20000000007 */
[----:B------:R-:W-:-:S02]  /*1300*/  FADD.FTZ R11, R24, R11 ;  /* 0x0000000b180b7221 */ /* 0x000fc40000010000 */
[----:B------:R-:W-:Y:S02]  /*1310*/  FADD.FTZ R10, R25, R10 ;  /* 0x0000000a190a7221 */ /* 0x000fe40000010000 */
[----:B------:R-:W-:Y:S01]  /*1320*/  FADD.FTZ R18, R7, R18 ;  /* 0x0000001207127221 */ /* 0x000fe20000010000 */
[----:B------:R-:W-:Y:S05]  /*1330*/  @!P0 BRA `(.L_x_5117) ;  /* 0xfffffea000008947 */ /* 0x000fea000383ffff */
.L_x_5116:
[----:B------:R-:W-:Y:S05]  /*1340*/  BSYNC B1 ;  /* 0x0000000000017941 */ /* 0x000fea0003800000 */
.L_x_5115:
        /* <DEDUP_REMOVED lines=8> */
.L_x_5119:
[----:B------:R-:W-:Y:S05]  /*13d0*/  BSYNC B1 ;  /* 0x0000000000017941 */ /* 0x000fea0003800000 */
.L_x_5118:
        /* <DEDUP_REMOVED lines=11> */
[----:B------:R-:W-:Y:S02]  /*1490*/  FADD.FTZ R0, R0, R5 ;  /* 0x0000000500007221 */ /* 0x000fe40000010000 */
.L_x_5121:
[----:B------:R-:W-:Y:S05]  /*14a0*/  BSYNC B1 ;  /* 0x0000000000017941 */ /* 0x000fea0003800000 */
.L_x_5120:
[----:B------:R-:W-:-:S04]  /*14b0*/  FADD.FTZ R0, R9, R0 ;  /* 0x0000000009007221 */ /* 0x000fc80000010000 */
[----:B------:R-:W-:-:S04]  /*14c0*/  FADD.FTZ R3, R0, R3 ;  /* 0x0000000300037221 */ /* 0x000fc80000010000 */
[----:B------:R-:W-:-:S04]  /*14d0*/  FADD.FTZ R12, R3, R12 ;  /* 0x0000000c030c7221 */ /* 0x000fc80000010000 */
[----:B------:R-:W-:-:S04]  /*14e0*/  FADD.FTZ R11, R12, R11 ;  /* 0x0000000b0c0b7221 */ /* 0x000fc80000010000 */
[----:B------:R-:W-:-:S04]  /*14f0*/  FADD.FTZ R11, R11, R10 ;  /* 0x0000000a0b0b7221 */ /* 0x000fc80000010000 */
[----:B------:R-:W-:-:S04]  /*1500*/  FADD.FTZ R11, R11, R8 ;  /* 0x000000080b0b7221 */ /* 0x000fc80000010000 */
[----:B------:R-:W-:Y:S01]  /*1510*/  FADD.FTZ R18, R11, R18 ;  /* 0x000000120b127221 */ /* 0x000fe20000010000 */
[----:B------:R-:W-:Y:S05]  /*1520*/  BRA `(.L_x_5107) ;  /* 0x00007b1000007947 */ /* 0x000fea0003800000 */
.L_x_5108:
        /* <DEDUP_REMOVED lines=23> */
.L_x_5131:
        /* <DEDUP_REMOVED lines=226> */
.L_x_5126:
        /* <DEDUP_REMOVED lines=228> */
.L_x_5127:
        /* <DEDUP_REMOVED lines=229> */
.L_x_5128:
        /* <DEDUP_REMOVED lines=217> */
.L_x_5129:
[----:B------:R-:W-:-:S04]  /*4ee0*/  LOP3.LUT R3, R3, 0xfffffffe, RZ, 0xc0, !PT ;  /* 0xfffffffe03037812 */ /* 0x000fc800078ec0ff */
[----:B------:R-:W-:-:S04]  /*4ef0*/  IADD3 R2, P1, R14, R3, RZ ;  /* 0x000000030e027210 */ /* 0x000fc80007f3e0ff */
[----:B------:R-:W-:-:S06]  /*4f00*/  IADD3.X R3, RZ, R15, RZ, P1, !PT ;  /* 0x0000000fff037210 */ /* 0x000fcc0000ffe4ff */
[----:B------:R1:W2:Y:S01]  /*4f10*/  LDG.E.U16 R3, [R2.64] ;  /* 0x0000002402037981 */ /* 0x0002a2000c1e1500 */
[----:B------:R-:W-:Y:S01]  /*4f20*/  IADD3 R21, R21, c[0x0][0x174], RZ ;  /* 0x00005d0015157a10 */ /* 0x000fe20007ffe0ff */
[----:B0-----:R-:W-:Y:S01]  /*4f30*/  IMAD.MOV.U32 R10, RZ, RZ, c[0x0][0x174] ;  /* 0x00005d00ff0a7624 */ /* 0x001fe200078e00ff */
[----:B-----5:R-:W-:-:S03]  /*4f40*/  PRMT R11, RZ, 0x5410, R4 ;  /* 0x00005410ff0b7816 */ /* 0x020fc60000000004 */
[----:B------:R-:W-:Y:S02]  /*4f50*/  IMAD R10, R10, 0x3, R21 ;  /* 0x000000030a0a7824 */ /* 0x000fe400078e0215 */
[----:B------:R-:W-:Y:S01]  /*4f60*/  FADD.FTZ R8, R11, R8 ;  /* 0x000000080b087221 */ /* 0x000fe20000010000 */
[----:B-1----:R-:W-:Y:S02]  /*4f70*/  PRMT R2, RZ, 0x5410, R5 ;  /* 0x00005410ff027816 */ /* 0x002fe40000000005 */
[----:B------:R-:W-:-:S03]  /*4f80*/  ISETP.GE.U32.AND P1, PT, R10, c[0x0][0x16c], PT ;  /* 0x00005b000a007a0c */ /* 0x000fc60003f26070 */
[----:B------:R-:W-:Y:S01]  /*4f90*/  FADD.FTZ R9, R2, R9 ;  /* 0x0000000902097221 */ /* 0x000fe20000010000 */
[----:B------:R-:W-:-:S05]  /*4fa0*/  PRMT R2, RZ, 0x5410, R0 ;  /* 0x00005410ff027816 */ /* 0x000fca0000000000 */
[----:B------:R-:W-:Y:S01]  /*4fb0*/  FADD.FTZ R7, R2, R7 ;  /* 0x0000000702077221 */ /* 0x000fe20000010000 */
[----:B--2---:R-:W-:-:S05]  /*4fc0*/  PRMT R11, RZ, 0x5410, R3 ;  /* 0x00005410ff0b7816 */ /* 0x004fca0000000003 */
[----:B------:R-:W-:Y:S01]  /*4fd0*/  FADD.FTZ R6, R11, R6 ;  /* 0x000000060b067221 */ /* 0x000fe20000010000 */
[----:B------:R-:W-:Y:S01]  /*4fe0*/  @P1 CALL.REL.NOINC `(.L_x_5130) ;  /* 0x0000001000001944 */ /* 0x000fe20003c00000 */
[----:B------:R-:W-:Y:S05]  /*4ff0*/  BRA `(.L_x_5131) ;  /* 0xffffc6a000007947 */ /* 0x000fea000383ffff */
.L_x_5130:
[----:B------:R-:W-:Y:S05]  /*5000*/  BSYNC B2 ;  /* 0x0000000000027941 */ /* 0x000fea0003800000 */
.L_x_5125:
[----:B------:R-:W-:Y:S05]  /*5010*/  BSYNC B1 ;  /* 0x0000000000017941 */ /* 0x000fea0003800000 */
.L_x_5124:
        /* <DEDUP_REMOVED lines=205> */
.L_x_5134:
[----:B------:R-:W-:-:S04]  /*5cf0*/  LOP3.LUT R5, R5, 0xfffffffe, RZ, 0xc0, !PT ;  /* 0xfffffffe05057812 */ /* 0x000fc800078ec0ff */
[----:B------:R-:W-:-:S04]  /*5d00*/  IADD3 R10, P2, R14, R5, RZ ;  /* 0x000000050e0a7210 */ /* 0x000fc80007f5e0ff */
[----:B------:R-:W-:-:S05]  /*5d10*/  IADD3.X R11, RZ, R15, RZ, P2, !PT ;  /* 0x0000000fff0b7210 */ /* 0x000fca00017fe4ff */
[----:B------:R0:W5:Y:S01]  /*5d20*/  LDG.E.U16 R5, [R10.64] ;  /* 0x000000240a057981 */ /* 0x000162000c1e1500 */
        /* <DEDUP_REMOVED lines=203> */
.L_x_5135:
        /* <DEDUP_REMOVED lines=207> */
.L_x_5136:
        /* <DEDUP_REMOVED lines=9> */
[----:B------:R-:W-:-:S10]  /*7760*/  HFMA2.MMA R12, -RZ, RZ, 0, 0 ;  /* 0x00000000ff0c7435 */ /* 0x000fd400000001ff */
        /* <DEDUP_REMOVED lines=197> */
.L_x_5137:
[----:B------:R-:W-:-:S04]  /*83c0*/  LOP3.LUT R3, R18, 0xfffffffe, RZ, 0xc0, !PT ;  /* 0xfffffffe12037812 */ /* 0x000fc800078ec0ff */
[----:B------:R-:W-:-:S04]  /*83d0*/  IADD3 R2, P1, R14, R3, RZ ;  /* 0x000000030e027210 */ /* 0x000fc80007f3e0ff */
[----:B------:R-:W-:-:S06]  /*83e0*/  IADD3.X R3, RZ, R15, RZ, P1, !PT ;  /* 0x0000000fff037210 */ /* 0x000fcc0000ffe4ff */
[----:B------:R0:W5:Y:S03]  /*83f0*/  LDG.E.U16 R3, [R2.64] ;  /* 0x0000002402037981 */ /* 0x000166000c1e1500 */
.L_x_5133:
[----:B0-----:R-:W-:Y:S05]  /*8400*/  BSYNC B1 ;  /* 0x0000000000017941 */ /* 0x001fea0003800000 */
.L_x_5132:
[----:B------:R-:W-:Y:S01]  /*8410*/  BSSY B1, `(.L_x_5138) ;  /* 0x0000012000017945 */ /* 0x000fe20003800000 */
[----:B------:R-:W-:Y:S05]  /*8420*/  @P0 BRA `(.L_x_5139) ;  /* 0x0000010000000947 */ /* 0x000fea0003800000 */
[----:B------:R-:W-:Y:S02]  /*8430*/  IADD3 R21, R21, c[0x0][0x174], RZ ;  /* 0x00005d0015157a10 */ /* 0x000fe40007ffe0ff */
[----:B-----5:R-:W-:Y:S02]  /*8440*/  PRMT R2, RZ, 0x5410, R5 ;  /* 0x00005410ff027816 */ /* 0x020fe40000000005 */
[----:B------:R-:W-:-:S03]  /*8450*/  ISETP.GE.U32.AND P0, PT, R21, c[0x0][0x16c], PT ;  /* 0x00005b0015007a0c */ /* 0x000fc60003f06070 */
[----:B------:R-:W-:-:S10]  /*8460*/  FADD.FTZ R9, R9, R2 ;  /* 0x0000000209097221 */ /* 0x000fd40000010000 */
[----:B------:R-:W-:Y:S05]  /*8470*/  @P0 BRA `(.L_x_5139) ;  /* 0x000000b000000947 */ /* 0x000fea0003800000 */
[----:B------:R-:W-:Y:S02]  /*8480*/  IADD3 R2, R21, c[0x0][0x174], RZ ;  /* 0x00005d0015027a10 */ /* 0x000fe40007ffe0ff */
[----:B------:R-:W-:Y:S02]  /*8490*/  PRMT R5, RZ, 0x5410, R4 ;  /* 0x00005410ff057816 */ /* 0x000fe40000000004 */
[----:B------:R-:W-:-:S03]  /*84a0*/  ISETP.GE.U32.AND P0, PT, R2, c[0x0][0x16c], PT ;  /* 0x00005b0002007a0c */ /* 0x000fc60003f06070 */
[----:B------:R-:W-:-:S10]  /*84b0*/  FADD.FTZ R8, R8, R5 ;  /* 0x0000000508087221 */ /* 0x000fd40000010000 */
[----:B------:R-:W-:Y:S05]  /*84c0*/  @P0 BRA `(.L_x_5139) ;  /* 0x0000006000000947 */ /* 0x000fea0003800000 */
[----:B------:R-:W-:Y:S02]  /*84d0*/  IADD3 R2, R2, c[0x0][0x174], RZ ;  /* 0x00005d0002027a10 */ /* 0x000fe40007ffe0ff */
[----:B------:R-:W-:Y:S02]  /*84e0*/  PRMT R0, RZ, 0x5410, R0 ;  /* 0x00005410ff007816 */ /* 0x000fe40000000000 */
[----:B------:R-:W-:-:S03]  /*84f0*/  ISETP.GE.U32.AND P0, PT, R2, c[0x0][0x16c], PT ;  /* 0x00005b0002007a0c */ /* 0x000fc60003f06070 */
[----:B------:R-:W-:-:S10]  /*8500*/  FADD.FTZ R7, R7, R0 ;  /* 0x0000000007077221 */ /* 0x000fd40000010000 */
[----:B------:R-:W-:-:S05]  /*8510*/  @!P0 PRMT R3, RZ, 0x5410, R3 ;  /* 0x00005410ff038816 */ /* 0x000fca0000000003 */
[----:B------:R-:W-:Y:S02]  /*8520*/  @!P0 FADD.FTZ R6, R6, R3 ;  /* 0x0000000306068221 */ /* 0x000fe40000010000 */
.L_x_5139:
[----:B------:R-:W-:Y:S05]  /*8530*/  BSYNC B1 ;  /* 0x0000000000017941 */ /* 0x000fea0003800000 */
.L_x_5138:
[----:B------:R-:W-:-:S04]  /*8540*/  FADD.FTZ R8, R9, R8 ;  /* 0x0000000809087221 */ /* 0x000fc80000010000 */
[----:B------:R-:W-:-:S04]  /*8550*/  FADD.FTZ R7, R8, R7 ;  /* 0x0000000708077221 */ /* 0x000fc80000010000 */
[----:B------:R-:W-:Y:S01]  /*8560*/  FADD.FTZ R18, R7, R6 ;  /* 0x0000000607127221 */ /* 0x000fe20000010000 */
[----:B------:R-:W-:Y:S05]  /*8570*/  BRA `(.L_x_5107) ;  /* 0x00000ac000007947 */ /* 0x000fea0003800000 */
.L_x_5123:
[----:B------:R-:W-:Y:S01]  /*8580*/  ISETP.GE.U32.AND P0, PT, R0, c[0x0][0x16c], PT ;  /* 0x00005b0000007a0c */ /* 0x000fe20003f06070 */
[----:B------:R-:W-:Y:S01]  /*8590*/  BSSY B1, `(.L_x_5140) ;  /* 0x0000027000017945 */ /* 0x000fe20003800000 */
[----:B------:R-:W-:Y:S01]  /*85a0*/  MOV R8, c[0x0][0x164] ;  /* 0x0000590000087a02 */ /* 0x000fe20000000f00 */
[----:B------:R-:W-:Y:S01]  /*85b0*/  IMAD.MOV.U32 R0, RZ, RZ, c[0x0][0x164] ;  /* 0x00005900ff007624 */ /* 0x000fe200078e00ff */
[----:B------:R-:W-:-:S09]  /*85c0*/  MOV R18, c[0x0][0x164] ;  /* 0x0000590000127a02 */ /* 0x000fd20000000f00 */
[----:B------:R-:W-:Y:S05]  /*85d0*/  @P0 BRA `(.L_x_5141) ;  /* 0x0000022000000947 */ /* 0x000fea0003800000 */
[----:B------:R-:W-:Y:S01]  /*85e0*/  BSSY B2, `(.L_x_5142) ;  /* 0x000001f000027945 */ /* 0x000fe20003800000 */
[----:B------:R-:W-:Y:S01]  /*85f0*/  MOV R8, c[0x0][0x164] ;  /* 0x0000590000087a02 */ /* 0x000fe20000000f00 */
[----:B------:R-:W-:Y:S01]  /*8600*/  IMAD.MOV.U32 R0, RZ, RZ, c[0x0][0x164] ;  /* 0x00005900ff007624 */ /* 0x000fe200078e00ff */
[----:B------:R-:W-:Y:S02]  /*8610*/  MOV R18, c[0x0][0x164] ;  /* 0x0000590000127a02 */ /* 0x000fe40000000f00 */
.L_x_5143:
[----:B------:R-:W-:Y:S01]  /*8620*/  IADD3 R3, R21, c[0x0][0x174], RZ ;  /* 0x00005d0015037a10 */ /* 0x000fe20007ffe0ff */
[----:B------:R-:W-:-:S03]  /*8630*/  IMAD R13, R10, R21, RZ ;  /* 0x000000150a0d7224 */ /* 0x000fc600078e02ff */
[----:B------:R-:W-:Y:S01]  /*8640*/  IADD3 R5, R3, c[0x0][0x174], RZ ;  /* 0x00005d0003057a10 */ /* 0x000fe20007ffe0ff */
[----:B------:R-:W-:Y:S02]  /*8650*/  IMAD R3, R10, R3, RZ ;  /* 0x000000030a037224 */ /* 0x000fe400078e02ff */
[----:B------:R-:W-:Y:S01]  /*8660*/  IMAD.WIDE.U32 R12, R13, 0x2, R14 ;  /* 0x000000020d0c7825 */ /* 0x000fe200078e000e */
[----:B------:R-:W-:-:S03]  /*8670*/  IADD3 R21, R5, c[0x0][0x174], RZ ;  /* 0x00005d0005157a10 */ /* 0x000fc60007ffe0ff */
[--C-:B------:R-:W-:Y:S02]  /*8680*/  IMAD.WIDE.U32 R2, R3, 0x2, R14.reuse ;  /* 0x0000000203027825 */ /* 0x100fe400078e000e */
[----:B------:R-:W2:Y:S02]  /*8690*/  LDG.E.U16 R12, [R12.64] ;  /* 0x000000240c0c7981 */ /* 0x000ea4000c1e1500 */
[C---:B------:R-:W-:Y:S02]  /*86a0*/  IMAD R5, R10.reuse, R5, RZ ;  /* 0x000000050a057224 */ /* 0x040fe400078e02ff */
[----:B------:R-:W3:Y:S01]  /*86b0*/  LDG.E.U16 R2, [R2.64] ;  /* 0x0000002402027981 */ /* 0x000ee2000c1e1500 */
[----:B------:R-:W-:Y:S02]  /*86c0*/  IMAD R7, R10, R21, RZ ;  /* 0x000000150a077224 */ /* 0x000fe400078e02ff */
[----:B------:R-:W-:-:S04]  /*86d0*/  IMAD.WIDE.U32 R4, R5, 0x2, R14 ;  /* 0x0000000205047825 */ /* 0x000fc800078e000e */
[----:B------:R-:W-:Y:S02]  /*86e0*/  IMAD.WIDE.U32 R6, R7, 0x2, R14 ;  /* 0x0000000207067825 */ /* 0x000fe400078e000e */
[----:B------:R-:W4:Y:S04]  /*86f0*/  LDG.E.U16 R5, [R4.64] ;  /* 0x0000002404057981 */ /* 0x000f28000c1e1500 */
[----:B------:R-:W5:Y:S01]  /*8700*/  LDG.E.U16 R7, [R6.64] ;  /* 0x0000002406077981 */ /* 0x000f62000c1e1500 */
[----:B------:R-:W-:-:S05]  /*8710*/  IADD3 R21, R21, c[0x0][0x174], RZ ;  /* 0x00005d0015157a10 */ /* 0x000fca0007ffe0ff */
[----:B------:R-:W-:-:S05]  /*8720*/  IMAD R11, R22, 0x3, R21 ;  /* 0x00000003160b7824 */ /* 0x000fca00078e0215 */
[----:B------:R-:W-:Y:S02]  /*8730*/  ISETP.GE.U32.AND P0, PT, R11, c[0x0][0x16c], PT ;  /* 0x00005b000b007a0c */ /* 0x000fe40003f06070 */
[----:B---3--:R-:W-:-:S05]  /*8740*/  PRMT R3, RZ, 0x5410, R2 ;  /* 0x00005410ff037816 */ /* 0x008fca0000000002 */
[----:B------:R-:W-:Y:S01]  /*8750*/  FADD.FTZ R8, R3, R8 ;  /* 0x0000000803087221 */ /* 0x000fe20000010000 */
[----:B----4-:R-:W-:Y:S02]  /*8760*/  PRMT R3, RZ, 0x5410, R5 ;  /* 0x00005410ff037816 */ /* 0x010fe40000000005 */
[----:B--2---:R-:W-:-:S03]  /*8770*/  PRMT R4, RZ, 0x5410, R12 ;  /* 0x00005410ff047816 */ /* 0x004fc6000000000c */
[----:B------:R-:W-:Y:S01]  /*8780*/  FADD.FTZ R0, R3, R0 ;  /* 0x0000000003007221 */ /* 0x000fe20000010000 */
[----:B-----5:R-:W-:Y:S01]  /*8790*/  PRMT R3, RZ, 0x5410, R7 ;  /* 0x00005410ff037816 */ /* 0x020fe20000000007 */
[----:B------:R-:W-:-:S04]  /*87a0*/  FADD.FTZ R9, R4, R9 ;  /* 0x0000000904097221 */ /* 0x000fc80000010000 */
[----:B------:R-:W-:Y:S01]  /*87b0*/  FADD.FTZ R18, R3, R18 ;  /* 0x0000001203127221 */ /* 0x000fe20000010000 */
[----:B------:R-:W-:Y:S05]  /*87c0*/  @!P0 BRA `(.L_x_5143) ;  /* 0xfffffe5000008947 */ /* 0x000fea000383ffff */
[----:B------:R-:W-:Y:S05]  /*87d0*/  BSYNC B2 ;  /* 0x0000000000027941 */ /* 0x000fea0003800000 */
.L_x_5142:
[----:B------:R-:W-:Y:S02]  /*87e0*/  PRMT R6, R2, 0x7610, R6 ;  /* 0x0000761002067816 */ /* 0x000fe40000000006 */
[----:B------:R-:W-:Y:S02]  /*87f0*/  PRMT R4, R7, 0x7610, R4 ;  /* 0x0000761007047816 */ /* 0x000fe40000000004 */
.L_x_5141:
[----:B------:R-:W-:Y:S05]  /*8800*/  BSYNC B1 ;  /* 0x0000000000017941 */ /* 0x000fea0003800000 */
.L_x_5140:
        /* <DEDUP_REMOVED lines=23> */
.L_x_5145:
[----:B0-----:R-:W-:Y:S05]  /*8980*/  BSYNC B1 ;  /* 0x0000000000017941 */ /* 0x001fea0003800000 */
.L_x_5144:
        /* <DEDUP_REMOVED lines=18> */
.L_x_5147:
[----:B------:R-:W-:Y:S05]  /*8ab0*/  BSYNC B1 ;  /* 0x0000000000017941 */ /* 0x000fea0003800000 */
.L_x_5146:
[----:B------:R-:W-:-:S04]  /*8ac0*/  FADD.FTZ R9, R8, R9 ;  /* 0x0000000908097221 */ /* 0x000fc80000010000 */
[----:B------:R-:W-:-:S04]  /*8ad0*/  FADD.FTZ R9, R9, R0 ;  /* 0x0000000009097221 */ /* 0x000fc80000010000 */
[----:B------:R-:W-:Y:S01]  /*8ae0*/  FADD.FTZ R18, R9, R18 ;  /* 0x0000001209127221 */ /* 0x000fe20000010000 */
[----:B------:R-:W-:Y:S05]  /*8af0*/  BRA `(.L_x_5107) ;  /* 0x0000054000007947 */ /* 0x000fea0003800000 */
.L_x_5122:
[----:B------:R-:W-:Y:S01]  /*8b00*/  MOV R12, c[0x0][0x174] ;  /* 0x00005d00000c7a02 */ /* 0x000fe20000000f00 */
[----:B------:R-:W-:Y:S01]  /*8b10*/  BSSY B1, `(.L_x_5148) ;  /* 0x0000028000017945 */ /* 0x000fe20003800000 */
[--C-:B------:R-:W-:Y:S01]  /*8b20*/  IMAD.MOV.U32 R13, RZ, RZ, R19.reuse ;  /* 0x000000ffff0d7224 */ /* 0x100fe200078e0013 */
[----:B------:R-:W-:Y:S02]  /*8b30*/  MOV R3, c[0x0][0x164] ;  /* 0x0000590000037a02 */ /* 0x000fe40000000f00 */
[----:B------:R-:W-:Y:S01]  /*8b40*/  IMAD R0, R12, 0x3, R19 ;  /* 0x000000030c007824 */ /* 0x000fe200078e0213 */
[----:B------:R-:W-:Y:S02]  /*8b50*/  MOV R2, c[0x0][0x164] ;  /* 0x0000590000027a02 */ /* 0x000fe40000000f00 */
[----:B------:R-:W-:Y:S02]  /*8b60*/  MOV R18, c[0x0][0x164] ;  /* 0x0000590000127a02 */ /* 0x000fe40000000f00 */
[----:B------:R-:W-:Y:S01]  /*8b70*/  ISETP.GE.U32.AND P0, PT, R0, c[0x0][0x16c], PT ;  /* 0x00005b0000007a0c */ /* 0x000fe20003f06070 */
[----:B------:R-:W-:-:S12]  /*8b80*/  IMAD.MOV.U32 R0, RZ, RZ, c[0x0][0x164] ;  /* 0x00005900ff007624 */ /* 0x000fd800078e00ff */
[----:B------:R-:W-:Y:S05]  /*8b90*/  @P0 BRA `(.L_x_5149) ;  /* 0x000001f000000947 */ /* 0x000fea0003800000 */
[----:B------:R-:W-:Y:S01]  /*8ba0*/  BSSY B2, `(.L_x_5150) ;  /* 0x000001b000027945 */ /* 0x000fe20003800000 */
[----:B------:R-:W-:Y:S01]  /*8bb0*/  MOV R2, c[0x0][0x164] ;  /* 0x0000590000027a02 */ /* 0x000fe20000000f00 */
[----:B------:R-:W-:Y:S01]  /*8bc0*/  IMAD.MOV.U32 R0, RZ, RZ, c[0x0][0x164] ;  /* 0x00005900ff007624 */ /* 0x000fe200078e00ff */
[----:B------:R-:W-:Y:S02]  /*8bd0*/  MOV R18, c[0x0][0x164] ;  /* 0x0000590000127a02 */ /* 0x000fe40000000f00 */
.L_x_5151:
        /* <DEDUP_REMOVED lines=24> */
.L_x_5150:
[----:B------:R-:W-:Y:S02]  /*8d60*/  PRMT R9, R4, 0x7610, R9 ;  /* 0x0000761004097816 */ /* 0x000fe40000000009 */
[----:B------:R-:W-:Y:S02]  /*8d70*/  PRMT R5, R6, 0x7610, R5 ;  /* 0x0000761006057816 */ /* 0x000fe40000000005 */
[----:B------:R-:W-:Y:S02]  /*8d80*/  PRMT R4, R8, 0x7610, R4 ;  /* 0x0000761008047816 */ /* 0x000fe40000000004 */
.L_x_5149:
[----:B------:R-:W-:Y:S05]  /*8d90*/  BSYNC B1 ;  /* 0x0000000000017941 */ /* 0x000fea0003800000 */
.L_x_5148:
        /* <DEDUP_REMOVED lines=15> */
[----:B------:R-:W-:-:S13]  /*8e90*/  ISETP.GE.U32.AND P0, PT, R9, c[0x0][0x16c], PT ;  /* 0x00005b0009007a0c */ /* 0x000fda0003f06070 */
[----:B------:R-:W-:Y:S02]  /*8ea0*/  @!P0 IMAD.WIDE.U32 R14, R9, 0x2, R14 ;  /* 0x00000002090e8825 */ /* 0x000fe400078e000e */
[----:B------:R0:W5:Y:S04]  /*8eb0*/  LDG.E.U16 R9, [R6.64] ;  /* 0x0000002406097981 */ /* 0x000168000c1e1500 */
[----:B------:R0:W5:Y:S02]  /*8ec0*/  @!P0 LDG.E.U16 R4, [R14.64] ;  /* 0x000000240e048981 */ /* 0x000164000c1e1500 */
.L_x_5153:
[----:B0-----:R-:W-:Y:S05]  /*8ed0*/  BSYNC B1 ;  /* 0x0000000000017941 */ /* 0x001fea0003800000 */
.L_x_5152:
        /* <DEDUP_REMOVED lines=18> */
.L_x_5155:
[----:B------:R-:W-:Y:S05]  /*9000*/  BSYNC B1 ;  /* 0x0000000000017941 */ /* 0x000fea0003800000 */
.L_x_5154:
[----:B------:R-:W-:-:S04]  /*9010*/  FADD.FTZ R3, R2, R3 ;  /* 0x0000000302037221 */ /* 0x000fc80000010000 */
[----:B------:R-:W-:-:S04]  /*9020*/  FADD.FTZ R3, R3, R0 ;  /* 0x0000000003037221 */ /* 0x000fc80000010000 */
[----:B------:R-:W-:Y:S02]  /*9030*/  FADD.FTZ R18, R3, R18 ;  /* 0x0000001203127221 */ /* 0x000fe40000010000 */
.L_x_5107:
[----:B------:R-:W-:Y:S05]  /*9040*/  BSYNC B0 ;  /* 0x0000000000007941 */ /* 0x000fea0003800000 */
.L_x_5106:
        /* <DEDUP_REMOVED lines=9> */
.L_x_5157:
        /* <DEDUP_REMOVED lines=11> */
.L_x_5156:
        /* <DEDUP_REMOVED lines=14> */
.L_x_5160:
        /* <DEDUP_REMOVED lines=12> */
.L_x_5159:
[----:B0-----:R-:W-:Y:S01]  /*9330*/  BAR.SYNC.DEFER_BLOCKING 0x0 ;  /* 0x0000000000007b1d */ /* 0x001fe20000010000 */
[----:B------:R-:W-:-:S13]  /*9340*/  ISETP.GE.AND P0, PT, R0, 0x2, PT ;  /* 0x000000020000780c */ /* 0x000fda0003f06270 */
[----:B------:R-:W-:Y:S05]  /*9350*/  @!P0 BRA `(.L_x_5158) ;  /* 0x0000006000008947 */ /* 0x000fea0003800000 */
[----:B------:R-:W-:-:S08]  /*9360*/  HFMA2.MMA R3, -RZ, RZ, 0, 5.9604644775390625e-08 ;  /* 0x00000001ff037435 */ /* 0x000fd000000001ff */
.L_x_5161:
[----:B------:R0:W1:Y:S02]  /*9370*/  SHFL.DOWN PT, R5, R18, R3, 0x1f ;  /* 0x08001f0312057589 */ /* 0x00006400000e0000 */
[----:B0-----:R-:W-:-:S04]  /*9380*/  SHF.L.U32 R3, R3, 0x1, RZ ;  /* 0x0000000103037819 */ /* 0x001fc800000006ff */
[----:B------:R-:W-:Y:S01]  /*9390*/  ISETP.GE.AND P0, PT, R3, R0, PT ;  /* 0x000000000300720c */ /* 0x000fe20003f06270 */
[----:B-1----:R-:W-:-:S12]  /*93a0*/  FADD.FTZ R18, R5, R18 ;  /* 0x0000001205127221 */ /* 0x002fd80000010000 */
[----:B------:R-:W-:Y:S05]  /*93b0*/  @!P0 BRA `(.L_x_5161) ;  /* 0xffffffb000008947 */ /* 0x000fea000383ffff */
.L_x_5158:
        /* <DEDUP_REMOVED lines=202> */
.L_x_5162:
        /* <DEDUP_REMOVED lines=215> */
.L_x_5164:
        /* <DEDUP_REMOVED lines=11> */
.L_x_5166:
[----:B------:R-:W-:Y:S05]  /*ae80*/  BSYNC B0 ;  /* 0x0000000000007941 */ /* 0x000fea0003800000 */
.L_x_5165:
        /* <DEDUP_REMOVED lines=40> */
.L_x_5168:
[----:B------:R-:W-:Y:S05]  /*b110*/  BSYNC B0 ;  /* 0x0000000000007941 */ /* 0x000fea0003800000 */
.L_x_5167:
        /* <DEDUP_REMOVED lines=21> */
.L_x_5173:
        /* <DEDUP_REMOVED lines=9> */
.L_x_5172:
[----:B------:R-:W-:Y:S05]  /*b300*/  BSYNC B1 ;  /* 0x0000000000017941 */ /* 0x000fea0003800000 */
.L_x_5171:
[----:B------:R-:W-:Y:S05]  /*b310*/  BRA `(.L_x_5174) ;  /* 0x000000c000007947 */ /* 0x000fea0003800000 */
.L_x_5170:
[----:B------:R-:W-:-:S13]  /*b320*/  ISETP.GE.U32.AND P0, PT, R20, c[0x0][0x17c], PT ;  /* 0x00005f0014007a0c */ /* 0x000fda0003f06070 */
[----:B------:R-:W-:Y:S05]  /*b330*/  @P0 BRA `(.L_x_5174) ;  /* 0x000000a000000947 */ /* 0x000fea0003800000 */
[----:B------:R-:W-:-:S03]  /*b340*/  IMAD.MOV.U32 R9, RZ, RZ, R20 ;  /* 0x000000ffff097224 */ /* 0x000fc600078e0014 */
.L_x_5175:
        /* <DEDUP_REMOVED lines=9> */
.L_x_5174:
[----:B------:R-:W-:Y:S05]  /*b3e0*/  BSYNC B0 ;  /* 0x0000000000007941 */ /* 0x000fea0003800000 */
.L_x_5169:
        /* <DEDUP_REMOVED lines=8> */
.L_x_5177:
        /* <DEDUP_REMOVED lines=11> */
.L_x_5176:
        /* <DEDUP_REMOVED lines=13> */
.L_x_5180:
        /* <DEDUP_REMOVED lines=12> */
.L_x_5179:
[----:B0-----:R-:W-:Y:S01]  /*b6b0*/  BAR.SYNC.DEFER_BLOCKING 0x0 ;  /* 0x0000000000007b1d */ /* 0x001fe20000010000 */
[----:B------:R-:W-:-:S13]  /*b6c0*/  ISETP.GE.AND P0, PT, R0, 0x2, PT ;  /* 0x000000020000780c */ /* 0x000fda0003f06270 */
[----:B------:R-:W-:Y:S05]  /*b6d0*/  @!P0 BRA `(.L_x_5178) ;  /* 0x0000006000008947 */ /* 0x000fea0003800000 */
[----:B------:R-:W-:-:S05]  /*b6e0*/  MOV R6, 0x1 ;  /* 0x0000000100067802 */ /* 0x000fca0000000f00 */
.L_x_5181:
[----:B------:R0:W1:Y:S02]  /*b6f0*/  SHFL.DOWN PT, R8, R17, R6, 0x1f ;  /* 0x08001f0611087589 */ /* 0x00006400000e0000 */
[----:B0-----:R-:W-:-:S05]  /*b700*/  IMAD.SHL.U32 R6, R6, 0x2, RZ ;  /* 0x0000000206067824 */ /* 0x001fca00078e00ff */
[----:B------:R-:W-:Y:S01]  /*b710*/  ISETP.GE.AND P0, PT, R6, R0, PT ;  /* 0x000000000600720c */ /* 0x000fe20003f06270 */
[----:B-1----:R-:W-:-:S12]  /*b720*/  FADD.FTZ R17, R8, R17 ;  /* 0x0000001108117221 */ /* 0x002fd80000010000 */
[----:B------:R-:W-:Y:S05]  /*b730*/  @!P0 BRA `(.L_x_5181) ;  /* 0xffffffb000008947 */ /* 0x000fea000383ffff */
.L_x_5178:
        /* <DEDUP_REMOVED lines=11> */
.L_x_5183:
        /* <DEDUP_REMOVED lines=23> */
.L_x_5185:
[----:B------:R-:W-:-:S04]  /*b960*/  IADD3 R2, P0, R16, c[0x0][0x540], RZ ;  /* 0x0001500010027a10 */ /* 0x000fc80007f1e0ff */
[----:B------:R-:W-:-:S05]  /*b970*/  IADD3.X R3, RZ, c[0x0][0x544], RZ, P0, !PT ;  /* 0x00015100ff037a10 */ /* 0x000fca00007fe4ff */
[----:B------:R-:W-:Y:S01]  /*b980*/  STG.E [R2.64], R17 ;  /* 0x0000001102007986 */ /* 0x000fe2000c101924 */
[----:B------:R-:W-:Y:S05]  /*b990*/  EXIT ;  /* 0x000000000000794d */ /* 0x000fea0003800000 */
.L_x_5184:
[----:B------:R-:W-:Y:S01]  /*b9a0*/  STG.E [R2.64], R17 ;  /* 0x0000001102007986 */ /* 0x000fe2000c101924 */
[----:B------:R-:W-:Y:S05]  /*b9b0*/  EXIT ;  /* 0x000000000000794d */ /* 0x000fea0003800000 */
.L_x_5182:
[----:B------:R-:W-:Y:S01]  /*b9c0*/  ISETP.NE.AND P0, PT, RZ, UR38, PT ;  /* 0x00000026ff007c0c */ /* 0x000fe2000bf05270 */
[----:B------:R-:W-:Y:S02]  /*b9d0*/  ULDC.U8 UR4, c[0x0][0x571] ;  /* 0x00015c4000047ab9 */ /* 0x000fe40000000000 */
[----:B------:R-:W-:-:S10]  /*b9e0*/  ISETP.NE.AND P1, PT, RZ, UR4, PT ;  /* 0x00000004ff007c0c */ /* 0x000fd4000bf25270 */
[----:B------:R-:W-:Y:S05]  /*b9f0*/  @!P0 BRA `(.L_x_5186) ;  /* 0x0000002000008947 */ /* 0x000fea0003800000 */
[----:B------:R-:W2:Y:S02]  /*ba00*/  LDG.E R0, [R4.64] ;  /* 0x0000002404007981 */ /* 0x000ea4000c1e1900 */
[----:B--2---:R-:W-:Y:S02]  /*ba10*/  FADD.FTZ R17, R17, R0 ;  /* 0x0000000011117221 */ /* 0x004fe40000010000 */
.L_x_5186:
        /* <DEDUP_REMOVED lines=23> */
.L_x_5188:
[----:B------:R-:W-:-:S04]  /*bb90*/  IADD3 R2, P0, R16, c[0x0][0x540], RZ ;  /* 0x0001500010027a10 */ /* 0x000fc80007f1e0ff */
[----:B------:R-:W-:-:S05]  /*bba0*/  IADD3.X R3, RZ, c[0x0][0x544], RZ, P0, !PT ;  /* 0x00015100ff037a10 */ /* 0x000fca00007fe4ff */
[----:B------:R-:W-:Y:S01]  /*bbb0*/  STG.E [R2.64], R17 ;  /* 0x0000001102007986 */ /* 0x000fe2000c101924 */
[----:B------:R-:W-:Y:S05]  /*bbc0*/  EXIT ;  /* 0x000000000000794d */ /* 0x000fea0003800000 */
.L_x_5187:
[----:B------:R-:W-:Y:S01]  /*bbd0*/  STG.E [R4.64], R17 ;  /* 0x0000001104007986 */ /* 0x000fe2000c101924 */
[----:B------:R-:W-:Y:S05]  /*bbe0*/  EXIT ;  /* 0x000000000000794d */ /* 0x000fea0003800000 */
.L_x_5163:
        /* <DEDUP_REMOVED lines=18> */
.L_x_5190:
        /* <DEDUP_REMOVED lines=23> */
.L_x_5192:
[----:B------:R-:W-:-:S05]  /*be80*/  IADD3 R2, P0, R19, c[0x0][0x540], RZ ;  /* 0x0001500013027a10 */ /* 0x000fca0007f1e0ff */
[----:B------:R-:W-:-:S05]  /*be90*/  IMAD.X R3, RZ, RZ, c[0x0][0x544], P0 ;  /* 0x00015100ff037624 */ /* 0x000fca00000e06ff */
[----:B------:R-:W-:Y:S01]  /*bea0*/  STG.E [R2.64], R18 ;  /* 0x0000001202007986 */ /* 0x000fe2000c101924 */
[----:B------:R-:W-:Y:S05]  /*beb0*/  EXIT ;  /* 0x000000000000794d */ /* 0x000fea0003800000 */
.L_x_5191:
[----:B------:R-:W-:Y:S01]  /*bec0*/  STG.E [R2.64], R18 ;  /* 0x0000001202007986 */ /* 0x000fe2000c101924 */
[----:B------:R-:W-:Y:S05]  /*bed0*/  EXIT ;  /* 0x000000000000794d */ /* 0x000fea0003800000 */
.L_x_5189:
[----:B------:R-:W-:Y:S01]  /*bee0*/  ISETP.NE.AND P0, PT, RZ, UR38, PT ;  /* 0x00000026ff007c0c */ /* 0x000fe2000bf05270 */
[----:B------:R-:W-:Y:S02]  /*bef0*/  ULDC.U8 UR4, c[0x0][0x571] ;  /* 0x00015c4000047ab9 */ /* 0x000fe40000000000 */
[----:B------:R-:W-:-:S10]  /*bf00*/  ISETP.NE.AND P1, PT, RZ, UR4, PT ;  /* 0x00000004ff007c0c */ /* 0x000fd4000bf25270 */
[----:B------:R-:W-:Y:S05]  /*bf10*/  @!P0 BRA `(.L_x_5193) ;  /* 0x0000002000008947 */ /* 0x000fea0003800000 */
[----:B------:R-:W2:Y:S02]  /*bf20*/  LDG.E R3, [R4.64] ;  /* 0x0000002404037981 */ /* 0x000ea4000c1e1900 */
[----:B--2---:R-:W-:Y:S02]  /*bf30*/  FADD.FTZ R18, R18, R3 ;  /* 0x0000000312127221 */ /* 0x004fe40000010000 */
.L_x_5193:
        /* <DEDUP_REMOVED lines=23> */
.L_x_5195:
[----:B------:R-:W-:-:S04]  /*c0b0*/  IADD3 R2, P0, R19, c[0x0][0x540], RZ ;  /* 0x0001500013027a10 */ /* 0x000fc80007f1e0ff */
[----:B------:R-:W-:-:S05]  /*c0c0*/  IADD3.X R3, RZ, c[0x0][0x544], RZ, P0, !PT ;  /* 0x00015100ff037a10 */ /* 0x000fca00007fe4ff */
[----:B------:R-:W-:Y:S01]  /*c0d0*/  STG.E [R2.64], R18 ;  /* 0x0000001202007986 */ /* 0x000fe2000c101924 */
[----:B------:R-:W-:Y:S05]  /*c0e0*/  EXIT ;  /* 0x000000000000794d */ /* 0x000fea0003800000 */
.L_x_5194:
[----:B------:R-:W-:Y:S01]  /*c0f0*/  STG.E [R4.64], R18 ;  /* 0x0000001204007986 */ /* 0x000fe2000c101924 */
[----:B------:R-:W-:Y:S05]  /*c100*/  EXIT ;  /* 0x000000000000794d */ /* 0x000fea0003800000 */
.L_x_5196:
        /* <DEDUP_REMOVED lines=15> */
.L_x_9915:


//--------------------- .text._ZN2at6native13reduce_kernelILi256ELi2ENS0_8ReduceOpIN3c108BFloat16ENS0_14func_wrapper_tIfZNS0_11sum_functorIS4_ffEclERNS_14TensorIteratorEEUlffE_EEjfLi4ELi8EEEEEvT1_ --------------------------
	.section	.text._ZN2at6native13reduce_kernelILi256ELi2ENS0_8ReduceOpIN3c108BFloat16ENS0_14func_wrapper_tIfZNS0_11sum_functorIS4_ffEclERNS_14TensorIteratorEEUlffE_EEjfLi4ELi8EEEEEvT1_,"ax",@progbits
	.sectioninfo	@"SHI_REGISTERS=32"
	.align	128
        .global         _ZN2at6native13reduce_kernelILi256ELi2ENS0_8ReduceOpIN3c108BFloat16ENS0_14func_wrapper_tIfZNS0_11sum_functorIS4_ffEclERNS_14TensorIteratorEEUlffE_EEjfLi4ELi8EEEEEvT1_
        .type           _ZN2at6native13reduce_kernelILi256ELi2ENS0_8ReduceOpIN3c108BFloat16ENS0_14func_wrapper_tIfZNS0_11sum_functorIS4_ffEclERNS_14TensorIteratorEEUlffE_EEjfLi4ELi8EEEEEvT1_,@function
        .size           _ZN2at6native13reduce_kernelILi256ELi2ENS0_8ReduceOpIN3c108BFloat16ENS0_14func_wrapper_tIfZNS0_11sum_functorIS4_ffEclERNS_14TensorIteratorEEUlffE_EEjfLi4ELi8EEEEEvT1_,(.L_x_9916 - _ZN2at6native13reduce_kernelILi256ELi2ENS0_8ReduceOpIN3c108BFloat16ENS0_14func_wrapper_tIfZNS0_11sum_functorIS4_ffEclERNS_14TensorIteratorEEUlffE_EEjfLi4ELi8EEEEEvT1_)
        .other          _ZN2at6native13reduce_kernelILi256ELi2ENS0_8ReduceOpIN3c108BFloat16ENS0_14func_wrapper_tIfZNS0_11sum_functorIS4_ffEclERNS_14TensorIteratorEEUlffE_EEjfLi4ELi8EEEEEvT1_,@"STO_CUDA_ENTRY STV_DEFAULT"
_ZN2at6native13reduce_kernelILi256ELi2ENS0_8ReduceOpIN3c108BFloat16ENS0_14func_wrapper_tIfZNS0_11sum_functorIS4_ffEclERNS_14TensorIteratorEEUlffE_EEjfLi4ELi8EEEEEvT1_:
.text._ZN2at6native13reduce_kernelILi256ELi2ENS0_8ReduceOpIN3c108BFloat16ENS0_14func_wrapper_tIfZNS0_11sum_functorIS4_ffEclERNS_14TensorIteratorEEUlffE_EEjfLi4ELi8EEEEEvT1_:
        /* <DEDUP_REMOVED lines=209> */
.L_x_5197:
        /* <DEDUP_REMOVED lines=60> */
.L_x_5206:
[----:B------:R-:W-:Y:S05]  /*10d0*/  BSYNC B2 ;  /* 0x0000000000027941 */ /* 0x000fea0003800000 */
.L_x_5205:
        /* <DEDUP_REMOVED lines=9> */
[----:B------:R-:W-:Y:S02]  /*1170*/  FADD.FTZ R0, R4, c[0x0][0x164] ;  /* 0x0000590004007621 */ /* 0x000fe40000010000 */
.L_x_5204:
[----:B------:R-:W-:Y:S05]  /*1180*/  BSYNC B1 ;  /* 0x0000000000017941 */ /* 0x000fea0003800000 */
.L_x_5203:
[C---:B------:R-:W-:Y:S02]  /*1190*/  IADD3 R3, P0, -R6.reuse, 0x8, RZ ;  /* 0x0000000806037810 */ /* 0x040fe40007f1e1ff */
[----:B------:R-:W-:Y:S02]  /*11a0*/  IADD3 R14, R6, c[0x0][0x16c], RZ ;  /* 0x00005b00060e7a10 */ /* 0x000fe40007ffe0ff */
[----:B------:R-:W-:Y:S01]  /*11b0*/  LEA R18, P1, R3, R18, 0x1 ;  /* 0x0000001203127211 */ /* 0x000fe200078208ff */
[----:B------:R-:W-:Y:S01]  /*11c0*/  IMAD.X R4, RZ, RZ, -0x1, P0 ;  /* 0xffffffffff047424 */ /* 0x000fe200000e06ff */
[----:B------:R-:W-:-:S04]  /*11d0*/  IADD3 R14, R14, -0x8, RZ ;  /* 0xfffffff80e0e7810 */ /* 0x000fc80007ffe0ff */
[----:B------:R-:W-:Y:S02]  /*11e0*/  LEA.HI.X R19, R3, R19, R4, 0x1, P1 ;  /* 0x0000001303137211 */ /* 0x000fe400008f0c04 */
.L_x_5202:
[----:B------:R-:W-:Y:S05]  /*11f0*/  BSYNC B0 ;  /* 0x0000000000007941 */ /* 0x000fea0003800000 */
.L_x_5201:
        /* <DEDUP_REMOVED lines=13> */
[----:B------:R-:W-:Y:S02]  /*12d0*/  ISETP.GE.U32.AND P0, PT, R3, R14, PT ;  /* 0x0000000e0300720c */ /* 0x000fe40003f06070 */
[----:B------:R-:W-:-:S11]  /*12e0*/  MOV R3, c[0x0][0x164] ;  /* 0x0000590000037a02 */ /* 0x000fd60000000f00 */
[----:B------:R-:W-:Y:S05]  /*12f0*/  @P0 BRA `(.L_x_5208) ;  /* 0x000001c000000947 */ /* 0x000fea0003800000 */
[----:B------:R-:W-:Y:S01]  /*1300*/  IMAD.MOV.U32 R10, RZ, RZ, c[0x0][0x164] ;  /* 0x00005900ff0a7624 */ /* 0x000fe200078e00ff */
[----:B------:R-:W-:Y:S01]  /*1310*/  MOV R12, c[0x0][0x164] ;  /* 0x00005900000c7a02 */ /* 0x000fe20000000f00 */
[----:B------:R-:W-:Y:S01]  /*1320*/  IMAD.MOV.U32 R13, RZ, RZ, c[0x0][0x164] ;  /* 0x00005900ff0d7624 */ /* 0x000fe200078e00ff */
[----:B------:R-:W-:Y:S01]  /*1330*/  MOV R8, c[0x0][0x164] ;  /* 0x0000590000087a02 */ /* 0x000fe20000000f00 */
[----:B------:R-:W-:Y:S01]  /*1340*/  IMAD.MOV.U32 R9, RZ, RZ, c[0x0][0x164] ;  /* 0x00005900ff097624 */ /* 0x000fe200078e00ff */
[----:B------:R-:W-:Y:S02]  /*1350*/  MOV R11, c[0x0][0x164] ;  /* 0x00005900000b7a02 */ /* 0x000fe40000000f00 */
.L_x_5209:
        /* <DEDUP_REMOVED lines=22> */
.L_x_5208:
[----:B------:R-:W-:Y:S05]  /*14c0*/  BSYNC B0 ;  /* 0x0000000000007941 */ /* 0x000fea0003800000 */
.L_x_5207:
        /* <DEDUP_REMOVED lines=8> */
.L_x_5211:
[----:B------:R-:W-:Y:S05]  /*1550*/  BSYNC B0 ;  /* 0x0000000000007941 */ /* 0x000fea0003800000 */
.L_x_5210:
        /* <DEDUP_REMOVED lines=11> */
[----:B------:R-:W-:Y:S02]  /*1610*/  FADD.FTZ R0, R0, R5 ;  /* 0x0000000500007221 */ /* 0x000fe40000010000 */
.L_x_5213:
[----:B------:R-:W-:Y:S05]  /*1620*/  BSYNC B0 ;  /* 0x0000000000007941 */ /* 0x000fea0003800000 */
.L_x_5212:
[----:B------:R-:W-:Y:S02]  /*1630*/  FADD.FTZ R0, R11, R0 ;  /* 0x000000000b007221 */ /* 0x000fe40000010000 */
[----:B------:R-:W-:Y:S02]  /*1640*/  IMAD.MOV.U32 R19, RZ, RZ, RZ ;  /* 0x000000ffff137224 */ /* 0x000fe400078e00ff */
[----:B------:R-:W-:-:S04]  /*1650*/  FADD.FTZ R9, R0, R9 ;  /* 0x0000000900097221 */ /* 0x000fc80000010000 */
[----:B------:R-:W-:-:S04]  /*1660*/  FADD.FTZ R8, R9, R8 ;  /* 0x0000000809087221 */ /* 0x000fc80000010000 */
[----:B------:R-:W-:-:S04]  /*1670*/  FADD.FTZ R13, R8, R13 ;  /* 0x0000000d080d7221 */ /* 0x000fc80000010000 */
[----:B------:R-:W-:-:S04]  /*1680*/  FADD.FTZ R13, R13, R12 ;  /* 0x0000000c0d0d7221 */ /* 0x000fc80000010000 */
[----:B------:R-:W-:-:S04]  /*1690*/  FADD.FTZ R10, R13, R10 ;  /* 0x0000000a0d0a7221 */ /* 0x000fc80000010000 */
[----:B------:R-:W-:Y:S01]  /*16a0*/  FADD.FTZ R18, R10, R3 ;  /* 0x000000030a127221 */ /* 0x000fe20000010000 */
[----:B------:R-:W-:Y:S05]  /*16b0*/  BRA `(.L_x_5199) ;  /* 0x0000830000007947 */ /* 0x000fea0003800000 */
.L_x_5200:
        /* <DEDUP_REMOVED lines=31> */
.L_x_5224:
        /* <DEDUP_REMOVED lines=225> */
.L_x_5219:
        /* <DEDUP_REMOVED lines=230> */
.L_x_5220:
        /* <DEDUP_REMOVED lines=221> */
.L_x_5221:
        /* <DEDUP_REMOVED lines=219> */
.L_x_5222:
[----:B------:R-:W-:-:S04]  /*50a0*/  LOP3.LUT R3, R3, 0xfffffffc, RZ, 0xc0, !PT ;  /* 0xfffffffc03037812 */ /* 0x000fc800078ec0ff */
[----:B------:R-:W-:-:S04]  /*50b0*/  IADD3 R10, P1, R18, R3, RZ ;  /* 0x00000003120a7210 */ /* 0x000fc80007f3e0ff */
[----:B------:R-:W-:-:S05]  /*50c0*/  IADD3.X R11, RZ, R19, RZ, P1, !PT ;  /* 0x00000013ff0b7210 */ /* 0x000fca0000ffe4ff */
[----:B------:R-:W2:Y:S01]  /*50d0*/  LDG.E R10, [R10.64] ;  /* 0x000000240a0a7981 */ /* 0x000ea2000c1e1900 */
[----:B------:R-:W-:Y:S01]  /*50e0*/  PRMT R0, RZ, 0x7610, R24 ;  /* 0x00007610ff007816 */ /* 0x000fe20000000018 */
[----:B------:R-:W-:Y:S01]  /*50f0*/  IMAD.MOV.U32 R12, RZ, RZ, c[0x0][0x174] ;  /* 0x00005d00ff0c7624 */ /* 0x000fe200078e00ff */
[----:B------:R-:W-:Y:S02]  /*5100*/  IADD3 R25, R25, c[0x0][0x174], RZ ;  /* 0x00005d0019197a10 */ /* 0x000fe40007ffe0ff */
[----:B------:R-:W-:Y:S01]  /*5110*/  PRMT R3, RZ, 0x7610, R22 ;  /* 0x00007610ff037816 */ /* 0x000fe20000000016 */
[----:B------:R-:W-:Y:S01]  /*5120*/  FADD.FTZ R7, R0, R7 ;  /* 0x0000000700077221 */ /* 0x000fe20000010000 */
[----:B------:R-:W-:Y:S01]  /*5130*/  PRMT R26, RZ, 0x7610, R26 ;  /* 0x00007610ff1a7816 */ /* 0x000fe2000000001a */
[----:B------:R-:W-:Y:S01]  /*5140*/  IMAD R0, R12, 0x3, R25 ;  /* 0x000000030c007824 */ /* 0x000fe200078e0219 */
[----:B------:R-:W-:Y:S01]  /*5150*/  PRMT R27, RZ, 0x7610, R27 ;  /* 0x00007610ff1b7816 */ /* 0x000fe2000000001b */
[----:B------:R-:W-:Y:S01]  /*5160*/  FADD.FTZ R6, R3, R6 ;  /* 0x0000000603067221 */ /* 0x000fe20000010000 */
[----:B------:R-:W-:Y:S01]  /*5170*/  PRMT R3, RZ, 0x5410, R24 ;  /* 0x00005410ff037816 */ /* 0x000fe20000000018 */
[----:B------:R-:W-:Y:S01]  /*5180*/  FADD.FTZ R9, R26, R9 ;  /* 0x000000091a097221 */ /* 0x000fe20000010000 */
[----:B------:R-:W-:Y:S01]  /*5190*/  ISETP.GE.U32.AND P1, PT, R0, c[0x0][0x16c], PT ;  /* 0x00005b0000007a0c */ /* 0x000fe20003f26070 */
[----:B------:R-:W-:Y:S01]  /*51a0*/  FADD.FTZ R8, R27, R8 ;  /* 0x000000081b087221 */ /* 0x000fe20000010000 */
[----:B------:R-:W-:Y:S01]  /*51b0*/  PRMT R0, RZ, 0x5410, R22 ;  /* 0x00005410ff007816 */ /* 0x000fe20000000016 */
[----:B------:R-:W-:-:S04]  /*51c0*/  FADD.FTZ R20, R3, R20 ;  /* 0x0000001403147221 */ /* 0x000fc80000010000 */
[----:B------:R-:W-:Y:S01]  /*51d0*/  FADD.FTZ R21, R0, R21 ;  /* 0x0000001500157221 */ /* 0x000fe20000010000 */
[--C-:B--2---:R-:W-:Y:S02]  /*51e0*/  PRMT R0, RZ, 0x5410, R10.reuse ;  /* 0x00005410ff007816 */ /* 0x104fe4000000000a */
[----:B------:R-:W-:-:S03]  /*51f0*/  PRMT R3, RZ, 0x7610, R10 ;  /* 0x00007610ff037816 */ /* 0x000fc6000000000a */
[----:B------:R-:W-:Y:S02]  /*5200*/  FADD.FTZ R5, R0, R5 ;  /* 0x0000000500057221 */ /* 0x000fe40000010000 */
[----:B------:R-:W-:Y:S01]  /*5210*/  FADD.FTZ R4, R3, R4 ;  /* 0x0000000403047221 */ /* 0x000fe20000010000 */
[----:B------:R-:W-:Y:S01]  /*5220*/  @P1 CALL.REL.NOINC `(.L_x_5223) ;  /* 0x0000001000001944 */ /* 0x000fe20003c00000 */
[----:B------:R-:W-:Y:S05]  /*5230*/  BRA `(.L_x_5224) ;  /* 0xffffc67000007947 */ /* 0x000fea000383ffff */
.L_x_5223:
[----:B------:R-:W-:Y:S05]  /*5240*/  BSYNC B1 ;  /* 0x0000000000017941 */ /* 0x000fea0003800000 */
.L_x_5218:
[--C-:B------:R-:W-:Y:S02]  /*5250*/  PRMT R28, R28, 0x5410, R10.reuse ;  /* 0x000054101c1c7816 */ /* 0x100fe4000000000a */
[----:B------:R-:W-:Y:S02]  /*5260*/  PRMT R29, R29, 0x7610, R10 ;  /* 0x000076101d1d7816 */ /* 0x000fe4000000000a */
.L_x_5217:
[----:B------:R-:W-:Y:S05]  /*5270*/  BSYNC B0 ;  /* 0x0000000000007941 */ /* 0x000fea0003800000 */
.L_x_5216:
        /* <DEDUP_REMOVED lines=205> */
.L_x_5227:
        /* <DEDUP_REMOVED lines=209> */
.L_x_5228:
        /* <DEDUP_REMOVED lines=209> */
.L_x_5229:
        /* <DEDUP_REMOVED lines=209> */
.L_x_5230:
[----:B------:R-:W-:-:S04]  /*8680*/  LOP3.LUT R3, R3, 0xfffffffc, RZ, 0xc0, !PT ;  /* 0xfffffffc03037812 */ /* 0x000fc800078ec0ff */
[----:B------:R-:W-:-:S04]  /*8690*/  IADD3 R10, P1, R18, R3, RZ ;  /* 0x00000003120a7210 */ /* 0x000fc80007f3e0ff */
[----:B------:R-:W-:-:S05]  /*86a0*/  IADD3.X R11, RZ, R19, RZ, P1, !PT ;  /* 0x00000013ff0b7210 */ /* 0x000fca0000ffe4ff */
[----:B------:R-:W2:Y:S02]  /*86b0*/  LDG.E R10, [R10.64] ;  /* 0x000000240a0a7981 */ /* 0x000ea4000c1e1900 */
[--C-:B--2---:R-:W-:Y:S02]  /*86c0*/  PRMT R28, R28, 0x5410, R10.reuse ;  /* 0x000054101c1c7816 */ /* 0x104fe4000000000a */
[----:B------:R-:W-:Y:S02]  /*86d0*/  PRMT R29, R29, 0x7610, R10 ;  /* 0x000076101d1d7816 */ /* 0x000fe4000000000a */
.L_x_5226:
[----:B------:R-:W-:Y:S05]  /*86e0*/  BSYNC B0 ;  /* 0x0000000000007941 */ /* 0x000fea0003800000 */
.L_x_5225:
[----:B------:R-:W-:Y:S01]  /*86f0*/  BSSY B0, `(.L_x_5231) ;  /* 0x000001a000007945 */ /* 0x000fe20003800000 */
[----:B------:R-:W-:Y:S05]  /*8700*/  @P0 BRA `(.L_x_5232) ;  /* 0x0000018000000947 */ /* 0x000fea0003800000 */
[----:B------:R-:W-:Y:S02]  /*8710*/  IADD3 R25, R25, c[0x0][0x174], RZ ;  /* 0x00005d0019197a10 */ /* 0x000fe40007ffe0ff */
[----:B------:R-:W-:Y:S02]  /*8720*/  PRMT R3, RZ, 0x7610, R22 ;  /* 0x00007610ff037816 */ /* 0x000fe40000000016 */
[----:B------:R-:W-:Y:S02]  /*8730*/  ISETP.GE.U32.AND P0, PT, R25, c[0x0][0x16c], PT ;  /* 0x00005b0019007a0c */ /* 0x000fe40003f06070 */
[----:B------:R-:W-:Y:S01]  /*8740*/  PRMT R0, RZ, 0x7610, R24 ;  /* 0x00007610ff007816 */ /* 0x000fe20000000018 */
[----:B------:R-:W-:-:S04]  /*8750*/  FADD.FTZ R6, R6, R3 ;  /* 0x0000000306067221 */ /* 0x000fc80000010000 */
[----:B------:R-:W-:-:S06]  /*8760*/  FADD.FTZ R7, R7, R0 ;  /* 0x0000000007077221 */ /* 0x000fcc0000010000 */
        /* <DEDUP_REMOVED lines=14> */
[----:B------:R-:W-:Y:S02]  /*8850*/  @!P0 PRMT R28, RZ, 0x7610, R28 ;  /* 0x00007610ff1c8816 */ /* 0x000fe4000000001c */
[----:B------:R-:W-:-:S03]  /*8860*/  @!P0 PRMT R29, RZ, 0x7610, R29 ;  /* 0x00007610ff1d8816 */ /* 0x000fc6000000001d */
[----:B------:R-:W-:Y:S02]  /*8870*/  @!P0 FADD.FTZ R5, R5, R28 ;  /* 0x0000001c05058221 */ /* 0x000fe40000010000 */
[----:B------:R-:W-:Y:S02]  /*8880*/  @!P0 FADD.FTZ R4, R4, R29 ;  /* 0x0000001d04048221 */ /* 0x000fe40000010000 */
.L_x_5232:
[----:B------:R-:W-:Y:S05]  /*8890*/  BSYNC B0 ;  /* 0x0000000000007941 */ /* 0x000fea0003800000 */
.L_x_5231:
[----:B------:R-:W-:Y:S02]  /*88a0*/  FADD.FTZ R8, R8, R7 ;  /* 0x0000000708087221 */ /* 0x000fe40000010000 */
[----:B------:R-:W-:Y:S02]  /*88b0*/  FADD.FTZ R9, R9, R6 ;  /* 0x0000000609097221 */ /* 0x000fe40000010000 */
[----:B------:R-:W-:Y:S02]  /*88c0*/  FADD.FTZ R19, R8, R21 ;  /* 0x0000001508137221 */ /* 0x000fe40000010000 */
[----:B------:R-:W-:Y:S02]  /*88d0*/  FADD.FTZ R18, R9, R20 ;  /* 0x0000001409127221 */ /* 0x000fe40000010000 */
[----:B------:R-:W-:-:S02]  /*88e0*/  FADD.FTZ R19, R19, R4 ;  /* 0x0000000413137221 */ /* 0x000fc40000010000 */
[----:B------:R-:W-:Y:S01]  /*88f0*/  FADD.FTZ R18, R18, R5 ;  /* 0x0000000512127221 */ /* 0x000fe20000010000 */
[----:B------:R-:W-:Y:S05]  /*8900*/  BRA `(.L_x_5199) ;  /* 0x000010b000007947 */ /* 0x000fea0003800000 */
.L_x_5215:
        /* <DEDUP_REMOVED lines=18> */
.L_x_5236:
        /* <DEDUP_REMOVED lines=12> */
[----:B------:R-:W2:Y:S02]  /*8af0*/  LDG.E R14, [R14.64] ;  /* 0x000000240e0e7981 */ /* 0x000ea4000c1e1900 */
[----:B------:R-:W-:Y:S01]  /*8b00*/  SHF.R.U32.HI R27, RZ, 0x1, R6 ;  /* 0x00000001ff1b7819 */ /* 0x000fe20000011606 */
[--C-:B------:R-:W-:Y:S02]  /*8b10*/  IMAD.WIDE.U32 R6, R7, 0x4, R18.reuse ;  /* 0x0000000407067825 */ /* 0x100fe400078e0012 */
[----:B------:R2:W3:Y:S02]  /*8b20*/  LDG.E R4, [R4.64] ;  /* 0x0000002404047981 */ /* 0x0004e4000c1e1900 */
[----:B------:R-:W-:-:S02]  /*8b30*/  IMAD.WIDE.U32 R26, R27, 0x4, R18 ;  /* 0x000000041b1a7825 */ /* 0x000fc400078e0012 */
[----:B------:R-:W4:Y:S04]  /*8b40*/  LDG.E R6, [R6.64] ;  /* 0x0000002406067981 */ /* 0x000f28000c1e1900 */
[----:B------:R-:W5:Y:S01]  /*8b50*/  LDG.E R26, [R26.64] ;  /* 0x000000241a1a7981 */ /* 0x000f62000c1e1900 */
[----:B------:R-:W-:-:S05]  /*8b60*/  IADD3 R25, R25, c[0x0][0x174], RZ ;  /* 0x00005d0019197a10 */ /* 0x000fca0007ffe0ff */
[----:B------:R-:W-:-:S05]  /*8b70*/  IMAD R13, R22, 0x3, R25 ;  /* 0x00000003160d7824 */ /* 0x000fca00078e0219 */
[----:B------:R-:W-:Y:S02]  /*8b80*/  ISETP.GE.U32.AND P0, PT, R13, c[0x0][0x16c], PT ;  /* 0x00005b000d007a0c */ /* 0x000fe40003f06070 */
[--C-:B--2---:R-:W-:Y:S02]  /*8b90*/  PRMT R5, RZ, 0x5410, R14.reuse ;  /* 0x00005410ff057816 */ /* 0x104fe4000000000e */
[----:B------:R-:W-:-:S03]  /*8ba0*/  PRMT R24, RZ, 0x7610, R14 ;  /* 0x00007610ff187816 */ /* 0x000fc6000000000e */
[----:B------:R-:W-:Y:S01]  /*8bb0*/  FADD.FTZ R10, R5, R10 ;  /* 0x0000000a050a7221 */ /* 0x000fe20000010000 */
[--C-:B---3--:R-:W-:Y:S01]  /*8bc0*/  PRMT R5, RZ, 0x7610, R4.reuse ;  /* 0x00007610ff057816 */ /* 0x108fe20000000004 */
[----:B------:R-:W-:Y:S01]  /*8bd0*/  FADD.FTZ R11, R24, R11 ;  /* 0x0000000b180b7221 */ /* 0x000fe20000010000 */
[----:B------:R-:W-:-:S03]  /*8be0*/  PRMT R24, RZ, 0x5410, R4 ;  /* 0x00005410ff187816 */ /* 0x000fc60000000004 */
[----:B------:R-:W-:Y:S02]  /*8bf0*/  FADD.FTZ R8, R5, R8 ;  /* 0x0000000805087221 */ /* 0x000fe40000010000 */
[----:B------:R-:W-:Y:S01]  /*8c00*/  FADD.FTZ R9, R24, R9 ;  /* 0x0000000918097221 */ /* 0x000fe20000010000 */
[----:B----4-:R-:W-:Y:S02]  /*8c10*/  PRMT R24, RZ, 0x5410, R6 ;  /* 0x00005410ff187816 */ /* 0x010fe40000000006 */
[----:B-----5:R-:W-:-:S03]  /*8c20*/  PRMT R5, RZ, 0x5410, R26 ;  /* 0x00005410ff057816 */ /* 0x020fc6000000001a */
[----:B------:R-:W-:Y:S01]  /*8c30*/  FADD.FTZ R3, R24, R3 ;  /* 0x0000000318037221 */ /* 0x000fe20000010000 */
[----:B------:R-:W-:Y:S01]  /*8c40*/  PRMT R24, RZ, 0x7610, R6 ;  /* 0x00007610ff187816 */ /* 0x000fe20000000006 */
[----:B------:R-:W-:Y:S01]  /*8c50*/  FADD.FTZ R0, R5, R0 ;  /* 0x0000000005007221 */ /* 0x000fe20000010000 */
[----:B------:R-:W-:-:S03]  /*8c60*/  PRMT R5, RZ, 0x7610, R26 ;  /* 0x00007610ff057816 */ /* 0x000fc6000000001a */
[----:B------:R-:W-:Y:S02]  /*8c70*/  FADD.FTZ R21, R24, R21 ;  /* 0x0000001518157221 */ /* 0x000fe40000010000 */
[----:B------:R-:W-:Y:S01]  /*8c80*/  FADD.FTZ R12, R5, R12 ;  /* 0x0000000c050c7221 */ /* 0x000fe20000010000 */
[----:B------:R-:W-:Y:S05]  /*8c90*/  @!P0 BRA `(.L_x_5236) ;  /* 0xfffffd9000008947 */ /* 0x000fea000383ffff */
[----:B------:R-:W-:Y:S05]  /*8ca0*/  BSYNC B1 ;  /* 0x0000000000017941 */ /* 0x000fea0003800000 */
.L_x_5235:
[--C-:B------:R-:W-:Y:S02]  /*8cb0*/  PRMT R24, R24, 0x5410, R6.reuse ;  /* 0x0000541018187816 */ /* 0x100fe40000000006 */
[----:B------:R-:W-:Y:S02]  /*8cc0*/  PRMT R27, R27, 0x7610, R6 ;  /* 0x000076101b1b7816 */ /* 0x000fe40000000006 */
[----:B------:R-:W-:Y:S02]  /*8cd0*/  PRMT R13, R13, 0x5410, R14 ;  /* 0x000054100d0d7816 */ /* 0x000fe4000000000e */
[--C-:B------:R-:W-:Y:S02]  /*8ce0*/  PRMT R15, R15, 0x5410, R4.reuse ;  /* 0x000054100f0f7816 */ /* 0x100fe40000000004 */
[----:B------:R-:W-:-:S02]  /*8cf0*/  PRMT R22, R22, 0x7610, R4 ;  /* 0x0000761016167816 */ /* 0x000fc40000000004 */
[--C-:B------:R-:W-:Y:S02]  /*8d00*/  PRMT R6, R6, 0x5410, R26.reuse ;  /* 0x0000541006067816 */ /* 0x100fe4000000001a */
[----:B------:R-:W-:Y:S02]  /*8d10*/  PRMT R7, R7, 0x7610, R26 ;  /* 0x0000761007077816 */ /* 0x000fe4000000001a */
.L_x_5234:
[----:B------:R-:W-:Y:S05]  /*8d20*/  BSYNC B0 ;  /* 0x0000000000007941 */ /* 0x000fea0003800000 */
.L_x_5233:
        /* <DEDUP_REMOVED lines=35> */
.L_x_5238:
[----:B------:R-:W-:Y:S05]  /*8f60*/  BSYNC B0 ;  /* 0x0000000000007941 */ /* 0x000fea0003800000 */
.L_x_5237:
        /* <DEDUP_REMOVED lines=26> */
.L_x_5240:
[----:B------:R-:W-:Y:S05]  /*9110*/  BSYNC B0 ;  /* 0x0000000000007941 */ /* 0x000fea0003800000 */
.L_x_5239:
[----:B------:R-:W-:Y:S02]  /*9120*/  FADD.FTZ R8, R11, R8 ;  /* 0x000000080b087221 */ /* 0x000fe40000010000 */
[----:B------:R-:W-:Y:S02]  /*9130*/  FADD.FTZ R10, R10, R9 ;  /* 0x000000090a0a7221 */ /* 0x000fe40000010000 */
[----:B------:R-:W-:Y:S02]  /*9140*/  FADD.FTZ R19, R8, R21 ;  /* 0x0000001508137221 */ /* 0x000fe40000010000 */
[----:B------:R-:W-:Y:S02]  /*9150*/  FADD.FTZ R3, R10, R3 ;  /* 0x000000030a037221 */ /* 0x000fe40000010000 */
[----:B------:R-:W-:-:S02]  /*9160*/  FADD.FTZ R19, R19, R12 ;  /* 0x0000000c13137221 */ /* 0x000fc40000010000 */
[----:B------:R-:W-:Y:S01]  /*9170*/  FADD.FTZ R18, R3, R0 ;  /* 0x0000000003127221 */ /* 0x000fe20000010000 */
[----:B------:R-:W-:Y:S05]  /*9180*/  BRA `(.L_x_5199) ;  /* 0x0000083000007947 */ /* 0x000fea0003800000 */
.L_x_5214:
[----:B------:R-:W-:Y:S01]  /*9190*/  IMAD.MOV.U32 R15, RZ, RZ, c[0x0][0x174] ;  /* 0x00005d00ff0f7624 */ /* 0x000fe200078e00ff */
[----:B------:R-:W-:Y:S01]  /*91a0*/  BSSY B0, `(.L_x_5241) ;  /* 0x0000040000007945 */ /* 0x000fe20003800000 */
        /* <DEDUP_REMOVED lines=19> */
.L_x_5244:
[----:B------:R-:W-:Y:S02]  /*92e0*/  IADD3 R4, R14, c[0x0][0x174], RZ ;  /* 0x00005d000e047a10 */ /* 0x000fe40007ffe0ff */
[----:B------:R-:W-:Y:S02]  /*92f0*/  SHF.R.U32.HI R21, RZ, 0x1, R14 ;  /* 0x00000001ff157819 */ /* 0x000fe4000001160e */
[----:B------:R-:W-:-:S02]  /*9300*/  SHF.R.U32.HI R5, RZ, 0x1, R4 ;  /* 0x00000001ff057819 */ /* 0x000fc40000011604 */
[----:B------:R-:W-:Y:S01]  /*9310*/  IADD3 R14, R4, c[0x0][0x174], RZ ;  /* 0x00005d00040e7a10 */ /* 0x000fe20007ffe0ff */
[----:B------:R-:W-:-:S03]  /*9320*/  IMAD.WIDE.U32 R20, R21, 0x4, R18 ;  /* 0x0000000415147825 */ /* 0x000fc600078e0012 */
[----:B------:R-:W-:Y:S01]  /*9330*/  SHF.R.U32.HI R13, RZ, 0x1, R14 ;  /* 0x00000001ff0d7819 */ /* 0x000fe2000001160e */
[--C-:B------:R-:W-:Y:S01]  /*9340*/  IMAD.WIDE.U32 R4, R5, 0x4, R18.reuse ;  /* 0x0000000405047825 */ /* 0x100fe200078e0012 */
[----:B------:R-:W-:Y:S01]  /*9350*/  IADD3 R14, R14, c[0x0][0x174], RZ ;  /* 0x00005d000e0e7a10 */ /* 0x000fe20007ffe0ff */
[----:B------:R-:W2:Y:S02]  /*9360*/  LDG.E R20, [R20.64] ;  /* 0x0000002414147981 */ /* 0x000ea4000c1e1900 */
[----:B------:R-:W-:Y:S01]  /*9370*/  IMAD.WIDE.U32 R12, R13, 0x4, R18 ;  /* 0x000000040d0c7825 */ /* 0x000fe200078e0012 */
[----:B------:R-:W-:Y:S01]  /*9380*/  SHF.R.U32.HI R25, RZ, 0x1, R14 ;  /* 0x00000001ff197819 */ /* 0x000fe2000001160e */
[----:B------:R-:W3:Y:S04]  /*9390*/  LDG.E R4, [R4.64] ;  /* 0x0000002404047981 */ /* 0x000ee8000c1e1900 */
[----:B------:R-:W-:Y:S01]  /*93a0*/  IMAD.WIDE.U32 R24, R25, 0x4, R18 ;  /* 0x0000000419187825 */ /* 0x000fe200078e0012 */
[----:B------:R2:W4:Y:S05]  /*93b0*/  LDG.E R22, [R12.64] ;  /* 0x000000240c167981 */ /* 0x00052a000c1e1900 */
[----:B------:R-:W5:Y:S01]  /*93c0*/  LDG.E R24, [R24.64] ;  /* 0x0000002418187981 */ /* 0x000f62000c1e1900 */
[----:B------:R-:W-:-:S05]  /*93d0*/  IADD3 R14, R14, c[0x0][0x174], RZ ;  /* 0x00005d000e0e7a10 */ /* 0x000fca0007ffe0ff */
[----:B------:R-:W-:-:S05]  /*93e0*/  IMAD R26, R15, 0x3, R14 ;  /* 0x000000030f1a7824 */ /* 0x000fca00078e020e */
[----:B------:R-:W-:Y:S02]  /*93f0*/  ISETP.GE.U32.AND P0, PT, R26, c[0x0][0x16c], PT ;  /* 0x00005b001a007a0c */ /* 0x000fe40003f06070 */
[----:B--2---:R-:W-:Y:S02]  /*9400*/  PRMT R12, RZ, 0x5410, R20 ;  /* 0x00005410ff0c7816 */ /* 0x004fe40000000014 */
[----:B---3--:R-:W-:-:S03]  /*9410*/  PRMT R5, RZ, 0x5410, R4 ;  /* 0x00005410ff057816 */ /* 0x008fc60000000004 */
[----:B------:R-:W-:Y:S01]  /*9420*/  FADD.FTZ R3, R12, R3 ;  /* 0x000000030c037221 */ /* 0x000fe20000010000 */
[----:B------:R-:W-:Y:S01]  /*9430*/  PRMT R12, RZ, 0x7610, R20 ;  /* 0x00007610ff0c7816 */ /* 0x000fe20000000014 */
[----:B------:R-:W-:Y:S01]  /*9440*/  FADD.FTZ R10, R5, R10 ;  /* 0x0000000a050a7221 */ /* 0x000fe20000010000 */
[----:B------:R-:W-:-:S03]  /*9450*/  PRMT R5, RZ, 0x7610, R4 ;  /* 0x00007610ff057816 */ /* 0x000fc60000000004 */
[----:B------:R-:W-:Y:S01]  /*9460*/  FADD.FTZ R9, R12, R9 ;  /* 0x000000090c097221 */ /* 0x000fe20000010000 */
[----:B----4-:R-:W-:Y:S01]  /*9470*/  PRMT R12, RZ, 0x5410, R22 ;  /* 0x00005410ff0c7816 */ /* 0x010fe20000000016 */
[----:B------:R-:W-:Y:S01]  /*9480*/  FADD.FTZ R8, R5, R8 ;  /* 0x0000000805087221 */ /* 0x000fe20000010000 */
[----:B------:R-:W-:-:S03]  /*9490*/  PRMT R5, RZ, 0x7610, R22 ;  /* 0x00007610ff057816 */ /* 0x000fc60000000016 */
[----:B------:R-:W-:Y:S01]  /*94a0*/  FADD.FTZ R7, R12, R7 ;  /* 0x000000070c077221 */ /* 0x000fe20000010000 */
[----:B-----5:R-:W-:Y:S01]  /*94b0*/  PRMT R12, RZ, 0x7610, R24 ;  /* 0x00007610ff0c7816 */ /* 0x020fe20000000018 */
[----:B------:R-:W-:Y:S01]  /*94c0*/  FADD.FTZ R6, R5, R6 ;  /* 0x0000000605067221 */ /* 0x000fe20000010000 */
[----:B------:R-:W-:-:S03]  /*94d0*/  PRMT R5, RZ, 0x5410, R24 ;  /* 0x00005410ff057816 */ /* 0x000fc60000000018 */
[----:B------:R-:W-:Y:S02]  /*94e0*/  FADD.FTZ R11, R12, R11 ;  /* 0x0000000b0c0b7221 */ /* 0x000fe40000010000 */
[----:B------:R-:W-:Y:S01]  /*94f0*/  FADD.FTZ R0, R5, R0 ;  /* 0x0000000005007221 */ /* 0x000fe20000010000 */
[----:B------:R-:W-:Y:S05]  /*9500*/  @!P0 BRA `(.L_x_5244) ;  /* 0xfffffdd000008947 */ /* 0x000fea000383ffff */
[----:B------:R-:W-:Y:S05]  /*9510*/  BSYNC B1 ;  /* 0x0000000000017941 */ /* 0x000fea0003800000 */
.L_x_5243:
[--C-:B------:R-:W-:Y:S02]  /*9520*/  PRMT R12, R12, 0x5410, R20.reuse ;  /* 0x000054100c0c7816 */ /* 0x100fe40000000014 */
[----:B------:R-:W-:Y:S02]  /*9530*/  PRMT R15, R15, 0x7610, R20 ;  /* 0x000076100f0f7816 */ /* 0x000fe40000000014 */
[--C-:B------:R-:W-:Y:S02]  /*9540*/  PRMT R25, R25, 0x5410, R22.reuse ;  /* 0x0000541019197816 */ /* 0x100fe40000000016 */
[----:B------:R-:W-:Y:S02]  /*9550*/  PRMT R26, R26, 0x7610, R22 ;  /* 0x000076101a1a7816 */ /* 0x000fe40000000016 */
[----:B------:R-:W-:-:S02]  /*9560*/  PRMT R13, R13, 0x5410, R4 ;  /* 0x000054100d0d7816 */ /* 0x000fc40000000004 */
[----:B------:R-:W-:Y:S02]  /*9570*/  PRMT R21, R21, 0x7610, R4 ;  /* 0x0000761015157816 */ /* 0x000fe40000000004 */
[--C-:B------:R-:W-:Y:S02]  /*9580*/  PRMT R20, R20, 0x5410, R24.reuse ;  /* 0x0000541014147816 */ /* 0x100fe40000000018 */
[----:B------:R-:W-:Y:S02]  /*9590*/  PRMT R22, R22, 0x7610, R24 ;  /* 0x0000761016167816 */ /* 0x000fe40000000018 */
.L_x_5242:
[----:B------:R-:W-:Y:S05]  /*95a0*/  BSYNC B0 ;  /* 0x0000000000007941 */ /* 0x000fea0003800000 */
.L_x_5241:
        /* <DEDUP_REMOVED lines=31> */
.L_x_5246:
[----:B------:R-:W-:Y:S05]  /*97a0*/  BSYNC B0 ;  /* 0x0000000000007941 */ /* 0x000fea0003800000 */
.L_x_5245:
[----:B------:R-:W-:Y:S01]  /*97b0*/  BSSY B0, `(.L_x_5247) ;  /* 0x000001a000007945 */ /* 0x000fe20003800000 */
[----:B------:R-:W-:Y:S05]  /*97c0*/  @P1 BRA `(.L_x_5248) ;  /* 0x0000018000001947 */ /* 0x000fea0003800000 */
[----:B------:R-:W-:Y:S02]  /*97d0*/  IADD3 R4, R14, c[0x0][0x174], RZ ;  /* 0x00005d000e047a10 */ /* 0x000fe40007ffe0ff */
[----:B------:R-:W-:-:S02]  /*97e0*/  PRMT R12, RZ, 0x7610, R12 ;  /* 0x00007610ff0c7816 */ /* 0x000fc4000000000c */
        /* <DEDUP_REMOVED lines=22> */
.L_x_5248:
[----:B------:R-:W-:Y:S05]  /*9950*/  BSYNC B0 ;  /* 0x0000000000007941 */ /* 0x000fea0003800000 */
.L_x_5247:
[----:B------:R-:W-:Y:S02]  /*9960*/  FADD.FTZ R9, R9, R8 ;  /* 0x0000000809097221 */ /* 0x000fe40000010000 */
[----:B------:R-:W-:Y:S02]  /*9970*/  FADD.FTZ R10, R3, R10 ;  /* 0x0000000a030a7221 */ /* 0x000fe40000010000 */
[----:B------:R-:W-:Y:S02]  /*9980*/  FADD.FTZ R6, R9, R6 ;  /* 0x0000000609067221 */ /* 0x000fe40000010000 */
[----:B------:R-:W-:Y:S02]  /*9990*/  FADD.FTZ R7, R10, R7 ;  /* 0x000000070a077221 */ /* 0x000fe40000010000 */
[----:B------:R-:W-:-:S02]  /*99a0*/  FADD.FTZ R19, R6, R11 ;  /* 0x0000000b06137221 */ /* 0x000fc40000010000 */
[----:B------:R-:W-:Y:S02]  /*99b0*/  FADD.FTZ R18, R7, R0 ;  /* 0x0000000007127221 */ /* 0x000fe40000010000 */
.L_x_5199:
[----:B------:R-:W-:Y:S05]  /*99c0*/  BSYNC B6 ;  /* 0x0000000000067941 */ /* 0x000fea0003800000 */
.L_x_5198:
        /* <DEDUP_REMOVED lines=9> */
.L_x_5250:
        /* <DEDUP_REMOVED lines=13> */
.L_x_5249:
        /* <DEDUP_REMOVED lines=14> */
.L_x_5253:
        /* <DEDUP_REMOVED lines=14> */
.L_x_5252:
[----:B0-----:R-:W-:Y:S01]  /*9cf0*/  ISETP.GE.AND P0, PT, R0, 0x2, PT ;  /* 0x000000020000780c */ /* 0x001fe20003f06270 */
[----:B------:R-:W-:Y:S01]  /*9d00*/  WARPSYNC 0xffffffff ;  /* 0xffffffff00007948 */ /* 0x000fe20003800000 */
[----:B------:R-:W-:Y:S11]  /*9d10*/  BAR.SYNC.DEFER_BLOCKING 0x0 ;  /* 0x0000000000007b1d */ /* 0x000ff60000010000 */
[----:B------:R-:W-:Y:S05]  /*9d20*/  @!P0 BRA `(.L_x_5251) ;  /* 0x0000008000008947 */ /* 0x000fea0003800000 */
[----:B------:R-:W-:-:S05]  /*9d30*/  IMAD.MOV.U32 R3, RZ, RZ, 0x1 ;  /* 0x00000001ff037424 */ /* 0x000fca00078e00ff */
.L_x_5254:
[----:B------:R-:W0:Y:S04]  /*9d40*/  SHFL.DOWN PT, R5, R18, R3, 0x1f ;  /* 0x08001f0312057589 */ /* 0x000e2800000e0000 */
[----:B------:R1:W2:Y:S02]  /*9d50*/  SHFL.DOWN PT, R4, R19, R3, 0x1f ;  /* 0x08001f0313047589 */ /* 0x0002a400000e0000 */
[----:B-1----:R-:W-:-:S04]  /*9d60*/  SHF.L.U32 R3, R3, 0x1, RZ ;  /* 0x0000000103037819 */ /* 0x002fc800000006ff */
[----:B------:R-:W-:Y:S01]  /*9d70*/  ISETP.GE.AND P0, PT, R3, R0, PT ;  /* 0x000000000300720c */ /* 0x000fe20003f06270 */
[----:B0-----:R-:W-:Y:S02]  /*9d80*/  FADD.FTZ R18, R5, R18 ;  /* 0x0000001205127221 */ /* 0x001fe40000010000 */
[----:B--2---:R-:W-:-:S10]  /*9d90*/  FADD.FTZ R19, R4, R19 ;  /* 0x0000001304137221 */ /* 0x004fd40000010000 */
[----:B------:R-:W-:Y:S05]  /*9da0*/  @!P0 BRA `(.L_x_5254) ;  /* 0xffffff9000008947 */ /* 0x000fea000383ffff */
.L_x_5251:
        /* <DEDUP_REMOVED lines=203> */
.L_x_5255:
        /* <DEDUP_REMOVED lines=202> */
.L_x_5256:
        /* <DEDUP_REMOVED lines=217> */
.L_x_5258:
        /* <DEDUP_REMOVED lines=202> */
.L_x_5259:
        /* <DEDUP_REMOVED lines=11> */
.L_x_5261:
[----:B------:R-:W-:Y:S05]  /*d1e0*/  BSYNC B0 ;  /* 0x0000000000007941 */ /* 0x000fea0003800000 */
.L_x_5260:
        /* <DEDUP_REMOVED lines=13> */
.L_x_5263:
[----:B------:R-:W-:Y:S05]  /*d2c0*/  BSYNC B0 ;  /* 0x0000000000007941 */ /* 0x000fea0003800000 */
.L_x_5262:
        /* <DEDUP_REMOVED lines=31> */
.L_x_5265:
[----:B------:R-:W-:Y:S05]  /*d4c0*/  BSYNC B0 ;  /* 0x0000000000007941 */ /* 0x000fea0003800000 */
.L_x_5264:
        /* <DEDUP_REMOVED lines=23> */
.L_x_5270:
        /* <DEDUP_REMOVED lines=11> */
.L_x_5269:
[----:B------:R-:W-:Y:S05]  /*d6f0*/  BSYNC B1 ;  /* 0x0000000000017941 */ /* 0x000fea0003800000 */
.L_x_5268:
[----:B------:R-:W-:Y:S05]  /*d700*/  BRA `(.L_x_5271) ;  /* 0x0000010000007947 */ /* 0x000fea0003800000 */
.L_x_5267:
[----:B------:R-:W-:Y:S01]  /*d710*/  ISETP.GE.U32.AND P0, PT, R2, c[0x0][0x17c], PT ;  /* 0x00005f0002007a0c */ /* 0x000fe20003f06070 */
[----:B------:R-:W-:-:S12]  /*d720*/  IMAD.MOV.U32 R17, RZ, RZ, c[0x0][0x164] ;  /* 0x00005900ff117624 */ /* 0x000fd800078e00ff */
[----:B------:R-:W-:Y:S05]  /*d730*/  @P0 BRA `(.L_x_5271) ;  /* 0x000000d000000947 */ /* 0x000fea0003800000 */
[----:B------:R-:W-:Y:S02]  /*d740*/  MOV R13, R2 ;  /* 0x00000002000d7202 */ /* 0x000fe40000000f00 */
[----:B------:R-:W-:-:S03]  /*d750*/  MOV R17, c[0x0][0x164] ;  /* 0x0000590000117a02 */ /* 0x000fc60000000f00 */
.L_x_5272:
        /* <DEDUP_REMOVED lines=11> */
.L_x_5271:
[----:B------:R-:W-:Y:S05]  /*d810*/  BSYNC B0 ;  /* 0x0000000000007941 */ /* 0x000fea0003800000 */
.L_x_5266:
        /* <DEDUP_REMOVED lines=8> */
.L_x_5274:
        /* <DEDUP_REMOVED lines=12> */
.L_x_5273:
        /* <DEDUP_REMOVED lines=13> */
.L_x_5277:
        /* <DEDUP_REMOVED lines=13> */
.L_x_5276:
[----:B0-----:R-:W-:Y:S01]  /*db00*/  BAR.SYNC.DEFER_BLOCKING 0x0 ;  /* 0x0000000000007b1d */ /* 0x001fe20000010000 */
[----:B------:R-:W-:-:S13]  /*db10*/  ISETP.GE.AND P0, PT, R2, 0x2, PT ;  /* 0x000000020200780c */ /* 0x000fda0003f06270 */
[----:B------:R-:W-:Y:S05]  /*db20*/  @!P0 BRA `(.L_x_5275) ;  /* 0x0000008000008947 */ /* 0x000fea0003800000 */
[----:B------:R-:W-:-:S05]  /*db30*/  MOV R11, 0x1 ;  /* 0x00000001000b7802 */ /* 0x000fca0000000f00 */
.L_x_5278:
[----:B------:R-:W0:Y:S04]  /*db40*/  SHFL.DOWN PT, R13, R16, R11, 0x1f ;  /* 0x08001f0b100d7589 */ /* 0x000e2800000e0000 */
[----:B------:R1:W2:Y:S02]  /*db50*/  SHFL.DOWN PT, R0, R17, R11, 0x1f ;  /* 0x08001f0b11007589 */ /* 0x0002a400000e0000 */
[----:B-1----:R-:W-:-:S04]  /*db60*/  SHF.L.U32 R11, R11, 0x1, RZ ;  /* 0x000000010b0b7819 */ /* 0x002fc800000006ff */
[----:B------:R-:W-:Y:S01]  /*db70*/  ISETP.GE.AND P0, PT, R11, R2, PT ;  /* 0x000000020b00720c */ /* 0x000fe20003f06270 */
[----:B0-----:R-:W-:Y:S02]  /*db80*/  FADD.FTZ R16, R13, R16 ;  /* 0x000000100d107221 */ /* 0x001fe40000010000 */
[----:B--2---:R-:W-:-:S10]  /*db90*/  FADD.FTZ R17, R0, R17 ;  /* 0x0000001100117221 */ /* 0x004fd40000010000 */
[----:B------:R-:W-:Y:S05]  /*dba0*/  @!P0 BRA `(.L_x_5278) ;  /* 0xffffff9000008947 */ /* 0x000fea000383ffff */
.L_x_5275:
        /* <DEDUP_REMOVED lines=13> */
.L_x_5280:
        /* <DEDUP_REMOVED lines=24> */
.L_x_5282:
        /* <DEDUP_REMOVED lines=24> */
.L_x_5283:
[----:B------:R-:W-:-:S04]  /*df80*/  IADD3 R24, P0, R24, c[0x0][0x540], RZ ;  /* 0x0001500018187a10 */ /* 0x000fc80007f1e0ff */
[----:B------:R-:W-:-:S05]  /*df90*/  IADD3.X R25, RZ, c[0x0][0x544], RZ, P0, !PT ;  /* 0x00015100ff197a10 */ /* 0x000fca00007fe4ff */
[----:B------:R-:W-:Y:S01]  /*dfa0*/  STG.E [R24.64], R17 ;  /* 0x0000001118007986 */ /* 0x000fe2000c101924 */
[----:B------:R-:W-:Y:S05]  /*dfb0*/  EXIT ;  /* 0x000000000000794d */ /* 0x000fea0003800000 */
.L_x_5281:
[----:B------:R-:W-:Y:S04]  /*dfc0*/  STG.E [R4.64], R16 ;  /* 0x0000001004007986 */ /* 0x000fe8000c101924 */
[----:B------:R-:W-:Y:S01]  /*dfd0*/  STG.E [R4.64+0x4], R17 ;  /* 0x0000041104007986 */ /* 0x000fe2000c101924 */
[----:B------:R-:W-:Y:S05]  /*dfe0*/  EXIT ;  /* 0x000000000000794d */ /* 0x000fea0003800000 */
.L_x_5279:
        /* <DEDUP_REMOVED lines=8> */
.L_x_5284:
        /* <DEDUP_REMOVED lines=24> */
.L_x_5286:
        /* <DEDUP_REMOVED lines=24> */
.L_x_5287:
[----:B------:R-:W-:-:S04]  /*e370*/  IADD3 R24, P0, R24, c[0x0][0x540], RZ ;  /* 0x0001500018187a10 */ /* 0x000fc80007f1e0ff */
[----:B------:R-:W-:-:S05]  /*e380*/  IADD3.X R25, RZ, c[0x0][0x544], RZ, P0, !PT ;  /* 0x00015100ff197a10 */ /* 0x000fca00007fe4ff */
[----:B------:R-:W-:Y:S01]  /*e390*/  STG.E [R24.64], R17 ;  /* 0x0000001118007986 */ /* 0x000fe2000c101924 */
[----:B------:R-:W-:Y:S05]  /*e3a0*/  EXIT ;  /* 0x000000000000794d */ /* 0x000fea0003800000 */
.L_x_5285:
[----:B------:R-:W-:Y:S04]  /*e3b0*/  STG.E [R6.64], R16 ;  /* 0x0000001006007986 */ /* 0x000fe8000c101924 */
[----:B------:R-:W-:Y:S01]  /*e3c0*/  STG.E [R8.64], R17 ;  /* 0x0000001108007986 */ /* 0x000fe2000c101924 */
[----:B------:R-:W-:Y:S05]  /*e3d0*/  EXIT ;  /* 0x000000000000794d */ /* 0x000fea0003800000 */
.L_x_5257:
        /* <DEDUP_REMOVED lines=20> */
.L_x_5289:
        /* <DEDUP_REMOVED lines=24> */
.L_x_5291:
        /* <DEDUP_REMOVED lines=24> */
.L_x_5292:
[----:B------:R-:W-:-:S04]  /*e820*/  IADD3 R24, P0, R24, c[0x0][0x540], RZ ;  /* 0x0001500018187a10 */ /* 0x000fc80007f1e0ff */
[----:B------:R-:W-:-:S05]  /*e830*/  IADD3.X R25, RZ, c[0x0][0x544], RZ, P0, !PT ;  /* 0x00015100ff197a10 */ /* 0x000fca00007fe4ff */
[----:B------:R-:W-:Y:S01]  /*e840*/  STG.E [R24.64], R19 ;  /* 0x0000001318007986 */ /* 0x000fe2000c101924 */
[----:B------:R-:W-:Y:S05]  /*e850*/  EXIT ;  /* 0x000000000000794d */ /* 0x000fea0003800000 */
.L_x_5290:
[----:B------:R-:W-:Y:S04]  /*e860*/  STG.E [R4.64], R18 ;  /* 0x0000001204007986 */ /* 0x000fe8000c101924 */
[----:B------:R-:W-:Y:S01]  /*e870*/  STG.E [R4.64+0x4], R19 ;  /* 0x0000041304007986 */ /* 0x000fe2000c101924 */
[----:B------:R-:W-:Y:S05]  /*e880*/  EXIT ;  /* 0x000000000000794d */ /* 0x000fea0003800000 */
.L_x_5288:
        /* <DEDUP_REMOVED lines=8> */
.L_x_5293:
        /* <DEDUP_REMOVED lines=24> */
.L_x_5295:
        /* <DEDUP_REMOVED lines=24> */
.L_x_5296:
[----:B------:R-:W-:-:S04]  /*ec10*/  IADD3 R24, P0, R24, c[0x0][0x540], RZ ;  /* 0x0001500018187a10 */ /* 0x000fc80007f1e0ff */
[----:B------:R-:W-:-:S05]  /*ec20*/  IADD3.X R25, RZ, c[0x0][0x544], RZ, P0, !PT ;  /* 0x00015100ff197a10 */ /* 0x000fca00007fe4ff */
[----:B------:R-:W-:Y:S01]  /*ec30*/  STG.E [R24.64], R19 ;  /* 0x0000001318007986 */ /* 0x000fe2000c101924 */
[----:B------:R-:W-:Y:S05]  /*ec40*/  EXIT ;  /* 0x000000000000794d */ /* 0x000fea0003800000 */
.L_x_5294:
[----:B------:R-:W-:Y:S04]  /*ec50*/  STG.E [R6.64], R18 ;  /* 0x0000001206007986 */ /* 0x000fe8000c101924 */
[----:B------:R-:W-:Y:S01]  /*ec60*/  STG.E [R8.64], R19 ;  /* 0x0000001308007986 */ /* 0x000fe2000c101924 */
[----:B------:R-:W-:Y:S05]  /*ec70*/  EXIT ;  /* 0x000000000000794d */ /* 0x000fea0003800000 */
.L_x_5297:
        /* <DEDUP_REMOVED lines=16> */
.L_x_9916:


//--------------------- .text._ZN2at6native13reduce_kernelILi128ELi4ENS0_8ReduceOpIN3c108BFloat16ENS0_14func_wrapper_tIfZNS0_11sum_functorIS4_ffEclERNS_14TensorIteratorEEUlffE_EEjfLi4ELi8EEEEEvT1_ --------------------------
	.section	.text._ZN2at6native13reduce_kernelILi128ELi4ENS0_8ReduceOpIN3c108BFloat16ENS0_14func_wrapper_tIfZNS0_11sum_functorIS4_ffEclERNS_14TensorIteratorEEUlffE_EEjfLi4ELi8EEEEEvT1_,"ax",@progbits
	.sectioninfo	@"SHI_REGISTERS=47"
	.align	128
        .global         _ZN2at6native13reduce_kernelILi128ELi4ENS0_8ReduceOpIN3c108BFloat16ENS0_14func_wrapper_tIfZNS0_11sum_functorIS4_ffEclERNS_14TensorIteratorEEUlffE_EEjfLi4ELi8EEEEEvT1_
        .type           _ZN2at6native13reduce_kernelILi128ELi4ENS0_8ReduceOpIN3c108BFloat16ENS0_14func_wrapper_tIfZNS0_11sum_functorIS4_ffEclERNS_14TensorIteratorEEUlffE_EEjfLi4ELi8EEEEEvT1_,@function
        .size           _ZN2at6native13reduce_kernelILi128ELi4ENS0_8ReduceOpIN3c108BFloat16ENS0_14func_wrapper_tIfZNS0_11sum_functorIS4_ffEclERNS_14TensorIteratorEEUlffE_EEjfLi4ELi8EEEEEvT1_,(.L_x_9917 - _ZN2at6native13reduce_kernelILi128ELi4ENS0_8ReduceOpIN3c108BFloat16ENS0_14func_wrapper_tIfZNS0_11sum_functorIS4_ffEclERNS_14TensorIteratorEEUlffE_EEjfLi4ELi8EEEEEvT1_)
        .other          _ZN2at6native13reduce_kernelILi128ELi4ENS0_8ReduceOpIN3c108BFloat16ENS0_14func_wrapper_tIfZNS0_11sum_functorIS4_ffEclERNS_14TensorIteratorEEUlffE_EEjfLi4ELi8EEEEEvT1_,@"STO_CUDA_ENTRY STV_DEFAULT"
_ZN2at6native13reduce_kernelILi128ELi4ENS0_8ReduceOpIN3c108BFloat16ENS0_14func_wrapper_tIfZNS0_11sum_functorIS4_ffEclERNS_14TensorIteratorEEUlffE_EEjfLi4ELi8EEEEEvT1_:
.text._ZN2at6native13reduce_kernelILi128ELi4ENS0_8ReduceOpIN3c108BFloat16ENS0_14func_wrapper_tIfZNS0_11sum_functorIS4_ffEclERNS_14TensorIteratorEEUlffE_EEjfLi4ELi8EEEEEvT1_:
        /* <DEDUP_REMOVED lines=213> */
.L_x_5298:
        /* <DEDUP_REMOVED lines=50> */
.L_x_5307:
[----:B------:R-:W-:Y:S05]  /*1070*/  BSYNC B2 ;  /* 0x0000000000027941 */ /* 0x000fea0003800000 */
.L_x_5306:
        /* <DEDUP_REMOVED lines=10> */
.L_x_5305:
[----:B------:R-:W-:Y:S05]  /*1120*/  BSYNC B1 ;  /* 0x0000000000017941 */ /* 0x000fea0003800000 */
.L_x_5304:
[C---:B------:R-:W-:Y:S02]  /*1130*/  IADD3 R3, P0, -R6.reuse, 0x8, RZ ;  /* 0x0000000806037810 */ /* 0x040fe40007f1e1ff */
[----:B------:R-:W-:Y:S02]  /*1140*/  IADD3 R14, R6, c[0x0][0x16c], RZ ;  /* 0x00005b00060e7a10 */ /* 0x000fe40007ffe0ff */
[C---:B------:R-:W-:Y:S02]  /*1150*/  LEA R18, P1, R3.reuse, R18, 0x1 ;  /* 0x0000001203127211 */ /* 0x040fe400078208ff */
[----:B------:R-:W-:Y:S02]  /*1160*/  IADD3.X R4, RZ, -0x1, RZ, P0, !PT ;  /* 0xffffffffff047810 */ /* 0x000fe400007fe4ff */
[----:B------:R-:W-:Y:S02]  /*1170*/  IADD3 R14, R14, -0x8, RZ ;  /* 0xfffffff80e0e7810 */ /* 0x000fe40007ffe0ff */
[----:B------:R-:W-:-:S02]  /*1180*/  LEA.HI.X R19, R3, R19, R4, 0x1, P1 ;  /* 0x0000001303137211 */ /* 0x000fc400008f0c04 */
.L_x_5303:
[----:B------:R-:W-:Y:S05]  /*1190*/  BSYNC B0 ;  /* 0x0000000000007941 */ /* 0x000fea0003800000 */
.L_x_5302:
        /* <DEDUP_REMOVED lines=19> */
[----:B------:R-:W-:Y:S01]  /*12d0*/  IMAD.MOV.U32 R12, RZ, RZ, c[0x0][0x164] ;  /* 0x00005900ff0c7624 */ /* 0x000fe200078e00ff */
[----:B------:R-:W-:Y:S01]  /*12e0*/  MOV R13, c[0x0][0x164] ;  /* 0x00005900000d7a02 */ /* 0x000fe20000000f00 */
[----:B------:R-:W-:Y:S02]  /*12f0*/  IMAD.MOV.U32 R9, RZ, RZ, c[0x0][0x164] ;  /* 0x00005900ff097624 */ /* 0x000fe400078e00ff */
.L_x_5310:
        /* <DEDUP_REMOVED lines=22> */
.L_x_5309:
[----:B------:R-:W-:Y:S05]  /*1460*/  BSYNC B0 ;  /* 0x0000000000007941 */ /* 0x000fea0003800000 */
.L_x_5308:
        /* <DEDUP_REMOVED lines=8> */
.L_x_5312:
[----:B------:R-:W-:Y:S05]  /*14f0*/  BSYNC B0 ;  /* 0x0000000000007941 */ /* 0x000fea0003800000 */
.L_x_5311:
        /* <DEDUP_REMOVED lines=12> */
.L_x_5314:
[----:B------:R-:W-:Y:S05]  /*15c0*/  BSYNC B0 ;  /* 0x0000000000007941 */ /* 0x000fea0003800000 */
.L_x_5313:
[----:B------:R-:W-:Y:S01]  /*15d0*/  FADD.FTZ R0, R9, R0 ;  /* 0x0000000009007221 */ /* 0x000fe20000010000 */
[----:B------:R-:W-:Y:S01]  /*15e0*/  MOV R25, RZ ;  /* 0x000000ff00197202 */ /* 0x000fe20000000f00 */
[----:B------:R-:W-:Y:S02]  /*15f0*/  CS2R R26, SRZ ;  /* 0x00000000001a7805 */ /* 0x000fe4000001ff00 */
[----:B------:R-:W-:-:S04]  /*1600*/  FADD.FTZ R13, R0, R13 ;  /* 0x0000000d000d7221 */ /* 0x000fc80000010000 */
[----:B------:R-:W-:-:S04]  /*1610*/  FADD.FTZ R12, R13, R12 ;  /* 0x0000000c0d0c7221 */ /* 0x000fc80000010000 */
[----:B------:R-:W-:-:S04]  /*1620*/  FADD.FTZ R11, R12, R11 ;  /* 0x0000000b0c0b7221 */ /* 0x000fc80000010000 */
[----:B------:R-:W-:-:S04]  /*1630*/  FADD.FTZ R11, R11, R10 ;  /* 0x0000000a0b0b7221 */ /* 0x000fc80000010000 */
[----:B------:R-:W-:-:S04]  /*1640*/  FADD.FTZ R8, R11, R8 ;  /* 0x000000080b087221 */ /* 0x000fc80000010000 */
[----:B------:R-:W-:Y:S01]  /*1650*/  FADD.FTZ R24, R8, R3 ;  /* 0x0000000308187221 */ /* 0x000fe20000010000 */
[----:B------:R-:W-:Y:S05]  /*1660*/  BRA `(.L_x_5300) ;  /* 0x0000906000007947 */ /* 0x000fea0003800000 */
.L_x_5301:
        /* <DEDUP_REMOVED lines=47> */
.L_x_5325:
        /* <DEDUP_REMOVED lines=225> */
.L_x_5320:
        /* <DEDUP_REMOVED lines=221> */
.L_x_5321:
[----:B------:R-:W-:-:S04]  /*3540*/  LOP3.LUT R31, R20, 0xfffffff8, RZ, 0xc0, !PT ;  /* 0xfffffff8141f7812 */ /* 0x000fc800078ec0ff */
[----:B------:R-:W-:-:S04]  /*3550*/  IADD3 R30, P1, R18, R31, RZ ;  /* 0x0000001f121e7210 */ /* 0x000fc80007f3e0ff */
[----:B------:R-:W-:-:S05]  /*3560*/  IADD3.X R31, RZ, R19, RZ, P1, !PT ;  /* 0x00000013ff1f7210 */ /* 0x000fca0000ffe4ff */
[----:B------:R-:W2:Y:S01]  /*3570*/  LDG.E.64 R12, [R30.64] ;  /* 0x000000241e0c7981 */ /* 0x000ea2000c1e1b00 */
[----:B------:R-:W-:Y:S01]  /*3580*/  IADD3 R29, R29, c[0x0][0x174], RZ ;  /* 0x00005d001d1d7a10 */ /* 0x000fe20007ffe0ff */
[----:B------:R-:W-:Y:S01]  /*3590*/  IMAD.MOV.U32 R20, RZ, RZ, RZ ;  /* 0x000000ffff147224 */ /* 0x000fe200078e00ff */
[--C-:B--2---:R-:W-:Y:S02]  /*35a0*/  PRMT R32, R32, 0x5410, R12.reuse ;  /* 0x0000541020207816 */ /* 0x104fe4000000000c */
[----:B------:R-:W-:Y:S02]  /*35b0*/  PRMT R37, R37, 0x7610, R12 ;  /* 0x0000761025257816 */ /* 0x000fe4000000000c */
[C---:B------:R-:W-:Y:S02]  /*35c0*/  PRMT R22, R13.reuse, 0x7610, R22 ;  /* 0x000076100d167816 */ /* 0x040fe40000000016 */
[----:B------:R-:W-:Y:S02]  /*35d0*/  PRMT R34, R13, 0x7632, R34 ;  /* 0x000076320d227816 */ /* 0x000fe40000000022 */
[----:B------:R-:W-:Y:S01]  /*35e0*/  MOV R12, RZ ;  /* 0x000000ff000c7202 */ /* 0x000fe20000000f00 */
        /* <DEDUP_REMOVED lines=222> */
.L_x_5322:
        /* <DEDUP_REMOVED lines=230> */
.L_x_5323:
[----:B------:R-:W-:-:S04]  /*5230*/  LOP3.LUT R13, R20, 0xfffffff8, RZ, 0xc0, !PT ;  /* 0xfffffff8140d7812 */ /* 0x000fc800078ec0ff */
[----:B------:R-:W-:-:S05]  /*5240*/  IADD3 R12, P1, R18, R13, RZ ;  /* 0x0000000d120c7210 */ /* 0x000fca0007f3e0ff */
[----:B------:R-:W-:-:S06]  /*5250*/  IMAD.X R13, RZ, RZ, R19, P1 ;  /* 0x000000ffff0d7224 */ /* 0x000fcc00008e0613 */
[----:B------:R-:W2:Y:S01]  /*5260*/  LDG.E.64 R12, [R12.64] ;  /* 0x000000240c0c7981 */ /* 0x000ea2000c1e1b00 */
[--C-:B------:R-:W-:Y:S02]  /*5270*/  PRMT R20, RZ, 0x5410, R22.reuse ;  /* 0x00005410ff147816 */ /* 0x100fe40000000016 */
[----:B------:R-:W-:Y:S02]  /*5280*/  PRMT R21, RZ, 0x7610, R22 ;  /* 0x00007610ff157816 */ /* 0x000fe40000000016 */
[----:B------:R-:W-:Y:S01]  /*5290*/  IADD3 R29, R29, c[0x0][0x174], RZ ;  /* 0x00005d001d1d7a10 */ /* 0x000fe20007ffe0ff */
[----:B------:R-:W-:Y:S01]  /*52a0*/  FADD.FTZ R7, R20, R7 ;  /* 0x0000000714077221 */ /* 0x000fe20000010000 */
[----:B------:R-:W-:Y:S01]  /*52b0*/  MOV R20, c[0x0][0x174] ;  /* 0x00005d0000147a02 */ /* 0x000fe20000000f00 */
[----:B------:R-:W-:Y:S01]  /*52c0*/  FADD.FTZ R14, R21, R14 ;  /* 0x0000000e150e7221 */ /* 0x000fe20000010000 */
[----:B------:R-:W-:Y:S02]  /*52d0*/  PRMT R21, RZ, 0x7610, R34 ;  /* 0x00007610ff157816 */ /* 0x000fe40000000022 */
        /* <DEDUP_REMOVED lines=9> */
[----:B------:R-:W-:Y:S01]  /*5370*/  FADD.FTZ R6, R21, R6 ;  /* 0x0000000615067221 */ /* 0x000fe20000010000 */
[----:B------:R-:W-:-:S02]  /*5380*/  PRMT R37, RZ, 0x7610, R37 ;  /* 0x00007610ff257816 */ /* 0x000fc40000000025 */
[----:B------:R-:W-:Y:S01]  /*5390*/  PRMT R40, RZ, 0x7610, R40 ;  /* 0x00007610ff287816 */ /* 0x000fe20000000028 */
[----:B------:R-:W-:Y:S01]  /*53a0*/  FADD.FTZ R9, R32, R9 ;  /* 0x0000000920097221 */ /* 0x000fe20000010000 */
[----:B------:R-:W-:Y:S01]  /*53b0*/  PRMT R41, RZ, 0x7610, R41 ;  /* 0x00007610ff297816 */ /* 0x000fe20000000029 */
[----:B------:R-:W-:Y:S01]  /*53c0*/  FADD.FTZ R8, R37, R8 ;  /* 0x0000000825087221 */ /* 0x000fe20000010000 */
[----:B------:R-:W-:Y:S01]  /*53d0*/  PRMT R42, RZ, 0x7610, R42 ;  /* 0x00007610ff2a7816 */ /* 0x000fe2000000002a */
[----:B------:R-:W-:Y:S01]  /*53e0*/  FADD.FTZ R5, R40, R5 ;  /* 0x0000000528057221 */ /* 0x000fe20000010000 */
[----:B------:R-:W-:Y:S01]  /*53f0*/  PRMT R43, RZ, 0x7610, R43 ;  /* 0x00007610ff2b7816 */ /* 0x000fe2000000002b */
[----:B------:R-:W-:Y:S02]  /*5400*/  FADD.FTZ R4, R41, R4 ;  /* 0x0000000429047221 */ /* 0x000fe40000010000 */
[----:B------:R-:W-:Y:S02]  /*5410*/  FADD.FTZ R3, R42, R3 ;  /* 0x000000032a037221 */ /* 0x000fe40000010000 */
[----:B------:R-:W-:Y:S01]  /*5420*/  FADD.FTZ R0, R43, R0 ;  /* 0x000000002b007221 */ /* 0x000fe20000010000 */
[----:B--2---:R-:W-:-:S02]  /*5430*/  PRMT R21, RZ, 0x5410, R12 ;  /* 0x00005410ff157816 */ /* 0x004fc4000000000c */
[----:B------:R-:W-:-:S03]  /*5440*/  PRMT R20, RZ, 0x7610, R12 ;  /* 0x00007610ff147816 */ /* 0x000fc6000000000c */
[----:B------:R-:W-:Y:S01]  /*5450*/  FADD.FTZ R24, R21, R24 ;  /* 0x0000001815187221 */ /* 0x000fe20000010000 */
[----:B------:R-:W-:Y:S01]  /*5460*/  PRMT R21, RZ, 0x5410, R13 ;  /* 0x00005410ff157816 */ /* 0x000fe2000000000d */
[----:B------:R-:W-:Y:S01]  /*5470*/  FADD.FTZ R25, R20, R25 ;  /* 0x0000001914197221 */ /* 0x000fe20000010000 */
[----:B------:R-:W-:-:S03]  /*5480*/  PRMT R20, RZ, 0x7610, R13 ;  /* 0x00007610ff147816 */ /* 0x000fc6000000000d */
[----:B------:R-:W-:Y:S02]  /*5490*/  FADD.FTZ R26, R21, R26 ;  /* 0x0000001a151a7221 */ /* 0x000fe40000010000 */
[----:B------:R-:W-:Y:S01]  /*54a0*/  FADD.FTZ R27, R20, R27 ;  /* 0x0000001b141b7221 */ /* 0x000fe20000010000 */
[----:B------:R-:W-:Y:S01]  /*54b0*/  @P1 CALL.REL.NOINC `(.L_x_5324) ;  /* 0x0000001000001944 */ /* 0x000fe20003c00000 */
[----:B------:R-:W-:Y:S05]  /*54c0*/  BRA `(.L_x_5325) ;  /* 0xffffc49000007947 */ /* 0x000fea000383ffff */
.L_x_5324:
[----:B------:R-:W-:Y:S05]  /*54d0*/  BSYNC B1 ;  /* 0x0000000000017941 */ /* 0x000fea0003800000 */
.L_x_5319:
[C---:B------:R-:W-:Y:S02]  /*54e0*/  PRMT R32, R12.reuse, 0x7610, R32 ;  /* 0x000076100c207816 */ /* 0x040fe40000000020 */
[----:B------:R-:W-:Y:S02]  /*54f0*/  PRMT R36, R12, 0x7632, R36 ;  /* 0x000076320c247816 */ /* 0x000fe40000000024 */
[C---:B------:R-:W-:Y:S02]  /*5500*/  PRMT R35, R13.reuse, 0x7610, R35 ;  /* 0x000076100d237816 */ /* 0x040fe40000000023 */
[----:B------:R-:W-:Y:S02]  /*5510*/  PRMT R37, R13, 0x7632, R37 ;  /* 0x000076320d257816 */ /* 0x000fe40000000025 */
.L_x_5318:
[----:B------:R-:W-:Y:S05]  /*5520*/  BSYNC B0 ;  /* 0x0000000000007941 */ /* 0x000fea0003800000 */
.L_x_5317:
        /* <DEDUP_REMOVED lines=204> */
.L_x_5328:
        /* <DEDUP_REMOVED lines=211> */
.L_x_5329:
        /* <DEDUP_REMOVED lines=211> */
.L_x_5330:
        /* <DEDUP_REMOVED lines=211> */
.L_x_5331:
[----:B------:R-:W-:-:S04]  /*8980*/  LOP3.LUT R13, R13, 0xfffffff8, RZ, 0xc0, !PT ;  /* 0xfffffff80d0d7812 */ /* 0x000fc800078ec0ff */
[----:B------:R-:W-:-:S04]  /*8990*/  IADD3 R12, P1, R18, R13, RZ ;  /* 0x0000000d120c7210 */ /* 0x000fc80007f3e0ff */
[----:B------:R-:W-:-:S06]  /*89a0*/  IADD3.X R13, RZ, R19, RZ, P1, !PT ;  /* 0x00000013ff0d7210 */ /* 0x000fcc0000ffe4ff */
[----:B------:R-:W2:Y:S02]  /*89b0*/  LDG.E.64 R12, [R12.64] ;  /* 0x000000240c0c7981 */ /* 0x000ea4000c1e1b00 */
[C---:B--2---:R-:W-:Y:S02]  /*89c0*/  PRMT R32, R12.reuse, 0x7610, R32 ;  /* 0x000076100c207816 */ /* 0x044fe40000000020 */
[----:B------:R-:W-:Y:S02]  /*89d0*/  PRMT R36, R12, 0x7632, R36 ;  /* 0x000076320c247816 */ /* 0x000fe40000000024 */
[C---:B------:R-:W-:Y:S02]  /*89e0*/  PRMT R35, R13.reuse, 0x7610, R35 ;  /* 0x000076100d237816 */ /* 0x040fe40000000023 */
[----:B------:R-:W-:Y:S02]  /*89f0*/  PRMT R37, R13, 0x7632, R37 ;  /* 0x000076320d257816 */ /* 0x000fe40000000025 */
.L_x_5327:
[----:B------:R-:W-:Y:S05]  /*8a00*/  BSYNC B0 ;  /* 0x0000000000007941 */ /* 0x000fea0003800000 */
.L_x_5326:
[----:B------:R-:W-:Y:S01]  /*8a10*/  BSSY B0, `(.L_x_5332) ;  /* 0x000002a000007945 */ /* 0x000fe20003800000 */
[----:B------:R-:W-:Y:S05]  /*8a20*/  @P0 BRA `(.L_x_5333) ;  /* 0x0000028000000947 */ /* 0x000fea0003800000 */
[----:B------:R-:W-:Y:S02]  /*8a30*/  IADD3 R29, R29, c[0x0][0x174], RZ ;  /* 0x00005d001d1d7a10 */ /* 0x000fe40007ffe0ff */
[----:B------:R-:W-:-:S02]  /*8a40*/  PRMT R13, RZ, 0x7610, R22 ;  /* 0x00007610ff0d7816 */ /* 0x000fc40000000016 */
[----:B------:R-:W-:Y:S02]  /*8a50*/  ISETP.GE.U32.AND P0, PT, R29, c[0x0][0x16c], PT ;  /* 0x00005b001d007a0c */ /* 0x000fe40003f06070 */
[----:B------:R-:W-:Y:S01]  /*8a60*/  PRMT R12, RZ, 0x7610, R35 ;  /* 0x00007610ff0c7816 */ /* 0x000fe20000000023 */
[----:B------:R-:W-:Y:S01]  /*8a70*/  FADD.FTZ R14, R14, R13 ;  /* 0x0000000d0e0e7221 */ /* 0x000fe20000010000 */
[----:B------:R-:W-:-:S03]  /*8a80*/  PRMT R13, RZ, 0x7610, R34 ;  /* 0x00007610ff0d7816 */ /* 0x000fc60000000022 */
[----:B------:R-:W-:Y:S01]  /*8a90*/  FADD.FTZ R15, R15, R12 ;  /* 0x0000000c0f0f7221 */ /* 0x000fe20000010000 */
[----:B------:R-:W-:Y:S01]  /*8aa0*/  PRMT R12, RZ, 0x7610, R36 ;  /* 0x00007610ff0c7816 */ /* 0x000fe20000000024 */
[----:B------:R-:W-:-:S04]  /*8ab0*/  FADD.FTZ R10, R10, R13 ;  /* 0x0000000d0a0a7221 */ /* 0x000fc80000010000 */
[----:B------:R-:W-:Y:S01]  /*8ac0*/  FADD.FTZ R11, R11, R12 ;  /* 0x0000000c0b0b7221 */ /* 0x000fe20000010000 */
[----:B------:R-:W-:Y:S05]  /*8ad0*/  @P0 BRA `(.L_x_5333) ;  /* 0x000001d000000947 */ /* 0x000fea0003800000 */
[----:B------:R-:W-:Y:S02]  /*8ae0*/  IADD3 R29, R29, c[0x0][0x174], RZ ;  /* 0x00005d001d1d7a10 */ /* 0x000fe40007ffe0ff */
[----:B------:R-:W-:Y:S02]  /*8af0*/  PRMT R13, RZ, 0x7610, R37 ;  /* 0x00007610ff0d7816 */ /* 0x000fe40000000025 */
[----:B------:R-:W-:Y:S02]  /*8b00*/  ISETP.GE.U32.AND P0, PT, R29, c[0x0][0x16c], PT ;  /* 0x00005b001d007a0c */ /* 0x000fe40003f06070 */
[----:B------:R-:W-:Y:S01]  /*8b10*/  PRMT R12, RZ, 0x7610, R32 ;  /* 0x00007610ff0c7816 */ /* 0x000fe20000000020 */
[----:B------:R-:W-:Y:S01]  /*8b20*/  FADD.FTZ R8, R8, R13 ;  /* 0x0000000d08087221 */ /* 0x000fe20000010000 */
[----:B------:R-:W-:Y:S02]  /*8b30*/  PRMT R22, RZ, 0x5410, R22 ;  /* 0x00005410ff167816 */ /* 0x000fe40000000016 */
[----:B------:R-:W-:Y:S01]  /*8b40*/  PRMT R13, RZ, 0x5410, R34 ;  /* 0x00005410ff0d7816 */ /* 0x000fe20000000022 */
[----:B------:R-:W-:-:S02]  /*8b50*/  FADD.FTZ R9, R9, R12 ;  /* 0x0000000c09097221 */ /* 0x000fc40000010000 */
[----:B------:R-:W-:Y:S02]  /*8b60*/  FADD.FTZ R7, R7, R22 ;  /* 0x0000001607077221 */ /* 0x000fe40000010000 */
[----:B------:R-:W-:Y:S02]  /*8b70*/  FADD.FTZ R6, R6, R13 ;  /* 0x0000000d06067221 */ /* 0x000fe40000010000 */
[----:B------:R-:W-:Y:S05]  /*8b80*/  @P0 BRA `(.L_x_5333) ;  /* 0x0000012000000947 */ /* 0x000fea0003800000 */
[----:B------:R-:W-:Y:S02]  /*8b90*/  IADD3 R12, R29, c[0x0][0x174], RZ ;  /* 0x00005d001d0c7a10 */ /* 0x000fe40007ffe0ff */
[----:B------:R-:W-:Y:S02]  /*8ba0*/  PRMT R40, RZ, 0x7610, R40 ;  /* 0x00007610ff287816 */ /* 0x000fe40000000028 */
[----:B------:R-:W-:Y:S02]  /*8bb0*/  ISETP.GE.U32.AND P0, PT, R12, c[0x0][0x16c], PT ;  /* 0x00005b000c007a0c */ /* 0x000fe40003f06070 */
[----:B------:R-:W-:Y:S01]  /*8bc0*/  PRMT R41, RZ, 0x7610, R41 ;  /* 0x00007610ff297816 */ /* 0x000fe20000000029 */
[----:B------:R-:W-:Y:S01]  /*8bd0*/  FADD.FTZ R5, R5, R40 ;  /* 0x0000002805057221 */ /* 0x000fe20000010000 */
[----:B------:R-:W-:-:S02]  /*8be0*/  PRMT R42, RZ, 0x7610, R42 ;  /* 0x00007610ff2a7816 */ /* 0x000fc4000000002a */
[----:B------:R-:W-:Y:S01]  /*8bf0*/  PRMT R43, RZ, 0x7610, R43 ;  /* 0x00007610ff2b7816 */ /* 0x000fe2000000002b */
[----:B------:R-:W-:Y:S02]  /*8c00*/  FADD.FTZ R4, R4, R41 ;  /* 0x0000002904047221 */ /* 0x000fe40000010000 */
[----:B------:R-:W-:Y:S02]  /*8c10*/  FADD.FTZ R3, R3, R42 ;  /* 0x0000002a03037221 */ /* 0x000fe40000010000 */
[----:B------:R-:W-:Y:S02]  /*8c20*/  FADD.FTZ R0, R0, R43 ;  /* 0x0000002b00007221 */ /* 0x000fe40000010000 */
[----:B------:R-:W-:Y:S02]  /*8c30*/  @!P0 PRMT R13, RZ, 0x5410, R32 ;  /* 0x00005410ff0d8816 */ /* 0x000fe40000000020 */
[----:B------:R-:W-:Y:S02]  /*8c40*/  @!P0 PRMT R36, RZ, 0x5410, R36 ;  /* 0x00005410ff248816 */ /* 0x000fe40000000024 */
[----:B------:R-:W-:Y:S01]  /*8c50*/  @!P0 PRMT R35, RZ, 0x5410, R35 ;  /* 0x00005410ff238816 */ /* 0x000fe20000000023 */
[----:B------:R-:W-:Y:S01]  /*8c60*/  @!P0 FADD.FTZ R24, R24, R13 ;  /* 0x0000000d18188221 */ /* 0x000fe20000010000 */
[----:B------:R-:W-:Y:S01]  /*8c70*/  @!P0 PRMT R12, RZ, 0x5410, R37 ;  /* 0x00005410ff0c8816 */ /* 0x000fe20000000025 */
[----:B------:R-:W-:-:S02]  /*8c80*/  @!P0 FADD.FTZ R25, R25, R36 ;  /* 0x0000002419198221 */ /* 0x000fc40000010000 */
[----:B------:R-:W-:Y:S02]  /*8c90*/  @!P0 FADD.FTZ R26, R26, R35 ;  /* 0x000000231a1a8221 */ /* 0x000fe40000010000 */
[----:B------:R-:W-:Y:S02]  /*8ca0*/  @!P0 FADD.FTZ R27, R27, R12 ;  /* 0x0000000c1b1b8221 */ /* 0x000fe40000010000 */
.L_x_5333:
[----:B------:R-:W-:Y:S05]  /*8cb0*/  BSYNC B0 ;  /* 0x0000000000007941 */ /* 0x000fea0003800000 */
.L_x_5332:
        /* <DEDUP_REMOVED lines=13> */
.L_x_5316:
        /* <DEDUP_REMOVED lines=34> */
.L_x_5337:
[----:B------:R-:W-:Y:S01]  /*8fb0*/  IMAD R8, R32, R29, RZ ;  /* 0x0000001d20087224 */ /* 0x000fe200078e02ff */
[----:B------:R-:W-:-:S04]  /*8fc0*/  IADD3 R29, R29, c[0x0][0x174], RZ ;  /* 0x00005d001d1d7a10 */ /* 0x000fc80007ffe0ff */
[----:B------:R-:W-:Y:S01]  /*8fd0*/  SHF.R.U32.HI R9, RZ, 0x2, R8 ;  /* 0x00000002ff097819 */ /* 0x000fe20000011608 */
[----:B------:R-:W-:Y:S01]  /*8fe0*/  IMAD R10, R32, R29, RZ ;  /* 0x0000001d200a7224 */ /* 0x000fe200078e02ff */
[----:B------:R-:W-:-:S03]  /*8ff0*/  IADD3 R29, R29, c[0x0][0x174], RZ ;  /* 0x00005d001d1d7a10 */ /* 0x000fc60007ffe0ff */
[----:B------:R-:W-:Y:S01]  /*9000*/  IMAD.WIDE.U32 R8, R9, 0x8, R18 ;  /* 0x0000000809087825 */ /* 0x000fe200078e0012 */
[----:B------:R-:W-:-:S05]  /*9010*/  SHF.R.U32.HI R11, RZ, 0x2, R10 ;  /* 0x00000002ff0b7819 */ /* 0x000fca000001160a */
[----:B------:R-:W2:Y:S01]  /*9020*/  LDG.E.64 R8, [R8.64] ;  /* 0x0000002408087981 */ /* 0x000ea2000c1e1b00 */
[----:B------:R-:W-:-:S04]  /*9030*/  IMAD.WIDE.U32 R10, R11, 0x8, R18 ;  /* 0x000000080b0a7825 */ /* 0x000fc800078e0012 */
[----:B------:R-:W-:Y:S01]  /*9040*/  IMAD R12, R32, R29, RZ ;  /* 0x0000001d200c7224 */ /* 0x000fe200078e02ff */
[----:B------:R-:W-:Y:S01]  /*9050*/  IADD3 R29, R29, c[0x0][0x174], RZ ;  /* 0x00005d001d1d7a10 */ /* 0x000fe20007ffe0ff */
[----:B------:R-:W3:Y:S03]  /*9060*/  LDG.E.64 R10, [R10.64] ;  /* 0x000000240a0a7981 */ /* 0x000ee6000c1e1b00 */
        /* <DEDUP_REMOVED lines=8> */
[----:B------:R-:W-:-:S05]  /*90f0*/  IMAD R33, R34, 0x3, R29 ;  /* 0x0000000322217824 */ /* 0x000fca00078e021d */
[----:B------:R-:W-:Y:S02]  /*9100*/  ISETP.GE.U32.AND P0, PT, R33, c[0x0][0x16c], PT ;  /* 0x00005b0021007a0c */ /* 0x000fe40003f06070 */
[----:B--2---:R-:W-:-:S05]  /*9110*/  PRMT R33, RZ, 0x5410, R8 ;  /* 0x00005410ff217816 */ /* 0x004fca0000000008 */
[----:B------:R-:W-:Y:S01]  /*9120*/  FADD.FTZ R22, R33, R22 ;  /* 0x0000001621167221 */ /* 0x000fe20000010000 */
[----:B------:R-:W-:Y:S02]  /*9130*/  PRMT R33, RZ, 0x5410, R9 ;  /* 0x00005410ff217816 */ /* 0x000fe40000000009 */
[----:B------:R-:W-:-:S03]  /*9140*/  PRMT R36, RZ, 0x7610, R8 ;  /* 0x00007610ff247816 */ /* 0x000fc60000000008 */
[----:B------:R-:W-:Y:S01]  /*9150*/  FADD.FTZ R20, R33, R20 ;  /* 0x0000001421147221 */ /* 0x000fe20000010000 */
[----:B---3--:R-:W-:Y:S01]  /*9160*/  PRMT R33, RZ, 0x7610, R10 ;  /* 0x00007610ff217816 */ /* 0x008fe2000000000a */
[----:B------:R-:W-:Y:S01]  /*9170*/  FADD.FTZ R31, R36, R31 ;  /* 0x0000001f241f7221 */ /* 0x000fe20000010000 */
[----:B------:R-:W-:-:S03]  /*9180*/  PRMT R36, RZ, 0x7610, R9 ;  /* 0x00007610ff247816 */ /* 0x000fc60000000009 */
        /* <DEDUP_REMOVED lines=9> */
[----:B------:R-:W-:Y:S01]  /*9220*/  PRMT R33, RZ, 0x5410, R13 ;  /* 0x00005410ff217816 */ /* 0x000fe2000000000d */
[----:B------:R-:W-:Y:S01]  /*9230*/  FADD.FTZ R5, R36, R5 ;  /* 0x0000000524057221 */ /* 0x000fe20000010000 */
[----:B------:R-:W-:-:S03]  /*9240*/  PRMT R36, RZ, 0x5410, R12 ;  /* 0x00005410ff247816 */ /* 0x000fc6000000000c */
[----:B------:R-:W-:Y:S01]  /*9250*/  FADD.FTZ R28, R33, R28 ;  /* 0x0000001c211c7221 */ /* 0x000fe20000010000 */
[----:B------:R-:W-:Y:S01]  /*9260*/  PRMT R33, RZ, 0x7610, R13 ;  /* 0x00007610ff217816 */ /* 0x000fe2000000000d */
[----:B------:R-:W-:Y:S01]  /*9270*/  FADD.FTZ R3, R36, R3 ;  /* 0x0000000324037221 */ /* 0x000fe20000010000 */
[----:B-----5:R-:W-:-:S03]  /*9280*/  PRMT R36, RZ, 0x7610, R14 ;  /* 0x00007610ff247816 */ /* 0x020fc6000000000e */
[----:B------:R-:W-:Y:S01]  /*9290*/  FADD.FTZ R30, R33, R30 ;  /* 0x0000001e211e7221 */ /* 0x000fe20000010000 */
[----:B------:R-:W-:Y:S01]  /*92a0*/  PRMT R33, RZ, 0x5410, R14 ;  /* 0x00005410ff217816 */ /* 0x000fe2000000000e */
[----:B------:R-:W-:Y:S01]  /*92b0*/  FADD.FTZ R25, R36, R25 ;  /* 0x0000001924197221 */ /* 0x000fe20000010000 */
[----:B------:R-:W-:-:S03]  /*92c0*/  PRMT R36, RZ, 0x7610, R15 ;  /* 0x00007610ff247816 */ /* 0x000fc6000000000f */
[----:B------:R-:W-:Y:S01]  /*92d0*/  FADD.FTZ R24, R33, R24 ;  /* 0x0000001821187221 */ /* 0x000fe20000010000 */
[----:B------:R-:W-:Y:S01]  /*92e0*/  PRMT R33, RZ, 0x5410, R15 ;  /* 0x00005410ff217816 */ /* 0x000fe2000000000f */
[----:B------:R-:W-:-:S04]  /*92f0*/  FADD.FTZ R27, R36, R27 ;  /* 0x0000001b241b7221 */ /* 0x000fc80000010000 */
[----:B------:R-:W-:Y:S01]  /*9300*/  FADD.FTZ R26, R33, R26 ;  /* 0x0000001a211a7221 */ /* 0x000fe20000010000 */
[----:B------:R-:W-:Y:S05]  /*9310*/  @!P0 BRA `(.L_x_5337) ;  /* 0xfffffc9000008947 */ /* 0x000fea000383ffff */
[----:B------:R-:W-:Y:S05]  /*9320*/  BSYNC B1 ;  /* 0x0000000000017941 */ /* 0x000fea0003800000 */
.L_x_5336:
        /* <DEDUP_REMOVED lines=14> */
.L_x_5335:
[----:B------:R-:W-:Y:S05]  /*9410*/  BSYNC B0 ;  /* 0x0000000000007941 */ /* 0x000fea0003800000 */
.L_x_5334:
        /* <DEDUP_REMOVED lines=27> */
[----:B------:R-:W-:Y:S02]  /*95d0*/  ISETP.GE.U32.AND P0, PT, R9, c[0x0][0x16c], PT ;  /* 0x00005b0009007a0c */ /* 0x000fe40003f06070 */
[----:B------:R-:W-:-:S11]  /*95e0*/  SHF.R.U32.HI R41, RZ, 0x2, R11 ;  /* 0x00000002ff297819 */ /* 0x000fd6000001160b */
[----:B------:R-:W-:-:S05]  /*95f0*/  @!P0 IMAD R9, R32, R9, RZ ;  /* 0x0000000920098224 */ /* 0x000fca00078e02ff */
        /* <DEDUP_REMOVED lines=13> */
.L_x_5339:
[----:B------:R-:W-:Y:S05]  /*96d0*/  BSYNC B0 ;  /* 0x0000000000007941 */ /* 0x000fea0003800000 */
.L_x_5338:
[----:B------:R-:W-:Y:S01]  /*96e0*/  BSSY B0, `(.L_x_5340) ;  /* 0x000002a000007945 */ /* 0x000fe20003800000 */
[----:B------:R-:W-:Y:S05]  /*96f0*/  @P1 BRA `(.L_x_5341) ;  /* 0x0000028000001947 */ /* 0x000fea0003800000 */
[----:B------:R-:W-:Y:S02]  /*9700*/  IADD3 R29, R29, c[0x0][0x174], RZ ;  /* 0x00005d001d1d7a10 */ /* 0x000fe40007ffe0ff */
[----:B------:R-:W-:-:S02]  /*9710*/  PRMT R33, RZ, 0x7610, R33 ;  /* 0x00007610ff217816 */ /* 0x000fc40000000021 */
[----:B------:R-:W-:Y:S02]  /*9720*/  ISETP.GE.U32.AND P0, PT, R29, c[0x0][0x16c], PT ;  /* 0x00005b001d007a0c */ /* 0x000fe40003f06070 */
[----:B------:R-:W-:Y:S01]  /*9730*/  PRMT R34, RZ, 0x7610, R34 ;  /* 0x00007610ff227816 */ /* 0x000fe20000000022 */
[----:B------:R-:W-:Y:S01]  /*9740*/  FADD.FTZ R22, R22, R33 ;  /* 0x0000002116167221 */ /* 0x000fe20000010000 */
[----:B------:R-:W-:Y:S02]  /*9750*/  PRMT R35, RZ, 0x7610, R35 ;  /* 0x00007610ff237816 */ /* 0x000fe40000000023 */
[----:B------:R-:W-:Y:S01]  /*9760*/  PRMT R36, RZ, 0x7610, R36 ;  /* 0x00007610ff247816 */ /* 0x000fe20000000024 */
[----:B------:R-:W-:Y:S02]  /*9770*/  FADD.FTZ R31, R31, R34 ;  /* 0x000000221f1f7221 */ /* 0x000fe40000010000 */
[----:B------:R-:W-:Y:S02]  /*9780*/  FADD.FTZ R20, R20, R35 ;  /* 0x0000002314147221 */ /* 0x000fe40000010000 */
[----:B------:R-:W-:-:S02]  /*9790*/  FADD.FTZ R21, R21, R36 ;  /* 0x0000002415157221 */ /* 0x000fc40000010000 */
        /* <DEDUP_REMOVED lines=30> */
.L_x_5341:
[----:B------:R-:W-:Y:S05]  /*9980*/  BSYNC B0 ;  /* 0x0000000000007941 */ /* 0x000fea0003800000 */
.L_x_5340:
        /* <DEDUP_REMOVED lines=13> */
.L_x_5315:
        /* <DEDUP_REMOVED lines=37> */
.L_x_5345:
[----:B------:R-:W-:Y:S02]  /*9cb0*/  SHF.R.U32.HI R11, RZ, 0x2, R30 ;  /* 0x00000002ff0b7819 */ /* 0x000fe4000001161e */
[----:B------:R-:W-:-:S03]  /*9cc0*/  IADD3 R30, R30, c[0x0][0x174], RZ ;  /* 0x00005d001e1e7a10 */ /* 0x000fc60007ffe0ff */
[----:B------:R-:W-:Y:S01]  /*9cd0*/  IMAD.WIDE.U32 R10, R11, 0x8, R18 ;  /* 0x000000080b0a7825 */ /* 0x000fe200078e0012 */
[----:B------:R-:W-:-:S05]  /*9ce0*/  SHF.R.U32.HI R13, RZ, 0x2, R30 ;  /* 0x00000002ff0d7819 */ /* 0x000fca000001161e */
[----:B------:R-:W2:Y:S01]  /*9cf0*/  LDG.E.64 R10, [R10.64] ;  /* 0x000000240a0a7981 */ /* 0x000ea2000c1e1b00 */
[----:B------:R-:W-:Y:S01]  /*9d00*/  IMAD.WIDE.U32 R12, R13, 0x8, R18 ;  /* 0x000000080d0c7825 */ /* 0x000fe200078e0012 */
[----:B------:R-:W-:-:S04]  /*9d10*/  IADD3 R30, R30, c[0x0][0x174], RZ ;  /* 0x00005d001e1e7a10 */ /* 0x000fc80007ffe0ff */
[----:B------:R-:W-:Y:S01]  /*9d20*/  SHF.R.U32.HI R15, RZ, 0x2, R30 ;  /* 0x00000002ff0f7819 */ /* 0x000fe2000001161e */
[----:B------:R-:W3:Y:S01]  /*9d30*/  LDG.E.64 R12, [R12.64] ;  /* 0x000000240c0c7981 */ /* 0x000ee2000c1e1b00 */
[----:B------:R-:W-:-:S03]  /*9d40*/  IADD3 R30, R30, c[0x0][0x174], RZ ;  /* 0x00005d001e1e7a10 */ /* 0x000fc60007ffe0ff */
[----:B------:R-:W-:Y:S01]  /*9d50*/  IMAD.WIDE.U32 R14, R15, 0x8, R18 ;  /* 0x000000080f0e7825 */ /* 0x000fe200078e0012 */
[----:B------:R-:W-:-:S05]  /*9d60*/  SHF.R.U32.HI R21, RZ, 0x2, R30 ;  /* 0x00000002ff157819 */ /* 0x000fca000001161e */
[----:B------:R-:W4:Y:S01]  /*9d70*/  LDG.E.64 R14, [R14.64] ;  /* 0x000000240e0e7981 */ /* 0x000f22000c1e1b00 */
[----:B------:R-:W-:-:S06]  /*9d80*/  IMAD.WIDE.U32 R20, R21, 0x8, R18 ;  /* 0x0000000815147825 */ /* 0x000fcc00078e0012 */
[----:B------:R-:W5:Y:S01]  /*9d90*/  LDG.E.64 R20, [R20.64] ;  /* 0x0000002414147981 */ /* 0x000f62000c1e1b00 */
[----:B------:R-:W-:-:S05]  /*9da0*/  IADD3 R30, R30, c[0x0][0x174], RZ ;  /* 0x00005d001e1e7a10 */ /* 0x000fca0007ffe0ff */
[----:B------:R-:W-:-:S05]  /*9db0*/  IMAD R32, R33, 0x3, R30 ;  /* 0x0000000321207824 */ /* 0x000fca00078e021e */
[----:B------:R-:W-:Y:S02]  /*9dc0*/  ISETP.GE.U32.AND P0, PT, R32, c[0x0][0x16c], PT ;  /* 0x00005b0020007a0c */ /* 0x000fe40003f06070 */
[--C-:B--2---:R-:W-:Y:S02]  /*9dd0*/  PRMT R35, RZ, 0x5410, R10.reuse ;  /* 0x00005410ff237816 */ /* 0x104fe4000000000a */
[----:B------:R-:W-:-:S03]  /*9de0*/  PRMT R32, RZ, 0x7610, R10 ;  /* 0x00007610ff207816 */ /* 0x000fc6000000000a */
[----:B------:R-:W-:Y:S01]  /*9df0*/  FADD.FTZ R28, R35, R28 ;  /* 0x0000001c231c7221 */ /* 0x000fe20000010000 */
[----:B------:R-:W-:Y:S01]  /*9e00*/  PRMT R35, RZ, 0x5410, R11 ;  /* 0x00005410ff237816 */ /* 0x000fe2000000000b */
[----:B------:R-:W-:Y:S01]  /*9e10*/  FADD.FTZ R29, R32, R29 ;  /* 0x0000001d201d7221 */ /* 0x000fe20000010000 */
[----:B------:R-:W-:-:S03]  /*9e20*/  PRMT R32, RZ, 0x7610, R11 ;  /* 0x00007610ff207816 */ /* 0x000fc6000000000b */
[----:B------:R-:W-:Y:S01]  /*9e30*/  FADD.FTZ R22, R35, R22 ;  /* 0x0000001623167221 */ /* 0x000fe20000010000 */
[--C-:B---3--:R-:W-:Y:S01]  /*9e40*/  PRMT R35, RZ, 0x7610, R12.reuse ;  /* 0x00007610ff237816 */ /* 0x108fe2000000000c */
[----:B------:R-:W-:Y:S01]  /*9e50*/  FADD.FTZ R27, R32, R27 ;  /* 0x0000001b201b7221 */ /* 0x000fe20000010000 */
[----:B------:R-:W-:-:S03]  /*9e60*/  PRMT R32, RZ, 0x5410, R12 ;  /* 0x00005410ff207816 */ /* 0x000fc6000000000c */
[----:B------:R-:W-:Y:S01]  /*9e70*/  FADD.FTZ R8, R35, R8 ;  /* 0x0000000823087221 */ /* 0x000fe20000010000 */
[----:B------:R-:W-:Y:S01]  /*9e80*/  PRMT R35, RZ, 0x7610, R13 ;  /* 0x00007610ff237816 */ /* 0x000fe2000000000d */
[----:B------:R-:W-:Y:S01]  /*9e90*/  FADD.FTZ R9, R32, R9 ;  /* 0x0000000920097221 */ /* 0x000fe20000010000 */
[----:B------:R-:W-:-:S03]  /*9ea0*/  PRMT R32, RZ, 0x5410, R13 ;  /* 0x00005410ff207816 */ /* 0x000fc6000000000d */
[----:B------:R-:W-:Y:S01]  /*9eb0*/  FADD.FTZ R6, R35, R6 ;  /* 0x0000000623067221 */ /* 0x000fe20000010000 */
[--C-:B----4-:R-:W-:Y:S01]  /*9ec0*/  PRMT R35, RZ, 0x7610, R14.reuse ;  /* 0x00007610ff237816 */ /* 0x110fe2000000000e */
[----:B------:R-:W-:Y:S01]  /*9ed0*/  FADD.FTZ R7, R32, R7 ;  /* 0x0000000720077221 */ /* 0x000fe20000010000 */
[----:B------:R-:W-:-:S03]  /*9ee0*/  PRMT R32, RZ, 0x5410, R14 ;  /* 0x00005410ff207816 */ /* 0x000fc6000000000e */
[----:B------:R-:W-:Y:S01]  /*9ef0*/  FADD.FTZ R4, R35, R4 ;  /* 0x0000000423047221 */ /* 0x000fe20000010000 */
[----:B------:R-:W-:Y:S01]  /*9f00*/  PRMT R35, RZ, 0x7610, R15 ;  /* 0x00007610ff237816 */ /* 0x000fe2000000000f */
[----:B------:R-:W-:Y:S01]  /*9f10*/  FADD.FTZ R5, R32, R5 ;  /* 0x0000000520057221 */ /* 0x000fe20000010000 */
[----:B------:R-:W-:-:S03]  /*9f20*/  PRMT R32, RZ, 0x5410, R15 ;  /* 0x00005410ff207816 */ /* 0x000fc6000000000f */
[----:B------:R-:W-:Y:S01]  /*9f30*/  FADD.FTZ R0, R35, R0 ;  /* 0x0000000023007221 */ /* 0x000fe20000010000 */
[--C-:B-----5:R-:W-:Y:S01]  /*9f40*/  PRMT R35, RZ, 0x5410, R20.reuse ;  /* 0x00005410ff237816 */ /* 0x120fe20000000014 */
[----:B------:R-:W-:Y:S01]  /*9f50*/  FADD.FTZ R3, R32, R3 ;  /* 0x0000000320037221 */ /* 0x000fe20000010000 */
[----:B------:R-:W-:-:S03]  /*9f60*/  PRMT R32, RZ, 0x7610, R20 ;  /* 0x00007610ff207816 */ /* 0x000fc60000000014 */
        /* <DEDUP_REMOVED lines=8> */
.L_x_5344:
        /* <DEDUP_REMOVED lines=8> */
[--C-:B------:R-:W-:Y:S02]  /*a070*/  PRMT R36, R36, 0x5410, R12.reuse ;  /* 0x0000541024247816 */ /* 0x100fe4000000000c */
[----:B------:R-:W-:Y:S02]  /*a080*/  PRMT R37, R37, 0x7610, R12 ;  /* 0x0000761025257816 */ /* 0x000fe4000000000c */
[----:B------:R-:W-:-:S02]  /*a090*/  PRMT R38, R38, 0x5410, R13 ;  /* 0x0000541026267816 */ /* 0x000fc4000000000d */
[----:B------:R-:W-:Y:S02]  /*a0a0*/  PRMT R39, R39, 0x7610, R13 ;  /* 0x0000761027277816 */ /* 0x000fe4000000000d */
[----:B------:R-:W-:Y:S02]  /*a0b0*/  PRMT R14, R14, 0x5410, R20 ;  /* 0x000054100e0e7816 */ /* 0x000fe40000000014 */
[----:B------:R-:W-:Y:S02]  /*a0c0*/  PRMT R15, R15, 0x5410, R21 ;  /* 0x000054100f0f7816 */ /* 0x000fe40000000015 */
.L_x_5343:
[----:B------:R-:W-:Y:S05]  /*a0d0*/  BSYNC B0 ;  /* 0x0000000000007941 */ /* 0x000fea0003800000 */
.L_x_5342:
        /* <DEDUP_REMOVED lines=39> */
.L_x_5347:
[----:B------:R-:W-:Y:S05]  /*a350*/  BSYNC B0 ;  /* 0x0000000000007941 */ /* 0x000fea0003800000 */
.L_x_5346:
[----:B------:R-:W-:Y:S01]  /*a360*/  BSSY B0, `(.L_x_5348) ;  /* 0x000002a000007945 */ /* 0x000fe20003800000 */
        /* <DEDUP_REMOVED lines=11> */
[----:B------:R-:W-:Y:S05]  /*a420*/  @P0 BRA `(.L_x_5349) ;  /* 0x000001d000000947 */ /* 0x000fea0003800000 */
[----:B------:R-:W-:Y:S02]  /*a430*/  IADD3 R10, R30, c[0x0][0x174], RZ ;  /* 0x00005d001e0a7a10 */ /* 0x000fe40007ffe0ff */
[----:B------:R-:W-:Y:S02]  /*a440*/  PRMT R36, RZ, 0x7610, R36 ;  /* 0x00007610ff247816 */ /* 0x000fe40000000024 */
[----:B------:R-:W-:-:S02]  /*a450*/  ISETP.GE.U32.AND P0, PT, R10, c[0x0][0x16c], PT ;  /* 0x00005b000a007a0c */ /* 0x000fc40003f06070 */
[----:B------:R-:W-:Y:S01]  /*a460*/  PRMT R37, RZ, 0x7610, R37 ;  /* 0x00007610ff257816 */ /* 0x000fe20000000025 */
[----:B------:R-:W-:Y:S01]  /*a470*/  FADD.FTZ R9, R9, R36 ;  /* 0x0000002409097221 */ /* 0x000fe20000010000 */
[----:B------:R-:W-:Y:S02]  /*a480*/  PRMT R38, RZ, 0x7610, R38 ;  /* 0x00007610ff267816 */ /* 0x000fe40000000026 */
[----:B------:R-:W-:Y:S01]  /*a490*/  PRMT R39, RZ, 0x7610, R39 ;  /* 0x00007610ff277816 */ /* 0x000fe20000000027 */
[----:B------:R-:W-:Y:S02]  /*a4a0*/  FADD.FTZ R8, R8, R37 ;  /* 0x0000002508087221 */ /* 0x000fe40000010000 */
[----:B------:R-:W-:Y:S02]  /*a4b0*/  FADD.FTZ R7, R7, R38 ;  /* 0x0000002607077221 */ /* 0x000fe40000010000 */
[----:B------:R-:W-:Y:S02]  /*a4c0*/  FADD.FTZ R6, R6, R39 ;  /* 0x0000002706067221 */ /* 0x000fe40000010000 */
        /* <DEDUP_REMOVED lines=11> */
[----:B------:R-:W-:Y:S02]  /*a580*/  @!P0 PRMT R14, RZ, 0x7610, R14 ;  /* 0x00007610ff0e8816 */ /* 0x000fe4000000000e */
[----:B------:R-:W-:Y:S02]  /*a590*/  @!P0 PRMT R20, RZ, 0x7610, R20 ;  /* 0x00007610ff148816 */ /* 0x000fe40000000014 */
[----:B------:R-:W-:Y:S01]  /*a5a0*/  @!P0 PRMT R15, RZ, 0x7610, R15 ;  /* 0x00007610ff0f8816 */ /* 0x000fe2000000000f */
[----:B------:R-:W-:Y:S01]  /*a5b0*/  @!P0 FADD.FTZ R24, R24, R14 ;  /* 0x0000000e18188221 */ /* 0x000fe20000010000 */
[----:B------:R-:W-:Y:S01]  /*a5c0*/  @!P0 PRMT R21, RZ, 0x7610, R21 ;  /* 0x00007610ff158816 */ /* 0x000fe20000000015 */
[----:B------:R-:W-:Y:S02]  /*a5d0*/  @!P0 FADD.FTZ R25, R25, R20 ;  /* 0x0000001419198221 */ /* 0x000fe40000010000 */
[----:B------:R-:W-:Y:S02]  /*a5e0*/  @!P0 FADD.FTZ R26, R26, R15 ;  /* 0x0000000f1a1a8221 */ /* 0x000fe40000010000 */
[----:B------:R-:W-:-:S02]  /*a5f0*/  @!P0 FADD.FTZ R31, R31, R21 ;  /* 0x000000151f1f8221 */ /* 0x000fc40000010000 */
.L_x_5349:
[----:B------:R-:W-:Y:S05]  /*a600*/  BSYNC B0 ;  /* 0x0000000000007941 */ /* 0x000fea0003800000 */
.L_x_5348:
        /* <DEDUP_REMOVED lines=12> */
.L_x_5300:
[----:B------:R-:W-:Y:S05]  /*a6d0*/  BSYNC B6 ;  /* 0x0000000000067941 */ /* 0x000fea0003800000 */
.L_x_5299:
        /* <DEDUP_REMOVED lines=9> */
.L_x_5351:
        /* <DEDUP_REMOVED lines=15> */
.L_x_5350:
        /* <DEDUP_REMOVED lines=14> */
.L_x_5354:
        /* <DEDUP_REMOVED lines=16> */
.L_x_5353:
[----:B0-----:R-:W-:Y:S01]  /*aa40*/  ISETP.GE.AND P0, PT, R0, 0x2, PT ;  /* 0x000000020000780c */ /* 0x001fe20003f06270 */
[----:B------:R-:W-:Y:S01]  /*aa50*/  WARPSYNC 0xffffffff ;  /* 0xffffffff00007948 */ /* 0x000fe20003800000 */
[----:B------:R-:W-:Y:S11]  /*aa60*/  BAR.SYNC.DEFER_BLOCKING 0x0 ;  /* 0x0000000000007b1d */ /* 0x000ff60000010000 */
[----:B------:R-:W-:Y:S05]  /*aa70*/  @!P0 BRA `(.L_x_5352) ;  /* 0x000000c000008947 */ /* 0x000fea0003800000 */
[----:B------:R-:W-:-:S05]  /*aa80*/  IMAD.MOV.U32 R3, RZ, RZ, 0x1 ;  /* 0x00000001ff037424 */ /* 0x000fca00078e00ff */
.L_x_5355:
        /* <DEDUP_REMOVED lines=11> */
.L_x_5352:
        /* <DEDUP_REMOVED lines=204> */
.L_x_5356:
        /* <DEDUP_REMOVED lines=202> */
.L_x_5357:
        /* <DEDUP_REMOVED lines=204> */
.L_x_5358:
        /* <DEDUP_REMOVED lines=202> */
.L_x_5359:
        /* <DEDUP_REMOVED lines=217> */
.L_x_5361:
        /* <DEDUP_REMOVED lines=202> */
.L_x_5362:
[----:B------:R-:W-:Y:S01]  /*f830*/  IADD3 R12, P0, R30, c[0x0][0x540], RZ ;  /* 0x000150001e0c7a10 */ /* 0x000fe20007f1e0ff */
[----:B------:R-:W-:Y:S01]  /*f840*/  IMAD.MOV.U32 R22, RZ, RZ, RZ ;  /* 0x000000ffff167224 */ /* 0x000fe200078e00ff */
[----:B------:R-:W-:Y:S02]  /*f850*/  MOV R28, RZ ;  /* 0x000000ff001c7202 */ /* 0x000fe40000000f00 */
[----:B------:R-:W-:Y:S01]  /*f860*/  IADD3.X R13, RZ, c[0x0][0x544], RZ, P0, !PT ;  /* 0x00015100ff0d7a10 */ /* 0x000fe200007fe4ff */
[----:B------:R-:W-:Y:S05]  /*f870*/  @!P1 BRA `(.L_x_5363) ;  /* 0x00000c7000009947 */ /* 0x000fea0003800000 */
[----:B------:R-:W-:Y:S02]  /*f880*/  IADD3 R7, R5, 0x2, RZ ;  /* 0x0000000205077810 */ /* 0x000fe40007ffe0ff */
        /* <DEDUP_REMOVED lines=198> */
.L_x_5363:
        /* <DEDUP_REMOVED lines=202> */
.L_x_5364:
        /* <DEDUP_REMOVED lines=11> */
.L_x_5366:
[----:B------:R-:W-:Y:S05]  /*11240*/  BSYNC B0 ;  /* 0x0000000000007941 */ /* 0x000fea0003800000 */
.L_x_5365:
        /* <DEDUP_REMOVED lines=15> */
.L_x_5368:
[----:B------:R-:W-:Y:S05]  /*11340*/  BSYNC B0 ;  /* 0x0000000000007941 */ /* 0x000fea0003800000 */
.L_x_5367:
        /* <DEDUP_REMOVED lines=31> */
.L_x_5370:
[----:B------:R-:W-:Y:S05]  /*11540*/  BSYNC B0 ;  /* 0x0000000000007941 */ /* 0x000fea0003800000 */
.L_x_5369:
        /* <DEDUP_REMOVED lines=27> */
.L_x_5375:
        /* <DEDUP_REMOVED lines=15> */
.L_x_5374:
[----:B------:R-:W-:Y:S05]  /*117f0*/  BSYNC B1 ;  /* 0x0000000000017941 */ /* 0x000fea0003800000 */
.L_x_5373:
[----:B------:R-:W-:Y:S05]  /*11800*/  BRA `(.L_x_5376) ;  /* 0x0000018000007947 */ /* 0x000fea0003800000 */
.L_x_5372:
        /* <DEDUP_REMOVED lines=9> */
.L_x_5377:
        /* <DEDUP_REMOVED lines=15> */
.L_x_5376:
[----:B------:R-:W-:Y:S05]  /*11990*/  BSYNC B0 ;  /* 0x0000000000007941 */ /* 0x000fea0003800000 */
.L_x_5371:
        /* <DEDUP_REMOVED lines=8> */
.L_x_5379:
        /* <DEDUP_REMOVED lines=14> */
.L_x_5378:
        /* <DEDUP_REMOVED lines=11> */
[----:B0-----:R-:W-:Y:S05]  /*11bb0*/  @!P0 BRA `(.L_x_5381) ;  /* 0x000000f000008947 */ /* 0x001fea0003800000 */
.L_x_5382:
        /* <DEDUP_REMOVED lines=15> */
.L_x_5381:
[----:B------:R-:W-:Y:S01]  /*11cb0*/  BAR.SYNC.DEFER_BLOCKING 0x0 ;  /* 0x0000000000007b1d */ /* 0x000fe20000010000 */
[----:B------:R-:W-:-:S13]  /*11cc0*/  ISETP.GE.AND P0, PT, R4, 0x2, PT ;  /* 0x000000020400780c */ /* 0x000fda0003f06270 */
[----:B------:R-:W-:Y:S05]  /*11cd0*/  @!P0 BRA `(.L_x_5380) ;  /* 0x000000c000008947 */ /* 0x000fea0003800000 */
[----:B0-----:R-:W-:-:S07]  /*11ce0*/  HFMA2.MMA R3, -RZ, RZ, 0, 5.9604644775390625e-08 ;  /* 0x00000001ff037435 */ /* 0x001fce00000001ff */
.L_x_5383:
        /* <DEDUP_REMOVED lines=11> */
.L_x_5380:
        /* <DEDUP_REMOVED lines=9> */
[----:B0-----:R-:W2:Y:S04]  /*11e30*/  LDG.E R3, [R8.64] ;  /* 0x0000002408037981 */ /* 0x001ea8000c1e1900 */
[----:B------:R-:W3:Y:S04]  /*11e40*/  LDG.E R0, [R8.64+0x4] ;  /* 0x0000042408007981 */ /* 0x000ee8000c1e1900 */
[----:B------:R-:W4:Y:S04]  /*11e50*/  LDG.E R5, [R8.64+0x8] ;  /* 0x0000082408057981 */ /* 0x000f28000c1e1900 */
[----:B------:R-:W5:Y:S01]  /*11e60*/  LDG.E R2, [R8.64+0xc] ;  /* 0x00000c2408027981 */ /* 0x000f62000c1e1900 */
[----:B--2---:R-:W-:-:S02]  /*11e70*/  FADD.FTZ R16, R16, R3 ;  /* 0x0000000310107221 */ /* 0x004fc40000010000 */
[----:B---3--:R-:W-:Y:S02]  /*11e80*/  FADD.FTZ R17, R17, R0 ;  /* 0x0000000011117221 */ /* 0x008fe40000010000 */
[----:B----4-:R-:W-:Y:S02]  /*11e90*/  FADD.FTZ R18, R18, R5 ;  /* 0x0000000512127221 */ /* 0x010fe40000010000 */
[----:B-----5:R-:W-:Y:S02]  /*11ea0*/  FADD.FTZ R19, R19, R2 ;  /* 0x0000000213137221 */ /* 0x020fe40000010000 */
.L_x_5385:
        /* <DEDUP_REMOVED lines=11> */
[----:B0-----:R-:W0:Y:S01]  /*11f60*/  LDC.64 R2, c[0x4][R2] ;  /* 0x0100000002027b82 */ /* 0x001e220000000a00 */
        /* <DEDUP_REMOVED lines=12> */
.L_x_5387:
[----:B------:R-:W-:Y:S02]  /*12030*/  IADD3 R2, P0, R29, c[0x0][0x540], RZ ;  /* 0x000150001d027a10 */ /* 0x000fe40007f1e0ff */
[----:B------:R-:W-:Y:S02]  /*12040*/  ISETP.NE.AND P6, PT, R23, c[0x0][0x574], PT ;  /* 0x00015d0017007a0c */ /* 0x000fe40003fc5270 */
[----:B0-----:R-:W-:-:S05]  /*12050*/  IADD3.X R3, RZ, c[0x0][0x544], RZ, P0, !PT ;  /* 0x00015100ff037a10 */ /* 0x001fca00007fe4ff */
[----:B------:R0:W-:Y:S06]  /*12060*/  STG.E [R2.64], R16 ;  /* 0x0000001002007986 */ /* 0x0001ec000c101924 */
        /* <DEDUP_REMOVED lines=20> */
.L_x_5388:
[----:B------:R-:W-:Y:S02]  /*121b0*/  IADD3 R30, P0, R30, c[0x0][0x540], RZ ;  /* 0x000150001e1e7a10 */ /* 0x000fe40007f1e0ff */
[----:B------:R-:W-:-:S03]  /*121c0*/  ISETP.NE.AND P6, PT, R23, c[0x0][0x574], PT ;  /* 0x00015d0017007a0c */ /* 0x000fc60003fc5270 */
[----:B------:R-:W-:-:S05]  /*121d0*/  IMAD.X R31, RZ, RZ, c[0x0][0x544], P0 ;  /* 0x00015100ff1f7624 */ /* 0x000fca00000e06ff */
[----:B------:R1:W-:Y:S05]  /*121e0*/  STG.E [R30.64], R17 ;  /* 0x000000111e007986 */ /* 0x0003ea000c101924 */
[----:B------:R-:W-:Y:S05]  /*121f0*/  @!P6 BRA `(.L_x_5389) ;  /* 0x000001300000e947 */ /* 0x000fea0003800000 */
[----:B0-----:R-:W-:Y:S01]  /*12200*/  MOV R2, 0x0 ;  /* 0x0000000000027802 */ /* 0x001fe20000000f00 */
        /* <DEDUP_REMOVED lines=18> */
.L_x_5389:
[----:B------:R-:W-:Y:S02]  /*12330*/  IADD3 R22, P0, R22, c[0x0][0x540], RZ ;  /* 0x0001500016167a10 */ /* 0x000fe40007f1e0ff */
[----:B------:R-:W-:Y:S02]  /*12340*/  ISETP.NE.AND P6, PT, R23, c[0x0][0x574], PT ;  /* 0x00015d0017007a0c */ /* 0x000fe40003fc5270 */
[----:B------:R-:W-:-:S05]  /*12350*/  IADD3.X R23, RZ, c[0x0][0x544], RZ, P0, !PT ;  /* 0x00015100ff177a10 */ /* 0x000fca00007fe4ff */
[----:B------:R2:W-:Y:S06]  /*12360*/  STG.E [R22.64], R18 ;  /* 0x0000001216007986 */ /* 0x0005ec000c101924 */
        /* <DEDUP_REMOVED lines=19> */
[----:B012---:R-:W-:Y:S05]  /*124a0*/  CALL.ABS.NOINC R2 ;  /* 0x0000000002007343 */ /* 0x007fea0003c00000 */
.L_x_5390:
[----:B------:R-:W-:-:S04]  /*124b0*/  IADD3 R28, P0, R28, c[0x0][0x540], RZ ;  /* 0x000150001c1c7a10 */ /* 0x000fc80007f1e0ff */
[----:B------:R-:W-:-:S05]  /*124c0*/  IADD3.X R29, RZ, c[0x0][0x544], RZ, P0, !PT ;  /* 0x00015100ff1d7a10 */ /* 0x000fca00007fe4ff */
[----:B------:R-:W-:Y:S01]  /*124d0*/  STG.E [R28.64], R19 ;  /* 0x000000131c007986 */ /* 0x000fe2000c101924 */
[----:B------:R-:W-:Y:S05]  /*124e0*/  EXIT ;  /* 0x000000000000794d */ /* 0x000fea0003800000 */
.L_x_5386:
[----:B------:R-:W-:Y:S04]  /*124f0*/  STG.E [R8.64], R16 ;  /* 0x0000001008007986 */ /* 0x000fe8000c101924 */
[----:B------:R-:W-:Y:S04]  /*12500*/  STG.E [R8.64+0x4], R17 ;  /* 0x0000041108007986 */ /* 0x000fe8000c101924 */
[----:B------:R-:W-:Y:S04]  /*12510*/  STG.E [R8.64+0x8], R18 ;  /* 0x0000081208007986 */ /* 0x000fe8000c101924 */
[----:B------:R-:W-:Y:S01]  /*12520*/  STG.E [R8.64+0xc], R19 ;  /* 0x00000c1308007986 */ /* 0x000fe2000c101924 */
[----:B------:R-:W-:Y:S05]  /*12530*/  EXIT ;  /* 0x000000000000794d */ /* 0x000fea0003800000 */
.L_x_5384:
[----:B------:R-:W-:Y:S01]  /*12540*/  ISETP.NE.AND P0, PT, RZ, UR38, PT ;  /* 0x00000026ff007c0c */ /* 0x000fe2000bf05270 */
[----:B------:R-:W-:-:S02]  /*12550*/  ULDC.U8 UR4, c[0x0][0x571] ;  /* 0x00015c4000047ab9 */ /* 0x000fc40000000000 */
[----:B------:R-:W-:-:S10]  /*12560*/  ISETP.NE.AND P1, PT, RZ, UR4, PT ;  /* 0x00000004ff007c0c */ /* 0x000fd4000bf25270 */
[----:B------:R-:W-:Y:S05]  /*12570*/  @!P0 BRA `(.L_x_5391) ;  /* 0x0000008000008947 */ /* 0x000fea0003800000 */
[----:B0-----:R-:W2:Y:S04]  /*12580*/  LDG.E R3, [R14.64] ;  /* 0x000000240e037981 */ /* 0x001ea8000c1e1900 */
[----:B------:R-:W3:Y:S04]  /*12590*/  LDG.E R0, [R12.64] ;  /* 0x000000240c007981 */ /* 0x000ee8000c1e1900 */
[----:B------:R-:W4:Y:S04]  /*125a0*/  LDG.E R5, [R10.64] ;  /* 0x000000240a057981 */ /* 0x000f28000c1e1900 */
[----:B------:R-:W5:Y:S01]  /*125b0*/  LDG.E R2, [R20.64] ;  /* 0x0000002414027981 */ /* 0x000f62000c1e1900 */
[----:B--2---:R-:W-:-:S02]  /*125c0*/  FADD.FTZ R16, R16, R3 ;  /* 0x0000000310107221 */ /* 0x004fc40000010000 */
[----:B---3--:R-:W-:Y:S02]  /*125d0*/  FADD.FTZ R17, R17, R0 ;  /* 0x0000000011117221 */ /* 0x008fe40000010000 */
[----:B----4-:R-:W-:Y:S02]  /*125e0*/  FADD.FTZ R18, R18, R5 ;  /* 0x0000000512127221 */ /* 0x010fe40000010000 */
[----:B-----5:R-:W-:Y:S02]  /*125f0*/  FADD.FTZ R19, R19, R2 ;  /* 0x0000000213137221 */ /* 0x020fe40000010000 */
.L_x_5391:
        /* <DEDUP_REMOVED lines=11> */
[----:B0-----:R-:W0:Y:S01]  /*126b0*/  LDC.64 R2, c[0x4][R2] ;  /* 0x0100000002027b82 */ /* 0x001e220000000a00 */
        /* <DEDUP_REMOVED lines=12> */
.L_x_5393:
[----:B------:R-:W-:Y:S02]  /*12780*/  IADD3 R2, P0, R29, c[0x0][0x540], RZ ;  /* 0x000150001d027a10 */ /* 0x000fe40007f1e0ff */
[----:B------:R-:W-:Y:S02]  /*12790*/  ISETP.NE.AND P6, PT, R23, c[0x0][0x574], PT ;  /* 0x00015d0017007a0c */ /* 0x000fe40003fc5270 */
[----:B0-----:R-:W-:-:S05]  /*127a0*/  IADD3.X R3, RZ, c[0x0][0x544], RZ, P0, !PT ;  /* 0x00015100ff037a10 */ /* 0x001fca00007fe4ff */
        /* <DEDUP_REMOVED lines=21> */
.L_x_5394:
[----:B------:R-:W-:Y:S02]  /*12900*/  IADD3 R30, P0, R30, c[0x0][0x540], RZ ;  /* 0x000150001e1e7a10 */ /* 0x000fe40007f1e0ff */
[----:B------:R-:W-:Y:S02]  /*12910*/  ISETP.NE.AND P6, PT, R23, c[0x0][0x574], PT ;  /* 0x00015d0017007a0c */ /* 0x000fe40003fc5270 */
[----:B------:R-:W-:-:S05]  /*12920*/  IADD3.X R31, RZ, c[0x0][0x544], RZ, P0, !PT ;  /* 0x00015100ff1f7a10 */ /* 0x000fca00007fe4ff */
        /* <DEDUP_REMOVED lines=21> */
.L_x_5395:
        /* <DEDUP_REMOVED lines=24> */
.L_x_5396:
[----:B------:R-:W-:-:S04]  /*12c00*/  IADD3 R28, P0, R28, c[0x0][0x540], RZ ;  /* 0x000150001c1c7a10 */ /* 0x000fc80007f1e0ff */
[----:B------:R-:W-:-:S05]  /*12c10*/  IADD3.X R29, RZ, c[0x0][0x544], RZ, P0, !PT ;  /* 0x00015100ff1d7a10 */ /* 0x000fca00007fe4ff */
[----:B------:R-:W-:Y:S01]  /*12c20*/  STG.E [R28.64], R19 ;  /* 0x000000131c007986 */ /* 0x000fe2000c101924 */
[----:B------:R-:W-:Y:S05]  /*12c30*/  EXIT ;  /* 0x000000000000794d */ /* 0x000fea0003800000 */
.L_x_5392:
[----:B------:R-:W-:Y:S04]  /*12c40*/  STG.E [R14.64], R16 ;  /* 0x000000100e007986 */ /* 0x000fe8000c101924 */
[----:B------:R-:W-:Y:S04]  /*12c50*/  STG.E [R12.64], R17 ;  /* 0x000000110c007986 */ /* 0x000fe8000c101924 */
[----:B------:R-:W-:Y:S04]  /*12c60*/  STG.E [R10.64], R18 ;  /* 0x000000120a007986 */ /* 0x000fe8000c101924 */
[----:B------:R-:W-:Y:S01]  /*12c70*/  STG.E [R20.64], R19 ;  /* 0x0000001314007986 */ /* 0x000fe2000c101924 */
[----:B------:R-:W-:Y:S05]  /*12c80*/  EXIT ;  /* 0x000000000000794d */ /* 0x000fea0003800000 */
.L_x_5360:
        /* <DEDUP_REMOVED lines=24> */
.L_x_5398:
        /* <DEDUP_REMOVED lines=24> */
.L_x_5400:
        /* <DEDUP_REMOVED lines=24> */
.L_x_5401:
[----:B------:R-:W-:Y:S02]  /*13110*/  IADD3 R2, P0, R18, c[0x0][0x540], RZ ;  /* 0x0001500012027a10 */ /* 0x000fe40007f1e0ff */
[----:B------:R-:W-:Y:S02]  /*13120*/  ISETP.NE.AND P6, PT, R16, c[0x0][0x574], PT ;  /* 0x00015d0010007a0c */ /* 0x000fe40003fc5270 */
[----:B------:R-:W-:-:S05]  /*13130*/  IADD3.X R3, RZ, c[0x0][0x544], RZ, P0, !PT ;  /* 0x00015100ff037a10 */ /* 0x000fca00007fe4ff */
[----:B------:R1:W-:Y:S06]  /*13140*/  STG.E [R2.64], R25 ;  /* 0x0000001902007986 */ /* 0x0003ec000c101924 */
[----:B------:R-:W-:Y:S05]  /*13150*/  @!P6 BRA `(.L_x_5402) ;  /* 0x000001300000e947 */ /* 0x000fea0003800000 */
[----:B-1----:R-:W-:Y:S01]  /*13160*/  MOV R2, 0x0 ;  /* 0x0000000000027802 */ /* 0x002fe20000000f00 */
        /* <DEDUP_REMOVED lines=18> */
.L_x_5402:
[----:B------:R-:W-:Y:S02]  /*13290*/  IADD3 R22, P0, R22, c[0x0][0x540], RZ ;  /* 0x0001500016167a10 */ /* 0x000fe40007f1e0ff */
[----:B------:R-:W-:Y:S02]  /*132a0*/  ISETP.NE.AND P6, PT, R16, c[0x0][0x574], PT ;  /* 0x00015d0010007a0c */ /* 0x000fe40003fc5270 */
[----:B------:R-:W-:-:S05]  /*132b0*/  IADD3.X R23, RZ, c[0x0][0x544], RZ, P0, !PT ;  /* 0x00015100ff177a10 */ /* 0x000fca00007fe4ff */
[----:B------:R2:W-:Y:S06]  /*132c0*/  STG.E [R22.64], R26 ;  /* 0x0000001a16007986 */ /* 0x0005ec000c101924 */
[----:B------:R-:W-:Y:S05]  /*132d0*/  @!P6 BRA `(.L_x_5403) ;  /* 0x000001300000e947 */ /* 0x000fea0003800000 */
[----:B-1----:R-:W-:Y:S01]  /*132e0*/  MOV R2, 0x0 ;  /* 0x0000000000027802 */ /* 0x002fe20000000f00 */
        /* <DEDUP_REMOVED lines=18> */
.L_x_5403:
[----:B-1----:R-:W-:-:S05]  /*13410*/  IADD3 R2, P0, R19, c[0x0][0x540], RZ ;  /* 0x0001500013027a10 */ /* 0x002fca0007f1e0ff */
[----:B------:R-:W-:-:S05]  /*13420*/  IMAD.X R3, RZ, RZ, c[0x0][0x544], P0 ;  /* 0x00015100ff037624 */ /* 0x000fca00000e06ff */
[----:B------:R-:W-:Y:S01]  /*13430*/  STG.E [R2.64], R27 ;  /* 0x0000001b02007986 */ /* 0x000fe2000c101924 */
[----:B------:R-:W-:Y:S05]  /*13440*/  EXIT ;  /* 0x000000000000794d */ /* 0x000fea0003800000 */
.L_x_5399:
[----:B------:R-:W-:Y:S04]  /*13450*/  STG.E [R8.64], R24 ;  /* 0x0000001808007986 */ /* 0x000fe8000c101924 */
[----:B------:R-:W-:Y:S04]  /*13460*/  STG.E [R8.64+0x4], R25 ;  /* 0x0000041908007986 */ /* 0x000fe8000c101924 */
[----:B------:R-:W-:Y:S04]  /*13470*/  STG.E [R8.64+0x8], R26 ;  /* 0x0000081a08007986 */ /* 0x000fe8000c101924 */
[----:B------:R-:W-:Y:S01]  /*13480*/  STG.E [R8.64+0xc], R27 ;  /* 0x00000c1b08007986 */ /* 0x000fe2000c101924 */
[----:B------:R-:W-:Y:S05]  /*13490*/  EXIT ;  /* 0x000000000000794d */ /* 0x000fea0003800000 */
.L_x_5397:
        /* <DEDUP_REMOVED lines=12> */
.L_x_5404:
        /* <DEDUP_REMOVED lines=24> */
.L_x_5406:
        /* <DEDUP_REMOVED lines=24> */
.L_x_5407:
[----:B------:R-:W-:Y:S02]  /*13860*/  IADD3 R2, P0, R18, c[0x0][0x540], RZ ;  /* 0x0001500012027a10 */ /* 0x000fe40007f1e0ff */
[----:B------:R-:W-:-:S03]  /*13870*/  ISETP.NE.AND P6, PT, R16, c[0x0][0x574], PT ;  /* 0x00015d0010007a0c */ /* 0x000fc60003fc5270 */
[----:B------:R-:W-:-:S05]  /*13880*/  IMAD.X R3, RZ, RZ, c[0x0][0x544], P0 ;  /* 0x00015100ff037624 */ /* 0x000fca00000e06ff */
[----:B------:R1:W-:Y:S05]  /*13890*/  STG.E [R2.64], R25 ;  /* 0x0000001902007986 */ /* 0x0003ea000c101924 */
[----:B------:R-:W-:Y:S05]  /*138a0*/  @!P6 BRA `(.L_x_5408) ;  /* 0x000001300000e947 */ /* 0x000fea0003800000 */
[----:B-1----:R-:W-:Y:S01]  /*138b0*/  MOV R2, 0x0 ;  /* 0x0000000000027802 */ /* 0x002fe20000000f00 */
        /* <DEDUP_REMOVED lines=18> */
.L_x_5408:
        /* <DEDUP_REMOVED lines=24> */
.L_x_5409:
[----:B-1----:R-:W-:-:S04]  /*13b60*/  IADD3 R2, P0, R19, c[0x0][0x540], RZ ;  /* 0x0001500013027a10 */ /* 0x002fc80007f1e0ff */
[----:B------:R-:W-:-:S05]  /*13b70*/  IADD3.X R3, RZ, c[0x0][0x544], RZ, P0, !PT ;  /* 0x00015100ff037a10 */ /* 0x000fca00007fe4ff */
[----:B------:R-:W-:Y:S01]  /*13b80*/  STG.E [R2.64], R27 ;  /* 0x0000001b02007986 */ /* 0x000fe2000c101924 */
[----:B------:R-:W-:Y:S05]  /*13b90*/  EXIT ;  /* 0x000000000000794d */ /* 0x000fea0003800000 */
.L_x_5405:
[----:B------:R-:W-:Y:S04]  /*13ba0*/  STG.E [R6.64], R24 ;  /* 0x0000001806007986 */ /* 0x000fe8000c101924 */
[----:B------:R-:W-:Y:S04]  /*13bb0*/  STG.E [R4.64], R25 ;  /* 0x0000001904007986 */ /* 0x000fe8000c101924 */
[----:B------:R-:W-:Y:S04]  /*13bc0*/  STG.E [R10.64], R26 ;  /* 0x0000001a0a007986 */ /* 0x000fe8000c101924 */
[----:B------:R-:W-:Y:S01]  /*13bd0*/  STG.E [R12.64], R27 ;  /* 0x0000001b0c007986 */ /* 0x000fe2000c101924 */
[----:B------:R-:W-:Y:S05]  /*13be0*/  EXIT ;  /* 0x000000000000794d */ /* 0x000fea0003800000 */
.L_x_5410:
        /* <DEDUP_REMOVED lines=9> */
.L_x_9917:


//--------------------- .text._ZN2at6native13reduce_kernelILi512ELi1ENS0_8ReduceOpIN3c108BFloat16ENS0_14func_wrapper_tIS4_ZNS0_11sum_functorIS4_fS4_EclERNS_14TensorIteratorEEUlffE_EEjS4_Li4ELi8EEEEEvT1_ --------------------------
	.section	.text._ZN2at6native13reduce_kernelILi512ELi1ENS0_8ReduceOpIN3c108BFloat16ENS0_14func_wrapper_tIS4_ZNS0_11sum_functorIS4_fS4_EclERNS_14TensorIteratorEEUlffE_EEjS4_Li4ELi8EEEEEvT1_,"ax",@progbits
	.sectioninfo	@"SHI_REGISTERS=30"
	.align	128
        .global         _ZN2at6native13reduce_kernelILi512ELi1ENS0_8ReduceOpIN3c108BFloat16ENS0_14func_wrapper_tIS4_ZNS0_11sum_functorIS4_fS4_EclERNS_14TensorIteratorEEUlffE_EEjS4_Li4ELi8EEEEEvT1_
        .type           _ZN2at6native13reduce_kernelILi512ELi1ENS0_8ReduceOpIN3c108BFloat16ENS0_14func_wrapper_tIS4_ZNS0_11sum_functorIS4_fS4_EclERNS_14TensorIteratorEEUlffE_EEjS4_Li4ELi8EEEEEvT1_,@function
        .size           _ZN2at6native13reduce_kernelILi512ELi1ENS0_8ReduceOpIN3c108BFloat16ENS0_14func_wrapper_tIS4_ZNS0_11sum_functorIS4_fS4_EclERNS_14TensorIteratorEEUlffE_EEjS4_Li4ELi8EEEEEvT1_,(.L_x_9856 - _ZN2at6native13reduce_kernelILi512ELi1ENS0_8ReduceOpIN3c108BFloat16ENS0_14func_wrapper_tIS4_ZNS0_11sum_functorIS4_fS4_EclERNS_14TensorIteratorEEUlffE_EEjS4_Li4ELi8EEEEEvT1_)
        .other          _ZN2at6native13reduce_kernelILi512ELi1ENS0_8ReduceOpIN3c108BFloat16ENS0_14func_wrapper_tIS4_ZNS0_11sum_functorIS4_fS4_EclERNS_14TensorIteratorEEUlffE_EEjS4_Li4ELi8EEEEEvT1_,@"STO_CUDA_ENTRY STV_DEFAULT"
_ZN2at6native13reduce_kernelILi512ELi1ENS0_8ReduceOpIN3c108BFloat16ENS0_14func_wrapper_tIS4_ZNS0_11sum_functorIS4_fS4_EclERNS_14TensorIteratorEEUlffE_EEjS4_Li4ELi8EEEEEvT1_:
.text._ZN2at6native13reduce_kernelILi512ELi1ENS0_8ReduceOpIN3c108BFloat16ENS0_14func_wrapper_tIS4_ZNS0_11sum_functorIS4_fS4_EclERNS_14TensorIteratorEEUlffE_EEjS4_Li4ELi8EEEEEvT1_:
        /* <DEDUP_REMOVED lines=208> */
.L_x_5411:
        /* <DEDUP_REMOVED lines=40> */
.L_x_5420:
[----:B------:R-:W-:Y:S05]  /*0f80*/  BSYNC B3 ;  /* 0x0000000000037941 */ /* 0x000fea0003800000 */
.L_x_5419:
        /* <DEDUP_REMOVED lines=10> */
.L_x_5418:
[----:B------:R-:W-:Y:S05]  /*1030*/  BSYNC B2 ;  /* 0x0000000000027941 */ /* 0x000fea0003800000 */
.L_x_5417:
[C---:B------:R-:W-:Y:S02]  /*1040*/  IADD3 R3, P0, -R6.reuse, 0x8, RZ ;  /* 0x0000000806037810 */ /* 0x040fe40007f1e1ff */
[----:B------:R-:W-:Y:S02]  /*1050*/  IADD3 R18, R6, c[0x0][0x16c], RZ ;  /* 0x00005b0006127a10 */ /* 0x000fe40007ffe0ff */
[C---:B------:R-:W-:Y:S02]  /*1060*/  LEA R14, P1, R3.reuse, R14, 0x1 ;  /* 0x0000000e030e7211 */ /* 0x040fe400078208ff */
[----:B------:R-:W-:Y:S02]  /*1070*/  IADD3.X R4, RZ, -0x1, RZ, P0, !PT ;  /* 0xffffffffff047810 */ /* 0x000fe400007fe4ff */
[----:B------:R-:W-:Y:S02]  /*1080*/  IADD3 R18, R18, -0x8, RZ ;  /* 0xfffffff812127810 */ /* 0x000fe40007ffe0ff */
[----:B------:R-:W-:-:S02]  /*1090*/  LEA.HI.X R15, R3, R15, R4, 0x1, P1 ;  /* 0x0000000f030f7211 */ /* 0x000fc400008f0c04 */
.L_x_5416:
[----:B------:R-:W-:Y:S05]  /*10a0*/  BSYNC B1 ;  /* 0x0000000000017941 */ /* 0x000fea0003800000 */
.L_x_5415:
        /* <DEDUP_REMOVED lines=19> */
.L_x_5423:
[----:B------:R-:W-:-:S06]  /*11e0*/  IMAD.WIDE.U32 R4, R19, 0x10, R14 ;  /* 0x0000001013047825 */ /* 0x000fcc00078e000e */
[----:B------:R-:W2:Y:S01]  /*11f0*/  LDG.E.128 R4, [R4.64] ;  /* 0x0000002404047981 */ /* 0x000ea2000c1e1d00 */
[----:B------:R-:W-:-:S04]  /*1200*/  IADD3 R19, R19, c[0x0][0x174], RZ ;  /* 0x00005d0013137a10 */ /* 0x000fc80007ffe0ff */
[----:B------:R-:W-:-:S04]  /*1210*/  LEA R25, R19, 0x7, 0x3 ;  /* 0x0000000713197811 */ /* 0x000fc800078e18ff */
[----:B------:R-:W-:Y:S02]  /*1220*/  ISETP.GE.U32.AND P0, PT, R25, R18, PT ;  /* 0x000000121900720c */ /* 0x000fe40003f06070 */
[--C-:B--2---:R-:W-:Y:S02]  /*1230*/  PRMT R22, RZ, 0x5410, R5.reuse ;  /* 0x00005410ff167816 */ /* 0x104fe40000000005 */
[----:B------:R-:W-:Y:S02]  /*1240*/  PRMT R24, RZ, 0x7610, R5 ;  /* 0x00007610ff187816 */ /* 0x000fe40000000005 */
        /* <DEDUP_REMOVED lines=15> */
.L_x_5422:
[----:B------:R-:W-:Y:S05]  /*1340*/  BSYNC B1 ;  /* 0x0000000000017941 */ /* 0x000fea0003800000 */
.L_x_5421:
        /* <DEDUP_REMOVED lines=8> */
.L_x_5425:
[----:B------:R-:W-:Y:S05]  /*13d0*/  BSYNC B1 ;  /* 0x0000000000017941 */ /* 0x000fea0003800000 */
.L_x_5424:
        /* <DEDUP_REMOVED lines=12> */
.L_x_5427:
[----:B------:R-:W-:Y:S05]  /*14a0*/  BSYNC B1 ;  /* 0x0000000000017941 */ /* 0x000fea0003800000 */
.L_x_5426:
        /* <DEDUP_REMOVED lines=8> */
.L_x_5414:
        /* <DEDUP_REMOVED lines=23> */
.L_x_5437:
        /* <DEDUP_REMOVED lines=226> */
.L_x_5432:
        /* <DEDUP_REMOVED lines=228> */
.L_x_5433:
        /* <DEDUP_REMOVED lines=229> */
.L_x_5434:
        /* <DEDUP_REMOVED lines=217> */
.L_x_5435:
        /* <DEDUP_REMOVED lines=18> */
.L_x_5436:
[----:B------:R-:W-:Y:S05]  /*5000*/  BSYNC B2 ;  /* 0x0000000000027941 */ /* 0x000fea0003800000 */
.L_x_5431:
[----:B------:R-:W-:Y:S05]  /*5010*/  BSYNC B1 ;  /* 0x0000000000017941 */ /* 0x000fea0003800000 */
.L_x_5430:
        /* <DEDUP_REMOVED lines=205> */
.L_x_5440:
        /* <DEDUP_REMOVED lines=207> */
.L_x_5441:
        /* <DEDUP_REMOVED lines=207> */
.L_x_5442:
        /* <DEDUP_REMOVED lines=207> */
.L_x_5443:
[----:B------:R-:W-:-:S04]  /*83c0*/  LOP3.LUT R3, R18, 0xfffffffe, RZ, 0xc0, !PT ;  /* 0xfffffffe12037812 */ /* 0x000fc800078ec0ff */
[----:B------:R-:W-:-:S05]  /*83d0*/  IADD3 R2, P1, R14, R3, RZ ;  /* 0x000000030e027210 */ /* 0x000fca0007f3e0ff */
[----:B------:R-:W-:-:S06]  /*83e0*/  IMAD.X R3, RZ, RZ, R15, P1 ;  /* 0x000000ffff037224 */ /* 0x000fcc00008e060f */
[----:B------:R0:W5:Y:S02]  /*83f0*/  LDG.E.U16 R3, [R2.64] ;  /* 0x0000002402037981 */ /* 0x000164000c1e1500 */
.L_x_5439:
[----:B0-----:R-:W-:Y:S05]  /*8400*/  BSYNC B1 ;  /* 0x0000000000017941 */ /* 0x001fea0003800000 */
.L_x_5438:
        /* <DEDUP_REMOVED lines=18> */
.L_x_5445:
[----:B------:R-:W-:Y:S05]  /*8530*/  BSYNC B1 ;  /* 0x0000000000017941 */ /* 0x000fea0003800000 */
.L_x_5444:
[----:B------:R-:W-:-:S04]  /*8540*/  FADD.FTZ R8, R9, R8 ;  /* 0x0000000809087221 */ /* 0x000fc80000010000 */
[----:B------:R-:W-:-:S04]  /*8550*/  FADD.FTZ R7, R8, R7 ;  /* 0x0000000708077221 */ /* 0x000fc80000010000 */
[----:B------:R-:W-:Y:S01]  /*8560*/  FADD.FTZ R6, R7, R6 ;  /* 0x0000000607067221 */ /* 0x000fe20000010000 */
[----:B------:R-:W-:Y:S05]  /*8570*/  BRA `(.L_x_5413) ;  /* 0x00000ab000007947 */ /* 0x000fea0003800000 */
.L_x_5429:
        /* <DEDUP_REMOVED lines=10> */
.L_x_5449:
        /* <DEDUP_REMOVED lines=28> */
.L_x_5448:
[----:B------:R-:W-:Y:S02]  /*87e0*/  PRMT R6, R2, 0x7610, R6 ;  /* 0x0000761002067816 */ /* 0x000fe40000000006 */
[----:B------:R-:W-:Y:S02]  /*87f0*/  PRMT R4, R7, 0x7610, R4 ;  /* 0x0000761007047816 */ /* 0x000fe40000000004 */
.L_x_5447:
[----:B------:R-:W-:Y:S05]  /*8800*/  BSYNC B1 ;  /* 0x0000000000017941 */ /* 0x000fea0003800000 */
.L_x_5446:
        /* <DEDUP_REMOVED lines=23> */
.L_x_5451:
[----:B0-----:R-:W-:Y:S05]  /*8980*/  BSYNC B1 ;  /* 0x0000000000017941 */ /* 0x001fea0003800000 */
.L_x_5450:
        /* <DEDUP_REMOVED lines=18> */
.L_x_5453:
[----:B------:R-:W-:Y:S05]  /*8ab0*/  BSYNC B1 ;  /* 0x0000000000017941 */ /* 0x000fea0003800000 */
.L_x_5452:
[----:B------:R-:W-:-:S04]  /*8ac0*/  FADD.FTZ R9, R10, R9 ;  /* 0x000000090a097221 */ /* 0x000fc80000010000 */
[----:B------:R-:W-:-:S04]  /*8ad0*/  FADD.FTZ R9, R9, R8 ;  /* 0x0000000809097221 */ /* 0x000fc80000010000 */
[----:B-----5:R-:W-:Y:S01]  /*8ae0*/  FADD.FTZ R6, R9, R0 ;  /* 0x0000000009067221 */ /* 0x020fe20000010000 */
[----:B------:R-:W-:Y:S05]  /*8af0*/  BRA `(.L_x_5413) ;  /* 0x0000053000007947 */ /* 0x000fea0003800000 */
.L_x_5428:
[----:B------:R-:W-:Y:S01]  /*8b00*/  MOV R7, c[0x0][0x174] ;  /* 0x00005d0000077a02 */ /* 0x000fe20000000f00 */
        /* <DEDUP_REMOVED lines=9> */
[----:B------:R-:W-:Y:S01]  /*8ba0*/  IMAD.MOV.U32 R2, RZ, RZ, c[0x0][0x164] ;  /* 0x00005900ff027624 */ /* 0x000fe200078e00ff */
[----:B------:R-:W-:Y:S02]  /*8bb0*/  MOV R0, c[0x0][0x164] ;  /* 0x0000590000007a02 */ /* 0x000fe40000000f00 */
[----:B------:R-:W-:Y:S02]  /*8bc0*/  MOV R6, c[0x0][0x164] ;  /* 0x0000590000067a02 */ /* 0x000fe40000000f00 */
.L_x_5457:
        /* <DEDUP_REMOVED lines=24> */
.L_x_5456:
[----:B------:R-:W-:Y:S02]  /*8d50*/  PRMT R7, R4, 0x7610, R7 ;  /* 0x0000761004077816 */ /* 0x000fe40000000007 */
[----:B------:R-:W-:Y:S02]  /*8d60*/  PRMT R5, R8, 0x7610, R5 ;  /* 0x0000761008057816 */ /* 0x000fe40000000005 */
[----:B------:R-:W-:Y:S02]  /*8d70*/  PRMT R4, R10, 0x7610, R4 ;  /* 0x000076100a047816 */ /* 0x000fe40000000004 */
.L_x_5455:
[----:B------:R-:W-:Y:S05]  /*8d80*/  BSYNC B1 ;  /* 0x0000000000017941 */ /* 0x000fea0003800000 */
.L_x_5454:
        /* <DEDUP_REMOVED lines=19> */
.L_x_5459:
[----:B0-----:R-:W-:Y:S05]  /*8ec0*/  BSYNC B1 ;  /* 0x0000000000017941 */ /* 0x001fea0003800000 */
.L_x_5458:
        /* <DEDUP_REMOVED lines=18> */
.L_x_5461:
[----:B------:R-:W-:Y:S05]  /*8ff0*/  BSYNC B1 ;  /* 0x0000000000017941 */ /* 0x000fea0003800000 */
.L_x_5460:
[----:B------:R-:W-:-:S04]  /*9000*/  FADD.FTZ R3, R2, R3 ;  /* 0x0000000302037221 */ /* 0x000fc80000010000 */
[----:B------:R-:W-:-:S04]  /*9010*/  FADD.FTZ R3, R3, R0 ;  /* 0x0000000003037221 */ /* 0x000fc80000010000 */
[----:B------:R-:W-:Y:S02]  /*9020*/  FADD.FTZ R6, R3, R6 ;  /* 0x0000000603067221 */ /* 0x000fe40000010000 */
.L_x_5413:
[----:B------:R-:W-:Y:S05]  /*9030*/  BSYNC B0 ;  /* 0x0000000000007941 */ /* 0x000fea0003800000 */
.L_x_5412:
        /* <DEDUP_REMOVED lines=9> */
.L_x_5463:
[----:B------:R-:W-:Y:S01]  /*90d0*/  IADD3 R0, R20, R5, RZ ;  /* 0x0000000514007210 */ /* 0x000fe20007ffe0ff */
[----:B------:R-:W-:Y:S03]  /*90e0*/  BAR.SYNC.DEFER_BLOCKING 0x0 ;  /* 0x0000000000007b1d */ /* 0x000fe60000010000 */
        /* <DEDUP_REMOVED lines=9> */
.L_x_5462:
        /* <DEDUP_REMOVED lines=8> */
[----:B------:R0:W-:Y:S01]  /*9200*/  STS [R5.X4+0x10], R6 ;  /* 0x0000100605007388 */ /* 0x0001e20000004800 */
[----:B------:R-:W-:Y:S01]  /*9210*/  SHF.R.S32.HI R2, RZ, 0x1, R0 ;  /* 0x00000001ff027819 */ /* 0x000fe20000011400 */
[----:B------:R-:W-:-:S03]  /*9220*/  HFMA2.MMA R0, -RZ, RZ, 0, 1.9073486328125e-06 ;  /* 0x00000020ff007435 */ /* 0x000fc600000001ff */
[----:B------:R-:W-:-:S13]  /*9230*/  ISETP.GE.AND P0, PT, R2, 0x20, PT ;  /* 0x000000200200780c */ /* 0x000fda0003f06270 */
[----:B------:R-:W-:Y:S05]  /*9240*/  @!P0 BRA `(.L_x_5465) ;  /* 0x000000d000008947 */ /* 0x000fea0003800000 */
[----:B0-----:R-:W-:Y:S02]  /*9250*/  LEA R7, R5, 0x10, 0x2 ;  /* 0x0000001005077811 */ /* 0x001fe400078e10ff */
.L_x_5466:
[----:B------:R-:W-:Y:S01]  /*9260*/  IADD3 R0, R23, R2, RZ ;  /* 0x0000000217007210 */ /* 0x000fe20007ffe0ff */
[----:B------:R-:W-:Y:S03]  /*9270*/  BAR.SYNC.DEFER_BLOCKING 0x0 ;  /* 0x0000000000007b1d */ /* 0x000fe60000010000 */
[----:B------:R-:W-:-:S04]  /*9280*/  ISETP.GE.U32.AND P0, PT, R0, c[0x0][0x0], PT ;  /* 0x0000000000007a0c */ /* 0x000fc80003f06070 */
[----:B------:R-:W-:-:S13]  /*9290*/  ISETP.GE.U32.OR P0, PT, R23, R2, P0 ;  /* 0x000000021700720c */ /* 0x000fda0000706470 */
[----:B------:R-:W-:Y:S01]  /*92a0*/  @!P0 IMAD R0, R2, 0x4, R7 ;  /* 0x0000000402008824 */ /* 0x000fe200078e0207 */
[----:B------:R-:W-:-:S04]  /*92b0*/  SHF.R.S32.HI R2, RZ, 0x1, R2 ;  /* 0x00000001ff027819 */ /* 0x000fc80000011402 */
[----:B------:R-:W0:Y:S02]  /*92c0*/  @!P0 LDS R3, [R0] ;  /* 0x0000000000038984 */ /* 0x000e240000000800 */
[----:B0-----:R-:W-:-:S05]  /*92d0*/  @!P0 FADD.FTZ R6, R6, R3 ;  /* 0x0000000306068221 */ /* 0x001fca0000010000 */
[----:B------:R0:W-:Y:S01]  /*92e0*/  @!P0 STS [R5.X4+0x10], R6 ;  /* 0x0000100605008388 */ /* 0x0001e20000004800 */
[----:B------:R-:W-:-:S13]  /*92f0*/  ISETP.GE.AND P0, PT, R2, 0x20, PT ;  /* 0x000000200200780c */ /* 0x000fda0003f06270 */
[----:B0-----:R-:W-:Y:S05]  /*9300*/  @P0 BRA `(.L_x_5466) ;  /* 0xffffff5000000947 */ /* 0x001fea000383ffff */
[----:B------:R-:W-:-:S03]  /*9310*/  MOV R0, 0x20 ;  /* 0x0000002000007802 */ /* 0x000fc60000000f00 */
.L_x_5465:
[----:B0-----:R-:W-:Y:S01]  /*9320*/  BAR.SYNC.DEFER_BLOCKING 0x0 ;  /* 0x0000000000007b1d */ /* 0x001fe20000010000 */
[----:B------:R-:W-:-:S13]  /*9330*/  ISETP.GE.AND P0, PT, R0, 0x2, PT ;  /* 0x000000020000780c */ /* 0x000fda0003f06270 */
[----:B------:R-:W-:Y:S05]  /*9340*/  @!P0 BRA `(.L_x_5464) ;  /* 0x0000006000008947 */ /* 0x000fea0003800000 */
[----:B------:R-:W-:-:S08]  /*9350*/  HFMA2.MMA R3, -RZ, RZ, 0, 5.9604644775390625e-08 ;  /* 0x00000001ff037435 */ /* 0x000fd000000001ff */
.L_x_5467:
[----:B------:R0:W1:Y:S02]  /*9360*/  SHFL.DOWN PT, R5, R6, R3, 0x1f ;  /* 0x08001f0306057589 */ /* 0x00006400000e0000 */
[----:B0-----:R-:W-:-:S05]  /*9370*/  IMAD.SHL.U32 R3, R3, 0x2, RZ ;  /* 0x0000000203037824 */ /* 0x001fca00078e00ff */
[----:B------:R-:W-:Y:S01]  /*9380*/  ISETP.GE.AND P0, PT, R3, R0, PT ;  /* 0x000000000300720c */ /* 0x000fe20003f06270 */
[----:B-1----:R-:W-:-:S12]  /*9390*/  FADD.FTZ R6, R5, R6 ;  /* 0x0000000605067221 */ /* 0x002fd80000010000 */
[----:B------:R-:W-:Y:S05]  /*93a0*/  @!P0 BRA `(.L_x_5467) ;  /* 0xffffffb000008947 */ /* 0x000fea000383ffff */
.L_x_5464:
[----:B------:R-:W-:Y:S02]  /*93b0*/  ISETP.NE.AND P0, PT, RZ, c[0x0][0x33c], PT ;  /* 0x0000cf00ff007a0c */ /* 0x000fe40003f05270 */
[----:B------:R-:W-:-:S11]  /*93c0*/  MOV R2, RZ ;  /* 0x000000ff00027202 */ /* 0x000fd60000000f00 */
        /* <DEDUP_REMOVED lines=199> */
[----:B------:R-:W-:-:S03]  /*a040*/  @P0 IMAD R2, R5, c[0x0][0x52c], R2 ;  /* 0x00014b0005020a24 */ /* 0x000fc600078e0202 */
.L_x_5468:
[----:B------:R-:W-:Y:S01]  /*a050*/  ISETP.NE.U32.AND P0, PT, RZ, c[0x0][0x550], PT ;  /* 0x00015400ff007a0c */ /* 0x000fe20003f05070 */
[----:B-----5:R-:W-:Y:S01]  /*a060*/  CS2R R4, SRZ ;  /* 0x0000000000047805 */ /* 0x020fe2000001ff00 */
[----:B------:R-:W-:Y:S02]  /*a070*/  IADD3 R12, P1, R2, c[0x0][0x540], RZ ;  /* 0x00015000020c7a10 */ /* 0x000fe40007f3e0ff */
[----:B------:R-:W-:Y:S02]  /*a080*/  ISETP.NE.AND.EX P0, PT, RZ, c[0x0][0x554], PT, P0 ;  /* 0x00015500ff007a0c */ /* 0x000fe40003f05300 */
[----:B------:R-:W-:Y:S01]  /*a090*/  MOV R0, RZ ;  /* 0x000000ff00007202 */ /* 0x000fe20000000f00 */
[----:B------:R-:W-:-:S10]  /*a0a0*/  IMAD.X R13, RZ, RZ, c[0x0][0x544], P1 ;  /* 0x00015100ff0d7624 */ /* 0x000fd400008e06ff */
[----:B------:R-:W-:Y:S05]  /*a0b0*/  @!P0 BRA `(.L_x_5469) ;  /* 0x000007f000008947 */ /* 0x000fea0003800000 */
[----:B------:R-:W-:Y:S01]  /*a0c0*/  HFMA2.MMA R8, -RZ, RZ, 0, 1.1920928955078125e-07 ;  /* 0x00000002ff087435 */ /* 0x000fe200000001ff */
[----:B------:R-:W-:Y:S01]  /*a0d0*/  IMAD.MOV.U32 R15, RZ, RZ, RZ ;  /* 0x000000ffff0f7224 */ /* 0x000fe200078e00ff */
[----:B------:R-:W-:Y:S01]  /*a0e0*/  HFMA2.MMA R11, -RZ, RZ, 0, 0 ;  /* 0x00000000ff0b7435 */ /* 0x000fe200000001ff */
[----:B------:R-:W-:-:S09]  /*a0f0*/  MOV R10, 0x4 ;  /* 0x00000004000a7802 */ /* 0x000fd20000000f00 */
.L_x_5472:
[-C--:B------:R-:W-:Y:S02]  /*a100*/  LOP3.LUT R0, R15, R11.reuse, RZ, 0xfc, !PT ;  /* 0x0000000b0f007212 */ /* 0x080fe400078efcff */
[----:B------:R-:W-:Y:S02]  /*a110*/  MOV R3, R11 ;  /* 0x0000000b00037202 */ /* 0x000fe40000000f00 */
[----:B------:R-:W-:Y:S01]  /*a120*/  ISETP.NE.U32.AND P0, PT, R0, RZ, PT ;  /* 0x000000ff0000720c */ /* 0x000fe20003f05070 */
[----:B------:R-:W-:-:S12]  /*a130*/  IMAD.MOV.U32 R0, RZ, RZ, R10 ;  /* 0x000000ffff007224 */ /* 0x000fd800078e000a */
[----:B------:R-:W-:Y:S05]  /*a140*/  @!P0 BRA `(.L_x_5470) ;  /* 0x0000005000008947 */ /* 0x000fea0003800000 */
[----:B------:R-:W-:Y:S01]  /*a150*/  MOV R7, R10 ;  /* 0x0000000a00077202 */ /* 0x000fe20000000f00 */
[----:B------:R-:W-:Y:S01]  /*a160*/  IMAD.MOV.U32 R10, RZ, RZ, R8 ;  /* 0x000000ffff0a7224 */ /* 0x000fe200078e0008 */
[----:B------:R-:W-:Y:S02]  /*a170*/  MOV R14, 0xa190 ;  /* 0x0000a190000e7802 */ /* 0x000fe40000000f00 */
[----:B------:R-:W-:Y:S05]  /*a180*/  CALL.REL.NOINC `($__internal_13_$__cuda_sm20_rem_u64) ;  /* 0x00002c1000007944 */ /* 0x000fea0003c00000 */
[----:B------:R-:W-:Y:S05]  /*a190*/  BRA `(.L_x_5471) ;  /* 0x0000013000007947 */ /* 0x000fea0003800000 */
.L_x_5470:
        /* <DEDUP_REMOVED lines=10> */
[----:B------:R-:W-:-:S04]  /*a240*/  IMAD.HI.U32 R5, R5, R8, RZ ;  /* 0x0000000805057227 */ /* 0x000fc800078e00ff */
[----:B------:R-:W-:-:S04]  /*a250*/  IMAD.MOV R5, RZ, RZ, -R5 ;  /* 0x000000ffff057224 */ /* 0x000fc800078e0a05 */
[----:B------:R-:W-:-:S05]  /*a260*/  IMAD R5, R10, R5, R8 ;  /* 0x000000050a057224 */ /* 0x000fca00078e0208 */
[----:B------:R-:W-:-:S13]  /*a270*/  ISETP.GE.U32.AND P0, PT, R5, R10, PT ;  /* 0x0000000a0500720c */ /* 0x000fda0003f06070 */
[----:B------:R-:W-:-:S04]  /*a280*/  @P0 IADD3 R5, R5, -R10, RZ ;  /* 0x8000000a05050210 */ /* 0x000fc80007ffe0ff */
[----:B------:R-:W-:-:S13]  /*a290*/  ISETP.GE.U32.AND P0, PT, R5, R10, PT ;  /* 0x0000000a0500720c */ /* 0x000fda0003f06070 */
[-C--:B------:R-:W-:Y:S02]  /*a2a0*/  @P0 IADD3 R5, R5, -R10.reuse, RZ ;  /* 0x8000000a05050210 */ /* 0x080fe40007ffe0ff */
[----:B------:R-:W-:-:S05]  /*a2b0*/  @!P1 LOP3.LUT R5, RZ, R10, RZ, 0x33, !PT ;  /* 0x0000000aff059212 */ /* 0x000fca00078e33ff */
[----:B------:R-:W-:-:S05]  /*a2c0*/  IMAD.MOV.U32 R10, RZ, RZ, R5 ;  /* 0x000000ffff0a7224 */ /* 0x000fca00078e0005 */
.L_x_5471:
[----:B------:R-:W-:Y:S01]  /*a2d0*/  ISETP.NE.U32.AND P0, PT, R10, RZ, PT ;  /* 0x000000ff0a00720c */ /* 0x000fe20003f05070 */
[----:B------:R-:W-:Y:S01]  /*a2e0*/  IMAD.MOV.U32 R15, RZ, RZ, R3 ;  /* 0x000000ffff0f7224 */ /* 0x000fe200078e0003 */
[----:B------:R-:W-:Y:S02]  /*a2f0*/  MOV R8, R0 ;  /* 0x0000000000087202 */ /* 0x000fe40000000f00 */
[----:B------:R-:W-:-:S13]  /*a300*/  ISETP.NE.AND.EX P0, PT, R11, RZ, PT, P0 ;  /* 0x000000ff0b00720c */ /* 0x000fda0003f05300 */
[----:B------:R-:W-:Y:S05]  /*a310*/  @P0 BRA `(.L_x_5472) ;  /* 0xfffffde000000947 */ /* 0x000fea000383ffff */
[----:B------:R-:W-:-:S13]  /*a320*/  ISETP.NE.U32.AND P2, PT, R3, RZ, PT ;  /* 0x000000ff0300720c */ /* 0x000fda0003f45070 */
[----:B------:R-:W-:Y:S05]  /*a330*/  @!P2 BRA `(.L_x_5473) ;  /* 0x000000700000a947 */ /* 0x000fea0003800000 */
[----:B------:R-:W-:Y:S01]  /*a340*/  HFMA2.MMA R10, -RZ, RZ, 0, 2.384185791015625e-07 ;  /* 0x00000004ff0a7435 */ /* 0x000fe200000001ff */
[----:B------:R-:W-:Y:S02]  /*a350*/  MOV R4, RZ ;  /* 0x000000ff00047202 */ /* 0x000fe40000000f00 */
[----:B------:R-:W-:-:S03]  /*a360*/  MOV R8, 0xa380 ;  /* 0x0000a38000087802 */ /* 0x000fc60000000f00 */
[----:B------:R-:W-:Y:S05]  /*a370*/  CALL.REL.NOINC `($__internal_12_$__cuda_sm20_div_u64) ;  /* 0x000025d000007944 */ /* 0x000fea0003c00000 */
[----:B------:R-:W-:Y:S01]  /*a380*/  IMAD.MOV.U32 R14, RZ, RZ, R4 ;  /* 0x000000ffff0e7224 */ /* 0x000fe200078e0004 */
[----:B------:R-:W-:Y:S01]  /*a390*/  MOV R15, R5 ;  /* 0x00000005000f7202 */ /* 0x000fe20000000f00 */
[----:B------:R-:W-:Y:S05]  /*a3a0*/  BRA `(.L_x_5474) ;  /* 0x0000013000007947 */ /* 0x000fea0003800000 */
.L_x_5473:
[----:B------:R-:W0:Y:S01]  /*a3b0*/  I2F.U32.RP R7, R0 ;  /* 0x0000000000077306 */ /* 0x000e220000209000 */
[----:B------:R-:W-:Y:S01]  /*a3c0*/  ISETP.NE.U32.AND P3, PT, R0, RZ, PT ;  /* 0x000000ff0000720c */ /* 0x000fe20003f65070 */
[----:B------:R-:W-:-:S06]  /*a3d0*/  IMAD.MOV.U32 R15, RZ, RZ, RZ ;  /* 0x000000ffff0f7224 */ /* 0x000fcc00078e00ff */
[----:B0-----:R-:W0:Y:S02]  /*a3e0*/  MUFU.RCP R7, R7 ;  /* 0x0000000700077308 */ /* 0x001e240000001000 */
[----:B0-----:R-:W-:-:S06]  /*a3f0*/  IADD3 R4, R7, 0xffffffe, RZ ;  /* 0x0ffffffe07047810 */ /* 0x001fcc0007ffe0ff */
        /* <DEDUP_REMOVED lines=14> */
.L_x_5474:
[----:B------:R-:W-:Y:S05]  /*a4e0*/  @!P2 BRA `(.L_x_5475) ;  /* 0x000000500000a947 */ /* 0x000fea0003800000 */
[----:B------:R-:W-:Y:S01]  /*a4f0*/  HFMA2.MMA R10, -RZ, RZ, 0, 1.1920928955078125e-07 ;  /* 0x00000002ff0a7435 */ /* 0x000fe200000001ff */
[----:B------:R-:W-:Y:S02]  /*a500*/  MOV R4, RZ ;  /* 0x000000ff00047202 */ /* 0x000fe40000000f00 */
[----:B------:R-:W-:-:S03]  /*a510*/  MOV R8, 0xa530 ;  /* 0x0000a53000087802 */ /* 0x000fc60000000f00 */
[----:B------:R-:W-:Y:S05]  /*a520*/  CALL.REL.NOINC `($__internal_12_$__cuda_sm20_div_u64) ;  /* 0x0000242000007944 */ /* 0x000fea0003c00000 */
[----:B------:R-:W-:Y:S05]  /*a530*/  BRA `(.L_x_5476) ;  /* 0x0000013000007947 */ /* 0x000fea0003800000 */
.L_x_5475:
        /* <DEDUP_REMOVED lines=8> */
[----:B------:R-:W-:Y:S01]  /*a5c0*/  IMAD.HI.U32 R3, R5, R3, R4 ;  /* 0x0000000305037227 */ /* 0x000fe200078e0004 */
[----:B------:R-:W-:-:S05]  /*a5d0*/  MOV R5, RZ ;  /* 0x000000ff00057202 */ /* 0x000fca0000000f00 */
        /* <DEDUP_REMOVED lines=9> */
.L_x_5476:
        /* <DEDUP_REMOVED lines=9> */
[----:B------:R-:W-:Y:S02]  /*a700*/  MOV R8, 0xa720 ;  /* 0x0000a72000087802 */ /* 0x000fe40000000f00 */
[----:B------:R-:W-:Y:S05]  /*a710*/  CALL.REL.NOINC `($__internal_12_$__cuda_sm20_div_u64) ;  /* 0x0000223000007944 */ /* 0x000fea0003c00000 */
[----:B------:R-:W-:Y:S05]  /*a720*/  BRA `(.L_x_5479) ;  /* 0x0000014000007947 */ /* 0x000fea0003800000 */
.L_x_5478:
        /* <DEDUP_REMOVED lines=20> */
.L_x_5479:
[----:B------:R-:W-:Y:S05]  /*a870*/  BSYNC B0 ;  /* 0x0000000000007941 */ /* 0x000fea0003800000 */
.L_x_5477:
[----:B------:R-:W-:-:S04]  /*a880*/  IADD3 R4, P0, R4, c[0x0][0x550], RZ ;  /* 0x0001540004047a10 */ /* 0x000fc80007f1e0ff */
[----:B------:R-:W-:-:S05]  /*a890*/  IADD3.X R5, R5, c[0x0][0x554], RZ, P0, !PT ;  /* 0x0001550005057a10 */ /* 0x000fca00007fe4ff */
[----:B------:R-:W-:Y:S02]  /*a8a0*/  IMAD.MOV.U32 R0, RZ, RZ, R5 ;  /* 0x000000ffff007224 */ /* 0x000fe400078e0005 */
.L_x_5469:
        /* <DEDUP_REMOVED lines=207> */
.L_x_5481:
        /* <DEDUP_REMOVED lines=11> */
.L_x_5483:
[----:B------:R-:W-:Y:S05]  /*b650*/  BSYNC B0 ;  /* 0x0000000000007941 */ /* 0x000fea0003800000 */
.L_x_5482:
[----:B------:R-:W-:-:S04]  /*b660*/  PRMT R2, R2, 0x9910, RZ ;  /* 0x0000991002027816 */ /* 0x000fc800000000ff */
[----:B------:R-:W-:-:S04]  /*b670*/  ISETP.NE.AND P1, PT, R2, RZ, PT ;  /* 0x000000ff0200720c */ /* 0x000fc80003f25270 */
[----:B------:R-:W-:-:S09]  /*b680*/  ISETP.NE.OR P0, PT, RZ, c[0x0][0x180], !P1 ;  /* 0x00006000ff007a0c */ /* 0x000fd20004f05670 */
[----:B------:R-:W0:Y:S01]  /*b690*/  @P1 S2R R2, SR_CTAID.Y ;  /* 0x0000000000021919 */ /* 0x000e220000002600 */
[----:B------:R-:W-:Y:S02]  /*b6a0*/  @P1 IMAD.MOV.U32 R3, RZ, RZ, 0x4 ;  /* 0x00000004ff031424 */ /* 0x000fe400078e00ff */
[----:B0-----:R-:W-:-:S04]  /*b6b0*/  @P1 IMAD R2, R7, c[0x0][0x10], R2 ;  /* 0x0000040007021a24 */ /* 0x001fc800078e0202 */
        /* <DEDUP_REMOVED lines=34> */
.L_x_5485:
[----:B------:R-:W-:Y:S05]  /*b8e0*/  BSYNC B0 ;  /* 0x0000000000007941 */ /* 0x000fea0003800000 */
.L_x_5484:
        /* <DEDUP_REMOVED lines=21> */
.L_x_5490:
        /* <DEDUP_REMOVED lines=9> */
.L_x_5489:
[----:B------:R-:W-:Y:S05]  /*bad0*/  BSYNC B1 ;  /* 0x0000000000017941 */ /* 0x000fea0003800000 */
.L_x_5488:
[----:B------:R-:W-:Y:S05]  /*bae0*/  BRA `(.L_x_5491) ;  /* 0x000000c000007947 */ /* 0x000fea0003800000 */
.L_x_5487:
[----:B------:R-:W-:-:S13]  /*baf0*/  ISETP.GE.U32.AND P0, PT, R20, c[0x0][0x17c], PT ;  /* 0x00005f0014007a0c */ /* 0x000fda0003f06070 */
[----:B------:R-:W-:Y:S05]  /*bb00*/  @P0 BRA `(.L_x_5491) ;  /* 0x000000a000000947 */ /* 0x000fea0003800000 */
[----:B------:R-:W-:-:S04]  /*bb10*/  MOV R6, R20 ;  /* 0x0000001400067202 */ /* 0x000fc80000000f00 */
.L_x_5492:
        /* <DEDUP_REMOVED lines=9> */
.L_x_5491:
[----:B------:R-:W-:Y:S05]  /*bbb0*/  BSYNC B0 ;  /* 0x0000000000007941 */ /* 0x000fea0003800000 */
.L_x_5486:
        /* <DEDUP_REMOVED lines=8> */
.L_x_5494:
        /* <DEDUP_REMOVED lines=11> */
.L_x_5493:
        /* <DEDUP_REMOVED lines=13> */
.L_x_5497:
[----:B------:R-:W-:Y:S01]  /*bdc0*/  IMAD.IADD R7, R23, 0x1, R6 ;  /* 0x0000000117077824 */ /* 0x000fe200078e0206 */
[----:B------:R-:W-:Y:S04]  /*bdd0*/  BAR.SYNC.DEFER_BLOCKING 0x0 ;  /* 0x0000000000007b1d */ /* 0x000fe80000010000 */
        /* <DEDUP_REMOVED lines=9> */
[----:B------:R-:W-:-:S03]  /*be70*/  MOV R6, 0x20 ;  /* 0x0000002000067802 */ /* 0x000fc60000000f00 */
.L_x_5496:
[----:B0-----:R-:W-:Y:S01]  /*be80*/  BAR.SYNC.DEFER_BLOCKING 0x0 ;  /* 0x0000000000007b1d */ /* 0x001fe20000010000 */
[----:B------:R-:W-:-:S13]  /*be90*/  ISETP.GE.AND P0, PT, R6, 0x2, PT ;  /* 0x000000020600780c */ /* 0x000fda0003f06270 */
[----:B------:R-:W-:Y:S05]  /*bea0*/  @!P0 BRA `(.L_x_5495) ;  /* 0x0000006000008947 */ /* 0x000fea0003800000 */
[----:B------:R-:W-:-:S05]  /*beb0*/  IMAD.MOV.U32 R7, RZ, RZ, 0x1 ;  /* 0x00000001ff077424 */ /* 0x000fca00078e00ff */
.L_x_5498:
[----:B------:R0:W1:Y:S02]  /*bec0*/  SHFL.DOWN PT, R8, R9, R7, 0x1f ;  /* 0x08001f0709087589 */ /* 0x00006400000e0000 */
[----:B0-----:R-:W-:-:S04]  /*bed0*/  SHF.L.U32 R7, R7, 0x1, RZ ;  /* 0x0000000107077819 */ /* 0x001fc800000006ff */
[----:B------:R-:W-:Y:S01]  /*bee0*/  ISETP.GE.AND P0, PT, R7, R6, PT ;  /* 0x000000060700720c */ /* 0x000fe20003f06270 */
[----:B-1----:R-:W-:-:S12]  /*bef0*/  FADD.FTZ R9, R8, R9 ;  /* 0x0000000908097221 */ /* 0x002fd80000010000 */
[----:B------:R-:W-:Y:S05]  /*bf00*/  @!P0 BRA `(.L_x_5498) ;  /* 0xffffffb000008947 */ /* 0x000fea000383ffff */
.L_x_5495:
        /* <DEDUP_REMOVED lines=11> */
.L_x_5500:
        /* <DEDUP_REMOVED lines=24> */
.L_x_5502:
[----:B------:R-:W-:-:S05]  /*c140*/  IADD3 R16, P0, R16, c[0x0][0x540], RZ ;  /* 0x0001500010107a10 */ /* 0x000fca0007f1e0ff */
[----:B------:R-:W-:-:S05]  /*c150*/  IMAD.X R17, RZ, RZ, c[0x0][0x544], P0 ;  /* 0x00015100ff117624 */ /* 0x000fca00000e06ff */
[----:B------:R-:W-:Y:S01]  /*c160*/  STG.E.U16 [R16.64], R18 ;  /* 0x0000001210007986 */ /* 0x000fe2000c101524 */
[----:B------:R-:W-:Y:S05]  /*c170*/  EXIT ;  /* 0x000000000000794d */ /* 0x000fea0003800000 */
.L_x_5501:
[----:B------:R-:W-:Y:S01]  /*c180*/  STG.E [R4.64], R9 ;  /* 0x0000000904007986 */ /* 0x000fe2000c101924 */
[----:B------:R-:W-:Y:S05]  /*c190*/  EXIT ;  /* 0x000000000000794d */ /* 0x000fea0003800000 */
.L_x_5499:
[----:B------:R-:W-:Y:S01]  /*c1a0*/  ISETP.NE.AND P0, PT, RZ, UR38, PT ;  /* 0x00000026ff007c0c */ /* 0x000fe2000bf05270 */
[----:B------:R-:W-:Y:S02]  /*c1b0*/  ULDC.U8 UR4, c[0x0][0x571] ;  /* 0x00015c4000047ab9 */ /* 0x000fe40000000000 */
[----:B------:R-:W-:-:S10]  /*c1c0*/  ISETP.NE.AND P1, PT, RZ, UR4, PT ;  /* 0x00000004ff007c0c */ /* 0x000fd4000bf25270 */
[----:B------:R-:W-:Y:S05]  /*c1d0*/  @!P0 BRA `(.L_x_5503) ;  /* 0x0000003000008947 */ /* 0x000fea0003800000 */
[----:B------:R-:W2:Y:S02]  /*c1e0*/  LDG.E.U16 R0, [R2.64] ;  /* 0x0000002402007981 */ /* 0x000ea4000c1e1500 */
[----:B--2---:R-:W-:-:S05]  /*c1f0*/  PRMT R0, RZ, 0x5410, R0 ;  /* 0x00005410ff007816 */ /* 0x004fca0000000000 */
[----:B------:R-:W-:Y:S02]  /*c200*/  FADD.FTZ R9, R9, R0 ;  /* 0x0000000009097221 */ /* 0x000fe40000010000 */
.L_x_5503:
        /* <DEDUP_REMOVED lines=24> */
.L_x_5505:
[----:B------:R-:W-:-:S04]  /*c390*/  IADD3 R16, P0, R16, c[0x0][0x540], RZ ;  /* 0x0001500010107a10 */ /* 0x000fc80007f1e0ff */
[----:B------:R-:W-:-:S05]  /*c3a0*/  IADD3.X R17, RZ, c[0x0][0x544], RZ, P0, !PT ;  /* 0x00015100ff117a10 */ /* 0x000fca00007fe4ff */
[----:B------:R-:W-:Y:S01]  /*c3b0*/  STG.E.U16 [R16.64], R18 ;  /* 0x0000001210007986 */ /* 0x000fe2000c101524 */
[----:B------:R-:W-:Y:S05]  /*c3c0*/  EXIT ;  /* 0x000000000000794d */ /* 0x000fea0003800000 */
.L_x_5504:
[----:B------:R-:W-:-:S05]  /*c3d0*/  F2FP.BF16.PACK_AB R9, RZ, R9 ;  /* 0x00000009ff09723e */ /* 0x000fca00000010ff */
[----:B------:R-:W-:Y:S01]  /*c3e0*/  STG.E.U16 [R2.64], R9 ;  /* 0x0000000902007986 */ /* 0x000fe2000c101524 */
[----:B------:R-:W-:Y:S05]  /*c3f0*/  EXIT ;  /* 0x000000000000794d */ /* 0x000fea0003800000 */
.L_x_5480:
        /* <DEDUP_REMOVED lines=18> */
.L_x_5507:
        /* <DEDUP_REMOVED lines=24> */
.L_x_5509:
[----:B------:R-:W-:-:S04]  /*c6a0*/  IADD3 R2, P0, R2, c[0x0][0x540], RZ ;  /* 0x0001500002027a10 */ /* 0x000fc80007f1e0ff */
[----:B------:R-:W-:-:S05]  /*c6b0*/  IADD3.X R3, RZ, c[0x0][0x544], RZ, P0, !PT ;  /* 0x00015100ff037a10 */ /* 0x000fca00007fe4ff */
[----:B------:R-:W-:Y:S01]  /*c6c0*/  STG.E.U16 [R2.64], R18 ;  /* 0x0000001202007986 */ /* 0x000fe2000c101524 */
[----:B------:R-:W-:Y:S05]  /*c6d0*/  EXIT ;  /* 0x000000000000794d */ /* 0x000fea0003800000 */
.L_x_5508:
[----:B------:R-:W-:Y:S01]  /*c6e0*/  STG.E [R4.64], R6 ;  /* 0x0000000604007986 */ /* 0x000fe2000c101924 */
[----:B------:R-:W-:Y:S05]  /*c6f0*/  EXIT ;  /* 0x000000000000794d */ /* 0x000fea0003800000 */
.L_x_5506:
[----:B------:R-:W-:Y:S01]  /*c700*/  ISETP.NE.AND P0, PT, RZ, UR38, PT ;  /* 0x00000026ff007c0c */ /* 0x000fe2000bf05270 */
[----:B------:R-:W-:Y:S02]  /*c710*/  ULDC.U8 UR4, c[0x0][0x571] ;  /* 0x00015c4000047ab9 */ /* 0x000fe40000000000 */
[----:B------:R-:W-:-:S10]  /*c720*/  ISETP.NE.AND P1, PT, RZ, UR4, PT ;  /* 0x00000004ff007c0c */ /* 0x000fd4000bf25270 */
[----:B------:R-:W-:Y:S05]  /*c730*/  @!P0 BRA `(.L_x_5510) ;  /* 0x0000003000008947 */ /* 0x000fea0003800000 */
[----:B------:R-:W2:Y:S02]  /*c740*/  LDG.E.U16 R0, [R12.64] ;  /* 0x000000240c007981 */ /* 0x000ea4000c1e1500 */
[----:B--2---:R-:W-:-:S05]  /*c750*/  PRMT R3, RZ, 0x5410, R0 ;  /* 0x00005410ff037816 */ /* 0x004fca0000000000 */
[----:B------:R-:W-:-:S05]  /*c760*/  FADD.FTZ R6, R6, R3 ;  /* 0x0000000306067221 */ /* 0x000fca0000010000 */
.L_x_5510:
        /* <DEDUP_REMOVED lines=24> */
.L_x_5512:
[----:B------:R-:W-:-:S05]  /*c8f0*/  IADD3 R2, P0, R2, c[0x0][0x540], RZ ;  /* 0x0001500002027a10 */ /* 0x000fca0007f1e0ff */
[----:B------:R-:W-:-:S05]  /*c900*/  IMAD.X R3, RZ, RZ, c[0x0][0x544], P0 ;  /* 0x00015100ff037624 */ /* 0x000fca00000e06ff */
[----:B------:R-:W-:Y:S01]  /*c910*/  STG.E.U16 [R2.64], R18 ;  /* 0x0000001202007986 */ /* 0x000fe2000c101524 */
[----:B------:R-:W-:Y:S05]  /*c920*/  EXIT ;  /* 0x000000000000794d */ /* 0x000fea0003800000 */
.L_x_5511:
[----:B------:R-:W-:Y:S01]  /*c930*/  STG.E.U16 [R12.64], R18 ;  /* 0x000000120c007986 */ /* 0x000fe2000c101524 */
[----:B------:R-:W-:Y:S05]  /*c940*/  EXIT ;  /* 0x000000000000794d */ /* 0x000fea0003800000 */
        .weak           $__internal_12_$__cuda_sm20_div_u64
        .type           $__internal_12_$__cuda_sm20_div_u64,@function
        .size           $__internal_12_$__cuda_sm20_div_u64,($__internal_13_$__cuda_sm20_rem_u64 - $__internal_12_$__cuda_sm20_div_u64)
$__internal_12_$__cuda_sm20_div_u64:
        /* <DEDUP_REMOVED lines=57> */
[----:B------:R-:W-:Y:S01]  /*cce0*/  ISETP.GE.U32.AND P0, PT, R9, R0, PT ;  /* 0x000000000900720c */ /* 0x000fe20003f06070 */
[----:B------:R-:W-:Y:S01]  /*ccf0*/  IMAD.MOV.U32 R9, RZ, RZ, 0x0 ;  /* 0x00000000ff097424 */ /* 0x000fe200078e00ff */
        /* <DEDUP_REMOVED lines=9> */
[----:B------:R-:W-:Y:S06]  /*cd90*/  RET.REL.NODEC R8 `(_ZN2at6native13reduce_kernelILi512ELi1ENS0_8ReduceOpIN3c108BFloat16ENS0_14func_wrapper_tIS4_ZNS0_11sum_functorIS4_fS4_EclERNS_14TensorIteratorEEUlffE_EEjS4_Li4ELi8EEEEEvT1_) ;  /* 0xffff326008007950 */ /* 0x000fec0003c3ffff */
        .weak           $__internal_13_$__cuda_sm20_rem_u64
        .type           $__internal_13_$__cuda_sm20_rem_u64,@function
        .size           $__internal_13_$__cuda_sm20_rem_u64,(.L_x_9856 - $__internal_13_$__cuda_sm20_rem_u64)
$__internal_13_$__cuda_sm20_rem_u64:
        /* <DEDUP_REMOVED lines=48> */
[CC--:B------:R-:W-:Y:S02]  /*d0a0*/  IADD3 R8, P1, -R7.reuse, R4.reuse, RZ ;  /* 0x0000000407087210 */ /* 0x0c0fe40007f3e1ff */
[C---:B------:R-:W-:Y:S02]  /*d0b0*/  ISETP.GE.U32.AND.EX P0, PT, R10.reuse, R11, PT, P0 ;  /* 0x0000000b0a00720c */ /* 0x040fe40003f06100 */
[----:B------:R-:W-:Y:S01]  /*d0c0*/  MOV R15, 0x0 ;  /* 0x00000000000f7802 */ /* 0x000fe20000000f00 */
[----:B------:R-:W-:Y:S01]  /*d0d0*/  IMAD.X R18, R10, 0x1, ~R11, P1 ;  /* 0x000000010a127824 */ /* 0x000fe200008e0e0b */
[----:B------:R-:W-:Y:S02]  /*d0e0*/  SEL R8, R8, R4, P0 ;  /* 0x0000000408087207 */ /* 0x000fe40000000000 */
[----:B------:R-:W-:-:S02]  /*d0f0*/  ISETP.NE.U32.AND P1, PT, R7, RZ, PT ;  /* 0x000000ff0700720c */ /* 0x000fc40003f25070 */
[----:B------:R-:W-:Y:S02]  /*d100*/  SEL R18, R18, R10, P0 ;  /* 0x0000000a12127207 */ /* 0x000fe40000000000 */
[----:B------:R-:W-:Y:S02]  /*d110*/  ISETP.GE.U32.AND P0, PT, R8, R7, PT ;  /* 0x000000070800720c */ /* 0x000fe40003f06070 */
[----:B------:R-:W-:Y:S02]  /*d120*/  IADD3 R10, P2, -R7, R8, RZ ;  /* 0x00000008070a7210 */ /* 0x000fe40007f5e1ff */
[----:B------:R-:W-:Y:S02]  /*d130*/  ISETP.GE.U32.AND.EX P0, PT, R18, R11, PT, P0 ;  /* 0x0000000b1200720c */ /* 0x000fe40003f06100 */
[C---:B------:R-:W-:Y:S02]  /*d140*/  IADD3.X R4, ~R11.reuse, R18, RZ, P2, !PT ;  /* 0x000000120b047210 */ /* 0x040fe400017fe5ff */
[----:B------:R-:W-:-:S02]  /*d150*/  ISETP.NE.AND.EX P1, PT, R11, RZ, PT, P1 ;  /* 0x000000ff0b00720c */ /* 0x000fc40003f25310 */
[----:B------:R-:W-:Y:S02]  /*d160*/  SEL R10, R10, R8, P0 ;  /* 0x000000080a0a7207 */ /* 0x000fe40000000000 */
[----:B------:R-:W-:Y:S02]  /*d170*/  SEL R11, R4, R18, P0 ;  /* 0x00000012040b7207 */ /* 0x000fe40000000000 */
[----:B------:R-:W-:Y:S02]  /*d180*/  SEL R10, R10, 0xffffffff, P1 ;  /* 0xffffffff0a0a7807 */ /* 0x000fe40000800000 */
[----:B------:R-:W-:Y:S01]  /*d190*/  SEL R11, R11, 0xffffffff, P1 ;  /* 0xffffffff0b0b7807 */ /* 0x000fe20000800000 */
[----:B------:R-:W-:Y:S06]  /*d1a0*/  RET.REL.NODEC R14 `(_ZN2at6native13reduce_kernelILi512ELi1ENS0_8ReduceOpIN3c108BFloat16ENS0_14func_wrapper_tIS4_ZNS0_11sum_functorIS4_fS4_EclERNS_14TensorIteratorEEUlffE_EEjS4_Li4ELi8EEEEEvT1_) ;  /* 0xffff2e500e007950 */ /* 0x000fec0003c3ffff */
.L_x_5513:
        /* <DEDUP_REMOVED lines=13> */
.L_x_9856:


//--------------------- .text._ZN2at6native13reduce_kernelILi256ELi2ENS0_8ReduceOpIN3c108BFloat16ENS0_14func_wrapper_tIS4_ZNS0_11sum_functorIS4_fS4_EclERNS_14TensorIteratorEEUlffE_EEjS4_Li4ELi8EEEEEvT1_ --------------------------
	.section	.text._ZN2at6native13reduce_kernelILi256ELi2ENS0_8ReduceOpIN3c108BFloat16ENS0_14func_wrapper_tIS4_ZNS0_11sum_functorIS4_fS4_EclERNS_14TensorIteratorEEUlffE_EEjS4_Li4ELi8EEEEEvT1_,"ax",@progbits
	.sectioninfo	@"SHI_REGISTERS=32"
	.align	128
        .global         _ZN2at6native13reduce_kernelILi256ELi2ENS0_8ReduceOpIN3c108BFloat16ENS0_14func_wrapper_tIS4_ZNS0_11sum_functorIS4_fS4_EclERNS_14TensorIteratorEEUlffE_EEjS4_Li4ELi8EEEEEvT1_
        .type           _ZN2at6native13reduce_kernelILi256ELi2ENS0_8ReduceOpIN3c108BFloat16ENS0_14func_wrapper_tIS4_ZNS0_11sum_functorIS4_fS4_EclERNS_14TensorIteratorEEUlffE_EEjS4_Li4ELi8EEEEEvT1_,@function
        .size           _ZN2at6native13reduce_kernelILi256ELi2ENS0_8ReduceOpIN3c108BFloat16ENS0_14func_wrapper_tIS4_ZNS0_11sum_functorIS4_fS4_EclERNS_14TensorIteratorEEUlffE_EEjS4_Li4ELi8EEEEEvT1_,(.L_x_9858 - _ZN2at6native13reduce_kernelILi256ELi2ENS0_8ReduceOpIN3c108BFloat16ENS0_14func_wrapper_tIS4_ZNS0_11sum_functorIS4_fS4_EclERNS_14TensorIteratorEEUlffE_EEjS4_Li4ELi8EEEEEvT1_)
        .other          _ZN2at6native13reduce_kernelILi256ELi2ENS0_8ReduceOpIN3c108BFloat16ENS0_14func_wrapper_tIS4_ZNS0_11sum_functorIS4_fS4_EclERNS_14TensorIteratorEEUlffE_EEjS4_Li4ELi8EEEEEvT1_,@"STO_CUDA_ENTRY STV_DEFAULT"
_ZN2at6native13reduce_kernelILi256ELi2ENS0_8ReduceOpIN3c108BFloat16ENS0_14func_wrapper_tIS4_ZNS0_11sum_functorIS4_fS4_EclERNS_14TensorIteratorEEUlffE_EEjS4_Li4ELi8EEEEEvT1_:
.text._ZN2at6native13reduce_kernelILi256ELi2ENS0_8ReduceOpIN3c108BFloat16ENS0_14func_wrapper_tIS4_ZNS0_11sum_functorIS4_fS4_EclERNS_14TensorIteratorEEUlffE_EEjS4_Li4ELi8EEEEEvT1_:
        /* <DEDUP_REMOVED lines=209> */
.L_x_5514:
        /* <DEDUP_REMOVED lines=60> */
.L_x_5523:
[----:B------:R-:W-:Y:S05]  /*10d0*/  BSYNC B2 ;  /* 0x0000000000027941 */ /* 0x000fea0003800000 */
.L_x_5522:
        /* <DEDUP_REMOVED lines=10> */
.L_x_5521:
[----:B------:R-:W-:Y:S05]  /*1180*/  BSYNC B1 ;  /* 0x0000000000017941 */ /* 0x000fea0003800000 */
.L_x_5520:
[C---:B------:R-:W-:Y:S02]  /*1190*/  IADD3 R3, P0, -R6.reuse, 0x8, RZ ;  /* 0x0000000806037810 */ /* 0x040fe40007f1e1ff */
[----:B------:R-:W-:Y:S02]  /*11a0*/  IADD3 R14, R6, c[0x0][0x16c], RZ ;  /* 0x00005b00060e7a10 */ /* 0x000fe40007ffe0ff */
[----:B------:R-:W-:Y:S01]  /*11b0*/  LEA R18, P1, R3, R18, 0x1 ;  /* 0x0000001203127211 */ /* 0x000fe200078208ff */
[----:B------:R-:W-:Y:S01]  /*11c0*/  IMAD.X R4, RZ, RZ, -0x1, P0 ;  /* 0xffffffffff047424 */ /* 0x000fe200000e06ff */
[----:B------:R-:W-:-:S04]  /*11d0*/  IADD3 R14, R14, -0x8, RZ ;  /* 0xfffffff80e0e7810 */ /* 0x000fc80007ffe0ff */
[----:B------:R-:W-:Y:S02]  /*11e0*/  LEA.HI.X R19, R3, R19, R4, 0x1, P1 ;  /* 0x0000001303137211 */ /* 0x000fe400008f0c04 */
.L_x_5519:
[----:B------:R-:W-:Y:S05]  /*11f0*/  BSYNC B0 ;  /* 0x0000000000007941 */ /* 0x000fea0003800000 */
.L_x_5518:
        /* <DEDUP_REMOVED lines=22> */
.L_x_5526:
        /* <DEDUP_REMOVED lines=22> */
.L_x_5525:
[----:B------:R-:W-:Y:S05]  /*14c0*/  BSYNC B0 ;  /* 0x0000000000007941 */ /* 0x000fea0003800000 */
.L_x_5524:
        /* <DEDUP_REMOVED lines=8> */
.L_x_5528:
[----:B------:R-:W-:Y:S05]  /*1550*/  BSYNC B0 ;  /* 0x0000000000007941 */ /* 0x000fea0003800000 */
.L_x_5527:
        /* <DEDUP_REMOVED lines=12> */
.L_x_5530:
[----:B------:R-:W-:Y:S05]  /*1620*/  BSYNC B0 ;  /* 0x0000000000007941 */ /* 0x000fea0003800000 */
.L_x_5529:
        /* <DEDUP_REMOVED lines=9> */
.L_x_5517:
        /* <DEDUP_REMOVED lines=31> */
.L_x_5541:
        /* <DEDUP_REMOVED lines=225> */
.L_x_5536:
        /* <DEDUP_REMOVED lines=230> */
.L_x_5537:
        /* <DEDUP_REMOVED lines=221> */
.L_x_5538:
        /* <DEDUP_REMOVED lines=219> */
.L_x_5539:
        /* <DEDUP_REMOVED lines=26> */
.L_x_5540:
[----:B------:R-:W-:Y:S05]  /*5240*/  BSYNC B1 ;  /* 0x0000000000017941 */ /* 0x000fea0003800000 */
.L_x_5535:
[--C-:B------:R-:W-:Y:S02]  /*5250*/  PRMT R28, R28, 0x5410, R10.reuse ;  /* 0x000054101c1c7816 */ /* 0x100fe4000000000a */
[----:B------:R-:W-:Y:S02]  /*5260*/  PRMT R29, R29, 0x7610, R10 ;  /* 0x000076101d1d7816 */ /* 0x000fe4000000000a */
.L_x_5534:
[----:B------:R-:W-:Y:S05]  /*5270*/  BSYNC B0 ;  /* 0x0000000000007941 */ /* 0x000fea0003800000 */
.L_x_5533:
        /* <DEDUP_REMOVED lines=205> */
.L_x_5544:
        /* <DEDUP_REMOVED lines=209> */
.L_x_5545:
        /* <DEDUP_REMOVED lines=209> */
.L_x_5546:
        /* <DEDUP_REMOVED lines=209> */
.L_x_5547:
[----:B------:R-:W-:-:S04]  /*8680*/  LOP3.LUT R3, R3, 0xfffffffc, RZ, 0xc0, !PT ;  /* 0xfffffffc03037812 */ /* 0x000fc800078ec0ff */
[----:B------:R-:W-:-:S04]  /*8690*/  IADD3 R10, P1, R18, R3, RZ ;  /* 0x00000003120a7210 */ /* 0x000fc80007f3e0ff */
[----:B------:R-:W-:-:S05]  /*86a0*/  IADD3.X R11, RZ, R19, RZ, P1, !PT ;  /* 0x00000013ff0b7210 */ /* 0x000fca0000ffe4ff */
[----:B------:R-:W2:Y:S02]  /*86b0*/  LDG.E R10, [R10.64] ;  /* 0x000000240a0a7981 */ /* 0x000ea4000c1e1900 */
[--C-:B--2---:R-:W-:Y:S02]  /*86c0*/  PRMT R28, R28, 0x5410, R10.reuse ;  /* 0x000054101c1c7816 */ /* 0x104fe4000000000a */
[----:B------:R-:W-:Y:S02]  /*86d0*/  PRMT R29, R29, 0x7610, R10 ;  /* 0x000076101d1d7816 */ /* 0x000fe4000000000a */
.L_x_5543:
[----:B------:R-:W-:Y:S05]  /*86e0*/  BSYNC B0 ;  /* 0x0000000000007941 */ /* 0x000fea0003800000 */
.L_x_5542:
        /* <DEDUP_REMOVED lines=26> */
.L_x_5549:
[----:B------:R-:W-:Y:S05]  /*8890*/  BSYNC B0 ;  /* 0x0000000000007941 */ /* 0x000fea0003800000 */
.L_x_5548:
[----:B------:R-:W-:Y:S02]  /*88a0*/  FADD.FTZ R8, R8, R7 ;  /* 0x0000000708087221 */ /* 0x000fe40000010000 */
[----:B------:R-:W-:Y:S02]  /*88b0*/  FADD.FTZ R9, R9, R6 ;  /* 0x0000000609097221 */ /* 0x000fe40000010000 */
[----:B------:R-:W-:Y:S02]  /*88c0*/  FADD.FTZ R19, R8, R21 ;  /* 0x0000001508137221 */ /* 0x000fe40000010000 */
[----:B------:R-:W-:Y:S02]  /*88d0*/  FADD.FTZ R18, R9, R20 ;  /* 0x0000001409127221 */ /* 0x000fe40000010000 */
[----:B------:R-:W-:-:S02]  /*88e0*/  FADD.FTZ R19, R19, R4 ;  /* 0x0000000413137221 */ /* 0x000fc40000010000 */
[----:B------:R-:W-:Y:S01]  /*88f0*/  FADD.FTZ R18, R18, R5 ;  /* 0x0000000512127221 */ /* 0x000fe20000010000 */
[----:B------:R-:W-:Y:S05]  /*8900*/  BRA `(.L_x_5516) ;  /* 0x000010b000007947 */ /* 0x000fea0003800000 */
.L_x_5532:
        /* <DEDUP_REMOVED lines=18> */
.L_x_5553:
        /* <DEDUP_REMOVED lines=40> */
.L_x_5552:
[--C-:B------:R-:W-:Y:S02]  /*8cb0*/  PRMT R24, R24, 0x5410, R6.reuse ;  /* 0x0000541018187816 */ /* 0x100fe40000000006 */
[----:B------:R-:W-:Y:S02]  /*8cc0*/  PRMT R27, R27, 0x7610, R6 ;  /* 0x000076101b1b7816 */ /* 0x000fe40000000006 */
[----:B------:R-:W-:Y:S02]  /*8cd0*/  PRMT R13, R13, 0x5410, R14 ;  /* 0x000054100d0d7816 */ /* 0x000fe4000000000e */
[--C-:B------:R-:W-:Y:S02]  /*8ce0*/  PRMT R15, R15, 0x5410, R4.reuse ;  /* 0x000054100f0f7816 */ /* 0x100fe40000000004 */
[----:B------:R-:W-:-:S02]  /*8cf0*/  PRMT R22, R22, 0x7610, R4 ;  /* 0x0000761016167816 */ /* 0x000fc40000000004 */
[--C-:B------:R-:W-:Y:S02]  /*8d00*/  PRMT R6, R6, 0x5410, R26.reuse ;  /* 0x0000541006067816 */ /* 0x100fe4000000001a */
[----:B------:R-:W-:Y:S02]  /*8d10*/  PRMT R7, R7, 0x7610, R26 ;  /* 0x0000761007077816 */ /* 0x000fe4000000001a */
.L_x_5551:
[----:B------:R-:W-:Y:S05]  /*8d20*/  BSYNC B0 ;  /* 0x0000000000007941 */ /* 0x000fea0003800000 */
.L_x_5550:
        /* <DEDUP_REMOVED lines=35> */
.L_x_5555:
[----:B------:R-:W-:Y:S05]  /*8f60*/  BSYNC B0 ;  /* 0x0000000000007941 */ /* 0x000fea0003800000 */
.L_x_5554:
        /* <DEDUP_REMOVED lines=26> */
.L_x_5557:
[----:B------:R-:W-:Y:S05]  /*9110*/  BSYNC B0 ;  /* 0x0000000000007941 */ /* 0x000fea0003800000 */
.L_x_5556:
[----:B------:R-:W-:Y:S02]  /*9120*/  FADD.FTZ R8, R11, R8 ;  /* 0x000000080b087221 */ /* 0x000fe40000010000 */
[----:B------:R-:W-:Y:S02]  /*9130*/  FADD.FTZ R10, R10, R9 ;  /* 0x000000090a0a7221 */ /* 0x000fe40000010000 */
[----:B------:R-:W-:Y:S02]  /*9140*/  FADD.FTZ R19, R8, R21 ;  /* 0x0000001508137221 */ /* 0x000fe40000010000 */
[----:B------:R-:W-:Y:S02]  /*9150*/  FADD.FTZ R3, R10, R3 ;  /* 0x000000030a037221 */ /* 0x000fe40000010000 */
[----:B------:R-:W-:-:S02]  /*9160*/  FADD.FTZ R19, R19, R12 ;  /* 0x0000000c13137221 */ /* 0x000fc40000010000 */
[----:B------:R-:W-:Y:S01]  /*9170*/  FADD.FTZ R18, R3, R0 ;  /* 0x0000000003127221 */ /* 0x000fe20000010000 */
[----:B------:R-:W-:Y:S05]  /*9180*/  BRA `(.L_x_5516) ;  /* 0x0000083000007947 */ /* 0x000fea0003800000 */
.L_x_5531:
        /* <DEDUP_REMOVED lines=21> */
.L_x_5561:
        /* <DEDUP_REMOVED lines=36> */
.L_x_5560:
        /* <DEDUP_REMOVED lines=8> */
.L_x_5559:
[----:B------:R-:W-:Y:S05]  /*95a0*/  BSYNC B0 ;  /* 0x0000000000007941 */ /* 0x000fea0003800000 */
.L_x_5558:
        /* <DEDUP_REMOVED lines=31> */
.L_x_5563:
[----:B------:R-:W-:Y:S05]  /*97a0*/  BSYNC B0 ;  /* 0x0000000000007941 */ /* 0x000fea0003800000 */
.L_x_5562:
        /* <DEDUP_REMOVED lines=26> */
.L_x_5565:
[----:B------:R-:W-:Y:S05]  /*9950*/  BSYNC B0 ;  /* 0x0000000000007941 */ /* 0x000fea0003800000 */
.L_x_5564:
[----:B------:R-:W-:Y:S02]  /*9960*/  FADD.FTZ R9, R9, R8 ;  /* 0x0000000809097221 */ /* 0x000fe40000010000 */
[----:B------:R-:W-:Y:S02]  /*9970*/  FADD.FTZ R10, R3, R10 ;  /* 0x0000000a030a7221 */ /* 0x000fe40000010000 */
[----:B------:R-:W-:Y:S02]  /*9980*/  FADD.FTZ R6, R9, R6 ;  /* 0x0000000609067221 */ /* 0x000fe40000010000 */
[----:B------:R-:W-:Y:S02]  /*9990*/  FADD.FTZ R7, R10, R7 ;  /* 0x000000070a077221 */ /* 0x000fe40000010000 */
[----:B------:R-:W-:-:S02]  /*99a0*/  FADD.FTZ R19, R6, R11 ;  /* 0x0000000b06137221 */ /* 0x000fc40000010000 */
[----:B------:R-:W-:Y:S02]  /*99b0*/  FADD.FTZ R18, R7, R0 ;  /* 0x0000000007127221 */ /* 0x000fe40000010000 */
.L_x_5516:
[----:B------:R-:W-:Y:S05]  /*99c0*/  BSYNC B6 ;  /* 0x0000000000067941 */ /* 0x000fea0003800000 */
.L_x_5515:
        /* <DEDUP_REMOVED lines=9> */
.L_x_5567:
        /* <DEDUP_REMOVED lines=13> */
.L_x_5566:
        /* <DEDUP_REMOVED lines=14> */
.L_x_5570:
        /* <DEDUP_REMOVED lines=14> */
.L_x_5569:
[----:B0-----:R-:W-:Y:S01]  /*9cf0*/  ISETP.GE.AND P0, PT, R0, 0x2, PT ;  /* 0x000000020000780c */ /* 0x001fe20003f06270 */
[----:B------:R-:W-:Y:S01]  /*9d00*/  WARPSYNC 0xffffffff ;  /* 0xffffffff00007948 */ /* 0x000fe20003800000 */
[----:B------:R-:W-:Y:S11]  /*9d10*/  BAR.SYNC.DEFER_BLOCKING 0x0 ;  /* 0x0000000000007b1d */ /* 0x000ff60000010000 */
[----:B------:R-:W-:Y:S05]  /*9d20*/  @!P0 BRA `(.L_x_5568) ;  /* 0x0000008000008947 */ /* 0x000fea0003800000 */
[----:B------:R-:W-:-:S05]  /*9d30*/  IMAD.MOV.U32 R3, RZ, RZ, 0x1 ;  /* 0x00000001ff037424 */ /* 0x000fca00078e00ff */
.L_x_5571:
[----:B------:R-:W0:Y:S04]  /*9d40*/  SHFL.DOWN PT, R5, R18, R3, 0x1f ;  /* 0x08001f0312057589 */ /* 0x000e2800000e0000 */
[----:B------:R1:W2:Y:S02]  /*9d50*/  SHFL.DOWN PT, R4, R19, R3, 0x1f ;  /* 0x08001f0313047589 */ /* 0x0002a400000e0000 */
[----:B-1----:R-:W-:-:S04]  /*9d60*/  SHF.L.U32 R3, R3, 0x1, RZ ;  /* 0x0000000103037819 */ /* 0x002fc800000006ff */
[----:B------:R-:W-:Y:S01]  /*9d70*/  ISETP.GE.AND P0, PT, R3, R0, PT ;  /* 0x000000000300720c */ /* 0x000fe20003f06270 */
[----:B0-----:R-:W-:Y:S02]  /*9d80*/  FADD.FTZ R18, R5, R18 ;  /* 0x0000001205127221 */ /* 0x001fe40000010000 */
[----:B--2---:R-:W-:-:S10]  /*9d90*/  FADD.FTZ R19, R4, R19 ;  /* 0x0000001304137221 */ /* 0x004fd40000010000 */
[----:B------:R-:W-:Y:S05]  /*9da0*/  @!P0 BRA `(.L_x_5571) ;  /* 0xffffff9000008947 */ /* 0x000fea000383ffff */
.L_x_5568:
        /* <DEDUP_REMOVED lines=203> */
.L_x_5572:
        /* <DEDUP_REMOVED lines=202> */
.L_x_5573:
        /* <DEDUP_REMOVED lines=12> */
.L_x_5579:
        /* <DEDUP_REMOVED lines=9> */
[----:B------:R-:W-:Y:S05]  /*b850*/  CALL.REL.NOINC `($__internal_15_$__cuda_sm20_rem_u64) ;  /* 0x0000421000007944 */ /* 0x000fea0003c00000 */
[----:B------:R-:W-:Y:S05]  /*b860*/  BRA `(.L_x_5578) ;  /* 0x0000013000007947 */ /* 0x000fea0003800000 */
.L_x_5577:
        /* <DEDUP_REMOVED lines=19> */
.L_x_5578:
[----:B------:R-:W-:Y:S05]  /*b9a0*/  BSYNC B1 ;  /* 0x0000000000017941 */ /* 0x000fea0003800000 */
.L_x_5576:
[----:B------:R-:W-:Y:S01]  /*b9b0*/  ISETP.NE.U32.AND P0, PT, R4, RZ, PT ;  /* 0x000000ff0400720c */ /* 0x000fe20003f05070 */
[----:B------:R-:W-:Y:S01]  /*b9c0*/  IMAD.MOV.U32 R20, RZ, RZ, R3 ;  /* 0x000000ffff147224 */ /* 0x000fe200078e0003 */
[----:B------:R-:W-:Y:S02]  /*b9d0*/  MOV R13, R0 ;  /* 0x00000000000d7202 */ /* 0x000fe40000000f00 */
[----:B------:R-:W-:-:S13]  /*b9e0*/  ISETP.NE.AND.EX P0, PT, R5, RZ, PT, P0 ;  /* 0x000000ff0500720c */ /* 0x000fda0003f05300 */
[----:B------:R-:W-:Y:S05]  /*b9f0*/  @P0 BRA `(.L_x_5579) ;  /* 0xfffffdc000000947 */ /* 0x000fea000383ffff */
[----:B------:R-:W-:Y:S05]  /*ba00*/  BSYNC B0 ;  /* 0x0000000000007941 */ /* 0x000fea0003800000 */
.L_x_5575:
[----:B------:R-:W-:Y:S01]  /*ba10*/  ISETP.NE.U32.AND P2, PT, R3, RZ, PT ;  /* 0x000000ff0300720c */ /* 0x000fe20003f45070 */
[----:B------:R-:W-:-:S12]  /*ba20*/  BSSY B0, `(.L_x_5580) ;  /* 0x000001c000007945 */ /* 0x000fd80003800000 */
[----:B------:R-:W-:Y:S05]  /*ba30*/  @!P2 BRA `(.L_x_5581) ;  /* 0x000000700000a947 */ /* 0x000fea0003800000 */
[----:B------:R-:W-:Y:S01]  /*ba40*/  HFMA2.MMA R20, -RZ, RZ, 0, 2.384185791015625e-07 ;  /* 0x00000004ff147435 */ /* 0x000fe200000001ff */
[----:B------:R-:W-:Y:S01]  /*ba50*/  IMAD.MOV.U32 R5, RZ, RZ, RZ ;  /* 0x000000ffff057224 */ /* 0x000fe200078e00ff */
[----:B------:R-:W-:-:S04]  /*ba60*/  MOV R4, 0xba80 ;  /* 0x0000ba8000047802 */ /* 0x000fc80000000f00 */
[----:B------:R-:W-:Y:S05]  /*ba70*/  CALL.REL.NOINC `($__internal_14_$__cuda_sm20_div_u64) ;  /* 0x00003ba000007944 */ /* 0x000fea0003c00000 */
[----:B------:R-:W-:Y:S01]  /*ba80*/  MOV R10, R12 ;  /* 0x0000000c000a7202 */ /* 0x000fe20000000f00 */
[----:B------:R-:W-:Y:S01]  /*ba90*/  IMAD.MOV.U32 R11, RZ, RZ, R13 ;  /* 0x000000ffff0b7224 */ /* 0x000fe200078e000d */
[----:B------:R-:W-:Y:S05]  /*baa0*/  BRA `(.L_x_5582) ;  /* 0x0000013000007947 */ /* 0x000fea0003800000 */
.L_x_5581:
        /* <DEDUP_REMOVED lines=19> */
.L_x_5582:
[----:B------:R-:W-:Y:S05]  /*bbe0*/  BSYNC B0 ;  /* 0x0000000000007941 */ /* 0x000fea0003800000 */
.L_x_5580:
[----:B------:R-:W-:Y:S01]  /*bbf0*/  BSSY B0, `(.L_x_5583) ;  /* 0x000001c000007945 */ /* 0x000fe20003800000 */
[----:B------:R-:W-:Y:S05]  /*bc00*/  @!P2 BRA `(.L_x_5584) ;  /* 0x000000700000a947 */ /* 0x000fea0003800000 */
[----:B------:R-:W-:Y:S01]  /*bc10*/  IMAD.MOV.U32 R20, RZ, RZ, 0x2 ;  /* 0x00000002ff147424 */ /* 0x000fe200078e00ff */
[----:B------:R-:W-:Y:S02]  /*bc20*/  MOV R5, RZ ;  /* 0x000000ff00057202 */ /* 0x000fe40000000f00 */
[----:B------:R-:W-:Y:S02]  /*bc30*/  MOV R4, 0xbc50 ;  /* 0x0000bc5000047802 */ /* 0x000fe40000000f00 */
[----:B------:R-:W-:Y:S05]  /*bc40*/  CALL.REL.NOINC `($__internal_14_$__cuda_sm20_div_u64) ;  /* 0x000039d000007944 */ /* 0x000fea0003c00000 */
[----:B------:R-:W-:Y:S01]  /*bc50*/  IMAD.MOV.U32 R4, RZ, RZ, R12 ;  /* 0x000000ffff047224 */ /* 0x000fe200078e000c */
[----:B------:R-:W-:Y:S01]  /*bc60*/  MOV R5, R13 ;  /* 0x0000000d00057202 */ /* 0x000fe20000000f00 */
[----:B------:R-:W-:Y:S05]  /*bc70*/  BRA `(.L_x_5585) ;  /* 0x0000013000007947 */ /* 0x000fea0003800000 */
.L_x_5584:
        /* <DEDUP_REMOVED lines=19> */
.L_x_5585:
[----:B------:R-:W-:Y:S05]  /*bdb0*/  BSYNC B0 ;  /* 0x0000000000007941 */ /* 0x000fea0003800000 */
.L_x_5583:
        /* <DEDUP_REMOVED lines=10> */
[----:B------:R-:W-:Y:S05]  /*be60*/  CALL.REL.NOINC `($__internal_14_$__cuda_sm20_div_u64) ;  /* 0x000037b000007944 */ /* 0x000fea0003c00000 */
[----:B------:R-:W-:Y:S01]  /*be70*/  MOV R4, R12 ;  /* 0x0000000c00047202 */ /* 0x000fe20000000f00 */
[----:B------:R-:W-:Y:S01]  /*be80*/  IMAD.MOV.U32 R5, RZ, RZ, R13 ;  /* 0x000000ffff057224 */ /* 0x000fe200078e000d */
[----:B------:R-:W-:Y:S05]  /*be90*/  BRA `(.L_x_5588) ;  /* 0x0000014000007947 */ /* 0x000fea0003800000 */
.L_x_5587:
        /* <DEDUP_REMOVED lines=20> */
.L_x_5588:
[----:B------:R-:W-:Y:S05]  /*bfe0*/  BSYNC B0 ;  /* 0x0000000000007941 */ /* 0x000fea0003800000 */
.L_x_5586:
[----:B------:R-:W-:-:S04]  /*bff0*/  IADD3 R4, P0, R4, c[0x0][0x550], RZ ;  /* 0x0001540004047a10 */ /* 0x000fc80007f1e0ff */
[----:B------:R-:W-:-:S04]  /*c000*/  IADD3.X R5, R5, c[0x0][0x554], RZ, P0, !PT ;  /* 0x0001550005057a10 */ /* 0x000fc800007fe4ff */
[----:B------:R-:W-:Y:S02]  /*c010*/  MOV R0, R5 ;  /* 0x0000000500007202 */ /* 0x000fe40000000f00 */
.L_x_5574:
        /* <DEDUP_REMOVED lines=209> */
.L_x_5590:
        /* <DEDUP_REMOVED lines=202> */
.L_x_5591:
        /* <DEDUP_REMOVED lines=11> */
.L_x_5593:
[----:B------:R-:W-:Y:S05]  /*da80*/  BSYNC B0 ;  /* 0x0000000000007941 */ /* 0x000fea0003800000 */
.L_x_5592:
        /* <DEDUP_REMOVED lines=13> */
.L_x_5595:
[----:B------:R-:W-:Y:S05]  /*db60*/  BSYNC B0 ;  /* 0x0000000000007941 */ /* 0x000fea0003800000 */
.L_x_5594:
        /* <DEDUP_REMOVED lines=31> */
.L_x_5597:
[----:B------:R-:W-:Y:S05]  /*dd60*/  BSYNC B0 ;  /* 0x0000000000007941 */ /* 0x000fea0003800000 */
.L_x_5596:
        /* <DEDUP_REMOVED lines=23> */
.L_x_5602:
        /* <DEDUP_REMOVED lines=11> */
.L_x_5601:
[----:B------:R-:W-:Y:S05]  /*df90*/  BSYNC B1 ;  /* 0x0000000000017941 */ /* 0x000fea0003800000 */
.L_x_5600:
[----:B------:R-:W-:Y:S05]  /*dfa0*/  BRA `(.L_x_5603) ;  /* 0x0000010000007947 */ /* 0x000fea0003800000 */
.L_x_5599:
[----:B------:R-:W-:Y:S02]  /*dfb0*/  ISETP.GE.U32.AND P0, PT, R2, c[0x0][0x17c], PT ;  /* 0x00005f0002007a0c */ /* 0x000fe40003f06070 */
[----:B------:R-:W-:-:S11]  /*dfc0*/  MOV R17, c[0x0][0x164] ;  /* 0x0000590000117a02 */ /* 0x000fd60000000f00 */
[----:B------:R-:W-:Y:S05]  /*dfd0*/  @P0 BRA `(.L_x_5603) ;  /* 0x000000d000000947 */ /* 0x000fea0003800000 */
[----:B------:R-:W-:Y:S01]  /*dfe0*/  MOV R12, R2 ;  /* 0x00000002000c7202 */ /* 0x000fe20000000f00 */
[----:B------:R-:W-:-:S03]  /*dff0*/  IMAD.MOV.U32 R17, RZ, RZ, c[0x0][0x164] ;  /* 0x00005900ff117624 */ /* 0x000fc600078e00ff */
.L_x_5604:
        /* <DEDUP_REMOVED lines=11> */
.L_x_5603:
[----:B------:R-:W-:Y:S05]  /*e0b0*/  BSYNC B0 ;  /* 0x0000000000007941 */ /* 0x000fea0003800000 */
.L_x_5598:
        /* <DEDUP_REMOVED lines=8> */
.L_x_5606:
        /* <DEDUP_REMOVED lines=12> */
.L_x_5605:
        /* <DEDUP_REMOVED lines=13> */
.L_x_5609:
        /* <DEDUP_REMOVED lines=12> */
[----:B------:R-:W-:-:S09]  /*e390*/  HFMA2.MMA R2, -RZ, RZ, 0, 1.9073486328125e-06 ;  /* 0x00000020ff027435 */ /* 0x000fd200000001ff */
.L_x_5608:
[----:B0-----:R-:W-:Y:S01]  /*e3a0*/  BAR.SYNC.DEFER_BLOCKING 0x0 ;  /* 0x0000000000007b1d */ /* 0x001fe20000010000 */
[----:B------:R-:W-:-:S13]  /*e3b0*/  ISETP.GE.AND P0, PT, R2, 0x2, PT ;  /* 0x000000020200780c */ /* 0x000fda0003f06270 */
[----:B------:R-:W-:Y:S05]  /*e3c0*/  @!P0 BRA `(.L_x_5607) ;  /* 0x0000008000008947 */ /* 0x000fea0003800000 */
[----:B------:R-:W-:-:S05]  /*e3d0*/  MOV R3, 0x1 ;  /* 0x0000000100037802 */ /* 0x000fca0000000f00 */
.L_x_5610:
[----:B------:R-:W0:Y:S04]  /*e3e0*/  SHFL.DOWN PT, R11, R16, R3, 0x1f ;  /* 0x08001f03100b7589 */ /* 0x000e2800000e0000 */
[----:B------:R1:W2:Y:S02]  /*e3f0*/  SHFL.DOWN PT, R10, R17, R3, 0x1f ;  /* 0x08001f03110a7589 */ /* 0x0002a400000e0000 */
[----:B-1----:R-:W-:-:S05]  /*e400*/  IMAD.SHL.U32 R3, R3, 0x2, RZ ;  /* 0x0000000203037824 */ /* 0x002fca00078e00ff */
[----:B------:R-:W-:Y:S01]  /*e410*/  ISETP.GE.AND P0, PT, R3, R2, PT ;  /* 0x000000020300720c */ /* 0x000fe20003f06270 */
[----:B0-----:R-:W-:Y:S02]  /*e420*/  FADD.FTZ R16, R11, R16 ;  /* 0x000000100b107221 */ /* 0x001fe40000010000 */
[----:B--2---:R-:W-:-:S10]  /*e430*/  FADD.FTZ R17, R10, R17 ;  /* 0x000000110a117221 */ /* 0x004fd40000010000 */
[----:B------:R-:W-:Y:S05]  /*e440*/  @!P0 BRA `(.L_x_5610) ;  /* 0xffffff9000008947 */ /* 0x000fea000383ffff */
.L_x_5607:
        /* <DEDUP_REMOVED lines=13> */
.L_x_5612:
        /* <DEDUP_REMOVED lines=25> */
.L_x_5614:
[----:B------:R-:W-:Y:S02]  /*e6b0*/  IADD3 R22, P0, R22, c[0x0][0x540], RZ ;  /* 0x0001500016167a10 */ /* 0x000fe40007f1e0ff */
[----:B------:R-:W-:Y:S02]  /*e6c0*/  ISETP.NE.AND P6, PT, R18, c[0x0][0x574], PT ;  /* 0x00015d0012007a0c */ /* 0x000fe40003fc5270 */
[----:B------:R-:W-:Y:S02]  /*e6d0*/  IADD3.X R23, RZ, c[0x0][0x544], RZ, P0, !PT ;  /* 0x00015100ff177a10 */ /* 0x000fe400007fe4ff */
[----:B------:R-:W-:-:S03]  /*e6e0*/  F2FP.BF16.PACK_AB R17, RZ, R17 ;  /* 0x00000011ff11723e */ /* 0x000fc600000010ff */
        /* <DEDUP_REMOVED lines=21> */
.L_x_5615:
[----:B------:R-:W-:-:S05]  /*e840*/  IADD3 R24, P0, R24, c[0x0][0x540], RZ ;  /* 0x0001500018187a10 */ /* 0x000fca0007f1e0ff */
[----:B------:R-:W-:-:S05]  /*e850*/  IMAD.X R25, RZ, RZ, c[0x0][0x544], P0 ;  /* 0x00015100ff197624 */ /* 0x000fca00000e06ff */
[----:B------:R-:W-:Y:S01]  /*e860*/  STG.E.U16 [R24.64], R17 ;  /* 0x0000001118007986 */ /* 0x000fe2000c101524 */
[----:B------:R-:W-:Y:S05]  /*e870*/  EXIT ;  /* 0x000000000000794d */ /* 0x000fea0003800000 */
.L_x_5613:
[----:B------:R-:W-:Y:S04]  /*e880*/  STG.E [R4.64], R16 ;  /* 0x0000001004007986 */ /* 0x000fe8000c101924 */
[----:B------:R-:W-:Y:S01]  /*e890*/  STG.E [R4.64+0x4], R17 ;  /* 0x0000041104007986 */ /* 0x000fe2000c101924 */
[----:B------:R-:W-:Y:S05]  /*e8a0*/  EXIT ;  /* 0x000000000000794d */ /* 0x000fea0003800000 */
.L_x_5611:
        /* <DEDUP_REMOVED lines=10> */
.L_x_5616:
        /* <DEDUP_REMOVED lines=25> */
.L_x_5618:
        /* <DEDUP_REMOVED lines=25> */
.L_x_5619:
[----:B------:R-:W-:-:S05]  /*ec70*/  IADD3 R24, P0, R24, c[0x0][0x540], RZ ;  /* 0x0001500018187a10 */ /* 0x000fca0007f1e0ff */
[----:B------:R-:W-:-:S05]  /*ec80*/  IMAD.X R25, RZ, RZ, c[0x0][0x544], P0 ;  /* 0x00015100ff197624 */ /* 0x000fca00000e06ff */
[----:B------:R-:W-:Y:S01]  /*ec90*/  STG.E.U16 [R24.64], R17 ;  /* 0x0000001118007986 */ /* 0x000fe2000c101524 */
[----:B------:R-:W-:Y:S05]  /*eca0*/  EXIT ;  /* 0x000000000000794d */ /* 0x000fea0003800000 */
.L_x_5617:
[----:B------:R-:W-:-:S04]  /*ecb0*/  F2FP.BF16.PACK_AB R16, R17, R16 ;  /* 0x000000101110723e */ /* 0x000fc800000010ff */
[----:B------:R-:W-:Y:S01]  /*ecc0*/  PRMT R4, R16, 0x7632, R4 ;  /* 0x0000763210047816 */ /* 0x000fe20000000004 */
[----:B------:R-:W-:Y:S04]  /*ecd0*/  STG.E.U16 [R6.64], R16 ;  /* 0x0000001006007986 */ /* 0x000fe8000c101524 */
[----:B------:R-:W-:Y:S01]  /*ece0*/  STG.E.U16 [R8.64], R4 ;  /* 0x0000000408007986 */ /* 0x000fe2000c101524 */
[----:B------:R-:W-:Y:S05]  /*ecf0*/  EXIT ;  /* 0x000000000000794d */ /* 0x000fea0003800000 */
.L_x_5589:
        /* <DEDUP_REMOVED lines=20> */
.L_x_5621:
        /* <DEDUP_REMOVED lines=25> */
.L_x_5623:
        /* <DEDUP_REMOVED lines=25> */
.L_x_5624:
[----:B------:R-:W-:-:S05]  /*f160*/  IADD3 R24, P0, R24, c[0x0][0x540], RZ ;  /* 0x0001500018187a10 */ /* 0x000fca0007f1e0ff */
[----:B------:R-:W-:-:S05]  /*f170*/  IMAD.X R25, RZ, RZ, c[0x0][0x544], P0 ;  /* 0x00015100ff197624 */ /* 0x000fca00000e06ff */
[----:B------:R-:W-:Y:S01]  /*f180*/  STG.E.U16 [R24.64], R19 ;  /* 0x0000001318007986 */ /* 0x000fe2000c101524 */
[----:B------:R-:W-:Y:S05]  /*f190*/  EXIT ;  /* 0x000000000000794d */ /* 0x000fea0003800000 */
.L_x_5622:
[----:B------:R-:W-:Y:S04]  /*f1a0*/  STG.E [R4.64], R18 ;  /* 0x0000001204007986 */ /* 0x000fe8000c101924 */
[----:B------:R-:W-:Y:S01]  /*f1b0*/  STG.E [R4.64+0x4], R19 ;  /* 0x0000041304007986 */ /* 0x000fe2000c101924 */
[----:B------:R-:W-:Y:S05]  /*f1c0*/  EXIT ;  /* 0x000000000000794d */ /* 0x000fea0003800000 */
.L_x_5620:
        /* <DEDUP_REMOVED lines=10> */
.L_x_5625:
        /* <DEDUP_REMOVED lines=25> */
.L_x_5627:
        /* <DEDUP_REMOVED lines=25> */
.L_x_5628:
[----:B------:R-:W-:-:S05]  /*f590*/  IADD3 R24, P0, R24, c[0x0][0x540], RZ ;  /* 0x0001500018187a10 */ /* 0x000fca0007f1e0ff */
[----:B------:R-:W-:-:S05]  /*f5a0*/  IMAD.X R25, RZ, RZ, c[0x0][0x544], P0 ;  /* 0x00015100ff197624 */ /* 0x000fca00000e06ff */
[----:B------:R-:W-:Y:S01]  /*f5b0*/  STG.E.U16 [R24.64], R19 ;  /* 0x0000001318007986 */ /* 0x000fe2000c101524 */
[----:B------:R-:W-:Y:S05]  /*f5c0*/  EXIT ;  /* 0x000000000000794d */ /* 0x000fea0003800000 */
.L_x_5626:
[----:B------:R-:W-:-:S04]  /*f5d0*/  F2FP.BF16.PACK_AB R18, R19, R18 ;  /* 0x000000121312723e */ /* 0x000fc800000010ff */
[----:B------:R-:W-:Y:S01]  /*f5e0*/  PRMT R4, R18, 0x7632, R4 ;  /* 0x0000763212047816 */ /* 0x000fe20000000004 */
[----:B------:R-:W-:Y:S04]  /*f5f0*/  STG.E.U16 [R6.64], R18 ;  /* 0x0000001206007986 */ /* 0x000fe8000c101524 */
[----:B------:R-:W-:Y:S01]  /*f600*/  STG.E.U16 [R8.64], R4 ;  /* 0x0000000408007986 */ /* 0x000fe2000c101524 */
[----:B------:R-:W-:Y:S05]  /*f610*/  EXIT ;  /* 0x000000000000794d */ /* 0x000fea0003800000 */
        .weak           $__internal_14_$__cuda_sm20_div_u64
        .type           $__internal_14_$__cuda_sm20_div_u64,@function
        .size           $__internal_14_$__cuda_sm20_div_u64,($__internal_15_$__cuda_sm20_rem_u64 - $__internal_14_$__cuda_sm20_div_u64)
$__internal_14_$__cuda_sm20_div_u64:
        /* <DEDUP_REMOVED lines=12> */
[----:B------:R-:W-:-:S05]  /*f6e0*/  MOV R15, R12 ;  /* 0x0000000c000f7202 */ /* 0x000fca0000000f00 */
        /* <DEDUP_REMOVED lines=33> */
[----:B------:R-:W-:Y:S02]  /*f900*/  ISETP.GE.U32.AND P0, PT, R13, R0, PT ;  /* 0x000000000d00720c */ /* 0x000fe40003f06070 */
[----:B------:R-:W-:Y:S02]  /*f910*/  IADD3 R20, P3, -R0, R13, RZ ;  /* 0x0000000d00147210 */ /* 0x000fe40007f7e1ff */
[----:B------:R-:W-:Y:S02]  /*f920*/  IADD3.X R26, ~R14, R5, RZ, P1, !PT ;  /* 0x000000050e1a7210 */ /* 0x000fe40000ffe5ff */
[----:B------:R-:W-:Y:S02]  /*f930*/  IADD3 R14, P1, R15, 0x1, RZ ;  /* 0x000000010f0e7810 */ /* 0x000fe40007f3e0ff */
[C---:B------:R-:W-:Y:S01]  /*f940*/  ISETP.GE.U32.AND.EX P0, PT, R26.reuse, R3, PT, P0 ;  /* 0x000000031a00720c */ /* 0x040fe20003f06100 */
[----:B------:R-:W-:Y:S01]  /*f950*/  IMAD.X R5, R26, 0x1, ~R3, P3 ;  /* 0x000000011a057824 */ /* 0x000fe200018e0e03 */
[----:B------:R-:W-:-:S02]  /*f960*/  IADD3.X R12, RZ, R21, RZ, P1, !PT ;  /* 0x00000015ff0c7210 */ /* 0x000fc40000ffe4ff */
[----:B------:R-:W-:Y:S02]  /*f970*/  SEL R13, R20, R13, P0 ;  /* 0x0000000d140d7207 */ /* 0x000fe40000000000 */
[----:B------:R-:W-:Y:S02]  /*f980*/  SEL R15, R14, R15, P0 ;  /* 0x0000000f0e0f7207 */ /* 0x000fe40000000000 */
[----:B------:R-:W-:Y:S01]  /*f990*/  SEL R20, R5, R26, P0 ;  /* 0x0000001a05147207 */ /* 0x000fe20000000000 */
[----:B------:R-:W-:Y:S01]  /*f9a0*/  IMAD.MOV.U32 R5, RZ, RZ, 0x0 ;  /* 0x00000000ff057424 */ /* 0x000fe200078e00ff */
[----:B------:R-:W-:Y:S02]  /*f9b0*/  SEL R14, R12, R21, P0 ;  /* 0x000000150c0e7207 */ /* 0x000fe40000000000 */
[----:B------:R-:W-:Y:S02]  /*f9c0*/  ISETP.GE.U32.AND P0, PT, R13, R0, PT ;  /* 0x000000000d00720c */ /* 0x000fe40003f06070 */
[----:B------:R-:W-:-:S02]  /*f9d0*/  IADD3 R12, P3, R15, 0x1, RZ ;  /* 0x000000010f0c7810 */ /* 0x000fc40007f7e0ff */
[----:B------:R-:W-:Y:S02]  /*f9e0*/  ISETP.NE.U32.AND P1, PT, R0, RZ, PT ;  /* 0x000000ff0000720c */ /* 0x000fe40003f25070 */
[----:B------:R-:W-:Y:S02]  /*f9f0*/  ISETP.GE.U32.AND.EX P0, PT, R20, R3, PT, P0 ;  /* 0x000000031400720c */ /* 0x000fe40003f06100 */
[-C--:B------:R-:W-:Y:S02]  /*fa00*/  IADD3.X R13, RZ, R14.reuse, RZ, P3, !PT ;  /* 0x0000000eff0d7210 */ /* 0x080fe40001ffe4ff */
[----:B------:R-:W-:Y:S02]  /*fa10*/  ISETP.NE.AND.EX P1, PT, R3, RZ, PT, P1 ;  /* 0x000000ff0300720c */ /* 0x000fe40003f25310 */
[----:B------:R-:W-:Y:S02]  /*fa20*/  SEL R12, R12, R15, P0 ;  /* 0x0000000f0c0c7207 */ /* 0x000fe40000000000 */
[----:B------:R-:W-:-:S02]  /*fa30*/  SEL R13, R13, R14, P0 ;  /* 0x0000000e0d0d7207 */ /* 0x000fc40000000000 */
[----:B------:R-:W-:Y:S02]  /*fa40*/  SEL R12, R12, 0xffffffff, P1 ;  /* 0xffffffff0c0c7807 */ /* 0x000fe40000800000 */
[----:B------:R-:W-:Y:S01]  /*fa50*/  SEL R13, R13, 0xffffffff, P1 ;  /* 0xffffffff0d0d7807 */ /* 0x000fe20000800000 */
[----:B------:R-:W-:Y:S06]  /*fa60*/  RET.REL.NODEC R4 `(_ZN2at6native13reduce_kernelILi256ELi2ENS0_8ReduceOpIN3c108BFloat16ENS0_14func_wrapper_tIS4_ZNS0_11sum_functorIS4_fS4_EclERNS_14TensorIteratorEEUlffE_EEjS4_Li4ELi8EEEEEvT1_) ;  /* 0xffff059004007950 */ /* 0x000fec0003c3ffff */
        .weak           $__internal_15_$__cuda_sm20_rem_u64
        .type           $__internal_15_$__cuda_sm20_rem_u64,@function
        .size           $__internal_15_$__cuda_sm20_rem_u64,(.L_x_9858 - $__internal_15_$__cuda_sm20_rem_u64)
$__internal_15_$__cuda_sm20_rem_u64:
        /* <DEDUP_REMOVED lines=14> */
[----:B------:R-:W-:-:S06]  /*fb50*/  IMAD.WIDE.U32 R14, P0, R12, R29, R14 ;  /* 0x0000001d0c0e7225 */ /* 0x000fcc000780000e */
        /* <DEDUP_REMOVED lines=42> */
[CC--:B------:R-:W-:Y:S02]  /*fe00*/  IADD3.X R11, ~R5.reuse, R14.reuse, RZ, P2, !PT ;  /* 0x0000000e050b7210 */ /* 0x0c0fe400017fe5ff */
[----:B------:R-:W-:Y:S02]  /*fe10*/  ISETP.NE.AND.EX P1, PT, R5, RZ, PT, P1 ;  /* 0x000000ff0500720c */ /* 0x000fe40003f25310 */
[----:B------:R-:W-:Y:S02]  /*fe20*/  SEL R5, R11, R14, P0 ;  /* 0x0000000e0b057207 */ /* 0x000fe40000000000 */
[----:B------:R-:W-:Y:S02]  /*fe30*/  MOV R11, 0x0 ;  /* 0x00000000000b7802 */ /* 0x000fe40000000f00 */
[----:B------:R-:W-:Y:S02]  /*fe40*/  SEL R4, R4, R12, P0 ;  /* 0x0000000c04047207 */ /* 0x000fe40000000000 */
[----:B------:R-:W-:-:S02]  /*fe50*/  SEL R5, R5, 0xffffffff, P1 ;  /* 0xffffffff05057807 */ /* 0x000fc40000800000 */
[----:B------:R-:W-:Y:S01]  /*fe60*/  SEL R4, R4, 0xffffffff, P1 ;  /* 0xffffffff04047807 */ /* 0x000fe20000800000 */
[----:B------:R-:W-:Y:S06]  /*fe70*/  RET.REL.NODEC R10 `(_ZN2at6native13reduce_kernelILi256ELi2ENS0_8ReduceOpIN3c108BFloat16ENS0_14func_wrapper_tIS4_ZNS0_11sum_functorIS4_fS4_EclERNS_14TensorIteratorEEUlffE_EEjS4_Li4ELi8EEEEEvT1_) ;  /* 0xffff01800a007950 */ /* 0x000fec0003c3ffff */
.L_x_5629:
        /* <DEDUP_REMOVED lines=16> */
.L_x_9858:


//--------------------- .text._ZN2at6native13reduce_kernelILi128ELi4ENS0_8ReduceOpIN3c108BFloat16ENS0_14func_wrapper_tIS4_ZNS0_11sum_functorIS4_fS4_EclERNS_14TensorIteratorEEUlffE_EEjS4_Li4ELi8EEEEEvT1_ --------------------------
	.section	.text._ZN2at6native13reduce_kernelILi128ELi4ENS0_8ReduceOpIN3c108BFloat16ENS0_14func_wrapper_tIS4_ZNS0_11sum_functorIS4_fS4_EclERNS_14TensorIteratorEEUlffE_EEjS4_Li4ELi8EEEEEvT1_,"ax",@progbits
	.sectioninfo	@"SHI_REGISTERS=47"
	.align	128
        .global         _ZN2at6native13reduce_kernelILi128ELi4ENS0_8ReduceOpIN3c108BFloat16ENS0_14func_wrapper_tIS4_ZNS0_11sum_functorIS4_fS4_EclERNS_14TensorIteratorEEUlffE_EEjS4_Li4ELi8EEEEEvT1_
        .type           _ZN2at6native13reduce_kernelILi128ELi4ENS0_8ReduceOpIN3c108BFloat16ENS0_14func_wrapper_tIS4_ZNS0_11sum_functorIS4_fS4_EclERNS_14TensorIteratorEEUlffE_EEjS4_Li4ELi8EEEEEvT1_,@function
        .size           _ZN2at6native13reduce_kernelILi128ELi4ENS0_8ReduceOpIN3c108BFloat16ENS0_14func_wrapper_tIS4_ZNS0_11sum_functorIS4_fS4_EclERNS_14TensorIteratorEEUlffE_EEjS4_Li4ELi8EEEEEvT1_,(.L_x_9860 - _ZN2at6native13reduce_kernelILi128ELi4ENS0_8ReduceOpIN3c108BFloat16ENS0_14func_wrapper_tIS4_ZNS0_11sum_functorIS4_fS4_EclERNS_14TensorIteratorEEUlffE_EEjS4_Li4ELi8EEEEEvT1_)
        .other          _ZN2at6native13reduce_kernelILi128ELi4ENS0_8ReduceOpIN3c108BFloat16ENS0_14func_wrapper_tIS4_ZNS0_11sum_functorIS4_fS4_EclERNS_14TensorIteratorEEUlffE_EEjS4_Li4ELi8EEEEEvT1_,@"STO_CUDA_ENTRY STV_DEFAULT"
_ZN2at6native13reduce_kernelILi128ELi4ENS0_8ReduceOpIN3c108BFloat16ENS0_14func_wrapper_tIS4_ZNS0_11sum_functorIS4_fS4_EclERNS_14TensorIteratorEEUlffE_EEjS4_Li4ELi8EEEEEvT1_:
.text._ZN2at6native13reduce_kernelILi128ELi4ENS0_8ReduceOpIN3c108BFloat16ENS0_14func_wrapper_tIS4_ZNS0_11sum_functorIS4_fS4_EclERNS_14TensorIteratorEEUlffE_EEjS4_Li4ELi8EEEEEvT1_:
        /* <DEDUP_REMOVED lines=213> */
.L_x_5630:
        /* <DEDUP_REMOVED lines=50> */
.L_x_5639:
[----:B------:R-:W-:Y:S05]  /*1070*/  BSYNC B2 ;  /* 0x0000000000027941 */ /* 0x000fea0003800000 */
.L_x_5638:
        /* <DEDUP_REMOVED lines=10> */
.L_x_5637:
[----:B------:R-:W-:Y:S05]  /*1120*/  BSYNC B1 ;  /* 0x0000000000017941 */ /* 0x000fea0003800000 */
.L_x_5636:
[C---:B------:R-:W-:Y:S02]  /*1130*/  IADD3 R3, P0, -R6.reuse, 0x8, RZ ;  /* 0x0000000806037810 */ /* 0x040fe40007f1e1ff */
[----:B------:R-:W-:Y:S02]  /*1140*/  IADD3 R14, R6, c[0x0][0x16c], RZ ;  /* 0x00005b00060e7a10 */ /* 0x000fe40007ffe0ff */
[C---:B------:R-:W-:Y:S02]  /*1150*/  LEA R18, P1, R3.reuse, R18, 0x1 ;  /* 0x0000001203127211 */ /* 0x040fe400078208ff */
[----:B------:R-:W-:Y:S02]  /*1160*/  IADD3.X R4, RZ, -0x1, RZ, P0, !PT ;  /* 0xffffffffff047810 */ /* 0x000fe400007fe4ff */
[----:B------:R-:W-:Y:S02]  /*1170*/  IADD3 R14, R14, -0x8, RZ ;  /* 0xfffffff80e0e7810 */ /* 0x000fe40007ffe0ff */
[----:B------:R-:W-:-:S02]  /*1180*/  LEA.HI.X R19, R3, R19, R4, 0x1, P1 ;  /* 0x0000001303137211 */ /* 0x000fc400008f0c04 */
.L_x_5635:
[----:B------:R-:W-:Y:S05]  /*1190*/  BSYNC B0 ;  /* 0x0000000000007941 */ /* 0x000fea0003800000 */
.L_x_5634:
        /* <DEDUP_REMOVED lines=22> */
.L_x_5642:
        /* <DEDUP_REMOVED lines=22> */
.L_x_5641:
[----:B------:R-:W-:Y:S05]  /*1460*/  BSYNC B0 ;  /* 0x0000000000007941 */ /* 0x000fea0003800000 */
.L_x_5640:
        /* <DEDUP_REMOVED lines=8> */
.L_x_5644:
[----:B------:R-:W-:Y:S05]  /*14f0*/  BSYNC B0 ;  /* 0x0000000000007941 */ /* 0x000fea0003800000 */
.L_x_5643:
        /* <DEDUP_REMOVED lines=12> */
.L_x_5646:
[----:B------:R-:W-:Y:S05]  /*15c0*/  BSYNC B0 ;  /* 0x0000000000007941 */ /* 0x000fea0003800000 */
.L_x_5645:
        /* <DEDUP_REMOVED lines=10> */
.L_x_5633:
        /* <DEDUP_REMOVED lines=47> */
.L_x_5657:
        /* <DEDUP_REMOVED lines=225> */
.L_x_5652:
        /* <DEDUP_REMOVED lines=221> */
.L_x_5653:
        /* <DEDUP_REMOVED lines=233> */
.L_x_5654:
        /* <DEDUP_REMOVED lines=230> */
.L_x_5655:
        /* <DEDUP_REMOVED lines=42> */
.L_x_5656:
[----:B------:R-:W-:Y:S05]  /*54d0*/  BSYNC B1 ;  /* 0x0000000000017941 */ /* 0x000fea0003800000 */
.L_x_5651:
[C---:B------:R-:W-:Y:S02]  /*54e0*/  PRMT R32, R12.reuse, 0x7610, R32 ;  /* 0x000076100c207816 */ /* 0x040fe40000000020 */
[----:B------:R-:W-:Y:S02]  /*54f0*/  PRMT R36, R12, 0x7632, R36 ;  /* 0x000076320c247816 */ /* 0x000fe40000000024 */
[C---:B------:R-:W-:Y:S02]  /*5500*/  PRMT R35, R13.reuse, 0x7610, R35 ;  /* 0x000076100d237816 */ /* 0x040fe40000000023 */
[----:B------:R-:W-:Y:S02]  /*5510*/  PRMT R37, R13, 0x7632, R37 ;  /* 0x000076320d257816 */ /* 0x000fe40000000025 */
.L_x_5650:
[----:B------:R-:W-:Y:S05]  /*5520*/  BSYNC B0 ;  /* 0x0000000000007941 */ /* 0x000fea0003800000 */
.L_x_5649:
        /* <DEDUP_REMOVED lines=204> */
.L_x_5660:
        /* <DEDUP_REMOVED lines=211> */
.L_x_5661:
        /* <DEDUP_REMOVED lines=211> */
.L_x_5662:
        /* <DEDUP_REMOVED lines=211> */
.L_x_5663:
        /* <DEDUP_REMOVED lines=8> */
.L_x_5659:
[----:B------:R-:W-:Y:S05]  /*8a00*/  BSYNC B0 ;  /* 0x0000000000007941 */ /* 0x000fea0003800000 */
.L_x_5658:
        /* <DEDUP_REMOVED lines=42> */
.L_x_5665:
[----:B------:R-:W-:Y:S05]  /*8cb0*/  BSYNC B0 ;  /* 0x0000000000007941 */ /* 0x000fea0003800000 */
.L_x_5664:
        /* <DEDUP_REMOVED lines=13> */
.L_x_5648:
        /* <DEDUP_REMOVED lines=34> */
.L_x_5669:
        /* <DEDUP_REMOVED lines=56> */
.L_x_5668:
        /* <DEDUP_REMOVED lines=14> */
.L_x_5667:
[----:B------:R-:W-:Y:S05]  /*9410*/  BSYNC B0 ;  /* 0x0000000000007941 */ /* 0x000fea0003800000 */
.L_x_5666:
        /* <DEDUP_REMOVED lines=43> */
.L_x_5671:
[----:B------:R-:W-:Y:S05]  /*96d0*/  BSYNC B0 ;  /* 0x0000000000007941 */ /* 0x000fea0003800000 */
.L_x_5670:
        /* <DEDUP_REMOVED lines=42> */
.L_x_5673:
[----:B------:R-:W-:Y:S05]  /*9980*/  BSYNC B0 ;  /* 0x0000000000007941 */ /* 0x000fea0003800000 */
.L_x_5672:
        /* <DEDUP_REMOVED lines=13> */
.L_x_5647:
        /* <DEDUP_REMOVED lines=37> */
.L_x_5677:
        /* <DEDUP_REMOVED lines=52> */
.L_x_5676:
        /* <DEDUP_REMOVED lines=14> */
.L_x_5675:
[----:B------:R-:W-:Y:S05]  /*a0d0*/  BSYNC B0 ;  /* 0x0000000000007941 */ /* 0x000fea0003800000 */
.L_x_5674:
        /* <DEDUP_REMOVED lines=39> */
.L_x_5679:
[----:B------:R-:W-:Y:S05]  /*a350*/  BSYNC B0 ;  /* 0x0000000000007941 */ /* 0x000fea0003800000 */
.L_x_5678:
        /* <DEDUP_REMOVED lines=42> */
.L_x_5681:
[----:B------:R-:W-:Y:S05]  /*a600*/  BSYNC B0 ;  /* 0x0000000000007941 */ /* 0x000fea0003800000 */
.L_x_5680:
        /* <DEDUP_REMOVED lines=12> */
.L_x_5632:
[----:B------:R-:W-:Y:S05]  /*a6d0*/  BSYNC B6 ;  /* 0x0000000000067941 */ /* 0x000fea0003800000 */
.L_x_5631:
        /* <DEDUP_REMOVED lines=9> */
.L_x_5683:
        /* <DEDUP_REMOVED lines=15> */
.L_x_5682:
        /* <DEDUP_REMOVED lines=14> */
.L_x_5686:
        /* <DEDUP_REMOVED lines=16> */
.L_x_5685:
[----:B0-----:R-:W-:Y:S01]  /*aa40*/  ISETP.GE.AND P0, PT, R0, 0x2, PT ;  /* 0x000000020000780c */ /* 0x001fe20003f06270 */
[----:B------:R-:W-:Y:S01]  /*aa50*/  WARPSYNC 0xffffffff ;  /* 0xffffffff00007948 */ /* 0x000fe20003800000 */
[----:B------:R-:W-:Y:S11]  /*aa60*/  BAR.SYNC.DEFER_BLOCKING 0x0 ;  /* 0x0000000000007b1d */ /* 0x000ff60000010000 */
[----:B------:R-:W-:Y:S05]  /*aa70*/  @!P0 BRA `(.L_x_5684) ;  /* 0x000000c000008947 */ /* 0x000fea0003800000 */
[----:B------:R-:W-:-:S05]  /*aa80*/  IMAD.MOV.U32 R3, RZ, RZ, 0x1 ;  /* 0x00000001ff037424 */ /* 0x000fca00078e00ff */
.L_x_5687:
        /* <DEDUP_REMOVED lines=11> */
.L_x_5684:
        /* <DEDUP_REMOVED lines=204> */
.L_x_5688:
        /* <DEDUP_REMOVED lines=202> */
.L_x_5689:
        /* <DEDUP_REMOVED lines=203> */
.L_x_5690:
        /* <DEDUP_REMOVED lines=202> */
.L_x_5691:
        /* <DEDUP_REMOVED lines=12> */
.L_x_5697:
        /* <DEDUP_REMOVED lines=9> */
[----:B------:R-:W-:Y:S05]  /*df40*/  CALL.REL.NOINC `($__internal_17_$__cuda_sm20_rem_u64) ;  /* 0x00006b4000007944 */ /* 0x000fea0003c00000 */
[----:B------:R-:W-:Y:S05]  /*df50*/  BRA `(.L_x_5696) ;  /* 0x0000013000007947 */ /* 0x000fea0003800000 */
.L_x_5695:
        /* <DEDUP_REMOVED lines=19> */
.L_x_5696:
[----:B------:R-:W-:Y:S05]  /*e090*/  BSYNC B1 ;  /* 0x0000000000017941 */ /* 0x000fea0003800000 */
.L_x_5694:
[----:B------:R-:W-:Y:S01]  /*e0a0*/  ISETP.NE.U32.AND P0, PT, R8, RZ, PT ;  /* 0x000000ff0800720c */ /* 0x000fe20003f05070 */
[----:B------:R-:W-:Y:S01]  /*e0b0*/  IMAD.MOV.U32 R21, RZ, RZ, R0 ;  /* 0x000000ffff157224 */ /* 0x000fe200078e0000 */
[----:B------:R-:W-:Y:S02]  /*e0c0*/  MOV R31, R3 ;  /* 0x00000003001f7202 */ /* 0x000fe40000000f00 */
[----:B------:R-:W-:-:S13]  /*e0d0*/  ISETP.NE.AND.EX P0, PT, R9, RZ, PT, P0 ;  /* 0x000000ff0900720c */ /* 0x000fda0003f05300 */
[----:B------:R-:W-:Y:S05]  /*e0e0*/  @P0 BRA `(.L_x_5697) ;  /* 0xfffffdc000000947 */ /* 0x000fea000383ffff */
[----:B------:R-:W-:Y:S05]  /*e0f0*/  BSYNC B0 ;  /* 0x0000000000007941 */ /* 0x000fea0003800000 */
.L_x_5693:
[----:B------:R-:W-:Y:S01]  /*e100*/  ISETP.NE.U32.AND P2, PT, R3, RZ, PT ;  /* 0x000000ff0300720c */ /* 0x000fe20003f45070 */
[----:B------:R-:W-:-:S12]  /*e110*/  BSSY B0, `(.L_x_5698) ;  /* 0x000001c000007945 */ /* 0x000fd80003800000 */
[----:B------:R-:W-:Y:S05]  /*e120*/  @!P2 BRA `(.L_x_5699) ;  /* 0x000000700000a947 */ /* 0x000fea0003800000 */
[----:B------:R-:W-:Y:S01]  /*e130*/  HFMA2.MMA R29, -RZ, RZ, 0, 0 ;  /* 0x00000000ff1d7435 */ /* 0x000fe200000001ff */
[----:B------:R-:W-:Y:S01]  /*e140*/  IMAD.MOV.U32 R32, RZ, RZ, 0x4 ;  /* 0x00000004ff207424 */ /* 0x000fe200078e00ff */
[----:B------:R-:W-:-:S04]  /*e150*/  MOV R30, 0xe170 ;  /* 0x0000e170001e7802 */ /* 0x000fc80000000f00 */
[----:B------:R-:W-:Y:S05]  /*e160*/  CALL.REL.NOINC `($__internal_16_$__cuda_sm20_div_u64) ;  /* 0x000064d000007944 */ /* 0x000fea0003c00000 */
[----:B------:R-:W-:Y:S01]  /*e170*/  IMAD.MOV.U32 R8, RZ, RZ, R14 ;  /* 0x000000ffff087224 */ /* 0x000fe200078e000e */
[----:B------:R-:W-:Y:S01]  /*e180*/  MOV R9, R15 ;  /* 0x0000000f00097202 */ /* 0x000fe20000000f00 */
[----:B------:R-:W-:Y:S05]  /*e190*/  BRA `(.L_x_5700) ;  /* 0x0000013000007947 */ /* 0x000fea0003800000 */
.L_x_5699:
        /* <DEDUP_REMOVED lines=19> */
.L_x_5700:
[----:B------:R-:W-:Y:S05]  /*e2d0*/  BSYNC B0 ;  /* 0x0000000000007941 */ /* 0x000fea0003800000 */
.L_x_5698:
[----:B------:R-:W-:Y:S01]  /*e2e0*/  BSSY B0, `(.L_x_5701) ;  /* 0x000001a000007945 */ /* 0x000fe20003800000 */
[----:B------:R-:W-:Y:S05]  /*e2f0*/  @!P2 BRA `(.L_x_5702) ;  /* 0x000000500000a947 */ /* 0x000fea0003800000 */
[----:B------:R-:W-:Y:S01]  /*e300*/  MOV R32, 0x2 ;  /* 0x0000000200207802 */ /* 0x000fe20000000f00 */
[----:B------:R-:W-:Y:S01]  /*e310*/  IMAD.MOV.U32 R29, RZ, RZ, RZ ;  /* 0x000000ffff1d7224 */ /* 0x000fe200078e00ff */
[----:B------:R-:W-:Y:S02]  /*e320*/  MOV R30, 0xe340 ;  /* 0x0000e340001e7802 */ /* 0x000fe40000000f00 */
[----:B------:R-:W-:Y:S05]  /*e330*/  CALL.REL.NOINC `($__internal_16_$__cuda_sm20_div_u64) ;  /* 0x0000630000007944 */ /* 0x000fea0003c00000 */
[----:B------:R-:W-:Y:S05]  /*e340*/  BRA `(.L_x_5703) ;  /* 0x0000013000007947 */ /* 0x000fea0003800000 */
.L_x_5702:
        /* <DEDUP_REMOVED lines=19> */
.L_x_5703:
[----:B------:R-:W-:Y:S05]  /*e480*/  BSYNC B0 ;  /* 0x0000000000007941 */ /* 0x000fea0003800000 */
.L_x_5701:
        /* <DEDUP_REMOVED lines=8> */
[----:B------:R-:W-:Y:S02]  /*e510*/  MOV R30, 0xe530 ;  /* 0x0000e530001e7802 */ /* 0x000fe40000000f00 */
[----:B------:R-:W-:Y:S05]  /*e520*/  CALL.REL.NOINC `($__internal_16_$__cuda_sm20_div_u64) ;  /* 0x0000611000007944 */ /* 0x000fea0003c00000 */
[----:B------:R-:W-:Y:S01]  /*e530*/  MOV R8, R14 ;  /* 0x0000000e00087202 */ /* 0x000fe20000000f00 */
[----:B------:R-:W-:Y:S01]  /*e540*/  IMAD.MOV.U32 R9, RZ, RZ, R15 ;  /* 0x000000ffff097224 */ /* 0x000fe200078e000f */
[----:B------:R-:W-:Y:S05]  /*e550*/  BRA `(.L_x_5706) ;  /* 0x0000013000007947 */ /* 0x000fea0003800000 */
.L_x_5705:
        /* <DEDUP_REMOVED lines=19> */
.L_x_5706:
[----:B------:R-:W-:Y:S05]  /*e690*/  BSYNC B0 ;  /* 0x0000000000007941 */ /* 0x000fea0003800000 */
.L_x_5704:
[----:B------:R-:W-:-:S04]  /*e6a0*/  IADD3 R8, P0, R8, c[0x0][0x550], RZ ;  /* 0x0001540008087a10 */ /* 0x000fc80007f1e0ff */
[----:B------:R-:W-:-:S05]  /*e6b0*/  IADD3.X R9, R9, c[0x0][0x554], RZ, P0, !PT ;  /* 0x0001550009097a10 */ /* 0x000fca00007fe4ff */
[----:B------:R-:W-:Y:S02]  /*e6c0*/  IMAD.MOV.U32 R0, RZ, RZ, R9 ;  /* 0x000000ffff007224 */ /* 0x000fe400078e0009 */
.L_x_5692:
        /* <DEDUP_REMOVED lines=209> */
.L_x_5708:
        /* <DEDUP_REMOVED lines=202> */
.L_x_5709:
        /* <DEDUP_REMOVED lines=204> */
.L_x_5710:
        /* <DEDUP_REMOVED lines=202> */
.L_x_5711:
        /* <DEDUP_REMOVED lines=11> */
.L_x_5713:
[----:B------:R-:W-:Y:S05]  /*11a90*/  BSYNC B0 ;  /* 0x0000000000007941 */ /* 0x000fea0003800000 */
.L_x_5712:
        /* <DEDUP_REMOVED lines=15> */
.L_x_5715:
[----:B------:R-:W-:Y:S05]  /*11b90*/  BSYNC B0 ;  /* 0x0000000000007941 */ /* 0x000fea0003800000 */
.L_x_5714:
        /* <DEDUP_REMOVED lines=31> */
.L_x_5717:
[----:B------:R-:W-:Y:S05]  /*11d90*/  BSYNC B0 ;  /* 0x0000000000007941 */ /* 0x000fea0003800000 */
.L_x_5716:
        /* <DEDUP_REMOVED lines=27> */
.L_x_5722:
        /* <DEDUP_REMOVED lines=15> */
.L_x_5721:
[----:B------:R-:W-:Y:S05]  /*12040*/  BSYNC B1 ;  /* 0x0000000000017941 */ /* 0x000fea0003800000 */
.L_x_5720:
[----:B------:R-:W-:Y:S05]  /*12050*/  BRA `(.L_x_5723) ;  /* 0x0000018000007947 */ /* 0x000fea0003800000 */
.L_x_5719:
        /* <DEDUP_REMOVED lines=9> */
.L_x_5724:
        /* <DEDUP_REMOVED lines=15> */
.L_x_5723:
[----:B------:R-:W-:Y:S05]  /*121e0*/  BSYNC B0 ;  /* 0x0000000000007941 */ /* 0x000fea0003800000 */
.L_x_5718:
        /* <DEDUP_REMOVED lines=8> */
.L_x_5726:
        /* <DEDUP_REMOVED lines=14> */
.L_x_5725:
        /* <DEDUP_REMOVED lines=12> */
.L_x_5729:
        /* <DEDUP_REMOVED lines=15> */
.L_x_5728:
[----:B------:R-:W-:Y:S01]  /*12500*/  BAR.SYNC.DEFER_BLOCKING 0x0 ;  /* 0x0000000000007b1d */ /* 0x000fe20000010000 */
[----:B------:R-:W-:-:S13]  /*12510*/  ISETP.GE.AND P0, PT, R4, 0x2, PT ;  /* 0x000000020400780c */ /* 0x000fda0003f06270 */
[----:B------:R-:W-:Y:S05]  /*12520*/  @!P0 BRA `(.L_x_5727) ;  /* 0x000000c000008947 */ /* 0x000fea0003800000 */
[----:B0-----:R-:W-:-:S05]  /*12530*/  MOV R3, 0x1 ;  /* 0x0000000100037802 */ /* 0x001fca0000000f00 */
.L_x_5730:
        /* <DEDUP_REMOVED lines=11> */
.L_x_5727:
        /* <DEDUP_REMOVED lines=17> */
.L_x_5732:
[----:B------:R-:W-:Y:S05]  /*12700*/  @!P1 BRA `(.L_x_5733) ;  /* 0x0000067000009947 */ /* 0x000fea0003800000 */
[----:B------:R-:W-:Y:S01]  /*12710*/  HFMA2.MMA R23, -RZ, RZ, 0, 5.9604644775390625e-08 ;  /* 0x00000001ff177435 */ /* 0x000fe200000001ff */
[----:B0-----:R-:W-:-:S09]  /*12720*/  F2FP.BF16.PACK_AB R16, RZ, R16 ;  /* 0x00000010ff10723e */ /* 0x001fd200000010ff */
        /* <DEDUP_REMOVED lines=22> */
.L_x_5734:
[----:B------:R-:W-:Y:S02]  /*12890*/  IADD3 R2, P0, R29, c[0x0][0x540], RZ ;  /* 0x000150001d027a10 */ /* 0x000fe40007f1e0ff */
[----:B------:R-:W-:Y:S02]  /*128a0*/  ISETP.NE.AND P6, PT, R23, c[0x0][0x574], PT ;  /* 0x00015d0017007a0c */ /* 0x000fe40003fc5270 */
[----:B------:R-:W-:Y:S02]  /*128b0*/  IADD3.X R3, RZ, c[0x0][0x544], RZ, P0, !PT ;  /* 0x00015100ff037a10 */ /* 0x000fe400007fe4ff */
[----:B------:R-:W-:-:S03]  /*128c0*/  F2FP.BF16.PACK_AB R17, RZ, R17 ;  /* 0x00000011ff11723e */ /* 0x000fc600000010ff */
[----:B------:R0:W-:Y:S06]  /*128d0*/  STG.E.U16 [R2.64], R16 ;  /* 0x0000001002007986 */ /* 0x0001ec000c101524 */
        /* <DEDUP_REMOVED lines=20> */
.L_x_5735:
[----:B------:R-:W-:Y:S02]  /*12a20*/  IADD3 R30, P0, R30, c[0x0][0x540], RZ ;  /* 0x000150001e1e7a10 */ /* 0x000fe40007f1e0ff */
[----:B------:R-:W-:Y:S02]  /*12a30*/  ISETP.NE.AND P6, PT, R23, c[0x0][0x574], PT ;  /* 0x00015d0017007a0c */ /* 0x000fe40003fc5270 */
[----:B------:R-:W-:Y:S02]  /*12a40*/  IADD3.X R31, RZ, c[0x0][0x544], RZ, P0, !PT ;  /* 0x00015100ff1f7a10 */ /* 0x000fe400007fe4ff */
[----:B------:R-:W-:-:S03]  /*12a50*/  F2FP.BF16.PACK_AB R18, RZ, R18 ;  /* 0x00000012ff12723e */ /* 0x000fc600000010ff */
[----:B------:R1:W-:Y:S06]  /*12a60*/  STG.E.U16 [R30.64], R17 ;  /* 0x000000111e007986 */ /* 0x0003ec000c101524 */
        /* <DEDUP_REMOVED lines=20> */
.L_x_5736:
[----:B0-----:R-:W-:Y:S02]  /*12bb0*/  IADD3 R2, P0, R22, c[0x0][0x540], RZ ;  /* 0x0001500016027a10 */ /* 0x001fe40007f1e0ff */
        /* <DEDUP_REMOVED lines=24> */
.L_x_5737:
[----:B------:R-:W-:-:S05]  /*12d40*/  IADD3 R28, P0, R28, c[0x0][0x540], RZ ;  /* 0x000150001c1c7a10 */ /* 0x000fca0007f1e0ff */
[----:B------:R-:W-:-:S05]  /*12d50*/  IMAD.X R29, RZ, RZ, c[0x0][0x544], P0 ;  /* 0x00015100ff1d7624 */ /* 0x000fca00000e06ff */
[----:B------:R-:W-:Y:S01]  /*12d60*/  STG.E.U16 [R28.64], R19 ;  /* 0x000000131c007986 */ /* 0x000fe2000c101524 */
[----:B------:R-:W-:Y:S05]  /*12d70*/  EXIT ;  /* 0x000000000000794d */ /* 0x000fea0003800000 */
.L_x_5733:
[----:B------:R-:W-:Y:S04]  /*12d80*/  STG.E [R8.64], R16 ;  /* 0x0000001008007986 */ /* 0x000fe8000c101924 */
[----:B------:R-:W-:Y:S04]  /*12d90*/  STG.E [R8.64+0x4], R17 ;  /* 0x0000041108007986 */ /* 0x000fe8000c101924 */
[----:B------:R-:W-:Y:S04]  /*12da0*/  STG.E [R8.64+0x8], R18 ;  /* 0x0000081208007986 */ /* 0x000fe8000c101924 */
[----:B------:R-:W-:Y:S01]  /*12db0*/  STG.E [R8.64+0xc], R19 ;  /* 0x00000c1308007986 */ /* 0x000fe2000c101924 */
[----:B------:R-:W-:Y:S05]  /*12dc0*/  EXIT ;  /* 0x000000000000794d */ /* 0x000fea0003800000 */
.L_x_5731:
        /* <DEDUP_REMOVED lines=8> */
[----:B0-2---:R-:W-:-:S02]  /*12e50*/  PRMT R3, RZ, 0x5410, R0 ;  /* 0x00005410ff037816 */ /* 0x005fc40000000000 */
[----:B---3--:R-:W-:-:S03]  /*12e60*/  PRMT R2, RZ, 0x5410, R2 ;  /* 0x00005410ff027816 */ /* 0x008fc60000000002 */
[----:B------:R-:W-:Y:S01]  /*12e70*/  FADD.FTZ R16, R16, R3 ;  /* 0x0000000310107221 */ /* 0x000fe20000010000 */
[----:B----4-:R-:W-:Y:S01]  /*12e80*/  PRMT R3, RZ, 0x5410, R4 ;  /* 0x00005410ff037816 */ /* 0x010fe20000000004 */
[----:B------:R-:W-:Y:S01]  /*12e90*/  FADD.FTZ R17, R17, R2 ;  /* 0x0000000211117221 */ /* 0x000fe20000010000 */
[----:B-----5:R-:W-:-:S03]  /*12ea0*/  PRMT R0, RZ, 0x5410, R5 ;  /* 0x00005410ff007816 */ /* 0x020fc60000000005 */
[----:B------:R-:W-:Y:S02]  /*12eb0*/  FADD.FTZ R18, R18, R3 ;  /* 0x0000000312127221 */ /* 0x000fe40000010000 */
[----:B------:R-:W-:Y:S02]  /*12ec0*/  FADD.FTZ R19, R19, R0 ;  /* 0x0000000013137221 */ /* 0x000fe40000010000 */
.L_x_5738:
        /* <DEDUP_REMOVED lines=25> */
.L_x_5740:
        /* <DEDUP_REMOVED lines=25> */
.L_x_5741:
[----:B------:R-:W-:Y:S02]  /*131f0*/  IADD3 R30, P0, R30, c[0x0][0x540], RZ ;  /* 0x000150001e1e7a10 */ /* 0x000fe40007f1e0ff */
[----:B------:R-:W-:Y:S02]  /*13200*/  ISETP.NE.AND P6, PT, R23, c[0x0][0x574], PT ;  /* 0x00015d0017007a0c */ /* 0x000fe40003fc5270 */
[----:B------:R-:W-:Y:S01]  /*13210*/  F2FP.BF16.PACK_AB R18, RZ, R18 ;  /* 0x00000012ff12723e */ /* 0x000fe200000010ff */
[----:B------:R-:W-:-:S05]  /*13220*/  IMAD.X R31, RZ, RZ, c[0x0][0x544], P0 ;  /* 0x00015100ff1f7624 */ /* 0x000fca00000e06ff */
[----:B------:R1:W-:Y:S05]  /*13230*/  STG.E.U16 [R30.64], R17 ;  /* 0x000000111e007986 */ /* 0x0003ea000c101524 */
        /* <DEDUP_REMOVED lines=20> */
.L_x_5742:
[----:B0-----:R-:W-:Y:S02]  /*13380*/  IADD3 R2, P0, R22, c[0x0][0x540], RZ ;  /* 0x0001500016027a10 */ /* 0x001fe40007f1e0ff */
        /* <DEDUP_REMOVED lines=24> */
.L_x_5743:
[----:B------:R-:W-:-:S04]  /*13510*/  IADD3 R28, P0, R28, c[0x0][0x540], RZ ;  /* 0x000150001c1c7a10 */ /* 0x000fc80007f1e0ff */
[----:B------:R-:W-:-:S05]  /*13520*/  IADD3.X R29, RZ, c[0x0][0x544], RZ, P0, !PT ;  /* 0x00015100ff1d7a10 */ /* 0x000fca00007fe4ff */
[----:B------:R-:W-:Y:S01]  /*13530*/  STG.E.U16 [R28.64], R19 ;  /* 0x000000131c007986 */ /* 0x000fe2000c101524 */
[----:B------:R-:W-:Y:S05]  /*13540*/  EXIT ;  /* 0x000000000000794d */ /* 0x000fea0003800000 */
.L_x_5739:
[----:B0-----:R-:W-:Y:S02]  /*13550*/  F2FP.BF16.PACK_AB R16, R17, R16 ;  /* 0x000000101110723e */ /* 0x001fe400000010ff */
        /* <DEDUP_REMOVED lines=8> */
.L_x_5707:
        /* <DEDUP_REMOVED lines=24> */
.L_x_5745:
        /* <DEDUP_REMOVED lines=25> */
.L_x_5747:
[----:B------:R-:W-:Y:S02]  /*138f0*/  IADD3 R22, P0, R22, c[0x0][0x540], RZ ;  /* 0x0001500016167a10 */ /* 0x000fe40007f1e0ff */
[----:B------:R-:W-:Y:S02]  /*13900*/  ISETP.NE.AND P6, PT, R16, c[0x0][0x574], PT ;  /* 0x00015d0010007a0c */ /* 0x000fe40003fc5270 */
[----:B------:R-:W-:Y:S02]  /*13910*/  IADD3.X R23, RZ, c[0x0][0x544], RZ, P0, !PT ;  /* 0x00015100ff177a10 */ /* 0x000fe400007fe4ff */
[----:B------:R-:W-:-:S03]  /*13920*/  F2FP.BF16.PACK_AB R25, RZ, R25 ;  /* 0x00000019ff19723e */ /* 0x000fc600000010ff */
[----:B------:R0:W-:Y:S06]  /*13930*/  STG.E.U16 [R22.64], R24 ;  /* 0x0000001816007986 */ /* 0x0001ec000c101524 */
        /* <DEDUP_REMOVED lines=20> */
.L_x_5748:
        /* <DEDUP_REMOVED lines=12> */
[----:B------:R-:W2:Y:S01]  /*13b40*/  LDC.64 R2, c[0x4][R2] ;  /* 0x0100000002027b82 */ /* 0x000ea20000000a00 */
        /* <DEDUP_REMOVED lines=12> */
.L_x_5749:
[----:B------:R-:W-:Y:S02]  /*13c10*/  IADD3 R2, P0, R18, c[0x0][0x540], RZ ;  /* 0x0001500012027a10 */ /* 0x000fe40007f1e0ff */
[----:B------:R-:W-:Y:S02]  /*13c20*/  ISETP.NE.AND P6, PT, R16, c[0x0][0x574], PT ;  /* 0x00015d0010007a0c */ /* 0x000fe40003fc5270 */
[----:B------:R-:W-:Y:S01]  /*13c30*/  F2FP.BF16.PACK_AB R27, RZ, R27 ;  /* 0x0000001bff1b723e */ /* 0x000fe200000010ff */
[----:B------:R-:W-:-:S05]  /*13c40*/  IMAD.X R3, RZ, RZ, c[0x0][0x544], P0 ;  /* 0x00015100ff037624 */ /* 0x000fca00000e06ff */
[----:B------:R2:W-:Y:S05]  /*13c50*/  STG.E.U16 [R2.64], R26 ;  /* 0x0000001a02007986 */ /* 0x0005ea000c101524 */
[----:B------:R-:W-:Y:S05]  /*13c60*/  @!P6 BRA `(.L_x_5750) ;  /* 0x000001300000e947 */ /* 0x000fea0003800000 */
[----:B--2---:R-:W-:Y:S01]  /*13c70*/  MOV R2, 0x0 ;  /* 0x0000000000027802 */ /* 0x004fe20000000f00 */
[----:B------:R-:W-:Y:S01]  /*13c80*/  HFMA2.MMA R8, -RZ, RZ, 0, 4.4763088226318359375e-05 ;  /* 0x000002efff087435 */ /* 0x000fe200000001ff */
[----:B------:R-:W-:Y:S01]  /*13c90*/  MOV R4, c[0x4][0x7c8] ;  /* 0x0101f20000047a02 */ /* 0x000fe20000000f00 */
[----:B------:R-:W-:Y:S01]  /*13ca0*/  HFMA2.MMA R12, -RZ, RZ, 0, 5.9604644775390625e-08 ;  /* 0x00000001ff0c7435 */ /* 0x000fe200000001ff */
[----:B------:R-:W-:Y:S01]  /*13cb0*/  MOV R5, c[0x4][0x7cc] ;  /* 0x0101f30000057a02 */ /* 0x000fe20000000f00 */
[----:B------:R-:W-:Y:S01]  /*13cc0*/  IMAD.MOV.U32 R6, RZ, RZ, c[0x4][0x7b8] ;  /* 0x0101ee00ff067624 */ /* 0x000fe200078e00ff */
[----:B------:R-:W2:Y:S01]  /*13cd0*/  LDC.64 R2, c[0x4][R2] ;  /* 0x0100000002027b82 */ /* 0x000ea20000000a00 */
        /* <DEDUP_REMOVED lines=12> */
.L_x_5750:
[----:B--2---:R-:W-:-:S04]  /*13da0*/  IADD3 R2, P0, R19, c[0x0][0x540], RZ ;  /* 0x0001500013027a10 */ /* 0x004fc80007f1e0ff */
[----:B------:R-:W-:-:S05]  /*13db0*/  IADD3.X R3, RZ, c[0x0][0x544], RZ, P0, !PT ;  /* 0x00015100ff037a10 */ /* 0x000fca00007fe4ff */
[----:B------:R-:W-:Y:S01]  /*13dc0*/  STG.E.U16 [R2.64], R27 ;  /* 0x0000001b02007986 */ /* 0x000fe2000c101524 */
[----:B------:R-:W-:Y:S05]  /*13dd0*/  EXIT ;  /* 0x000000000000794d */ /* 0x000fea0003800000 */
.L_x_5746:
[----:B------:R-:W-:Y:S04]  /*13de0*/  STG.E [R8.64], R24 ;  /* 0x0000001808007986 */ /* 0x000fe8000c101924 */
[----:B------:R-:W-:Y:S04]  /*13df0*/  STG.E [R8.64+0x4], R25 ;  /* 0x0000041908007986 */ /* 0x000fe8000c101924 */
[----:B------:R-:W-:Y:S04]  /*13e00*/  STG.E [R8.64+0x8], R26 ;  /* 0x0000081a08007986 */ /* 0x000fe8000c101924 */
[----:B------:R-:W-:Y:S01]  /*13e10*/  STG.E [R8.64+0xc], R27 ;  /* 0x00000c1b08007986 */ /* 0x000fe2000c101924 */
[----:B------:R-:W-:Y:S05]  /*13e20*/  EXIT ;  /* 0x000000000000794d */ /* 0x000fea0003800000 */
.L_x_5744:
        /* <DEDUP_REMOVED lines=16> */
.L_x_5751:
        /* <DEDUP_REMOVED lines=25> */
.L_x_5753:
        /* <DEDUP_REMOVED lines=25> */
.L_x_5754:
        /* <DEDUP_REMOVED lines=12> */
[----:B------:R-:W2:Y:S01]  /*14310*/  LDC.64 R2, c[0x4][R2] ;  /* 0x0100000002027b82 */ /* 0x000ea20000000a00 */
        /* <DEDUP_REMOVED lines=12> */
.L_x_5755:
[----:B------:R-:W-:Y:S02]  /*143e0*/  IADD3 R2, P0, R18, c[0x0][0x540], RZ ;  /* 0x0001500012027a10 */ /* 0x000fe40007f1e0ff */
[----:B------:R-:W-:Y:S02]  /*143f0*/  ISETP.NE.AND P6, PT, R16, c[0x0][0x574], PT ;  /* 0x00015d0010007a0c */ /* 0x000fe40003fc5270 */
[----:B------:R-:W-:Y:S02]  /*14400*/  IADD3.X R3, RZ, c[0x0][0x544], RZ, P0, !PT ;  /* 0x00015100ff037a10 */ /* 0x000fe400007fe4ff */
[----:B------:R-:W-:-:S03]  /*14410*/  F2FP.BF16.PACK_AB R27, RZ, R27 ;  /* 0x0000001bff1b723e */ /* 0x000fc600000010ff */
[----:B------:R2:W-:Y:S06]  /*14420*/  STG.E.U16 [R2.64], R26 ;  /* 0x0000001a02007986 */ /* 0x0005ec000c101524 */
[----:B------:R-:W-:Y:S05]  /*14430*/  @!P6 BRA `(.L_x_5756) ;  /* 0x000001300000e947 */ /* 0x000fea0003800000 */
[----:B--2---:R-:W-:Y:S01]  /*14440*/  MOV R2, 0x0 ;  /* 0x0000000000027802 */ /* 0x004fe20000000f00 */
        /* <DEDUP_REMOVED lines=18> */
.L_x_5756:
[----:B--2---:R-:W-:-:S05]  /*14570*/  IADD3 R2, P0, R19, c[0x0][0x540], RZ ;  /* 0x0001500013027a10 */ /* 0x004fca0007f1e0ff */
[----:B------:R-:W-:-:S05]  /*14580*/  IMAD.X R3, RZ, RZ, c[0x0][0x544], P0 ;  /* 0x00015100ff037624 */ /* 0x000fca00000e06ff */
[----:B------:R-:W-:Y:S01]  /*14590*/  STG.E.U16 [R2.64], R27 ;  /* 0x0000001b02007986 */ /* 0x000fe2000c101524 */
[----:B------:R-:W-:Y:S05]  /*145a0*/  EXIT ;  /* 0x000000000000794d */ /* 0x000fea0003800000 */
.L_x_5752:
        /* <DEDUP_REMOVED lines=9> */
        .weak           $__internal_16_$__cuda_sm20_div_u64
        .type           $__internal_16_$__cuda_sm20_div_u64,@function
        .size           $__internal_16_$__cuda_sm20_div_u64,($__internal_17_$__cuda_sm20_rem_u64 - $__internal_16_$__cuda_sm20_div_u64)
$__internal_16_$__cuda_sm20_div_u64:
        /* <DEDUP_REMOVED lines=55> */
[----:B------:R-:W-:Y:S02]  /*149b0*/  SEL R32, R29, R34, P0 ;  /* 0x000000221d207207 */ /* 0x000fe40000000000 */
[----:B------:R-:W-:Y:S01]  /*149c0*/  SEL R20, R14, R31, P0 ;  /* 0x0000001f0e147207 */ /* 0x000fe20000000000 */
[----:B------:R-:W-:Y:S01]  /*149d0*/  IMAD.MOV.U32 R31, RZ, RZ, 0x0 ;  /* 0x00000000ff1f7424 */ /* 0x000fe200078e00ff */
        /* <DEDUP_REMOVED lines=10> */
[----:B------:R-:W-:Y:S06]  /*14a80*/  RET.REL.NODEC R30 `(_ZN2at6native13reduce_kernelILi128ELi4ENS0_8ReduceOpIN3c108BFloat16ENS0_14func_wrapper_tIS4_ZNS0_11sum_functorIS4_fS4_EclERNS_14TensorIteratorEEUlffE_EEjS4_Li4ELi8EEEEEvT1_) ;  /* 0xfffeb5701e007950 */ /* 0x000fec0003c3ffff */
        .weak           $__internal_17_$__cuda_sm20_rem_u64
        .type           $__internal_17_$__cuda_sm20_rem_u64,@function
        .size           $__internal_17_$__cuda_sm20_rem_u64,(.L_x_9860 - $__internal_17_$__cuda_sm20_rem_u64)
$__internal_17_$__cuda_sm20_rem_u64:
        /* <DEDUP_REMOVED lines=64> */
[----:B------:R-:W-:Y:S06]  /*14e90*/  RET.REL.NODEC R30 `(_ZN2at6native13reduce_kernelILi128ELi4ENS0_8ReduceOpIN3c108BFloat16ENS0_14func_wrapper_tIS4_ZNS0_11sum_functorIS4_fS4_EclERNS_14TensorIteratorEEUlffE_EEjS4_Li4ELi8EEEEEvT1_) ;  /* 0xfffeb1601e007950 */ /* 0x000fec0003c3ffff */
.L_x_5757:
        /* <DEDUP_REMOVED lines=14> */
.L_x_9860:


//--------------------- .text._ZN2at6native13reduce_kernelILi512ELi1ENS0_8ReduceOpIN3c104HalfENS0_14func_wrapper_tIfZNS0_11sum_functorIS4_ffEclERNS_14TensorIteratorEEUlffE_EEjfLi4ELi8EEEEEvT1_ --------------------------
	.section	.text._ZN2at6native13reduce_kernelILi512ELi1ENS0_8ReduceOpIN3c104HalfENS0_14func_wrapper_tIfZNS0_11sum_functorIS4_ffEclERNS_14TensorIteratorEEUlffE_EEjfLi4ELi8EEEEEvT1_,"ax",@progbits
	.sectioninfo	@"SHI_REGISTERS=32"
	.align	128
        .global         _ZN2at6native13reduce_kernelILi512ELi1ENS0_8ReduceOpIN3c104HalfENS0_14func_wrapper_tIfZNS0_11sum_functorIS4_ffEclERNS_14TensorIteratorEEUlffE_EEjfLi4ELi8EEEEEvT1_
        .type           _ZN2at6native13reduce_kernelILi512ELi1ENS0_8ReduceOpIN3c104HalfENS0_14func_wrapper_tIfZNS0_11sum_functorIS4_ffEclERNS_14TensorIteratorEEUlffE_EEjfLi4ELi8EEEEEvT1_,@function
        .size           _ZN2at6native13reduce_kernelILi512ELi1ENS0_8ReduceOpIN3c104HalfENS0_14func_wrapper_tIfZNS0_11sum_functorIS4_ffEclERNS_14TensorIteratorEEUlffE_EEjfLi4ELi8EEEEEvT1_,(.L_x_9921 - _ZN2at6native13reduce_kernelILi512ELi1ENS0_8ReduceOpIN3c104HalfENS0_14func_wrapper_tIfZNS0_11sum_functorIS4_ffEclERNS_14TensorIteratorEEUlffE_EEjfLi4ELi8EEEEEvT1_)
        .other          _ZN2at6native13reduce_kernelILi512ELi1ENS0_8ReduceOpIN3c104HalfENS0_14func_wrapper_tIfZNS0_11sum_functorIS4_ffEclERNS_14TensorIteratorEEUlffE_EEjfLi4ELi8EEEEEvT1_,@"STO_CUDA_ENTRY STV_DEFAULT"
_ZN2at6native13reduce_kernelILi512ELi1ENS0_8ReduceOpIN3c104HalfENS0_14func_wrapper_tIfZNS0_11sum_functorIS4_ffEclERNS_14TensorIteratorEEUlffE_EEjfLi4ELi8EEEEEvT1_:
.text._ZN2at6native13reduce_kernelILi512ELi1ENS0_8ReduceOpIN3c104HalfENS0_14func_wrapper_tIfZNS0_11sum_functorIS4_ffEclERNS_14TensorIteratorEEUlffE_EEjfLi4ELi8EEEEEvT1_:
        /* <DEDUP_REMOVED lines=208> */
.L_x_5758:
        /* <DEDUP_REMOVED lines=40> */
.L_x_5767:
[----:B------:R-:W-:Y:S05]  /*0f80*/  BSYNC B3 ;  /* 0x0000000000037941 */ /* 0x000fea0003800000 */
.L_x_5766:
        /* <DEDUP_REMOVED lines=9> */
[----:B------:R-:W-:Y:S02]  /*1020*/  FADD.FTZ R0, R0, c[0x0][0x164] ;  /* 0x0000590000007621 */ /* 0x000fe40000010000 */
.L_x_5765:
[----:B------:R-:W-:Y:S05]  /*1030*/  BSYNC B2 ;  /* 0x0000000000027941 */ /* 0x000fea0003800000 */
.L_x_5764:
[C---:B------:R-:W-:Y:S02]  /*1040*/  IADD3 R3, P0, -R6.reuse, 0x8, RZ ;  /* 0x0000000806037810 */ /* 0x040fe40007f1e1ff */
[----:B------:R-:W-:Y:S02]  /*1050*/  IADD3 R13, R6, c[0x0][0x16c], RZ ;  /* 0x00005b00060d7a10 */ /* 0x000fe40007ffe0ff */
[----:B------:R-:W-:Y:S02]  /*1060*/  LEA R14, P1, R3, R14, 0x1 ;  /* 0x0000000e030e7211 */ /* 0x000fe400078208ff */
[----:B------:R-:W-:Y:S02]  /*1070*/  IADD3.X R4, RZ, -0x1, RZ, P0, !PT ;  /* 0xffffffffff047810 */ /* 0x000fe400007fe4ff */
[----:B------:R-:W-:Y:S02]  /*1080*/  IADD3 R13, R13, -0x8, RZ ;  /* 0xfffffff80d0d7810 */ /* 0x000fe40007ffe0ff */
[----:B------:R-:W-:-:S02]  /*1090*/  LEA.HI.X R15, R3, R15, R4, 0x1, P1 ;  /* 0x0000000f030f7211 */ /* 0x000fc400008f0c04 */
.L_x_5763:
[----:B------:R-:W-:Y:S05]  /*10a0*/  BSYNC B1 ;  /* 0x0000000000017941 */ /* 0x000fea0003800000 */
.L_x_5762:
        /* <DEDUP_REMOVED lines=19> */
.L_x_5770:
[----:B------:R-:W-:-:S06]  /*11e0*/  IMAD.WIDE.U32 R4, R19, 0x10, R14 ;  /* 0x0000001013047825 */ /* 0x000fcc00078e000e */
[----:B------:R-:W2:Y:S01]  /*11f0*/  LDG.E.128 R4, [R4.64] ;  /* 0x0000002404047981 */ /* 0x000ea2000c1e1d00 */
[----:B------:R-:W-:-:S04]  /*1200*/  IADD3 R19, R19, c[0x0][0x174], RZ ;  /* 0x00005d0013137a10 */ /* 0x000fc80007ffe0ff */
[----:B------:R-:W-:-:S04]  /*1210*/  LEA R24, R19, 0x7, 0x3 ;  /* 0x0000000713187811 */ /* 0x000fc800078e18ff */
[----:B------:R-:W-:Y:S01]  /*1220*/  ISETP.GE.U32.AND P0, PT, R24, R13, PT ;  /* 0x0000000d1800720c */ /* 0x000fe20003f06070 */
[----:B--2---:R-:W-:Y:S02]  /*1230*/  HADD2.F32 R29, -RZ, R7.H0_H0 ;  /* 0x20000007ff1d7230 */ /* 0x004fe40000004100 */
[--C-:B------:R-:W-:Y:S02]  /*1240*/  HADD2.F32 R21, -RZ, R4.reuse.H0_H0 ;  /* 0x20000004ff157230 */ /* 0x100fe40000004100 */
[----:B------:R-:W-:Y:S01]  /*1250*/  HADD2.F32 R22, -RZ, R4.H1_H1 ;  /* 0x30000004ff167230 */ /* 0x000fe20000004100 */
[----:B------:R-:W-:Y:S01]  /*1260*/  FADD.FTZ R8, R29, R8 ;  /* 0x000000081d087221 */ /* 0x000fe20000010000 */
[--C-:B------:R-:W-:Y:S01]  /*1270*/  HADD2.F32 R24, -RZ, R5.reuse.H0_H0 ;  /* 0x20000005ff187230 */ /* 0x100fe20000004100 */
[----:B------:R-:W-:Y:S01]  /*1280*/  FADD.FTZ R0, R21, R0 ;  /* 0x0000000015007221 */ /* 0x000fe20000010000 */
[----:B------:R-:W-:Y:S01]  /*1290*/  HADD2.F32 R25, -RZ, R5.H1_H1 ;  /* 0x30000005ff197230 */ /* 0x000fe20000004100 */
[----:B------:R-:W-:Y:S01]  /*12a0*/  FADD.FTZ R9, R22, R9 ;  /* 0x0000000916097221 */ /* 0x000fe20000010000 */
[--C-:B------:R-:W-:Y:S01]  /*12b0*/  HADD2.F32 R26, -RZ, R6.reuse.H0_H0 ;  /* 0x20000006ff1a7230 */ /* 0x100fe20000004100 */
[----:B------:R-:W-:Y:S01]  /*12c0*/  FADD.FTZ R3, R24, R3 ;  /* 0x0000000318037221 */ /* 0x000fe20000010000 */
[----:B------:R-:W-:Y:S01]  /*12d0*/  HADD2.F32 R27, -RZ, R6.H1_H1 ;  /* 0x30000006ff1b7230 */ /* 0x000fe20000004100 */
[----:B------:R-:W-:Y:S01]  /*12e0*/  FADD.FTZ R12, R25, R12 ;  /* 0x0000000c190c7221 */ /* 0x000fe20000010000 */
[----:B------:R-:W-:Y:S01]  /*12f0*/  HADD2.F32 R7, -RZ, R7.H1_H1 ;  /* 0x30000007ff077230 */ /* 0x000fe20000004100 */
[----:B------:R-:W-:-:S02]  /*1300*/  FADD.FTZ R11, R26, R11 ;  /* 0x0000000b1a0b7221 */ /* 0x000fc40000010000 */
[----:B------:R-:W-:Y:S02]  /*1310*/  FADD.FTZ R10, R27, R10 ;  /* 0x0000000a1b0a7221 */ /* 0x000fe40000010000 */
[----:B------:R-:W-:Y:S01]  /*1320*/  FADD.FTZ R18, R7, R18 ;  /* 0x0000001207127221 */ /* 0x000fe20000010000 */
[----:B------:R-:W-:Y:S05]  /*1330*/  @!P0 BRA `(.L_x_5770) ;  /* 0xfffffea000008947 */ /* 0x000fea000383ffff */
.L_x_5769:
[----:B------:R-:W-:Y:S05]  /*1340*/  BSYNC B1 ;  /* 0x0000000000017941 */ /* 0x000fea0003800000 */
.L_x_5768:
        /* <DEDUP_REMOVED lines=8> */
.L_x_5772:
[----:B------:R-:W-:Y:S05]  /*13d0*/  BSYNC B1 ;  /* 0x0000000000017941 */ /* 0x000fea0003800000 */
.L_x_5771:
        /* <DEDUP_REMOVED lines=11> */
[----:B------:R-:W-:Y:S02]  /*1490*/  FADD.FTZ R0, R0, R5 ;  /* 0x0000000500007221 */ /* 0x000fe40000010000 */
.L_x_5774:
[----:B------:R-:W-:Y:S05]  /*14a0*/  BSYNC B1 ;  /* 0x0000000000017941 */ /* 0x000fea0003800000 */
.L_x_5773:
        /* <DEDUP_REMOVED lines=8> */
.L_x_5761:
        /* <DEDUP_REMOVED lines=23> */
.L_x_5784:
        /* <DEDUP_REMOVED lines=226> */
.L_x_5779:
        /* <DEDUP_REMOVED lines=228> */
.L_x_5780:
        /* <DEDUP_REMOVED lines=229> */
.L_x_5781:
[----:B-1----:R-:W-:-:S04]  /*4150*/  LOP3.LUT R11, R2, 0xfffffffe, RZ, 0xc0, !PT ;  /* 0xfffffffe020b7812 */ /* 0x002fc800078ec0ff */
[----:B------:R-:W-:-:S04]  /*4160*/  IADD3 R10, P1, R14, R11, RZ ;  /* 0x0000000b0e0a7210 */ /* 0x000fc80007f3e0ff */
[----:B------:R-:W-:-:S05]  /*4170*/  IADD3.X R11, RZ, R15, RZ, P1, !PT ;  /* 0x0000000fff0b7210 */ /* 0x000fca0000ffe4ff */
[----:B------:R0:W5:Y:S01]  /*4180*/  LDG.E.U16 R0, [R10.64] ;  /* 0x000000240a007981 */ /* 0x000162000c1e1500 */
[----:B------:R-:W-:Y:S01]  /*4190*/  IADD3 R21, R21, c[0x0][0x174], RZ ;  /* 0x00005d0015157a10 */ /* 0x000fe20007ffe0ff */
[----:B------:R-:W-:Y:S05]  /*41a0*/  @!P0 BRA `(.L_x_5782) ;  /* 0x00000d3000008947 */ /* 0x000fea0003800000 */
[----:B------:R-:W-:Y:S01]  /*41b0*/  HFMA2.MMA R2, -RZ, RZ, 0, 0 ;  /* 0x00000000ff027435 */ /* 0x000fe200000001ff */
[----:B------:R-:W-:-:S09]  /*41c0*/  IMAD.MOV.U32 R3, RZ, RZ, R21 ;  /* 0x000000ffff037224 */ /* 0x000fd200078e0015 */
[----:B------:R-:W-:-:S05]  /*41d0*/  IMAD.HI.U32 R2, R21, c[0x0][0x1b0], R2 ;  /* 0x00006c0015027a27 */ /* 0x000fca00078e0002 */
[----:B0-----:R-:W-:Y:S02]  /*41e0*/  SHF.R.U32.HI R11, RZ, c[0x0][0x1b4], R2 ;  /* 0x00006d00ff0b7a19 */ /* 0x001fe40000011602 */
[----:B------:R-:W-:Y:S02]  /*41f0*/  MOV R2, c[0x0][0x1a8] ;  /* 0x00006a0000027a02 */ /* 0x000fe40000000f00 */
        /* <DEDUP_REMOVED lines=31> */
[----:B------:R-:W-:Y:S02]  /*43f0*/  MOV R11, R13 ;  /* 0x0000000d000b7202 */ /* 0x000fe40000000f00 */
        /* <DEDUP_REMOVED lines=161> */
[----:B------:R-:W-:Y:S02]  /*4e10*/  MOV R10, RZ ;  /* 0x000000ff000a7202 */ /* 0x000fe40000000f00 */
[----:B------:R-:W-:-:S05]  /*4e20*/  MOV R11, R19 ;  /* 0x00000013000b7202 */ /* 0x000fca0000000f00 */
[----:B------:R-:W-:-:S05]  /*4e30*/  IMAD.HI.U32 R10, R19, c[0x0][0x2c4], R10 ;  /* 0x0000b100130a7a27 */ /* 0x000fca00078e000a */
[----:B------:R-:W-:Y:S01]  /*4e40*/  SHF.R.U32.HI R11, RZ, c[0x0][0x2c8], R10 ;  /* 0x0000b200ff0b7a19 */ /* 0x000fe2000001160a */
[----:B------:R-:W-:-:S03]  /*4e50*/  @P1 IMAD.MOV.U32 R10, RZ, RZ, RZ ;  /* 0x000000ffff0a1224 */ /* 0x000fc600078e00ff */
[C---:B------:R-:W-:Y:S01]  /*4e60*/  IADD3 R12, -R11.reuse, RZ, RZ ;  /* 0x000000ff0b0c7210 */ /* 0x040fe20007ffe1ff */
[----:B------:R-:W-:-:S05]  /*4e70*/  @P1 IMAD.HI.U32 R2, R11, c[0x0][0x2d0], R10 ;  /* 0x0000b4000b021a27 */ /* 0x000fca00078e000a */
[----:B------:R-:W-:Y:S01]  /*4e80*/  @P1 SHF.R.U32.HI R10, RZ, c[0x0][0x2d4], R2 ;  /* 0x0000b500ff0a1a19 */ /* 0x000fe20000011602 */
[----:B------:R-:W-:-:S03]  /*4e90*/  IMAD R2, R12, c[0x0][0x2c0], R19 ;  /* 0x0000b0000c027a24 */ /* 0x000fc600078e0213 */
[----:B------:R-:W-:Y:S01]  /*4ea0*/  @P1 IADD3 R10, -R10, RZ, RZ ;  /* 0x000000ff0a0a1210 */ /* 0x000fe20007ffe1ff */
[----:B------:R-:W-:-:S04]  /*4eb0*/  IMAD R3, R2, c[0x0][0x334], R3 ;  /* 0x0000cd0002037a24 */ /* 0x000fc800078e0203 */
[----:B------:R-:W-:-:S04]  /*4ec0*/  @P1 IMAD R10, R10, c[0x0][0x2cc], R11 ;  /* 0x0000b3000a0a1a24 */ /* 0x000fc800078e020b */
[----:B------:R-:W-:-:S05]  /*4ed0*/  @P1 IMAD R3, R10, c[0x0][0x338], R3 ;  /* 0x0000ce000a031a24 */ /* 0x000fca00078e0203 */
.L_x_5782:
[----:B------:R-:W-:-:S04]  /*4ee0*/  LOP3.LUT R3, R3, 0xfffffffe, RZ, 0xc0, !PT ;  /* 0xfffffffe03037812 */ /* 0x000fc800078ec0ff */
[----:B------:R-:W-:-:S05]  /*4ef0*/  IADD3 R2, P1, R14, R3, RZ ;  /* 0x000000030e027210 */ /* 0x000fca0007f3e0ff */
[----:B------:R-:W-:-:S06]  /*4f00*/  IMAD.X R3, RZ, RZ, R15, P1 ;  /* 0x000000ffff037224 */ /* 0x000fcc00008e060f */
[----:B------:R-:W2:Y:S01]  /*4f10*/  LDG.E.U16 R3, [R2.64] ;  /* 0x0000002402037981 */ /* 0x000ea2000c1e1500 */
[----:B------:R-:W-:Y:S01]  /*4f20*/  IADD3 R21, R21, c[0x0][0x174], RZ ;  /* 0x00005d0015157a10 */ /* 0x000fe20007ffe0ff */
[----:B-----5:R-:W-:Y:S01]  /*4f30*/  HADD2.F32 R12, -RZ, R0.H0_H0 ;  /* 0x20000000ff0c7230 */ /* 0x020fe20000004100 */
[----:B0-----:R-:W-:-:S04]  /*4f40*/  MOV R10, c[0x0][0x174] ;  /* 0x00005d00000a7a02 */ /* 0x001fc80000000f00 */
[----:B------:R-:W-:Y:S02]  /*4f50*/  FADD.FTZ R7, R12, R7 ;  /* 0x000000070c077221 */ /* 0x000fe40000010000 */
[----:B------:R-:W-:Y:S01]  /*4f60*/  IMAD R11, R10, 0x3, R21 ;  /* 0x000000030a0b7824 */ /* 0x000fe200078e0215 */
[----:B------:R-:W-:-:S04]  /*4f70*/  HADD2.F32 R10, -RZ, R5.H0_H0 ;  /* 0x20000005ff0a7230 */ /* 0x000fc80000004100 */
[----:B------:R-:W-:Y:S01]  /*4f80*/  ISETP.GE.U32.AND P1, PT, R11, c[0x0][0x16c], PT ;  /* 0x00005b000b007a0c */ /* 0x000fe20003f26070 */
[----:B------:R-:W-:Y:S01]  /*4f90*/  HADD2.F32 R11, -RZ, R4.H0_H0 ;  /* 0x20000004ff0b7230 */ /* 0x000fe20000004100 */
[----:B------:R-:W-:-:S04]  /*4fa0*/  FADD.FTZ R9, R10, R9 ;  /* 0x000000090a097221 */ /* 0x000fc80000010000 */
[----:B------:R-:W-:Y:S01]  /*4fb0*/  FADD.FTZ R8, R11, R8 ;  /* 0x000000080b087221 */ /* 0x000fe20000010000 */
[----:B--2---:R-:W-:-:S05]  /*4fc0*/  HADD2.F32 R13, -RZ, R3.H0_H0 ;  /* 0x20000003ff0d7230 */ /* 0x004fca0000004100 */
[----:B------:R-:W-:Y:S01]  /*4fd0*/  FADD.FTZ R6, R13, R6 ;  /* 0x000000060d067221 */ /* 0x000fe20000010000 */
[----:B------:R-:W-:Y:S01]  /*4fe0*/  @P1 CALL.REL.NOINC `(.L_x_5783) ;  /* 0x0000001000001944 */ /* 0x000fe20003c00000 */
[----:B------:R-:W-:Y:S05]  /*4ff0*/  BRA `(.L_x_5784) ;  /* 0xffffc6a000007947 */ /* 0x000fea000383ffff */
.L_x_5783:
[----:B------:R-:W-:Y:S05]  /*5000*/  BSYNC B2 ;  /* 0x0000000000027941 */ /* 0x000fea0003800000 */
.L_x_5778:
[----:B------:R-:W-:Y:S05]  /*5010*/  BSYNC B1 ;  /* 0x0000000000017941 */ /* 0x000fea0003800000 */
.L_x_5777:
[----:B------:R-:W-:Y:S01]  /*5020*/  ISETP.GE.U32.AND P0, PT, R21, c[0x0][0x16c], PT ;  /* 0x00005b0015007a0c */ /* 0x000fe20003f06070 */
[----:B------:R-:W-:-:S12]  /*5030*/  BSSY B1, `(.L_x_5785) ;  /* 0x000033d000017945 */ /* 0x000fd80003800000 */
[----:B------:R-:W-:Y:S05]  /*5040*/  @P0 BRA `(.L_x_5786) ;  /* 0x000033b000000947 */ /* 0x000fea0003800000 */
[----:B------:R-:W-:Y:S01]  /*5050*/  ISETP.NE.AND P1, PT, RZ, c[0x0][0x1a8], PT ;  /* 0x00006a00ff007a0c */ /* 0x000fe20003f25270 */
[----:B------:R-:W-:-:S12]  /*5060*/  HFMA2.MMA R5, -RZ, RZ, 0, 0 ;  /* 0x00000000ff057435 */ /* 0x000fd800000001ff */
[----:B------:R-:W-:Y:S05]  /*5070*/  @!P1 BRA `(.L_x_5787) ;  /* 0x00000c7000009947 */ /* 0x000fea0003800000 */
[----:B------:R-:W-:Y:S01]  /*5080*/  MOV R11, R21 ;  /* 0x00000015000b7202 */ /* 0x000fe20000000f00 */
        /* <DEDUP_REMOVED lines=198> */
.L_x_5787:
        /* <DEDUP_REMOVED lines=207> */
.L_x_5788:
        /* <DEDUP_REMOVED lines=207> */
.L_x_5789:
        /* <DEDUP_REMOVED lines=207> */
.L_x_5790:
[----:B------:R-:W-:-:S04]  /*83c0*/  LOP3.LUT R3, R18, 0xfffffffe, RZ, 0xc0, !PT ;  /* 0xfffffffe12037812 */ /* 0x000fc800078ec0ff */
[----:B------:R-:W-:-:S04]  /*83d0*/  IADD3 R2, P1, R14, R3, RZ ;  /* 0x000000030e027210 */ /* 0x000fc80007f3e0ff */
[----:B------:R-:W-:-:S06]  /*83e0*/  IADD3.X R3, RZ, R15, RZ, P1, !PT ;  /* 0x0000000fff037210 */ /* 0x000fcc0000ffe4ff */
[----:B------:R0:W5:Y:S03]  /*83f0*/  LDG.E.U16 R3, [R2.64] ;  /* 0x0000002402037981 */ /* 0x000166000c1e1500 */
.L_x_5786:
[----:B0-----:R-:W-:Y:S05]  /*8400*/  BSYNC B1 ;  /* 0x0000000000017941 */ /* 0x001fea0003800000 */
.L_x_5785:
[----:B------:R-:W-:Y:S01]  /*8410*/  BSSY B1, `(.L_x_5791) ;  /* 0x0000012000017945 */ /* 0x000fe20003800000 */
[----:B------:R-:W-:Y:S05]  /*8420*/  @P0 BRA `(.L_x_5792) ;  /* 0x0000010000000947 */ /* 0x000fea0003800000 */
[----:B------:R-:W-:Y:S01]  /*8430*/  IADD3 R21, R21, c[0x0][0x174], RZ ;  /* 0x00005d0015157a10 */ /* 0x000fe20007ffe0ff */
[----:B-----5:R-:W-:-:S03]  /*8440*/  HADD2.F32 R2, -RZ, R5.H0_H0 ;  /* 0x20000005ff027230 */ /* 0x020fc60000004100 */
[----:B------:R-:W-:Y:S02]  /*8450*/  ISETP.GE.U32.AND P0, PT, R21, c[0x0][0x16c], PT ;  /* 0x00005b0015007a0c */ /* 0x000fe40003f06070 */
[----:B------:R-:W-:-:S11]  /*8460*/  FADD.FTZ R9, R9, R2 ;  /* 0x0000000209097221 */ /* 0x000fd60000010000 */
[----:B------:R-:W-:Y:S05]  /*8470*/  @P0 BRA `(.L_x_5792) ;  /* 0x000000b000000947 */ /* 0x000fea0003800000 */
[----:B------:R-:W-:Y:S01]  /*8480*/  IADD3 R2, R21, c[0x0][0x174], RZ ;  /* 0x00005d0015027a10 */ /* 0x000fe20007ffe0ff */
[----:B------:R-:W-:-:S03]  /*8490*/  HADD2.F32 R5, -RZ, R4.H0_H0 ;  /* 0x20000004ff057230 */ /* 0x000fc60000004100 */
[----:B------:R-:W-:Y:S02]  /*84a0*/  ISETP.GE.U32.AND P0, PT, R2, c[0x0][0x16c], PT ;  /* 0x00005b0002007a0c */ /* 0x000fe40003f06070 */
[----:B------:R-:W-:-:S11]  /*84b0*/  FADD.FTZ R8, R8, R5 ;  /* 0x0000000508087221 */ /* 0x000fd60000010000 */
[----:B------:R-:W-:Y:S05]  /*84c0*/  @P0 BRA `(.L_x_5792) ;  /* 0x0000006000000947 */ /* 0x000fea0003800000 */
[----:B------:R-:W-:Y:S01]  /*84d0*/  IADD3 R2, R2, c[0x0][0x174], RZ ;  /* 0x00005d0002027a10 */ /* 0x000fe20007ffe0ff */
[----:B------:R-:W-:-:S03]  /*84e0*/  HADD2.F32 R0, -RZ, R0.H0_H0 ;  /* 0x20000000ff007230 */ /* 0x000fc60000004100 */
[----:B------:R-:W-:Y:S02]  /*84f0*/  ISETP.GE.U32.AND P0, PT, R2, c[0x0][0x16c], PT ;  /* 0x00005b0002007a0c */ /* 0x000fe40003f06070 */
[----:B------:R-:W-:-:S11]  /*8500*/  FADD.FTZ R7, R7, R0 ;  /* 0x0000000007077221 */ /* 0x000fd60000010000 */
[----:B------:R-:W-:-:S05]  /*8510*/  @!P0 HADD2.F32 R3, -RZ, R3.H0_H0 ;  /* 0x20000003ff038230 */ /* 0x000fca0000004100 */
[----:B------:R-:W-:Y:S02]  /*8520*/  @!P0 FADD.FTZ R6, R6, R3 ;  /* 0x0000000306068221 */ /* 0x000fe40000010000 */
.L_x_5792:
[----:B------:R-:W-:Y:S05]  /*8530*/  BSYNC B1 ;  /* 0x0000000000017941 */ /* 0x000fea0003800000 */
.L_x_5791:
[----:B------:R-:W-:-:S04]  /*8540*/  FADD.FTZ R8, R9, R8 ;  /* 0x0000000809087221 */ /* 0x000fc80000010000 */
[----:B------:R-:W-:-:S04]  /*8550*/  FADD.FTZ R7, R8, R7 ;  /* 0x0000000708077221 */ /* 0x000fc80000010000 */
[----:B------:R-:W-:Y:S01]  /*8560*/  FADD.FTZ R18, R7, R6 ;  /* 0x0000000607127221 */ /* 0x000fe20000010000 */
[----:B------:R-:W-:Y:S05]  /*8570*/  BRA `(.L_x_5760) ;  /* 0x00000ad000007947 */ /* 0x000fea0003800000 */
.L_x_5776:
        /* <DEDUP_REMOVED lines=10> */
.L_x_5796:
        /* <DEDUP_REMOVED lines=22> */
[----:B------:R-:W-:Y:S02]  /*8780*/  FADD.FTZ R9, R24, R9 ;  /* 0x0000000918097221 */ /* 0x000fe40000010000 */
[----:B------:R-:W-:-:S02]  /*8790*/  FADD.FTZ R8, R13, R8 ;  /* 0x000000080d087221 */ /* 0x000fc40000010000 */
[----:B------:R-:W-:Y:S02]  /*87a0*/  FADD.FTZ R0, R25, R0 ;  /* 0x0000000019007221 */ /* 0x000fe40000010000 */
[----:B------:R-:W-:Y:S01]  /*87b0*/  FADD.FTZ R18, R27, R18 ;  /* 0x000000121b127221 */ /* 0x000fe20000010000 */
[----:B------:R-:W-:Y:S05]  /*87c0*/  @!P0 BRA `(.L_x_5796) ;  /* 0xfffffe5000008947 */ /* 0x000fea000383ffff */
[----:B------:R-:W-:Y:S05]  /*87d0*/  BSYNC B2 ;  /* 0x0000000000027941 */ /* 0x000fea0003800000 */
.L_x_5795:
[----:B------:R-:W-:Y:S02]  /*87e0*/  PRMT R6, R4, 0x7610, R6 ;  /* 0x0000761004067816 */ /* 0x000fe40000000006 */
[----:B------:R-:W-:Y:S02]  /*87f0*/  PRMT R7, R2, 0x7610, R7 ;  /* 0x0000761002077816 */ /* 0x000fe40000000007 */
[----:B------:R-:W-:Y:S02]  /*8800*/  PRMT R5, R19, 0x7610, R5 ;  /* 0x0000761013057816 */ /* 0x000fe40000000005 */
[----:B------:R-:W-:Y:S02]  /*8810*/  PRMT R4, R10, 0x7610, R4 ;  /* 0x000076100a047816 */ /* 0x000fe40000000004 */
.L_x_5794:
[----:B------:R-:W-:Y:S05]  /*8820*/  BSYNC B1 ;  /* 0x0000000000017941 */ /* 0x000fea0003800000 */
.L_x_5793:
        /* <DEDUP_REMOVED lines=23> */
.L_x_5798:
[----:B0-----:R-:W-:Y:S05]  /*89a0*/  BSYNC B1 ;  /* 0x0000000000017941 */ /* 0x001fea0003800000 */
.L_x_5797:
        /* <DEDUP_REMOVED lines=18> */
.L_x_5800:
[----:B------:R-:W-:Y:S05]  /*8ad0*/  BSYNC B1 ;  /* 0x0000000000017941 */ /* 0x000fea0003800000 */
.L_x_5799:
[----:B------:R-:W-:-:S04]  /*8ae0*/  FADD.FTZ R9, R8, R9 ;  /* 0x0000000908097221 */ /* 0x000fc80000010000 */
[----:B------:R-:W-:-:S04]  /*8af0*/  FADD.FTZ R9, R9, R0 ;  /* 0x0000000009097221 */ /* 0x000fc80000010000 */
[----:B------:R-:W-:Y:S01]  /*8b00*/  FADD.FTZ R18, R9, R18 ;  /* 0x0000001209127221 */ /* 0x000fe20000010000 */
[----:B------:R-:W-:Y:S05]  /*8b10*/  BRA `(.L_x_5760) ;  /* 0x0000053000007947 */ /* 0x000fea0003800000 */
.L_x_5775:
        /* <DEDUP_REMOVED lines=14> */
.L_x_5804:
        /* <DEDUP_REMOVED lines=24> */
.L_x_5803:
[----:B------:R-:W-:Y:S02]  /*8d80*/  PRMT R5, R4, 0x7610, R5 ;  /* 0x0000761004057816 */ /* 0x000fe40000000005 */
[----:B------:R-:W-:Y:S02]  /*8d90*/  PRMT R4, R6, 0x7610, R4 ;  /* 0x0000761006047816 */ /* 0x000fe40000000004 */
.L_x_5802:
[----:B------:R-:W-:Y:S05]  /*8da0*/  BSYNC B1 ;  /* 0x0000000000017941 */ /* 0x000fea0003800000 */
.L_x_5801:
        /* <DEDUP_REMOVED lines=19> */
.L_x_5806:
[----:B0-----:R-:W-:Y:S05]  /*8ee0*/  BSYNC B1 ;  /* 0x0000000000017941 */ /* 0x001fea0003800000 */
.L_x_5805:
        /* <DEDUP_REMOVED lines=18> */
.L_x_5808:
[----:B------:R-:W-:Y:S05]  /*9010*/  BSYNC B1 ;  /* 0x0000000000017941 */ /* 0x000fea0003800000 */
.L_x_5807:
[----:B------:R-:W-:-:S04]  /*9020*/  FADD.FTZ R3, R2, R3 ;  /* 0x0000000302037221 */ /* 0x000fc80000010000 */
[----:B------:R-:W-:-:S04]  /*9030*/  FADD.FTZ R3, R3, R0 ;  /* 0x0000000003037221 */ /* 0x000fc80000010000 */
[----:B------:R-:W-:Y:S02]  /*9040*/  FADD.FTZ R18, R3, R18 ;  /* 0x0000001203127221 */ /* 0x000fe40000010000 */
.L_x_5760:
[----:B------:R-:W-:Y:S05]  /*9050*/  BSYNC B0 ;  /* 0x0000000000007941 */ /* 0x000fea0003800000 */
.L_x_5759:
        /* <DEDUP_REMOVED lines=9> */
.L_x_5810:
        /* <DEDUP_REMOVED lines=11> */
.L_x_5809:
        /* <DEDUP_REMOVED lines=14> */
.L_x_5813:
        /* <DEDUP_REMOVED lines=12> */
.L_x_5812:
[----:B0-----:R-:W-:Y:S01]  /*9340*/  BAR.SYNC.DEFER_BLOCKING 0x0 ;  /* 0x0000000000007b1d */ /* 0x001fe20000010000 */
[----:B------:R-:W-:-:S13]  /*9350*/  ISETP.GE.AND P0, PT, R0, 0x2, PT ;  /* 0x000000020000780c */ /* 0x000fda0003f06270 */
[----:B------:R-:W-:Y:S05]  /*9360*/  @!P0 BRA `(.L_x_5811) ;  /* 0x0000006000008947 */ /* 0x000fea0003800000 */
[----:B------:R-:W-:-:S08]  /*9370*/  HFMA2.MMA R3, -RZ, RZ, 0, 5.9604644775390625e-08 ;  /* 0x00000001ff037435 */ /* 0x000fd000000001ff */
.L_x_5814:
[----:B------:R0:W1:Y:S02]  /*9380*/  SHFL.DOWN PT, R5, R18, R3, 0x1f ;  /* 0x08001f0312057589 */ /* 0x00006400000e0000 */
[----:B0-----:R-:W-:-:S04]  /*9390*/  SHF.L.U32 R3, R3, 0x1, RZ ;  /* 0x0000000103037819 */ /* 0x001fc800000006ff */
[----:B------:R-:W-:Y:S01]  /*93a0*/  ISETP.GE.AND P0, PT, R3, R0, PT ;  /* 0x000000000300720c */ /* 0x000fe20003f06270 */
[----:B-1----:R-:W-:-:S12]  /*93b0*/  FADD.FTZ R18, R5, R18 ;  /* 0x0000001205127221 */ /* 0x002fd80000010000 */
[----:B------:R-:W-:Y:S05]  /*93c0*/  @!P0 BRA `(.L_x_5814) ;  /* 0xffffffb000008947 */ /* 0x000fea000383ffff */
.L_x_5811:
        /* <DEDUP_REMOVED lines=202> */
.L_x_5815:
        /* <DEDUP_REMOVED lines=215> */
.L_x_5817:
        /* <DEDUP_REMOVED lines=11> */
.L_x_5819:
[----:B------:R-:W-:Y:S05]  /*ae90*/  BSYNC B0 ;  /* 0x0000000000007941 */ /* 0x000fea0003800000 */
.L_x_5818:
        /* <DEDUP_REMOVED lines=40> */
.L_x_5821:
[----:B------:R-:W-:Y:S05]  /*b120*/  BSYNC B0 ;  /* 0x0000000000007941 */ /* 0x000fea0003800000 */
.L_x_5820:
        /* <DEDUP_REMOVED lines=21> */
.L_x_5826:
        /* <DEDUP_REMOVED lines=9> */
.L_x_5825:
[----:B------:R-:W-:Y:S05]  /*b310*/  BSYNC B1 ;  /* 0x0000000000017941 */ /* 0x000fea0003800000 */
.L_x_5824:
[----:B------:R-:W-:Y:S05]  /*b320*/  BRA `(.L_x_5827) ;  /* 0x000000c000007947 */ /* 0x000fea0003800000 */
.L_x_5823:
[----:B------:R-:W-:-:S13]  /*b330*/  ISETP.GE.U32.AND P0, PT, R20, c[0x0][0x17c], PT ;  /* 0x00005f0014007a0c */ /* 0x000fda0003f06070 */
[----:B------:R-:W-:Y:S05]  /*b340*/  @P0 BRA `(.L_x_5827) ;  /* 0x000000a000000947 */ /* 0x000fea0003800000 */
[----:B------:R-:W-:-:S03]  /*b350*/  IMAD.MOV.U32 R9, RZ, RZ, R20 ;  /* 0x000000ffff097224 */ /* 0x000fc600078e0014 */
.L_x_5828:
        /* <DEDUP_REMOVED lines=9> */
.L_x_5827:
[----:B------:R-:W-:Y:S05]  /*b3f0*/  BSYNC B0 ;  /* 0x0000000000007941 */ /* 0x000fea0003800000 */
.L_x_5822:
        /* <DEDUP_REMOVED lines=8> */
.L_x_5830:
        /* <DEDUP_REMOVED lines=11> */
.L_x_5829:
        /* <DEDUP_REMOVED lines=13> */
.L_x_5833:
        /* <DEDUP_REMOVED lines=12> */
.L_x_5832:
[----:B0-----:R-:W-:Y:S01]  /*b6c0*/  BAR.SYNC.DEFER_BLOCKING 0x0 ;  /* 0x0000000000007b1d */ /* 0x001fe20000010000 */
[----:B------:R-:W-:-:S13]  /*b6d0*/  ISETP.GE.AND P0, PT, R0, 0x2, PT ;  /* 0x000000020000780c */ /* 0x000fda0003f06270 */
[----:B------:R-:W-:Y:S05]  /*b6e0*/  @!P0 BRA `(.L_x_5831) ;  /* 0x0000006000008947 */ /* 0x000fea0003800000 */
[----:B------:R-:W-:-:S05]  /*b6f0*/  MOV R6, 0x1 ;  /* 0x0000000100067802 */ /* 0x000fca0000000f00 */
.L_x_5834:
[----:B------:R0:W1:Y:S02]  /*b700*/  SHFL.DOWN PT, R8, R17, R6, 0x1f ;  /* 0x08001f0611087589 */ /* 0x00006400000e0000 */
[----:B0-----:R-:W-:-:S05]  /*b710*/  IMAD.SHL.U32 R6, R6, 0x2, RZ ;  /* 0x0000000206067824 */ /* 0x001fca00078e00ff */
[----:B------:R-:W-:Y:S01]  /*b720*/  ISETP.GE.AND P0, PT, R6, R0, PT ;  /* 0x000000000600720c */ /* 0x000fe20003f06270 */
[----:B-1----:R-:W-:-:S12]  /*b730*/  FADD.FTZ R17, R8, R17 ;  /* 0x0000001108117221 */ /* 0x002fd80000010000 */
[----:B------:R-:W-:Y:S05]  /*b740*/  @!P0 BRA `(.L_x_5834) ;  /* 0xffffffb000008947 */ /* 0x000fea000383ffff */
.L_x_5831:
        /* <DEDUP_REMOVED lines=11> */
.L_x_5836:
        /* <DEDUP_REMOVED lines=23> */
.L_x_5838:
[----:B------:R-:W-:-:S04]  /*b970*/  IADD3 R2, P0, R16, c[0x0][0x540], RZ ;  /* 0x0001500010027a10 */ /* 0x000fc80007f1e0ff */
[----:B------:R-:W-:-:S05]  /*b980*/  IADD3.X R3, RZ, c[0x0][0x544], RZ, P0, !PT ;  /* 0x00015100ff037a10 */ /* 0x000fca00007fe4ff */
[----:B------:R-:W-:Y:S01]  /*b990*/  STG.E [R2.64], R17 ;  /* 0x0000001102007986 */ /* 0x000fe2000c101924 */
[----:B------:R-:W-:Y:S05]  /*b9a0*/  EXIT ;  /* 0x000000000000794d */ /* 0x000fea0003800000 */
.L_x_5837:
[----:B------:R-:W-:Y:S01]  /*b9b0*/  STG.E [R2.64], R17 ;  /* 0x0000001102007986 */ /* 0x000fe2000c101924 */
[----:B------:R-:W-:Y:S05]  /*b9c0*/  EXIT ;  /* 0x000000000000794d */ /* 0x000fea0003800000 */
.L_x_5835:
[----:B------:R-:W-:Y:S01]  /*b9d0*/  ISETP.NE.AND P0, PT, RZ, UR38, PT ;  /* 0x00000026ff007c0c */ /* 0x000fe2000bf05270 */
[----:B------:R-:W-:Y:S02]  /*b9e0*/  ULDC.U8 UR4, c[0x0][0x571] ;  /* 0x00015c4000047ab9 */ /* 0x000fe40000000000 */
[----:B------:R-:W-:-:S10]  /*b9f0*/  ISETP.NE.AND P1, PT, RZ, UR4, PT ;  /* 0x00000004ff007c0c */ /* 0x000fd4000bf25270 */
[----:B------:R-:W-:Y:S05]  /*ba00*/  @!P0 BRA `(.L_x_5839) ;  /* 0x0000002000008947 */ /* 0x000fea0003800000 */
[----:B------:R-:W2:Y:S02]  /*ba10*/  LDG.E R0, [R4.64] ;  /* 0x0000002404007981 */ /* 0x000ea4000c1e1900 */
[----:B--2---:R-:W-:Y:S02]  /*ba20*/  FADD.FTZ R17, R17, R0 ;  /* 0x0000000011117221 */ /* 0x004fe40000010000 */
.L_x_5839:
        /* <DEDUP_REMOVED lines=23> */
.L_x_5841:
[----:B------:R-:W-:-:S04]  /*bba0*/  IADD3 R2, P0, R16, c[0x0][0x540], RZ ;  /* 0x0001500010027a10 */ /* 0x000fc80007f1e0ff */
[----:B------:R-:W-:-:S05]  /*bbb0*/  IADD3.X R3, RZ, c[0x0][0x544], RZ, P0, !PT ;  /* 0x00015100ff037a10 */ /* 0x000fca00007fe4ff */
[----:B------:R-:W-:Y:S01]  /*bbc0*/  STG.E [R2.64], R17 ;  /* 0x0000001102007986 */ /* 0x000fe2000c101924 */
[----:B------:R-:W-:Y:S05]  /*bbd0*/  EXIT ;  /* 0x000000000000794d */ /* 0x000fea0003800000 */
.L_x_5840:
[----:B------:R-:W-:Y:S01]  /*bbe0*/  STG.E [R4.64], R17 ;  /* 0x0000001104007986 */ /* 0x000fe2000c101924 */
[----:B------:R-:W-:Y:S05]  /*bbf0*/  EXIT ;  /* 0x000000000000794d */ /* 0x000fea0003800000 */
.L_x_5816:
        /* <DEDUP_REMOVED lines=18> */
.L_x_5843:
        /* <DEDUP_REMOVED lines=23> */
.L_x_5845:
[----:B------:R-:W-:-:S05]  /*be90*/  IADD3 R2, P0, R19, c[0x0][0x540], RZ ;  /* 0x0001500013027a10 */ /* 0x000fca0007f1e0ff */
[----:B------:R-:W-:-:S05]  /*bea0*/  IMAD.X R3, RZ, RZ, c[0x0][0x544], P0 ;  /* 0x00015100ff037624 */ /* 0x000fca00000e06ff */
[----:B------:R-:W-:Y:S01]  /*beb0*/  STG.E [R2.64], R18 ;  /* 0x0000001202007986 */ /* 0x000fe2000c101924 */
[----:B------:R-:W-:Y:S05]  /*bec0*/  EXIT ;  /* 0x000000000000794d */ /* 0x000fea0003800000 */
.L_x_5844:
[----:B------:R-:W-:Y:S01]  /*bed0*/  STG.E [R2.64], R18 ;  /* 0x0000001202007986 */ /* 0x000fe2000c101924 */
[----:B------:R-:W-:Y:S05]  /*bee0*/  EXIT ;  /* 0x000000000000794d */ /* 0x000fea0003800000 */
.L_x_5842:
[----:B------:R-:W-:Y:S01]  /*bef0*/  ISETP.NE.AND P0, PT, RZ, UR38, PT ;  /* 0x00000026ff007c0c */ /* 0x000fe2000bf05270 */
[----:B------:R-:W-:Y:S02]  /*bf00*/  ULDC.U8 UR4, c[0x0][0x571] ;  /* 0x00015c4000047ab9 */ /* 0x000fe40000000000 */
[----:B------:R-:W-:-:S10]  /*bf10*/  ISETP.NE.AND P1, PT, RZ, UR4, PT ;  /* 0x00000004ff007c0c */ /* 0x000fd4000bf25270 */
[----:B------:R-:W-:Y:S05]  /*bf20*/  @!P0 BRA `(.L_x_5846) ;  /* 0x0000002000008947 */ /* 0x000fea0003800000 */
[----:B------:R-:W2:Y:S02]  /*bf30*/  LDG.E R3, [R4.64] ;  /* 0x0000002404037981 */ /* 0x000ea4000c1e1900 */
[----:B--2---:R-:W-:Y:S02]  /*bf40*/  FADD.FTZ R18, R18, R3 ;  /* 0x0000000312127221 */ /* 0x004fe40000010000 */
.L_x_5846:
        /* <DEDUP_REMOVED lines=23> */
.L_x_5848:
[----:B------:R-:W-:-:S04]  /*c0c0*/  IADD3 R2, P0, R19, c[0x0][0x540], RZ ;  /* 0x0001500013027a10 */ /* 0x000fc80007f1e0ff */
[----:B------:R-:W-:-:S05]  /*c0d0*/  IADD3.X R3, RZ, c[0x0][0x544], RZ, P0, !PT ;  /* 0x00015100ff037a10 */ /* 0x000fca00007fe4ff */
[----:B------:R-:W-:Y:S01]  /*c0e0*/  STG.E [R2.64], R18 ;  /* 0x0000001202007986 */ /* 0x000fe2000c101924 */
[----:B------:R-:W-:Y:S05]  /*c0f0*/  EXIT ;  /* 0x000000000000794d */ /* 0x000fea0003800000 */
.L_x_5847:
[----:B------:R-:W-:Y:S01]  /*c100*/  STG.E [R4.64], R18 ;  /* 0x0000001204007986 */ /* 0x000fe2000c101924 */
[----:B------:R-:W-:Y:S05]  /*c110*/  EXIT ;  /* 0x000000000000794d */ /* 0x000fea0003800000 */
.L_x_5849:
        /* <DEDUP_REMOVED lines=14> */
.L_x_9921:


//--------------------- .text._ZN2at6native13reduce_kernelILi256ELi2ENS0_8ReduceOpIN3c104HalfENS0_14func_wrapper_tIfZNS0_11sum_functorIS4_ffEclERNS_14TensorIteratorEEUlffE_EEjfLi4ELi8EEEEEvT1_ --------------------------
	.section	.text._ZN2at6native13reduce_kernelILi256ELi2ENS0_8ReduceOpIN3c104HalfENS0_14func_wrapper_tIfZNS0_11sum_functorIS4_ffEclERNS_14TensorIteratorEEUlffE_EEjfLi4ELi8EEEEEvT1_,"ax",@progbits
	.sectioninfo	@"SHI_REGISTERS=32"
	.align	128
        .global         _ZN2at6native13reduce_kernelILi256ELi2ENS0_8ReduceOpIN3c104HalfENS0_14func_wrapper_tIfZNS0_11sum_functorIS4_ffEclERNS_14TensorIteratorEEUlffE_EEjfLi4ELi8EEEEEvT1_
        .type           _ZN2at6native13reduce_kernelILi256ELi2ENS0_8ReduceOpIN3c104HalfENS0_14func_wrapper_tIfZNS0_11sum_functorIS4_ffEclERNS_14TensorIteratorEEUlffE_EEjfLi4ELi8EEEEEvT1_,@function
        .size           _ZN2at6native13reduce_kernelILi256ELi2ENS0_8ReduceOpIN3c104HalfENS0_14func_wrapper_tIfZNS0_11sum_functorIS4_ffEclERNS_14TensorIteratorEEUlffE_EEjfLi4ELi8EEEEEvT1_,(.L_x_9922 - _ZN2at6native13reduce_kernelILi256ELi2ENS0_8ReduceOpIN3c104HalfENS0_14func_wrapper_tIfZNS0_11sum_functorIS4_ffEclERNS_14TensorIteratorEEUlffE_EEjfLi4ELi8EEEEEvT1_)
        .other          _ZN2at6native13reduce_kernelILi256ELi2ENS0_8ReduceOpIN3c104HalfENS0_14func_wrapper_tIfZNS0_11sum_functorIS4_ffEclERNS_14TensorIteratorEEUlffE_EEjfLi4ELi8EEEEEvT1_,@"STO_CUDA_ENTRY STV_DEFAULT"
_ZN2at6native13reduce_kernelILi256ELi2ENS0_8ReduceOpIN3c104HalfENS0_14func_wrapper_tIfZNS0_11sum_functorIS4_ffEclERNS_14TensorIteratorEEUlffE_EEjfLi4ELi8EEEEEvT1_:
.text._ZN2at6native13reduce_kernelILi256ELi2ENS0_8ReduceOpIN3c104HalfENS0_14func_wrapper_tIfZNS0_11sum_functorIS4_ffEclERNS_14TensorIteratorEEUlffE_EEjfLi4ELi8EEEEEvT1_:
        /* <DEDUP_REMOVED lines=209> */
.L_x_5850:
        /* <DEDUP_REMOVED lines=60> */
.L_x_5859:
[----:B------:R-:W-:Y:S05]  /*10d0*/  BSYNC B2 ;  /* 0x0000000000027941 */ /* 0x000fea0003800000 */
.L_x_5858:
        /* <DEDUP_REMOVED lines=9> */
[----:B------:R-:W-:Y:S02]  /*1170*/  FADD.FTZ R0, R0, c[0x0][0x164] ;  /* 0x0000590000007621 */ /* 0x000fe40000010000 */
.L_x_5857:
[----:B------:R-:W-:Y:S05]  /*1180*/  BSYNC B1 ;  /* 0x0000000000017941 */ /* 0x000fea0003800000 */
.L_x_5856:
[C---:B------:R-:W-:Y:S02]  /*1190*/  IADD3 R3, P0, -R6.reuse, 0x8, RZ ;  /* 0x0000000806037810 */ /* 0x040fe40007f1e1ff */
[----:B------:R-:W-:Y:S02]  /*11a0*/  IADD3 R14, R6, c[0x0][0x16c], RZ ;  /* 0x00005b00060e7a10 */ /* 0x000fe40007ffe0ff */
[----:B------:R-:W-:Y:S01]  /*11b0*/  LEA R18, P1, R3, R18, 0x1 ;  /* 0x0000001203127211 */ /* 0x000fe200078208ff */
[----:B------:R-:W-:Y:S01]  /*11c0*/  IMAD.X R4, RZ, RZ, -0x1, P0 ;  /* 0xffffffffff047424 */ /* 0x000fe200000e06ff */
[----:B------:R-:W-:-:S04]  /*11d0*/  IADD3 R14, R14, -0x8, RZ ;  /* 0xfffffff80e0e7810 */ /* 0x000fc80007ffe0ff */
[----:B------:R-:W-:Y:S02]  /*11e0*/  LEA.HI.X R19, R3, R19, R4, 0x1, P1 ;  /* 0x0000001303137211 */ /* 0x000fe400008f0c04 */
.L_x_5855:
[----:B------:R-:W-:Y:S05]  /*11f0*/  BSYNC B0 ;  /* 0x0000000000007941 */ /* 0x000fea0003800000 */
.L_x_5854:
        /* <DEDUP_REMOVED lines=22> */
.L_x_5862:
[----:B------:R-:W-:-:S06]  /*1360*/  IMAD.WIDE.U32 R4, R15, 0x10, R18 ;  /* 0x000000100f047825 */ /* 0x000fcc00078e0012 */
[----:B------:R-:W2:Y:S01]  /*1370*/  LDG.E.128 R4, [R4.64] ;  /* 0x0000002404047981 */ /* 0x000ea2000c1e1d00 */
[----:B------:R-:W-:-:S04]  /*1380*/  IADD3 R15, R15, c[0x0][0x174], RZ ;  /* 0x00005d000f0f7a10 */ /* 0x000fc80007ffe0ff */
[----:B------:R-:W-:-:S04]  /*1390*/  LEA R25, R15, 0x7, 0x3 ;  /* 0x000000070f197811 */ /* 0x000fc800078e18ff */
[----:B------:R-:W-:Y:S01]  /*13a0*/  ISETP.GE.U32.AND P0, PT, R25, R14, PT ;  /* 0x0000000e1900720c */ /* 0x000fe20003f06070 */
[--C-:B--2---:R-:W-:Y:S02]  /*13b0*/  HADD2.F32 R21, -RZ, R4.reuse.H0_H0 ;  /* 0x20000004ff157230 */ /* 0x104fe40000004100 */
[----:B------:R-:W-:Y:S02]  /*13c0*/  HADD2.F32 R20, -RZ, R4.H1_H1 ;  /* 0x30000004ff147230 */ /* 0x000fe40000004100 */
        /* <DEDUP_REMOVED lines=11> */
[----:B------:R-:W-:-:S02]  /*1480*/  FADD.FTZ R12, R27, R12 ;  /* 0x0000000c1b0c7221 */ /* 0x000fc40000010000 */
[----:B------:R-:W-:Y:S02]  /*1490*/  FADD.FTZ R10, R29, R10 ;  /* 0x0000000a1d0a7221 */ /* 0x000fe40000010000 */
[----:B------:R-:W-:Y:S01]  /*14a0*/  FADD.FTZ R3, R4, R3 ;  /* 0x0000000304037221 */ /* 0x000fe20000010000 */
[----:B------:R-:W-:Y:S05]  /*14b0*/  @!P0 BRA `(.L_x_5862) ;  /* 0xfffffea000008947 */ /* 0x000fea000383ffff */
.L_x_5861:
[----:B------:R-:W-:Y:S05]  /*14c0*/  BSYNC B0 ;  /* 0x0000000000007941 */ /* 0x000fea0003800000 */
.L_x_5860:
        /* <DEDUP_REMOVED lines=8> */
.L_x_5864:
[----:B------:R-:W-:Y:S05]  /*1550*/  BSYNC B0 ;  /* 0x0000000000007941 */ /* 0x000fea0003800000 */
.L_x_5863:
        /* <DEDUP_REMOVED lines=11> */
[----:B------:R-:W-:Y:S02]  /*1610*/  FADD.FTZ R0, R0, R5 ;  /* 0x0000000500007221 */ /* 0x000fe40000010000 */
.L_x_5866:
[----:B------:R-:W-:Y:S05]  /*1620*/  BSYNC B0 ;  /* 0x0000000000007941 */ /* 0x000fea0003800000 */
.L_x_5865:
        /* <DEDUP_REMOVED lines=9> */
.L_x_5853:
        /* <DEDUP_REMOVED lines=31> */
.L_x_5877:
        /* <DEDUP_REMOVED lines=225> */
.L_x_5872:
        /* <DEDUP_REMOVED lines=228> */
.L_x_5873:
        /* <DEDUP_REMOVED lines=220> */
.L_x_5874:
        /* <DEDUP_REMOVED lines=218> */
.L_x_5875:
[----:B------:R-:W-:-:S04]  /*5060*/  LOP3.LUT R3, R3, 0xfffffffc, RZ, 0xc0, !PT ;  /* 0xfffffffc03037812 */ /* 0x000fc800078ec0ff */
[----:B------:R-:W-:-:S05]  /*5070*/  IADD3 R10, P1, R18, R3, RZ ;  /* 0x00000003120a7210 */ /* 0x000fca0007f3e0ff */
[----:B------:R-:W-:-:S05]  /*5080*/  IMAD.X R11, RZ, RZ, R19, P1 ;  /* 0x000000ffff0b7224 */ /* 0x000fca00008e0613 */
[----:B------:R0:W2:Y:S01]  /*5090*/  LDG.E R10, [R10.64] ;  /* 0x000000240a0a7981 */ /* 0x0000a2000c1e1900 */
[----:B------:R-:W-:Y:S01]  /*50a0*/  IADD3 R25, R25, c[0x0][0x174], RZ ;  /* 0x00005d0019197a10 */ /* 0x000fe20007ffe0ff */
[--C-:B------:R-:W-:Y:S01]  /*50b0*/  HADD2.F32 R3, -RZ, R22.reuse.H0_H0 ;  /* 0x20000016ff037230 */ /* 0x100fe20000004100 */
[----:B------:R-:W-:Y:S01]  /*50c0*/  MOV R14, c[0x0][0x174] ;  /* 0x00005d00000e7a02 */ /* 0x000fe20000000f00 */
[----:B------:R-:W-:Y:S02]  /*50d0*/  HADD2.F32 R0, -RZ, R22.H1_H1 ;  /* 0x30000016ff007230 */ /* 0x000fe40000004100 */
[--C-:B------:R-:W-:Y:S01]  /*50e0*/  HADD2.F32 R12, -RZ, R24.reuse.H0_H0 ;  /* 0x20000018ff0c7230 */ /* 0x100fe20000004100 */
[----:B------:R-:W-:Y:S01]  /*50f0*/  FADD.FTZ R6, R3, R6 ;  /* 0x0000000603067221 */ /* 0x000fe20000010000 */
[----:B------:R-:W-:Y:S01]  /*5100*/  HADD2.F32 R3, -RZ, R24.H1_H1 ;  /* 0x30000018ff037230 */ /* 0x000fe20000004100 */
[----:B------:R-:W-:Y:S01]  /*5110*/  IMAD R13, R14, 0x3, R25 ;  /* 0x000000030e0d7824 */ /* 0x000fe200078e0219 */
[--C-:B0-----:R-:W-:Y:S01]  /*5120*/  HADD2.F32 R11, -RZ, R27.reuse.H1_H1 ;  /* 0x3000001bff0b7230 */ /* 0x101fe20000004100 */
[----:B------:R-:W-:Y:S01]  /*5130*/  FADD.FTZ R7, R0, R7 ;  /* 0x0000000700077221 */ /* 0x000fe20000010000 */
[----:B------:R-:W-:Y:S01]  /*5140*/  HADD2.F32 R0, -RZ, R27.H0_H0 ;  /* 0x2000001bff007230 */ /* 0x000fe20000004100 */
[----:B------:R-:W-:Y:S01]  /*5150*/  FADD.FTZ R9, R12, R9 ;  /* 0x000000090c097221 */ /* 0x000fe20000010000 */
[----:B------:R-:W-:Y:S01]  /*5160*/  ISETP.GE.U32.AND P1, PT, R13, c[0x0][0x16c], PT ;  /* 0x00005b000d007a0c */ /* 0x000fe20003f26070 */
[----:B------:R-:W-:-:S02]  /*5170*/  FADD.FTZ R8, R3, R8 ;  /* 0x0000000803087221 */ /* 0x000fc40000010000 */
[----:B------:R-:W-:Y:S02]  /*5180*/  FADD.FTZ R20, R11, R20 ;  /* 0x000000140b147221 */ /* 0x000fe40000010000 */
[----:B------:R-:W-:Y:S01]  /*5190*/  FADD.FTZ R21, R0, R21 ;  /* 0x0000001500157221 */ /* 0x000fe20000010000 */
[--C-:B--2---:R-:W-:Y:S02]  /*51a0*/  HADD2.F32 R12, -RZ, R10.reuse.H0_H0 ;  /* 0x2000000aff0c7230 */ /* 0x104fe40000004100 */
[----:B------:R-:W-:-:S03]  /*51b0*/  HADD2.F32 R13, -RZ, R10.H1_H1 ;  /* 0x3000000aff0d7230 */ /* 0x000fc60000004100 */
[----:B------:R-:W-:Y:S02]  /*51c0*/  FADD.FTZ R5, R12, R5 ;  /* 0x000000050c057221 */ /* 0x000fe40000010000 */
[----:B------:R-:W-:Y:S01]  /*51d0*/  FADD.FTZ R4, R13, R4 ;  /* 0x000000040d047221 */ /* 0x000fe20000010000 */
[----:B------:R-:W-:Y:S01]  /*51e0*/  @P1 CALL.REL.NOINC `(.L_x_5876) ;  /* 0x0000001000001944 */ /* 0x000fe20003c00000 */
[----:B------:R-:W-:Y:S05]  /*51f0*/  BRA `(.L_x_5877) ;  /* 0xffffc6b000007947 */ /* 0x000fea000383ffff */
.L_x_5876:
[----:B------:R-:W-:Y:S05]  /*5200*/  BSYNC B1 ;  /* 0x0000000000017941 */ /* 0x000fea0003800000 */
.L_x_5871:
[----:B------:R-:W-:Y:S02]  /*5210*/  PRMT R26, R10, 0x7610, R10 ;  /* 0x000076100a1a7816 */ /* 0x000fe4000000000a */
.L_x_5870:
[----:B------:R-:W-:Y:S05]  /*5220*/  BSYNC B0 ;  /* 0x0000000000007941 */ /* 0x000fea0003800000 */
.L_x_5869:
        /* <DEDUP_REMOVED lines=205> */
.L_x_5880:
        /* <DEDUP_REMOVED lines=208> */
.L_x_5881:
        /* <DEDUP_REMOVED lines=208> */
.L_x_5882:
        /* <DEDUP_REMOVED lines=8> */
[----:B------:R-:W-:Y:S01]  /*7980*/  MOV R3, RZ ;  /* 0x000000ff00037202 */ /* 0x000fe20000000f00 */
        /* <DEDUP_REMOVED lines=199> */
.L_x_5883:
[----:B------:R-:W-:-:S04]  /*8600*/  LOP3.LUT R3, R3, 0xfffffffc, RZ, 0xc0, !PT ;  /* 0xfffffffc03037812 */ /* 0x000fc800078ec0ff */
[----:B------:R-:W-:-:S05]  /*8610*/  IADD3 R10, P1, R18, R3, RZ ;  /* 0x00000003120a7210 */ /* 0x000fca0007f3e0ff */
[----:B------:R-:W-:-:S05]  /*8620*/  IMAD.X R11, RZ, RZ, R19, P1 ;  /* 0x000000ffff0b7224 */ /* 0x000fca00008e0613 */
[----:B------:R-:W2:Y:S02]  /*8630*/  LDG.E R10, [R10.64] ;  /* 0x000000240a0a7981 */ /* 0x000ea4000c1e1900 */
[----:B--2---:R-:W-:Y:S02]  /*8640*/  PRMT R26, R10, 0x7610, R10 ;  /* 0x000076100a1a7816 */ /* 0x004fe4000000000a */
.L_x_5879:
[----:B------:R-:W-:Y:S05]  /*8650*/  BSYNC B0 ;  /* 0x0000000000007941 */ /* 0x000fea0003800000 */
.L_x_5878:
[----:B------:R-:W-:Y:S01]  /*8660*/  BSSY B0, `(.L_x_5884) ;  /* 0x000001a000007945 */ /* 0x000fe20003800000 */
[----:B------:R-:W-:Y:S05]  /*8670*/  @P0 BRA `(.L_x_5885) ;  /* 0x0000018000000947 */ /* 0x000fea0003800000 */
[----:B------:R-:W-:Y:S01]  /*8680*/  IADD3 R10, R25, c[0x0][0x174], RZ ;  /* 0x00005d00190a7a10 */ /* 0x000fe20007ffe0ff */
[--C-:B------:R-:W-:Y:S02]  /*8690*/  HADD2.F32 R3, -RZ, R22.reuse.H0_H0 ;  /* 0x20000016ff037230 */ /* 0x100fe40000004100 */
[----:B------:R-:W-:Y:S01]  /*86a0*/  HADD2.F32 R22, -RZ, R22.H1_H1 ;  /* 0x30000016ff167230 */ /* 0x000fe20000004100 */
[----:B------:R-:W-:Y:S02]  /*86b0*/  ISETP.GE.U32.AND P0, PT, R10, c[0x0][0x16c], PT ;  /* 0x00005b000a007a0c */ /* 0x000fe40003f06070 */
[----:B------:R-:W-:Y:S02]  /*86c0*/  FADD.FTZ R6, R6, R3 ;  /* 0x0000000306067221 */ /* 0x000fe40000010000 */
[----:B------:R-:W-:-:S09]  /*86d0*/  FADD.FTZ R7, R7, R22 ;  /* 0x0000001607077221 */ /* 0x000fd20000010000 */
        /* <DEDUP_REMOVED lines=9> */
[----:B------:R-:W-:-:S03]  /*8770*/  HADD2.F32 R3, -RZ, R27.H1_H1 ;  /* 0x3000001bff037230 */ /* 0x000fc60000004100 */
[----:B------:R-:W-:Y:S01]  /*8780*/  ISETP.GE.U32.AND P0, PT, R0, c[0x0][0x16c], PT ;  /* 0x00005b0000007a0c */ /* 0x000fe20003f06070 */
[----:B------:R-:W-:Y:S01]  /*8790*/  HADD2.F32 R0, -RZ, R27.H0_H0 ;  /* 0x2000001bff007230 */ /* 0x000fe20000004100 */
[----:B------:R-:W-:-:S04]  /*87a0*/  FADD.FTZ R20, R20, R3 ;  /* 0x0000000314147221 */ /* 0x000fc80000010000 */
[----:B------:R-:W-:-:S07]  /*87b0*/  FADD.FTZ R21, R21, R0 ;  /* 0x0000000015157221 */ /* 0x000fce0000010000 */
[--C-:B------:R-:W-:Y:S02]  /*87c0*/  @!P0 HADD2.F32 R10, -RZ, R26.reuse.H0_H0 ;  /* 0x2000001aff0a8230 */ /* 0x100fe40000004100 */
[----:B------:R-:W-:-:S03]  /*87d0*/  @!P0 HADD2.F32 R11, -RZ, R26.H1_H1 ;  /* 0x3000001aff0b8230 */ /* 0x000fc60000004100 */
[----:B------:R-:W-:Y:S02]  /*87e0*/  @!P0 FADD.FTZ R5, R5, R10 ;  /* 0x0000000a05058221 */ /* 0x000fe40000010000 */
[----:B------:R-:W-:Y:S02]  /*87f0*/  @!P0 FADD.FTZ R4, R4, R11 ;  /* 0x0000000b04048221 */ /* 0x000fe40000010000 */
.L_x_5885:
[----:B------:R-:W-:Y:S05]  /*8800*/  BSYNC B0 ;  /* 0x0000000000007941 */ /* 0x000fea0003800000 */
.L_x_5884:
[----:B------:R-:W-:Y:S02]  /*8810*/  FADD.FTZ R8, R8, R7 ;  /* 0x0000000708087221 */ /* 0x000fe40000010000 */
[----:B------:R-:W-:Y:S02]  /*8820*/  FADD.FTZ R9, R9, R6 ;  /* 0x0000000609097221 */ /* 0x000fe40000010000 */
[----:B------:R-:W-:Y:S02]  /*8830*/  FADD.FTZ R19, R8, R21 ;  /* 0x0000001508137221 */ /* 0x000fe40000010000 */
[----:B------:R-:W-:Y:S02]  /*8840*/  FADD.FTZ R18, R9, R20 ;  /* 0x0000001409127221 */ /* 0x000fe40000010000 */
[----:B------:R-:W-:-:S02]  /*8850*/  FADD.FTZ R19, R19, R4 ;  /* 0x0000000413137221 */ /* 0x000fc40000010000 */
[----:B------:R-:W-:Y:S01]  /*8860*/  FADD.FTZ R18, R18, R5 ;  /* 0x0000000512127221 */ /* 0x000fe20000010000 */
[----:B------:R-:W-:Y:S05]  /*8870*/  BRA `(.L_x_5852) ;  /* 0x00000fd000007947 */ /* 0x000fea0003800000 */
.L_x_5868:
[----:B------:R-:W-:Y:S01]  /*8880*/  ISETP.GE.U32.AND P0, PT, R0, c[0x0][0x16c], PT ;  /* 0x00005b0000007a0c */ /* 0x000fe20003f06070 */
[----:B------:R-:W-:Y:S01]  /*8890*/  BSSY B0, `(.L_x_5886) ;  /* 0x000003b000007945 */ /* 0x000fe20003800000 */
[----:B------:R-:W-:Y:S01]  /*88a0*/  MOV R3, c[0x0][0x164] ;  /* 0x0000590000037a02 */ /* 0x000fe20000000f00 */
[----:B------:R-:W-:Y:S01]  /*88b0*/  IMAD.MOV.U32 R5, RZ, RZ, c[0x0][0x164] ;  /* 0x00005900ff057624 */ /* 0x000fe200078e00ff */
[----:B------:R-:W-:Y:S01]  /*88c0*/  MOV R4, c[0x0][0x164] ;  /* 0x0000590000047a02 */ /* 0x000fe20000000f00 */
[----:B------:R-:W-:Y:S01]  /*88d0*/  IMAD.MOV.U32 R0, RZ, RZ, c[0x0][0x164] ;  /* 0x00005900ff007624 */ /* 0x000fe200078e00ff */
[----:B------:R-:W-:Y:S02]  /*88e0*/  MOV R7, c[0x0][0x164] ;  /* 0x0000590000077a02 */ /* 0x000fe40000000f00 */
[----:B------:R-:W-:Y:S02]  /*88f0*/  MOV R6, c[0x0][0x164] ;  /* 0x0000590000067a02 */ /* 0x000fe40000000f00 */
[----:B------:R-:W-:-:S03]  /*8900*/  MOV R8, c[0x0][0x164] ;  /* 0x0000590000087a02 */ /* 0x000fc60000000f00 */
[----:B------:R-:W-:Y:S05]  /*8910*/  @P0 BRA `(.L_x_5887) ;  /* 0x0000032000000947 */ /* 0x000fea0003800000 */
[----:B------:R-:W-:Y:S01]  /*8920*/  BSSY B1, `(.L_x_5888) ;  /* 0x000002f000017945 */ /* 0x000fe20003800000 */
[----:B------:R-:W-:Y:S01]  /*8930*/  MOV R3, c[0x0][0x164] ;  /* 0x0000590000037a02 */ /* 0x000fe20000000f00 */
[----:B------:R-:W-:Y:S01]  /*8940*/  IMAD.MOV.U32 R4, RZ, RZ, c[0x0][0x164] ;  /* 0x00005900ff047624 */ /* 0x000fe200078e00ff */
[----:B------:R-:W-:Y:S01]  /*8950*/  MOV R5, c[0x0][0x164] ;  /* 0x0000590000057a02 */ /* 0x000fe20000000f00 */
[----:B------:R-:W-:Y:S01]  /*8960*/  IMAD.MOV.U32 R6, RZ, RZ, c[0x0][0x164] ;  /* 0x00005900ff067624 */ /* 0x000fe200078e00ff */
[----:B------:R-:W-:Y:S02]  /*8970*/  MOV R7, c[0x0][0x164] ;  /* 0x0000590000077a02 */ /* 0x000fe40000000f00 */
[----:B------:R-:W-:Y:S02]  /*8980*/  MOV R0, c[0x0][0x164] ;  /* 0x0000590000007a02 */ /* 0x000fe40000000f00 */
[----:B------:R-:W-:Y:S02]  /*8990*/  MOV R8, c[0x0][0x164] ;  /* 0x0000590000087a02 */ /* 0x000fe40000000f00 */
.L_x_5889:
        /* <DEDUP_REMOVED lines=15> */
[----:B------:R-:W3:Y:S02]  /*8a90*/  LDG.E R13, [R12.64] ;  /* 0x000000240c0d7981 */ /* 0x000ee4000c1e1900 */
[----:B------:R-:W-:-:S02]  /*8aa0*/  IMAD.WIDE.U32 R26, R27, 0x4, R18 ;  /* 0x000000041b1a7825 */ /* 0x000fc400078e0012 */
[----:B------:R-:W4:Y:S04]  /*8ab0*/  LDG.E R14, [R14.64] ;  /* 0x000000240e0e7981 */ /* 0x000f28000c1e1900 */
[----:B------:R-:W5:Y:S01]  /*8ac0*/  LDG.E R26, [R26.64] ;  /* 0x000000241a1a7981 */ /* 0x000f62000c1e1900 */
[----:B------:R-:W-:-:S05]  /*8ad0*/  IADD3 R25, R25, c[0x0][0x174], RZ ;  /* 0x00005d0019197a10 */ /* 0x000fca0007ffe0ff */
[----:B------:R-:W-:-:S05]  /*8ae0*/  IMAD R29, R22, 0x3, R25 ;  /* 0x00000003161d7824 */ /* 0x000fca00078e0219 */
[----:B------:R-:W-:Y:S01]  /*8af0*/  ISETP.GE.U32.AND P0, PT, R29, c[0x0][0x16c], PT ;  /* 0x00005b001d007a0c */ /* 0x000fe20003f06070 */
[--C-:B--2---:R-:W-:Y:S02]  /*8b00*/  HADD2.F32 R9, -RZ, R10.reuse.H0_H0 ;  /* 0x2000000aff097230 */ /* 0x104fe40000004100 */
[----:B------:R-:W-:-:S03]  /*8b10*/  HADD2.F32 R24, -RZ, R10.H1_H1 ;  /* 0x3000000aff187230 */ /* 0x000fc60000004100 */
[----:B------:R-:W-:Y:S01]  /*8b20*/  FADD.FTZ R6, R9, R6 ;  /* 0x0000000609067221 */ /* 0x000fe20000010000 */
[--C-:B---3--:R-:W-:Y:S01]  /*8b30*/  HADD2.F32 R28, -RZ, R13.reuse.H0_H0 ;  /* 0x2000000dff1c7230 */ /* 0x108fe20000004100 */
[----:B------:R-:W-:Y:S01]  /*8b40*/  FADD.FTZ R7, R24, R7 ;  /* 0x0000000718077221 */ /* 0x000fe20000010000 */
[----:B------:R-:W-:Y:S02]  /*8b50*/  HADD2.F32 R9, -RZ, R13.H1_H1 ;  /* 0x3000000dff097230 */ /* 0x000fe40000004100 */
[--C-:B----4-:R-:W-:Y:S01]  /*8b60*/  HADD2.F32 R12, -RZ, R14.reuse.H0_H0 ;  /* 0x2000000eff0c7230 */ /* 0x110fe20000004100 */
[----:B------:R-:W-:Y:S01]  /*8b70*/  FADD.FTZ R5, R28, R5 ;  /* 0x000000051c057221 */ /* 0x000fe20000010000 */
[----:B------:R-:W-:Y:S01]  /*8b80*/  HADD2.F32 R24, -RZ, R14.H1_H1 ;  /* 0x3000000eff187230 */ /* 0x000fe20000004100 */
[----:B------:R-:W-:Y:S01]  /*8b90*/  FADD.FTZ R4, R9, R4 ;  /* 0x0000000409047221 */ /* 0x000fe20000010000 */
[--C-:B-----5:R-:W-:Y:S01]  /*8ba0*/  HADD2.F32 R11, -RZ, R26.reuse.H0_H0 ;  /* 0x2000001aff0b7230 */ /* 0x120fe20000004100 */
[----:B------:R-:W-:Y:S01]  /*8bb0*/  FADD.FTZ R3, R12, R3 ;  /* 0x000000030c037221 */ /* 0x000fe20000010000 */
[----:B------:R-:W-:Y:S01]  /*8bc0*/  HADD2.F32 R15, -RZ, R26.H1_H1 ;  /* 0x3000001aff0f7230 */ /* 0x000fe20000004100 */
[----:B------:R-:W-:-:S02]  /*8bd0*/  FADD.FTZ R21, R24, R21 ;  /* 0x0000001518157221 */ /* 0x000fc40000010000 */
[----:B------:R-:W-:Y:S02]  /*8be0*/  FADD.FTZ R0, R11, R0 ;  /* 0x000000000b007221 */ /* 0x000fe40000010000 */
[----:B------:R-:W-:Y:S01]  /*8bf0*/  FADD.FTZ R8, R15, R8 ;  /* 0x000000080f087221 */ /* 0x000fe20000010000 */
[----:B------:R-:W-:Y:S05]  /*8c00*/  @!P0 BRA `(.L_x_5889) ;  /* 0xfffffd9000008947 */ /* 0x000fea000383ffff */
[----:B------:R-:W-:Y:S05]  /*8c10*/  BSYNC B1 ;  /* 0x0000000000017941 */ /* 0x000fea0003800000 */
.L_x_5888:
[----:B------:R-:W-:Y:S02]  /*8c20*/  PRMT R12, R10, 0x7610, R10 ;  /* 0x000076100a0c7816 */ /* 0x000fe4000000000a */
[----:B------:R-:W-:Y:S02]  /*8c30*/  PRMT R9, R26, 0x7610, R26 ;  /* 0x000076101a097816 */ /* 0x000fe4000000001a */
.L_x_5887:
[----:B------:R-:W-:Y:S05]  /*8c40*/  BSYNC B0 ;  /* 0x0000000000007941 */ /* 0x000fea0003800000 */
.L_x_5886:
        /* <DEDUP_REMOVED lines=32> */
.L_x_5891:
[----:B------:R-:W-:Y:S05]  /*8e50*/  BSYNC B0 ;  /* 0x0000000000007941 */ /* 0x000fea0003800000 */
.L_x_5890:
        /* <DEDUP_REMOVED lines=16> */
[----:B------:R-:W-:-:S04]  /*8f60*/  IADD3 R10, R11, c[0x0][0x174], RZ ;  /* 0x00005d000b0a7a10 */ /* 0x000fc80007ffe0ff */
[----:B------:R-:W-:Y:S01]  /*8f70*/  ISETP.GE.U32.AND P0, PT, R10, c[0x0][0x16c], PT ;  /* 0x00005b000a007a0c */ /* 0x000fe20003f06070 */
[--C-:B------:R-:W-:Y:S02]  /*8f80*/  HADD2.F32 R10, -RZ, R14.reuse.H0_H0 ;  /* 0x2000000eff0a7230 */ /* 0x100fe40000004100 */
[----:B------:R-:W-:-:S03]  /*8f90*/  HADD2.F32 R14, -RZ, R14.H1_H1 ;  /* 0x3000000eff0e7230 */ /* 0x000fc60000004100 */
[----:B------:R-:W-:Y:S02]  /*8fa0*/  FADD.FTZ R3, R3, R10 ;  /* 0x0000000a03037221 */ /* 0x000fe40000010000 */
[----:B------:R-:W-:-:S05]  /*8fb0*/  FADD.FTZ R21, R21, R14 ;  /* 0x0000000e15157221 */ /* 0x000fca0000010000 */
[--C-:B------:R-:W-:Y:S02]  /*8fc0*/  @!P0 HADD2.F32 R11, -RZ, R9.reuse.H0_H0 ;  /* 0x20000009ff0b8230 */ /* 0x100fe40000004100 */
[----:B------:R-:W-:-:S03]  /*8fd0*/  @!P0 HADD2.F32 R9, -RZ, R9.H1_H1 ;  /* 0x30000009ff098230 */ /* 0x000fc60000004100 */
[----:B------:R-:W-:Y:S02]  /*8fe0*/  @!P0 FADD.FTZ R0, R0, R11 ;  /* 0x0000000b00008221 */ /* 0x000fe40000010000 */
[----:B------:R-:W-:Y:S02]  /*8ff0*/  @!P0 FADD.FTZ R8, R8, R9 ;  /* 0x0000000908088221 */ /* 0x000fe40000010000 */
.L_x_5893:
[----:B------:R-:W-:Y:S05]  /*9000*/  BSYNC B0 ;  /* 0x0000000000007941 */ /* 0x000fea0003800000 */
.L_x_5892:
[----:B------:R-:W-:Y:S02]  /*9010*/  FADD.FTZ R4, R7, R4 ;  /* 0x0000000407047221 */ /* 0x000fe40000010000 */
[----:B------:R-:W-:Y:S02]  /*9020*/  FADD.FTZ R6, R6, R5 ;  /* 0x0000000506067221 */ /* 0x000fe40000010000 */
[----:B------:R-:W-:Y:S02]  /*9030*/  FADD.FTZ R19, R4, R21 ;  /* 0x0000001504137221 */ /* 0x000fe40000010000 */
[----:B------:R-:W-:Y:S02]  /*9040*/  FADD.FTZ R3, R6, R3 ;  /* 0x0000000306037221 */ /* 0x000fe40000010000 */
[----:B------:R-:W-:-:S02]  /*9050*/  FADD.FTZ R19, R19, R8 ;  /* 0x0000000813137221 */ /* 0x000fc40000010000 */
[----:B------:R-:W-:Y:S01]  /*9060*/  FADD.FTZ R18, R3, R0 ;  /* 0x0000000003127221 */ /* 0x000fe20000010000 */
[----:B------:R-:W-:Y:S05]  /*9070*/  BRA `(.L_x_5852) ;  /* 0x000007d000007947 */ /* 0x000fea0003800000 */
.L_x_5867:
        /* <DEDUP_REMOVED lines=8> */
[----:B------:R-:W-:Y:S02]  /*9100*/  MOV R9, c[0x0][0x164] ;  /* 0x0000590000097a02 */ /* 0x000fe40000000f00 */
[----:B------:R-:W-:-:S02]  /*9110*/  ISETP.GE.U32.AND P0, PT, R0, c[0x0][0x16c], PT ;  /* 0x00005b0000007a0c */ /* 0x000fc40003f06070 */
[----:B------:R-:W-:Y:S02]  /*9120*/  MOV R0, c[0x0][0x164] ;  /* 0x0000590000007a02 */ /* 0x000fe40000000f00 */
[----:B------:R-:W-:-:S09]  /*9130*/  MOV R11, c[0x0][0x164] ;  /* 0x00005900000b7a02 */ /* 0x000fd20000000f00 */
        /* <DEDUP_REMOVED lines=8> */
[----:B------:R-:W-:Y:S02]  /*91c0*/  MOV R0, c[0x0][0x164] ;  /* 0x0000590000007a02 */ /* 0x000fe40000000f00 */
.L_x_5897:
[----:B------:R-:W-:Y:S02]  /*91d0*/  IADD3 R4, R12, c[0x0][0x174], RZ ;  /* 0x00005d000c047a10 */ /* 0x000fe40007ffe0ff */
[----:B------:R-:W-:-:S02]  /*91e0*/  SHF.R.U32.HI R5, RZ, 0x1, R12 ;  /* 0x00000001ff057819 */ /* 0x000fc4000001160c */
[----:B------:R-:W-:Y:S02]  /*91f0*/  IADD3 R20, R4, c[0x0][0x174], RZ ;  /* 0x00005d0004147a10 */ /* 0x000fe40007ffe0ff */
[----:B------:R-:W-:Y:S01]  /*9200*/  SHF.R.U32.HI R15, RZ, 0x1, R4 ;  /* 0x00000001ff0f7819 */ /* 0x000fe20000011604 */
[----:B------:R-:W-:Y:S01]  /*9210*/  IMAD.WIDE.U32 R4, R5, 0x4, R18 ;  /* 0x0000000405047825 */ /* 0x000fe200078e0012 */
[----:B------:R-:W-:Y:S02]  /*9220*/  IADD3 R12, R20, c[0x0][0x174], RZ ;  /* 0x00005d00140c7a10 */ /* 0x000fe40007ffe0ff */
[----:B------:R-:W-:Y:S01]  /*9230*/  SHF.R.U32.HI R21, RZ, 0x1, R20 ;  /* 0x00000001ff157819 */ /* 0x000fe20000011614 */
[----:B------:R-:W-:Y:S01]  /*9240*/  IMAD.WIDE.U32 R14, R15, 0x4, R18 ;  /* 0x000000040f0e7825 */ /* 0x000fe200078e0012 */
[----:B------:R-:W-:Y:S01]  /*9250*/  SHF.R.U32.HI R25, RZ, 0x1, R12 ;  /* 0x00000001ff197819 */ /* 0x000fe2000001160c */
[----:B------:R-:W2:Y:S02]  /*9260*/  LDG.E R4, [R4.64] ;  /* 0x0000002404047981 */ /* 0x000ea4000c1e1900 */
[----:B------:R-:W-:-:S02]  /*9270*/  IMAD.WIDE.U32 R20, R21, 0x4, R18 ;  /* 0x0000000415147825 */ /* 0x000fc400078e0012 */
[----:B------:R-:W3:Y:S02]  /*9280*/  LDG.E R15, [R14.64] ;  /* 0x000000240e0f7981 */ /* 0x000ee4000c1e1900 */
        /* <DEDUP_REMOVED lines=8> */
[--C-:B---3--:R-:W-:Y:S01]  /*9310*/  HADD2.F32 R5, -RZ, R15.reuse.H0_H0 ;  /* 0x2000000fff057230 */ /* 0x108fe20000004100 */
[----:B------:R-:W-:Y:S02]  /*9320*/  FADD.FTZ R3, R22, R3 ;  /* 0x0000000316037221 */ /* 0x000fe40000010000 */
[----:B------:R-:W-:Y:S01]  /*9330*/  FADD.FTZ R9, R26, R9 ;  /* 0x000000091a097221 */ /* 0x000fe20000010000 */
[----:B----4-:R-:W-:Y:S01]  /*9340*/  HADD2.F32 R14, -RZ, R20.H0_H0 ;  /* 0x20000014ff0e7230 */ /* 0x010fe20000004100 */
[----:B------:R-:W-:Y:S01]  /*9350*/  FADD.FTZ R10, R5, R10 ;  /* 0x0000000a050a7221 */ /* 0x000fe20000010000 */
[----:B------:R-:W-:-:S02]  /*9360*/  HADD2.F32 R5, -RZ, R15.H1_H1 ;  /* 0x3000000fff057230 */ /* 0x000fc40000004100 */
[----:B------:R-:W-:Y:S01]  /*9370*/  HADD2.F32 R21, -RZ, R20.H1_H1 ;  /* 0x30000014ff157230 */ /* 0x000fe20000004100 */
[----:B------:R-:W-:Y:S01]  /*9380*/  FADD.FTZ R7, R14, R7 ;  /* 0x000000070e077221 */ /* 0x000fe20000010000 */
[--C-:B-----5:R-:W-:Y:S01]  /*9390*/  HADD2.F32 R25, -RZ, R24.reuse.H0_H0 ;  /* 0x20000018ff197230 */ /* 0x120fe20000004100 */
[----:B------:R-:W-:Y:S01]  /*93a0*/  FADD.FTZ R8, R5, R8 ;  /* 0x0000000805087221 */ /* 0x000fe20000010000 */
[----:B------:R-:W-:Y:S01]  /*93b0*/  HADD2.F32 R22, -RZ, R24.H1_H1 ;  /* 0x30000018ff167230 */ /* 0x000fe20000004100 */
[----:B------:R-:W-:Y:S02]  /*93c0*/  FADD.FTZ R6, R21, R6 ;  /* 0x0000000615067221 */ /* 0x000fe40000010000 */
[----:B------:R-:W-:Y:S02]  /*93d0*/  FADD.FTZ R0, R25, R0 ;  /* 0x0000000019007221 */ /* 0x000fe40000010000 */
[----:B------:R-:W-:Y:S01]  /*93e0*/  FADD.FTZ R11, R22, R11 ;  /* 0x0000000b160b7221 */ /* 0x000fe20000010000 */
[----:B------:R-:W-:Y:S05]  /*93f0*/  @!P0 BRA `(.L_x_5897) ;  /* 0xfffffdd000008947 */ /* 0x000fea000383ffff */
[----:B------:R-:W-:Y:S05]  /*9400*/  BSYNC B1 ;  /* 0x0000000000017941 */ /* 0x000fea0003800000 */
.L_x_5896:
[C---:B------:R-:W-:Y:S02]  /*9410*/  PRMT R13, R4.reuse, 0x5410, R15 ;  /* 0x00005410040d7816 */ /* 0x040fe4000000000f */
[----:B------:R-:W-:-:S02]  /*9420*/  PRMT R14, R4, 0x5432, R24 ;  /* 0x00005432040e7816 */ /* 0x000fc40000000018 */
[----:B------:R-:W-:Y:S02]  /*9430*/  PRMT R15, R15, 0x7632, R24 ;  /* 0x000076320f0f7816 */ /* 0x000fe40000000018 */
.L_x_5895:
[----:B------:R-:W-:Y:S05]  /*9440*/  BSYNC B0 ;  /* 0x0000000000007941 */ /* 0x000fea0003800000 */
.L_x_5894:
        /* <DEDUP_REMOVED lines=30> */
.L_x_5899:
[----:B------:R-:W-:Y:S05]  /*9630*/  BSYNC B0 ;  /* 0x0000000000007941 */ /* 0x000fea0003800000 */
.L_x_5898:
[----:B------:R-:W-:Y:S01]  /*9640*/  BSSY B0, `(.L_x_5900) ;  /* 0x000001a000007945 */ /* 0x000fe20003800000 */
[----:B------:R-:W-:Y:S05]  /*9650*/  @P1 BRA `(.L_x_5901) ;  /* 0x0000018000001947 */ /* 0x000fea0003800000 */
[----:B------:R-:W-:Y:S01]  /*9660*/  IADD3 R5, R12, c[0x0][0x174], RZ ;  /* 0x00005d000c057a10 */ /* 0x000fe20007ffe0ff */
[----:B------:R-:W-:-:S02]  /*9670*/  HADD2.F32 R4, -RZ, R13.H0_H0 ;  /* 0x2000000dff047230 */ /* 0x000fc40000004100 */
[----:B------:R-:W-:Y:S01]  /*9680*/  HADD2.F32 R12, -RZ, R14.H0_H0 ;  /* 0x2000000eff0c7230 */ /* 0x000fe20000004100 */
[----:B------:R-:W-:Y:S02]  /*9690*/  ISETP.GE.U32.AND P0, PT, R5, c[0x0][0x16c], PT ;  /* 0x00005b0005007a0c */ /* 0x000fe40003f06070 */
[----:B------:R-:W-:Y:S02]  /*96a0*/  FADD.FTZ R3, R3, R4 ;  /* 0x0000000403037221 */ /* 0x000fe40000010000 */
[----:B------:R-:W-:-:S09]  /*96b0*/  FADD.FTZ R9, R9, R12 ;  /* 0x0000000c09097221 */ /* 0x000fd20000010000 */
[----:B------:R-:W-:Y:S05]  /*96c0*/  @P0 BRA `(.L_x_5901) ;  /* 0x0000011000000947 */ /* 0x000fea0003800000 */
[----:B------:R-:W-:Y:S01]  /*96d0*/  IADD3 R4, R5, c[0x0][0x174], RZ ;  /* 0x00005d0005047a10 */ /* 0x000fe20007ffe0ff */
[----:B------:R-:W-:Y:S02]  /*96e0*/  HADD2.F32 R13, -RZ, R13.H1_H1 ;  /* 0x3000000dff0d7230 */ /* 0x000fe40000004100 */
[----:B------:R-:W-:Y:S01]  /*96f0*/  HADD2.F32 R5, -RZ, R15.H0_H0 ;  /* 0x2000000fff057230 */ /* 0x000fe20000004100 */
        /* <DEDUP_REMOVED lines=10> */
[----:B------:R-:W-:Y:S02]  /*97a0*/  @!P0 HADD2.F32 R13, -RZ, R14.H1_H1 ;  /* 0x3000000eff0d8230 */ /* 0x000fe40000004100 */
[----:B------:R-:W-:-:S03]  /*97b0*/  @!P0 HADD2.F32 R12, -RZ, R15.H1_H1 ;  /* 0x3000000fff0c8230 */ /* 0x000fc60000004100 */
[----:B------:R-:W-:Y:S02]  /*97c0*/  @!P0 FADD.FTZ R0, R0, R13 ;  /* 0x0000000d00008221 */ /* 0x000fe40000010000 */
[----:B------:R-:W-:Y:S02]  /*97d0*/  @!P0 FADD.FTZ R11, R11, R12 ;  /* 0x0000000c0b0b8221 */ /* 0x000fe40000010000 */
.L_x_5901:
[----:B------:R-:W-:Y:S05]  /*97e0*/  BSYNC B0 ;  /* 0x0000000000007941 */ /* 0x000fea0003800000 */
.L_x_5900:
[----:B------:R-:W-:Y:S02]  /*97f0*/  FADD.FTZ R9, R9, R8 ;  /* 0x0000000809097221 */ /* 0x000fe40000010000 */
[----:B------:R-:W-:Y:S02]  /*9800*/  FADD.FTZ R10, R3, R10 ;  /* 0x0000000a030a7221 */ /* 0x000fe40000010000 */
[----:B------:R-:W-:Y:S02]  /*9810*/  FADD.FTZ R6, R9, R6 ;  /* 0x0000000609067221 */ /* 0x000fe40000010000 */
[----:B------:R-:W-:Y:S02]  /*9820*/  FADD.FTZ R7, R10, R7 ;  /* 0x000000070a077221 */ /* 0x000fe40000010000 */
[----:B------:R-:W-:-:S02]  /*9830*/  FADD.FTZ R19, R6, R11 ;  /* 0x0000000b06137221 */ /* 0x000fc40000010000 */
[----:B------:R-:W-:Y:S02]  /*9840*/  FADD.FTZ R18, R7, R0 ;  /* 0x0000000007127221 */ /* 0x000fe40000010000 */
.L_x_5852:
[----:B------:R-:W-:Y:S05]  /*9850*/  BSYNC B6 ;  /* 0x0000000000067941 */ /* 0x000fea0003800000 */
.L_x_5851:
        /* <DEDUP_REMOVED lines=8> */
[----:B0-----:R-:W-:-:S04]  /*98e0*/  MOV R3, UR4 ;  /* 0x0000000400037c02 */ /* 0x001fc80008000f00 */
.L_x_5903:
        /* <DEDUP_REMOVED lines=13> */
.L_x_5902:
        /* <DEDUP_REMOVED lines=14> */
.L_x_5906:
        /* <DEDUP_REMOVED lines=13> */
[----:B------:R-:W-:-:S04]  /*9b70*/  MOV R0, 0x20 ;  /* 0x0000002000007802 */ /* 0x000fc80000000f00 */
.L_x_5905:
[----:B0-----:R-:W-:Y:S01]  /*9b80*/  ISETP.GE.AND P0, PT, R0, 0x2, PT ;  /* 0x000000020000780c */ /* 0x001fe20003f06270 */
[----:B------:R-:W-:Y:S01]  /*9b90*/  WARPSYNC 0xffffffff ;  /* 0xffffffff00007948 */ /* 0x000fe20003800000 */
[----:B------:R-:W-:Y:S11]  /*9ba0*/  BAR.SYNC.DEFER_BLOCKING 0x0 ;  /* 0x0000000000007b1d */ /* 0x000ff60000010000 */
[----:B------:R-:W-:Y:S05]  /*9bb0*/  @!P0 BRA `(.L_x_5904) ;  /* 0x0000008000008947 */ /* 0x000fea0003800000 */
[----:B------:R-:W-:-:S05]  /*9bc0*/  IMAD.MOV.U32 R3, RZ, RZ, 0x1 ;  /* 0x00000001ff037424 */ /* 0x000fca00078e00ff */
.L_x_5907:
[----:B------:R-:W0:Y:S04]  /*9bd0*/  SHFL.DOWN PT, R5, R18, R3, 0x1f ;  /* 0x08001f0312057589 */ /* 0x000e2800000e0000 */
[----:B------:R1:W2:Y:S02]  /*9be0*/  SHFL.DOWN PT, R4, R19, R3, 0x1f ;  /* 0x08001f0313047589 */ /* 0x0002a400000e0000 */
[----:B-1----:R-:W-:-:S04]  /*9bf0*/  SHF.L.U32 R3, R3, 0x1, RZ ;  /* 0x0000000103037819 */ /* 0x002fc800000006ff */
[----:B------:R-:W-:Y:S01]  /*9c00*/  ISETP.GE.AND P0, PT, R3, R0, PT ;  /* 0x000000000300720c */ /* 0x000fe20003f06270 */
[----:B0-----:R-:W-:Y:S02]  /*9c10*/  FADD.FTZ R18, R5, R18 ;  /* 0x0000001205127221 */ /* 0x001fe40000010000 */
[----:B--2---:R-:W-:-:S10]  /*9c20*/  FADD.FTZ R19, R4, R19 ;  /* 0x0000001304137221 */ /* 0x004fd40000010000 */
[----:B------:R-:W-:Y:S05]  /*9c30*/  @!P0 BRA `(.L_x_5907) ;  /* 0xffffff9000008947 */ /* 0x000fea000383ffff */
.L_x_5904:
[----:B------:R-:W-:Y:S01]  /*9c40*/  ISETP.NE.AND P1, PT, RZ, c[0x0][0x33c], PT ;  /* 0x0000cf00ff007a0c */ /* 0x000fe20003f25270 */
[----:B------:R-:W-:Y:S01]  /*9c50*/  HFMA2.MMA R24, -RZ, RZ, 0, 0 ;  /* 0x00000000ff187435 */ /* 0x000fe200000001ff */
[----:B------:R-:W-:-:S11]  /*9c60*/  IMAD.MOV.U32 R22, RZ, RZ, RZ ;  /* 0x000000ffff167224 */ /* 0x000fd600078e00ff */
[----:B------:R-:W-:Y:S05]  /*9c70*/  @!P1 BRA `(.L_x_5908) ;  /* 0x00000c7000009947 */ /* 0x000fea0003800000 */
[----:B------:R-:W-:Y:S02]  /*9c80*/  MOV R16, RZ ;  /* 0x000000ff00107202 */ /* 0x000fe40000000f00 */
        /* <DEDUP_REMOVED lines=198> */
.L_x_5908:
        /* <DEDUP_REMOVED lines=202> */
.L_x_5909:
        /* <DEDUP_REMOVED lines=217> */
.L_x_5911:
        /* <DEDUP_REMOVED lines=202> */
.L_x_5912:
        /* <DEDUP_REMOVED lines=11> */
.L_x_5914:
[----:B------:R-:W-:Y:S05]  /*d070*/  BSYNC B0 ;  /* 0x0000000000007941 */ /* 0x000fea0003800000 */
.L_x_5913:
        /* <DEDUP_REMOVED lines=13> */
.L_x_5916:
[----:B------:R-:W-:Y:S05]  /*d150*/  BSYNC B0 ;  /* 0x0000000000007941 */ /* 0x000fea0003800000 */
.L_x_5915:
        /* <DEDUP_REMOVED lines=31> */
.L_x_5918:
[----:B------:R-:W-:Y:S05]  /*d350*/  BSYNC B0 ;  /* 0x0000000000007941 */ /* 0x000fea0003800000 */
.L_x_5917:
        /* <DEDUP_REMOVED lines=23> */
.L_x_5923:
        /* <DEDUP_REMOVED lines=11> */
.L_x_5922:
[----:B------:R-:W-:Y:S05]  /*d580*/  BSYNC B1 ;  /* 0x0000000000017941 */ /* 0x000fea0003800000 */
.L_x_5921:
[----:B------:R-:W-:Y:S05]  /*d590*/  BRA `(.L_x_5924) ;  /* 0x0000010000007947 */ /* 0x000fea0003800000 */
.L_x_5920:
[----:B------:R-:W-:Y:S01]  /*d5a0*/  ISETP.GE.U32.AND P0, PT, R2, c[0x0][0x17c], PT ;  /* 0x00005f0002007a0c */ /* 0x000fe20003f06070 */
[----:B------:R-:W-:-:S12]  /*d5b0*/  IMAD.MOV.U32 R17, RZ, RZ, c[0x0][0x164] ;  /* 0x00005900ff117624 */ /* 0x000fd800078e00ff */
[----:B------:R-:W-:Y:S05]  /*d5c0*/  @P0 BRA `(.L_x_5924) ;  /* 0x000000d000000947 */ /* 0x000fea0003800000 */
[----:B------:R-:W-:Y:S02]  /*d5d0*/  MOV R13, R2 ;  /* 0x00000002000d7202 */ /* 0x000fe40000000f00 */
[----:B------:R-:W-:-:S03]  /*d5e0*/  MOV R17, c[0x0][0x164] ;  /* 0x0000590000117a02 */ /* 0x000fc60000000f00 */
.L_x_5925:
        /* <DEDUP_REMOVED lines=11> */
.L_x_5924:
[----:B------:R-:W-:Y:S05]  /*d6a0*/  BSYNC B0 ;  /* 0x0000000000007941 */ /* 0x000fea0003800000 */
.L_x_5919:
        /* <DEDUP_REMOVED lines=8> */
.L_x_5927:
        /* <DEDUP_REMOVED lines=12> */
.L_x_5926:
        /* <DEDUP_REMOVED lines=13> */
.L_x_5930:
        /* <DEDUP_REMOVED lines=13> */
.L_x_5929:
[----:B0-----:R-:W-:Y:S01]  /*d990*/  BAR.SYNC.DEFER_BLOCKING 0x0 ;  /* 0x0000000000007b1d */ /* 0x001fe20000010000 */
[----:B------:R-:W-:-:S13]  /*d9a0*/  ISETP.GE.AND P0, PT, R2, 0x2, PT ;  /* 0x000000020200780c */ /* 0x000fda0003f06270 */
[----:B------:R-:W-:Y:S05]  /*d9b0*/  @!P0 BRA `(.L_x_5928) ;  /* 0x0000008000008947 */ /* 0x000fea0003800000 */
[----:B------:R-:W-:-:S05]  /*d9c0*/  MOV R11, 0x1 ;  /* 0x00000001000b7802 */ /* 0x000fca0000000f00 */
.L_x_5931:
[----:B------:R-:W0:Y:S04]  /*d9d0*/  SHFL.DOWN PT, R13, R16, R11, 0x1f ;  /* 0x08001f0b100d7589 */ /* 0x000e2800000e0000 */
[----:B------:R1:W2:Y:S02]  /*d9e0*/  SHFL.DOWN PT, R0, R17, R11, 0x1f ;  /* 0x08001f0b11007589 */ /* 0x0002a400000e0000 */
[----:B-1----:R-:W-:-:S04]  /*d9f0*/  SHF.L.U32 R11, R11, 0x1, RZ ;  /* 0x000000010b0b7819 */ /* 0x002fc800000006ff */
[----:B------:R-:W-:Y:S01]  /*da00*/  ISETP.GE.AND P0, PT, R11, R2, PT ;  /* 0x000000020b00720c */ /* 0x000fe20003f06270 */
[----:B0-----:R-:W-:Y:S02]  /*da10*/  FADD.FTZ R16, R13, R16 ;  /* 0x000000100d107221 */ /* 0x001fe40000010000 */
[----:B--2---:R-:W-:-:S10]  /*da20*/  FADD.FTZ R17, R0, R17 ;  /* 0x0000001100117221 */ /* 0x004fd40000010000 */
[----:B------:R-:W-:Y:S05]  /*da30*/  @!P0 BRA `(.L_x_5931) ;  /* 0xffffff9000008947 */ /* 0x000fea000383ffff */
.L_x_5928:
        /* <DEDUP_REMOVED lines=13> */
.L_x_5933:
        /* <DEDUP_REMOVED lines=24> */
.L_x_5935:
        /* <DEDUP_REMOVED lines=24> */
.L_x_5936:
[----:B------:R-:W-:-:S04]  /*de10*/  IADD3 R24, P0, R24, c[0x0][0x540], RZ ;  /* 0x0001500018187a10 */ /* 0x000fc80007f1e0ff */
[----:B------:R-:W-:-:S05]  /*de20*/  IADD3.X R25, RZ, c[0x0][0x544], RZ, P0, !PT ;  /* 0x00015100ff197a10 */ /* 0x000fca00007fe4ff */
[----:B------:R-:W-:Y:S01]  /*de30*/  STG.E [R24.64], R17 ;  /* 0x0000001118007986 */ /* 0x000fe2000c101924 */
[----:B------:R-:W-:Y:S05]  /*de40*/  EXIT ;  /* 0x000000000000794d */ /* 0x000fea0003800000 */
.L_x_5934:
[----:B------:R-:W-:Y:S04]  /*de50*/  STG.E [R4.64], R16 ;  /* 0x0000001004007986 */ /* 0x000fe8000c101924 */
[----:B------:R-:W-:Y:S01]  /*de60*/  STG.E [R4.64+0x4], R17 ;  /* 0x0000041104007986 */ /* 0x000fe2000c101924 */
[----:B------:R-:W-:Y:S05]  /*de70*/  EXIT ;  /* 0x000000000000794d */ /* 0x000fea0003800000 */
.L_x_5932:
        /* <DEDUP_REMOVED lines=8> */
.L_x_5937:
        /* <DEDUP_REMOVED lines=24> */
.L_x_5939:
        /* <DEDUP_REMOVED lines=24> */
.L_x_5940:
[----:B------:R-:W-:-:S04]  /*e200*/  IADD3 R24, P0, R24, c[0x0][0x540], RZ ;  /* 0x0001500018187a10 */ /* 0x000fc80007f1e0ff */
[----:B------:R-:W-:-:S05]  /*e210*/  IADD3.X R25, RZ, c[0x0][0x544], RZ, P0, !PT ;  /* 0x00015100ff197a10 */ /* 0x000fca00007fe4ff */
[----:B------:R-:W-:Y:S01]  /*e220*/  STG.E [R24.64], R17 ;  /* 0x0000001118007986 */ /* 0x000fe2000c101924 */
[----:B------:R-:W-:Y:S05]  /*e230*/  EXIT ;  /* 0x000000000000794d */ /* 0x000fea0003800000 */
.L_x_5938:
[----:B------:R-:W-:Y:S04]  /*e240*/  STG.E [R6.64], R16 ;  /* 0x0000001006007986 */ /* 0x000fe8000c101924 */
[----:B------:R-:W-:Y:S01]  /*e250*/  STG.E [R8.64], R17 ;  /* 0x0000001108007986 */ /* 0x000fe2000c101924 */
[----:B------:R-:W-:Y:S05]  /*e260*/  EXIT ;  /* 0x000000000000794d */ /* 0x000fea0003800000 */
.L_x_5910:
        /* <DEDUP_REMOVED lines=20> */
.L_x_5942:
        /* <DEDUP_REMOVED lines=24> */
.L_x_5944:
        /* <DEDUP_REMOVED lines=24> */
.L_x_5945:
[----:B------:R-:W-:-:S04]  /*e6b0*/  IADD3 R24, P0, R24, c[0x0][0x540], RZ ;  /* 0x0001500018187a10 */ /* 0x000fc80007f1e0ff */
[----:B------:R-:W-:-:S05]  /*e6c0*/  IADD3.X R25, RZ, c[0x0][0x544], RZ, P0, !PT ;  /* 0x00015100ff197a10 */ /* 0x000fca00007fe4ff */
[----:B------:R-:W-:Y:S01]  /*e6d0*/  STG.E [R24.64], R19 ;  /* 0x0000001318007986 */ /* 0x000fe2000c101924 */
[----:B------:R-:W-:Y:S05]  /*e6e0*/  EXIT ;  /* 0x000000000000794d */ /* 0x000fea0003800000 */
.L_x_5943:
[----:B------:R-:W-:Y:S04]  /*e6f0*/  STG.E [R4.64], R18 ;  /* 0x0000001204007986 */ /* 0x000fe8000c101924 */
[----:B------:R-:W-:Y:S01]  /*e700*/  STG.E [R4.64+0x4], R19 ;  /* 0x0000041304007986 */ /* 0x000fe2000c101924 */
[----:B------:R-:W-:Y:S05]  /*e710*/  EXIT ;  /* 0x000000000000794d */ /* 0x000fea0003800000 */
.L_x_5941:
        /* <DEDUP_REMOVED lines=8> */
.L_x_5946:
        /* <DEDUP_REMOVED lines=24> */
.L_x_5948:
        /* <DEDUP_REMOVED lines=24> */
.L_x_5949:
[----:B------:R-:W-:-:S04]  /*eaa0*/  IADD3 R24, P0, R24, c[0x0][0x540], RZ ;  /* 0x0001500018187a10 */ /* 0x000fc80007f1e0ff */
[----:B------:R-:W-:-:S05]  /*eab0*/  IADD3.X R25, RZ, c[0x0][0x544], RZ, P0, !PT ;  /* 0x00015100ff197a10 */ /* 0x000fca00007fe4ff */
[----:B------:R-:W-:Y:S01]  /*eac0*/  STG.E [R24.64], R19 ;  /* 0x0000001318007986 */ /* 0x000fe2000c101924 */
[----:B------:R-:W-:Y:S05]  /*ead0*/  EXIT ;  /* 0x000000000000794d */ /* 0x000fea0003800000 */
.L_x_5947:
[----:B------:R-:W-:Y:S04]  /*eae0*/  STG.E [R6.64], R18 ;  /* 0x0000001206007986 */ /* 0x000fe8000c101924 */
[----:B------:R-:W-:Y:S01]  /*eaf0*/  STG.E [R8.64], R19 ;  /* 0x0000001308007986 */ /* 0x000fe2000c101924 */
[----:B------:R-:W-:Y:S05]  /*eb00*/  EXIT ;  /* 0x000000000000794d */ /* 0x000fea0003800000 */
.L_x_5950:
        /* <DEDUP_REMOVED lines=15> */
.L_x_9922:


//--------------------- .text._ZN2at6native13reduce_kernelILi128ELi4ENS0_8ReduceOpIN3c104HalfENS0_14func_wrapper_tIfZNS0_11sum_functorIS4_ffEclERNS_14TensorIteratorEEUlffE_EEjfLi4ELi8EEEEEvT1_ --------------------------
	.section	.text._ZN2at6native13reduce_kernelILi128ELi4ENS0_8ReduceOpIN3c104HalfENS0_14func_wrapper_tIfZNS0_11sum_functorIS4_ffEclERNS_14TensorIteratorEEUlffE_EEjfLi4ELi8EEEEEvT1_,"ax",@progbits
	.sectioninfo	@"SHI_REGISTERS=44"
	.align	128
        .global         _ZN2at6native13reduce_kernelILi128ELi4ENS0_8ReduceOpIN3c104HalfENS0_14func_wrapper_tIfZNS0_11sum_functorIS4_ffEclERNS_14TensorIteratorEEUlffE_EEjfLi4ELi8EEEEEvT1_
        .type           _ZN2at6native13reduce_kernelILi128ELi4ENS0_8ReduceOpIN3c104HalfENS0_14func_wrapper_tIfZNS0_11sum_functorIS4_ffEclERNS_14TensorIteratorEEUlffE_EEjfLi4ELi8EEEEEvT1_,@function
        .size           _ZN2at6native13reduce_kernelILi128ELi4ENS0_8ReduceOpIN3c104HalfENS0_14func_wrapper_tIfZNS0_11sum_functorIS4_ffEclERNS_14TensorIteratorEEUlffE_EEjfLi4ELi8EEEEEvT1_,(.L_x_9923 - _ZN2at6native13reduce_kernelILi128ELi4ENS0_8ReduceOpIN3c104HalfENS0_14func_wrapper_tIfZNS0_11sum_functorIS4_ffEclERNS_14TensorIteratorEEUlffE_EEjfLi4ELi8EEEEEvT1_)
        .other          _ZN2at6native13reduce_kernelILi128ELi4ENS0_8ReduceOpIN3c104HalfENS0_14func_wrapper_tIfZNS0_11sum_functorIS4_ffEclERNS_14TensorIteratorEEUlffE_EEjfLi4ELi8EEEEEvT1_,@"STO_CUDA_ENTRY STV_DEFAULT"
_ZN2at6native13reduce_kernelILi128ELi4ENS0_8ReduceOpIN3c104HalfENS0_14func_wrapper_tIfZNS0_11sum_functorIS4_ffEclERNS_14TensorIteratorEEUlffE_EEjfLi4ELi8EEEEEvT1_:
.text._ZN2at6native13reduce_kernelILi128ELi4ENS0_8ReduceOpIN3c104HalfENS0_14func_wrapper_tIfZNS0_11sum_functorIS4_ffEclERNS_14TensorIteratorEEUlffE_EEjfLi4ELi8EEEEEvT1_:
        /* <DEDUP_REMOVED lines=213> */
.L_x_5951:
        /* <DEDUP_REMOVED lines=33> */
[----:B------:R-:W-:-:S04]  /*0f60*/  LOP3.LUT R6, R0, 0x7, RZ, 0xc0, !PT ;  /* 0x0000000700067812 */ /* 0x000fc800078ec0ff */
        /* <DEDUP_REMOVED lines=16> */
.L_x_5960:
[----:B------:R-:W-:Y:S05]  /*1070*/  BSYNC B2 ;  /* 0x0000000000027941 */ /* 0x000fea0003800000 */
.L_x_5959:
        /* <DEDUP_REMOVED lines=10> */
.L_x_5958:
[----:B------:R-:W-:Y:S05]  /*1120*/  BSYNC B1 ;  /* 0x0000000000017941 */ /* 0x000fea0003800000 */
.L_x_5957:
[C---:B------:R-:W-:Y:S02]  /*1130*/  IADD3 R5, P0, -R6.reuse, 0x8, RZ ;  /* 0x0000000806057810 */ /* 0x040fe40007f1e1ff */
[----:B------:R-:W-:Y:S02]  /*1140*/  IADD3 R9, R6, c[0x0][0x16c], RZ ;  /* 0x00005b0006097a10 */ /* 0x000fe40007ffe0ff */
[----:B------:R-:W-:Y:S02]  /*1150*/  LEA R22, P1, R5, R22, 0x1 ;  /* 0x0000001605167211 */ /* 0x000fe400078208ff */
[----:B------:R-:W-:Y:S02]  /*1160*/  IADD3.X R0, RZ, -0x1, RZ, P0, !PT ;  /* 0xffffffffff007810 */ /* 0x000fe400007fe4ff */
[----:B------:R-:W-:Y:S02]  /*1170*/  IADD3 R9, R9, -0x8, RZ ;  /* 0xfffffff809097810 */ /* 0x000fe40007ffe0ff */
[----:B------:R-:W-:-:S02]  /*1180*/  LEA.HI.X R23, R5, R23, R0, 0x1, P1 ;  /* 0x0000001705177211 */ /* 0x000fc400008f0c00 */
.L_x_5956:
[----:B------:R-:W-:Y:S05]  /*1190*/  BSYNC B0 ;  /* 0x0000000000007941 */ /* 0x000fea0003800000 */
.L_x_5955:
        /* <DEDUP_REMOVED lines=22> */
.L_x_5963:
        /* <DEDUP_REMOVED lines=22> */
.L_x_5962:
[----:B------:R-:W-:Y:S05]  /*1460*/  BSYNC B0 ;  /* 0x0000000000007941 */ /* 0x000fea0003800000 */
.L_x_5961:
        /* <DEDUP_REMOVED lines=8> */
.L_x_5965:
[----:B------:R-:W-:Y:S05]  /*14f0*/  BSYNC B0 ;  /* 0x0000000000007941 */ /* 0x000fea0003800000 */
.L_x_5964:
        /* <DEDUP_REMOVED lines=12> */
.L_x_5967:
[----:B------:R-:W-:Y:S05]  /*15c0*/  BSYNC B0 ;  /* 0x0000000000007941 */ /* 0x000fea0003800000 */
.L_x_5966:
        /* <DEDUP_REMOVED lines=10> */
.L_x_5954:
        /* <DEDUP_REMOVED lines=47> */
.L_x_5978:
        /* <DEDUP_REMOVED lines=214> */
.L_x_5973:
        /* <DEDUP_REMOVED lines=230> */
.L_x_5974:
        /* <DEDUP_REMOVED lines=221> */
.L_x_5975:
        /* <DEDUP_REMOVED lines=219> */
.L_x_5976:
[----:B------:R-:W-:-:S04]  /*50a0*/  LOP3.LUT R15, R16, 0xfffffff8, RZ, 0xc0, !PT ;  /* 0xfffffff8100f7812 */ /* 0x000fc800078ec0ff */
[----:B------:R-:W-:-:S04]  /*50b0*/  IADD3 R14, P1, R22, R15, RZ ;  /* 0x0000000f160e7210 */ /* 0x000fc80007f3e0ff */
[----:B------:R-:W-:-:S06]  /*50c0*/  IADD3.X R15, RZ, R23, RZ, P1, !PT ;  /* 0x00000017ff0f7210 */ /* 0x000fcc0000ffe4ff */
[----:B------:R-:W2:Y:S01]  /*50d0*/  LDG.E.64 R14, [R14.64] ;  /* 0x000000240e0e7981 */ /* 0x000ea2000c1e1b00 */
[--C-:B------:R-:W-:Y:S01]  /*50e0*/  HADD2.F32 R20, -RZ, R33.reuse.H1_H1 ;  /* 0x30000021ff147230 */ /* 0x100fe20000004100 */
[----:B------:R-:W-:Y:S01]  /*50f0*/  IADD3 R31, R31, c[0x0][0x174], RZ ;  /* 0x00005d001f1f7a10 */ /* 0x000fe20007ffe0ff */
[----:B------:R-:W-:Y:S02]  /*5100*/  HADD2.F32 R21, -RZ, R32.H0_H0 ;  /* 0x20000020ff157230 */ /* 0x000fe40000004100 */
[----:B------:R-:W-:Y:S01]  /*5110*/  HADD2.F32 R16, -RZ, R33.H0_H0 ;  /* 0x20000021ff107230 */ /* 0x000fe20000004100 */
[----:B------:R-:W-:Y:S01]  /*5120*/  FADD.FTZ R7, R20, R7 ;  /* 0x0000000714077221 */ /* 0x000fe20000010000 */
[--C-:B------:R-:W-:Y:S01]  /*5130*/  HADD2.F32 R29, -RZ, R34.reuse.H1_H1 ;  /* 0x30000022ff1d7230 */ /* 0x100fe20000004100 */
[----:B------:R-:W-:Y:S01]  /*5140*/  IMAD.MOV.U32 R20, RZ, RZ, c[0x0][0x174] ;  /* 0x00005d00ff147624 */ /* 0x000fe200078e00ff */
[----:B------:R-:W-:Y:S01]  /*5150*/  HADD2.F32 R28, -RZ, R34.H0_H0 ;  /* 0x20000022ff1c7230 */ /* 0x000fe20000004100 */
[----:B------:R-:W-:Y:S01]  /*5160*/  FADD.FTZ R0, R21, R0 ;  /* 0x0000000015007221 */ /* 0x000fe20000010000 */
[----:B------:R-:W-:Y:S01]  /*5170*/  HADD2.F32 R21, -RZ, R32.H1_H1 ;  /* 0x30000020ff157230 */ /* 0x000fe20000004100 */
[----:B------:R-:W-:Y:S01]  /*5180*/  IMAD R20, R20, 0x3, R31 ;  /* 0x0000000314147824 */ /* 0x000fe200078e021f */
[----:B------:R-:W-:Y:S01]  /*5190*/  HADD2.F32 R37, -RZ, R38.H1_H1 ;  /* 0x30000026ff257230 */ /* 0x000fe20000004100 */
[----:B------:R-:W-:Y:S01]  /*51a0*/  FADD.FTZ R3, R16, R3 ;  /* 0x0000000310037221 */ /* 0x000fe20000010000 */
[----:B------:R-:W-:Y:S01]  /*51b0*/  HADD2.F32 R16, -RZ, R35.H0_H0 ;  /* 0x20000023ff107230 */ /* 0x000fe20000004100 */
[----:B------:R-:W-:Y:S01]  /*51c0*/  FADD.FTZ R4, R21, R4 ;  /* 0x0000000415047221 */ /* 0x000fe20000010000 */
[----:B------:R-:W-:Y:S01]  /*51d0*/  ISETP.GE.U32.AND P1, PT, R20, c[0x0][0x16c], PT ;  /* 0x00005b0014007a0c */ /* 0x000fe20003f26070 */
[----:B------:R-:W-:Y:S01]  /*51e0*/  FADD.FTZ R6, R29, R6 ;  /* 0x000000061d067221 */ /* 0x000fe20000010000 */
[----:B------:R-:W-:Y:S01]  /*51f0*/  HADD2.F32 R21, -RZ, R36.H0_H0 ;  /* 0x20000024ff157230 */ /* 0x000fe20000004100 */
[----:B------:R-:W-:Y:S01]  /*5200*/  FADD.FTZ R5, R16, R5 ;  /* 0x0000000510057221 */ /* 0x000fe20000010000 */
[----:B------:R-:W-:Y:S01]  /*5210*/  HADD2.F32 R29, -RZ, R38.H0_H0 ;  /* 0x20000026ff1d7230 */ /* 0x000fe20000004100 */
[----:B------:R-:W-:Y:S01]  /*5220*/  FADD.FTZ R9, R28, R9 ;  /* 0x000000091c097221 */ /* 0x000fe20000010000 */
[----:B------:R-:W-:Y:S01]  /*5230*/  HADD2.F32 R16, -RZ, R39.H0_H0 ;  /* 0x20000027ff107230 */ /* 0x000fe20000004100 */
[----:B------:R-:W-:-:S02]  /*5240*/  FADD.FTZ R8, R21, R8 ;  /* 0x0000000815087221 */ /* 0x000fc40000010000 */
[----:B------:R-:W-:Y:S02]  /*5250*/  FADD.FTZ R10, R29, R10 ;  /* 0x0000000a1d0a7221 */ /* 0x000fe40000010000 */
[----:B------:R-:W-:Y:S01]  /*5260*/  FADD.FTZ R11, R16, R11 ;  /* 0x0000000b100b7221 */ /* 0x000fe20000010000 */
[----:B------:R-:W-:Y:S01]  /*5270*/  HADD2.F32 R16, -RZ, R39.H1_H1 ;  /* 0x30000027ff107230 */ /* 0x000fe20000004100 */
[----:B------:R-:W-:-:S04]  /*5280*/  FADD.FTZ R12, R37, R12 ;  /* 0x0000000c250c7221 */ /* 0x000fc80000010000 */
[----:B------:R-:W-:Y:S01]  /*5290*/  FADD.FTZ R13, R16, R13 ;  /* 0x0000000d100d7221 */ /* 0x000fe20000010000 */
[--C-:B--2---:R-:W-:Y:S02]  /*52a0*/  HADD2.F32 R21, -RZ, R14.reuse.H0_H0 ;  /* 0x2000000eff157230 */ /* 0x104fe40000004100 */
[----:B------:R-:W-:Y:S02]  /*52b0*/  HADD2.F32 R20, -RZ, R14.H1_H1 ;  /* 0x3000000eff147230 */ /* 0x000fe40000004100 */
[--C-:B------:R-:W-:Y:S01]  /*52c0*/  HADD2.F32 R29, -RZ, R15.reuse.H0_H0 ;  /* 0x2000000fff1d7230 */ /* 0x100fe20000004100 */
[----:B------:R-:W-:Y:S01]  /*52d0*/  FADD.FTZ R24, R21, R24 ;  /* 0x0000001815187221 */ /* 0x000fe20000010000 */
[----:B------:R-:W-:Y:S01]  /*52e0*/  HADD2.F32 R28, -RZ, R15.H1_H1 ;  /* 0x3000000fff1c7230 */ /* 0x000fe20000004100 */
[----:B------:R-:W-:Y:S02]  /*52f0*/  FADD.FTZ R25, R20, R25 ;  /* 0x0000001914197221 */ /* 0x000fe40000010000 */
[----:B------:R-:W-:-:S02]  /*5300*/  FADD.FTZ R26, R29, R26 ;  /* 0x0000001a1d1a7221 */ /* 0x000fc40000010000 */
[----:B------:R-:W-:Y:S01]  /*5310*/  FADD.FTZ R27, R28, R27 ;  /* 0x0000001b1c1b7221 */ /* 0x000fe20000010000 */
[----:B------:R-:W-:Y:S01]  /*5320*/  @P1 CALL.REL.NOINC `(.L_x_5977) ;  /* 0x0000001000001944 */ /* 0x000fe20003c00000 */
[----:B------:R-:W-:Y:S05]  /*5330*/  BRA `(.L_x_5978) ;  /* 0xffffc62000007947 */ /* 0x000fea000383ffff */
.L_x_5977:
[----:B------:R-:W-:Y:S05]  /*5340*/  BSYNC B1 ;  /* 0x0000000000017941 */ /* 0x000fea0003800000 */
.L_x_5972:
[----:B------:R-:W-:Y:S02]  /*5350*/  PRMT R35, R35, 0x5410, R14 ;  /* 0x0000541023237816 */ /* 0x000fe4000000000e */
[--C-:B------:R-:W-:Y:S02]  /*5360*/  PRMT R37, R14, 0x7632, R15.reuse ;  /* 0x000076320e257816 */ /* 0x100fe4000000000f */
[----:B------:R-:W-:Y:S02]  /*5370*/  PRMT R36, R36, 0x5410, R15 ;  /* 0x0000541024247816 */ /* 0x000fe4000000000f */
.L_x_5971:
[----:B------:R-:W-:Y:S05]  /*5380*/  BSYNC B0 ;  /* 0x0000000000007941 */ /* 0x000fea0003800000 */
.L_x_5970:
        /* <DEDUP_REMOVED lines=204> */
.L_x_5981:
        /* <DEDUP_REMOVED lines=210> */
.L_x_5982:
        /* <DEDUP_REMOVED lines=210> */
.L_x_5983:
        /* <DEDUP_REMOVED lines=209> */
.L_x_5984:
[----:B------:R-:W-:-:S04]  /*87a0*/  LOP3.LUT R15, R28, 0xfffffff8, RZ, 0xc0, !PT ;  /* 0xfffffff81c0f7812 */ /* 0x000fc800078ec0ff */
[----:B------:R-:W-:-:S05]  /*87b0*/  IADD3 R14, P1, R22, R15, RZ ;  /* 0x0000000f160e7210 */ /* 0x000fca0007f3e0ff */
[----:B------:R-:W-:-:S06]  /*87c0*/  IMAD.X R15, RZ, RZ, R23, P1 ;  /* 0x000000ffff0f7224 */ /* 0x000fcc00008e0617 */
[----:B------:R-:W2:Y:S02]  /*87d0*/  LDG.E.64 R14, [R14.64] ;  /* 0x000000240e0e7981 */ /* 0x000ea4000c1e1b00 */
[----:B--2---:R-:W-:Y:S02]  /*87e0*/  PRMT R35, R35, 0x5410, R14 ;  /* 0x0000541023237816 */ /* 0x004fe4000000000e */
[--C-:B------:R-:W-:Y:S02]  /*87f0*/  PRMT R37, R14, 0x7632, R15.reuse ;  /* 0x000076320e257816 */ /* 0x100fe4000000000f */
[----:B------:R-:W-:Y:S02]  /*8800*/  PRMT R36, R36, 0x5410, R15 ;  /* 0x0000541024247816 */ /* 0x000fe4000000000f */
.L_x_5980:
[----:B------:R-:W-:Y:S05]  /*8810*/  BSYNC B0 ;  /* 0x0000000000007941 */ /* 0x000fea0003800000 */
.L_x_5979:
[----:B------:R-:W-:Y:S01]  /*8820*/  BSSY B0, `(.L_x_5985) ;  /* 0x000002a000007945 */ /* 0x000fe20003800000 */
[----:B------:R-:W-:Y:S05]  /*8830*/  @P0 BRA `(.L_x_5986) ;  /* 0x0000028000000947 */ /* 0x000fea0003800000 */
[----:B------:R-:W-:Y:S01]  /*8840*/  IADD3 R31, R31, c[0x0][0x174], RZ ;  /* 0x00005d001f1f7a10 */ /* 0x000fe20007ffe0ff */
[--C-:B------:R-:W-:Y:S02]  /*8850*/  HADD2.F32 R15, -RZ, R32.reuse.H0_H0 ;  /* 0x20000020ff0f7230 */ /* 0x100fe40000004100 */
[----:B------:R-:W-:Y:S01]  /*8860*/  HADD2.F32 R14, -RZ, R33.H0_H0 ;  /* 0x20000021ff0e7230 */ /* 0x000fe20000004100 */
[----:B------:R-:W-:Y:S01]  /*8870*/  ISETP.GE.U32.AND P0, PT, R31, c[0x0][0x16c], PT ;  /* 0x00005b001f007a0c */ /* 0x000fe20003f06070 */
[----:B------:R-:W-:Y:S01]  /*8880*/  HADD2.F32 R21, -RZ, R32.H1_H1 ;  /* 0x30000020ff157230 */ /* 0x000fe20000004100 */
[----:B------:R-:W-:Y:S01]  /*8890*/  FADD.FTZ R0, R0, R15 ;  /* 0x0000000f00007221 */ /* 0x000fe20000010000 */
[----:B------:R-:W-:Y:S01]  /*88a0*/  HADD2.F32 R16, -RZ, R35.H0_H0 ;  /* 0x20000023ff107230 */ /* 0x000fe20000004100 */
[----:B------:R-:W-:-:S02]  /*88b0*/  FADD.FTZ R3, R3, R14 ;  /* 0x0000000e03037221 */ /* 0x000fc40000010000 */
[----:B------:R-:W-:Y:S02]  /*88c0*/  FADD.FTZ R4, R4, R21 ;  /* 0x0000001504047221 */ /* 0x000fe40000010000 */
[----:B------:R-:W-:-:S05]  /*88d0*/  FADD.FTZ R5, R5, R16 ;  /* 0x0000001005057221 */ /* 0x000fca0000010000 */
[----:B------:R-:W-:Y:S05]  /*88e0*/  @P0 BRA `(.L_x_5986) ;  /* 0x000001d000000947 */ /* 0x000fea0003800000 */
[----:B------:R-:W-:Y:S01]  /*88f0*/  IADD3 R16, R31, c[0x0][0x174], RZ ;  /* 0x00005d001f107a10 */ /* 0x000fe20007ffe0ff */
[--C-:B------:R-:W-:Y:S02]  /*8900*/  HADD2.F32 R15, -RZ, R34.reuse.H1_H1 ;  /* 0x30000022ff0f7230 */ /* 0x100fe40000004100 */
[----:B------:R-:W-:Y:S01]  /*8910*/  HADD2.F32 R14, -RZ, R33.H1_H1 ;  /* 0x30000021ff0e7230 */ /* 0x000fe20000004100 */
[----:B------:R-:W-:Y:S01]  /*8920*/  ISETP.GE.U32.AND P0, PT, R16, c[0x0][0x16c], PT ;  /* 0x00005b0010007a0c */ /* 0x000fe20003f06070 */
[----:B------:R-:W-:Y:S01]  /*8930*/  HADD2.F32 R34, -RZ, R34.H0_H0 ;  /* 0x20000022ff227230 */ /* 0x000fe20000004100 */
[----:B------:R-:W-:Y:S01]  /*8940*/  FADD.FTZ R6, R6, R15 ;  /* 0x0000000f06067221 */ /* 0x000fe20000010000 */
[----:B------:R-:W-:Y:S01]  /*8950*/  HADD2.F32 R21, -RZ, R36.H0_H0 ;  /* 0x20000024ff157230 */ /* 0x000fe20000004100 */
[----:B------:R-:W-:Y:S02]  /*8960*/  FADD.FTZ R7, R7, R14 ;  /* 0x0000000e07077221 */ /* 0x000fe40000010000 */
[----:B------:R-:W-:-:S02]  /*8970*/  FADD.FTZ R9, R9, R34 ;  /* 0x0000002209097221 */ /* 0x000fc40000010000 */
[----:B------:R-:W-:-:S05]  /*8980*/  FADD.FTZ R8, R8, R21 ;  /* 0x0000001508087221 */ /* 0x000fca0000010000 */
[----:B------:R-:W-:Y:S05]  /*8990*/  @P0 BRA `(.L_x_5986) ;  /* 0x0000012000000947 */ /* 0x000fea0003800000 */
[----:B------:R-:W-:Y:S01]  /*89a0*/  IADD3 R14, R16, c[0x0][0x174], RZ ;  /* 0x00005d00100e7a10 */ /* 0x000fe20007ffe0ff */
[--C-:B------:R-:W-:Y:S02]  /*89b0*/  HADD2.F32 R15, -RZ, R38.reuse.H0_H0 ;  /* 0x20000026ff0f7230 */ /* 0x100fe40000004100 */
[----:B------:R-:W-:Y:S01]  /*89c0*/  HADD2.F32 R21, -RZ, R38.H1_H1 ;  /* 0x30000026ff157230 */ /* 0x000fe20000004100 */
[----:B------:R-:W-:Y:S01]  /*89d0*/  ISETP.GE.U32.AND P0, PT, R14, c[0x0][0x16c], PT ;  /* 0x00005b000e007a0c */ /* 0x000fe20003f06070 */
[--C-:B------:R-:W-:Y:S01]  /*89e0*/  HADD2.F32 R14, -RZ, R39.reuse.H0_H0 ;  /* 0x20000027ff0e7230 */ /* 0x100fe20000004100 */
[----:B------:R-:W-:Y:S02]  /*89f0*/  FADD.FTZ R10, R10, R15 ;  /* 0x0000000f0a0a7221 */ /* 0x000fe40000010000 */
[----:B------:R-:W-:Y:S02]  /*8a00*/  FADD.FTZ R12, R12, R21 ;  /* 0x000000150c0c7221 */ /* 0x000fe40000010000 */
[----:B------:R-:W-:Y:S01]  /*8a10*/  FADD.FTZ R11, R11, R14 ;  /* 0x0000000e0b0b7221 */ /* 0x000fe20000010000 */
[----:B------:R-:W-:-:S05]  /*8a20*/  HADD2.F32 R14, -RZ, R39.H1_H1 ;  /* 0x30000027ff0e7230 */ /* 0x000fca0000004100 */
[----:B------:R-:W-:Y:S01]  /*8a30*/  FADD.FTZ R13, R13, R14 ;  /* 0x0000000e0d0d7221 */ /* 0x000fe20000010000 */
[----:B------:R-:W-:Y:S02]  /*8a40*/  @!P0 HADD2.F32 R35, -RZ, R35.H1_H1 ;  /* 0x30000023ff238230 */ /* 0x000fe40000004100 */
[--C-:B------:R-:W-:Y:S02]  /*8a50*/  @!P0 HADD2.F32 R16, -RZ, R37.reuse.H0_H0 ;  /* 0x20000025ff108230 */ /* 0x100fe40000004100 */
[----:B------:R-:W-:Y:S01]  /*8a60*/  @!P0 HADD2.F32 R15, -RZ, R36.H1_H1 ;  /* 0x30000024ff0f8230 */ /* 0x000fe20000004100 */
[----:B------:R-:W-:Y:S01]  /*8a70*/  @!P0 FADD.FTZ R24, R24, R35 ;  /* 0x0000002318188221 */ /* 0x000fe20000010000 */
[----:B------:R-:W-:Y:S01]  /*8a80*/  @!P0 HADD2.F32 R20, -RZ, R37.H1_H1 ;  /* 0x30000025ff148230 */ /* 0x000fe20000004100 */
[----:B------:R-:W-:Y:S02]  /*8a90*/  @!P0 FADD.FTZ R25, R25, R16 ;  /* 0x0000001019198221 */ /* 0x000fe40000010000 */
[----:B------:R-:W-:-:S02]  /*8aa0*/  @!P0 FADD.FTZ R26, R26, R15 ;  /* 0x0000000f1a1a8221 */ /* 0x000fc40000010000 */
[----:B------:R-:W-:Y:S02]  /*8ab0*/  @!P0 FADD.FTZ R27, R27, R20 ;  /* 0x000000141b1b8221 */ /* 0x000fe40000010000 */
.L_x_5986:
[----:B------:R-:W-:Y:S05]  /*8ac0*/  BSYNC B0 ;  /* 0x0000000000007941 */ /* 0x000fea0003800000 */
.L_x_5985:
        /* <DEDUP_REMOVED lines=13> */
.L_x_5969:
        /* <DEDUP_REMOVED lines=13> */
[----:B------:R-:W-:Y:S02]  /*8c70*/  MOV R10, c[0x0][0x164] ;  /* 0x00005900000a7a02 */ /* 0x000fe40000000f00 */
[----:B------:R-:W-:Y:S02]  /*8c80*/  MOV R12, c[0x0][0x164] ;  /* 0x00005900000c7a02 */ /* 0x000fe40000000f00 */
[----:B------:R-:W-:Y:S02]  /*8c90*/  MOV R16, c[0x0][0x164] ;  /* 0x0000590000107a02 */ /* 0x000fe40000000f00 */
[----:B------:R-:W-:Y:S01]  /*8ca0*/  MOV R33, c[0x0][0x164] ;  /* 0x0000590000217a02 */ /* 0x000fe20000000f00 */
        /* <DEDUP_REMOVED lines=16> */
[----:B------:R-:W-:Y:S02]  /*8db0*/  MOV R33, c[0x0][0x164] ;  /* 0x0000590000217a02 */ /* 0x000fe40000000f00 */
.L_x_5990:
        /* <DEDUP_REMOVED lines=22> */
[--C-:B--2---:R-:W-:Y:S02]  /*8f20*/  HADD2.F32 R34, -RZ, R14.reuse.H0_H0 ;  /* 0x2000000eff227230 */ /* 0x104fe40000004100 */
[--C-:B------:R-:W-:Y:S02]  /*8f30*/  HADD2.F32 R35, -RZ, R15.reuse.H0_H0 ;  /* 0x2000000fff237230 */ /* 0x100fe40000004100 */
[----:B------:R-:W-:Y:S01]  /*8f40*/  HADD2.F32 R36, -RZ, R15.H1_H1 ;  /* 0x3000000fff247230 */ /* 0x000fe20000004100 */
[----:B------:R-:W-:Y:S01]  /*8f50*/  FADD.FTZ R3, R34, R3 ;  /* 0x0000000322037221 */ /* 0x000fe20000010000 */
[----:B------:R-:W-:Y:S01]  /*8f60*/  HADD2.F32 R34, -RZ, R14.H1_H1 ;  /* 0x3000000eff227230 */ /* 0x000fe20000004100 */
[----:B------:R-:W-:Y:S01]  /*8f70*/  FADD.FTZ R16, R35, R16 ;  /* 0x0000001023107221 */ /* 0x000fe20000010000 */
[--C-:B---3--:R-:W-:Y:S01]  /*8f80*/  HADD2.F32 R37, -RZ, R20.reuse.H0_H0 ;  /* 0x20000014ff257230 */ /* 0x108fe20000004100 */
[----:B------:R-:W-:Y:S01]  /*8f90*/  FADD.FTZ R11, R36, R11 ;  /* 0x0000000b240b7221 */ /* 0x000fe20000010000 */
[----:B------:R-:W-:Y:S01]  /*8fa0*/  HADD2.F32 R39, -RZ, R20.H1_H1 ;  /* 0x30000014ff277230 */ /* 0x000fe20000004100 */
[----:B------:R-:W-:Y:S01]  /*8fb0*/  FADD.FTZ R33, R34, R33 ;  /* 0x0000002122217221 */ /* 0x000fe20000010000 */
[--C-:B------:R-:W-:Y:S01]  /*8fc0*/  HADD2.F32 R34, -RZ, R21.reuse.H0_H0 ;  /* 0x20000015ff227230 */ /* 0x100fe20000004100 */
[----:B------:R-:W-:Y:S01]  /*8fd0*/  FADD.FTZ R12, R37, R12 ;  /* 0x0000000c250c7221 */ /* 0x000fe20000010000 */
[----:B------:R-:W-:Y:S01]  /*8fe0*/  HADD2.F32 R35, -RZ, R21.H1_H1 ;  /* 0x30000015ff237230 */ /* 0x000fe20000004100 */
[----:B------:R-:W-:Y:S01]  /*8ff0*/  FADD.FTZ R10, R39, R10 ;  /* 0x0000000a270a7221 */ /* 0x000fe20000010000 */
[--C-:B----4-:R-:W-:Y:S01]  /*9000*/  HADD2.F32 R36, -RZ, R24.reuse.H0_H0 ;  /* 0x20000018ff247230 */ /* 0x110fe20000004100 */
[----:B------:R-:W-:Y:S01]  /*9010*/  FADD.FTZ R9, R34, R9 ;  /* 0x0000000922097221 */ /* 0x000fe20000010000 */
[----:B------:R-:W-:Y:S01]  /*9020*/  HADD2.F32 R37, -RZ, R24.H1_H1 ;  /* 0x30000018ff257230 */ /* 0x000fe20000004100 */
[----:B------:R-:W-:Y:S01]  /*9030*/  FADD.FTZ R8, R35, R8 ;  /* 0x0000000823087221 */ /* 0x000fe20000010000 */
[--C-:B------:R-:W-:Y:S01]  /*9040*/  HADD2.F32 R38, -RZ, R25.reuse.H0_H0 ;  /* 0x20000019ff267230 */ /* 0x100fe20000004100 */
[----:B------:R-:W-:Y:S01]  /*9050*/  FADD.FTZ R7, R36, R7 ;  /* 0x0000000724077221 */ /* 0x000fe20000010000 */
[----:B------:R-:W-:Y:S01]  /*9060*/  HADD2.F32 R35, -RZ, R25.H1_H1 ;  /* 0x30000019ff237230 */ /* 0x000fe20000004100 */
[----:B------:R-:W-:Y:S01]  /*9070*/  FADD.FTZ R6, R37, R6 ;  /* 0x0000000625067221 */ /* 0x000fe20000010000 */
[--C-:B-----5:R-:W-:Y:S01]  /*9080*/  HADD2.F32 R34, -RZ, R28.reuse.H0_H0 ;  /* 0x2000001cff227230 */ /* 0x120fe20000004100 */
        /* <DEDUP_REMOVED lines=10> */
[----:B------:R-:W-:Y:S05]  /*9130*/  BSYNC B1 ;  /* 0x0000000000017941 */ /* 0x000fea0003800000 */
.L_x_5989:
[----:B------:R-:W-:Y:S02]  /*9140*/  PRMT R32, R14, 0x7610, R14 ;  /* 0x000076100e207816 */ /* 0x000fe4000000000e */
[----:B------:R-:W-:Y:S02]  /*9150*/  PRMT R34, R15, 0x7610, R15 ;  /* 0x000076100f227816 */ /* 0x000fe4000000000f */
[----:B------:R-:W-:Y:S02]  /*9160*/  PRMT R35, R29, 0x7610, R29 ;  /* 0x000076101d237816 */ /* 0x000fe4000000001d */
.L_x_5988:
[----:B------:R-:W-:Y:S05]  /*9170*/  BSYNC B0 ;  /* 0x0000000000007941 */ /* 0x000fea0003800000 */
.L_x_5987:
        /* <DEDUP_REMOVED lines=37> */
.L_x_5992:
[----:B------:R-:W-:Y:S05]  /*93d0*/  BSYNC B0 ;  /* 0x0000000000007941 */ /* 0x000fea0003800000 */
.L_x_5991:
[----:B------:R-:W-:Y:S01]  /*93e0*/  BSSY B0, `(.L_x_5993) ;  /* 0x000002a000007945 */ /* 0x000fe20003800000 */
[----:B------:R-:W-:Y:S05]  /*93f0*/  @P1 BRA `(.L_x_5994) ;  /* 0x0000028000001947 */ /* 0x000fea0003800000 */
[----:B------:R-:W-:Y:S01]  /*9400*/  IADD3 R14, R31, c[0x0][0x174], RZ ;  /* 0x00005d001f0e7a10 */ /* 0x000fe20007ffe0ff */
[----:B------:R-:W-:Y:S02]  /*9410*/  HADD2.F32 R0, -RZ, R32.H0_H0 ;  /* 0x20000020ff007230 */ /* 0x000fe40000004100 */
[----:B------:R-:W-:Y:S01]  /*9420*/  HADD2.F32 R15, -RZ, R34.H0_H0 ;  /* 0x20000022ff0f7230 */ /* 0x000fe20000004100 */
[----:B------:R-:W-:Y:S01]  /*9430*/  ISETP.GE.U32.AND P0, PT, R14, c[0x0][0x16c], PT ;  /* 0x00005b000e007a0c */ /* 0x000fe20003f06070 */
[----:B------:R-:W-:Y:S01]  /*9440*/  HADD2.F32 R32, -RZ, R32.H1_H1 ;  /* 0x30000020ff207230 */ /* 0x000fe20000004100 */
[----:B------:R-:W-:Y:S01]  /*9450*/  FADD.FTZ R3, R3, R0 ;  /* 0x0000000003037221 */ /* 0x000fe20000010000 */
[----:B------:R-:W-:Y:S01]  /*9460*/  HADD2.F32 R34, -RZ, R34.H1_H1 ;  /* 0x30000022ff227230 */ /* 0x000fe20000004100 */
[----:B------:R-:W-:-:S02]  /*9470*/  FADD.FTZ R16, R16, R15 ;  /* 0x0000000f10107221 */ /* 0x000fc40000010000 */
[----:B------:R-:W-:Y:S02]  /*9480*/  FADD.FTZ R33, R33, R32 ;  /* 0x0000002021217221 */ /* 0x000fe40000010000 */
[----:B------:R-:W-:-:S05]  /*9490*/  FADD.FTZ R11, R11, R34 ;  /* 0x000000220b0b7221 */ /* 0x000fca0000010000 */
[----:B------:R-:W-:Y:S05]  /*94a0*/  @P0 BRA `(.L_x_5994) ;  /* 0x000001d000000947 */ /* 0x000fea0003800000 */
[----:B------:R-:W-:Y:S01]  /*94b0*/  IADD3 R14, R14, c[0x0][0x174], RZ ;  /* 0x00005d000e0e7a10 */ /* 0x000fe20007ffe0ff */
[--C-:B------:R-:W-:Y:S02]  /*94c0*/  HADD2.F32 R0, -RZ, R21.reuse.H0_H0 ;  /* 0x20000015ff007230 */ /* 0x100fe40000004100 */
[--C-:B------:R-:W-:Y:S01]  /*94d0*/  HADD2.F32 R15, -RZ, R20.reuse.H0_H0 ;  /* 0x20000014ff0f7230 */ /* 0x100fe20000004100 */
[----:B------:R-:W-:Y:S01]  /*94e0*/  ISETP.GE.U32.AND P0, PT, R14, c[0x0][0x16c], PT ;  /* 0x00005b000e007a0c */ /* 0x000fe20003f06070 */
[----:B------:R-:W-:Y:S01]  /*94f0*/  HADD2.F32 R23, -RZ, R20.H1_H1 ;  /* 0x30000014ff177230 */ /* 0x000fe20000004100 */
[----:B------:R-:W-:Y:S01]  /*9500*/  FADD.FTZ R9, R9, R0 ;  /* 0x0000000009097221 */ /* 0x000fe20000010000 */
[----:B------:R-:W-:Y:S01]  /*9510*/  HADD2.F32 R21, -RZ, R21.H1_H1 ;  /* 0x30000015ff157230 */ /* 0x000fe20000004100 */
[----:B------:R-:W-:Y:S02]  /*9520*/  FADD.FTZ R12, R12, R15 ;  /* 0x0000000f0c0c7221 */ /* 0x000fe40000010000 */
[----:B------:R-:W-:-:S02]  /*9530*/  FADD.FTZ R10, R10, R23 ;  /* 0x000000170a0a7221 */ /* 0x000fc40000010000 */
[----:B------:R-:W-:-:S05]  /*9540*/  FADD.FTZ R8, R8, R21 ;  /* 0x0000001508087221 */ /* 0x000fca0000010000 */
[----:B------:R-:W-:Y:S05]  /*9550*/  @P0 BRA `(.L_x_5994) ;  /* 0x0000012000000947 */ /* 0x000fea0003800000 */
[----:B------:R-:W-:Y:S01]  /*9560*/  IADD3 R0, R14, c[0x0][0x174], RZ ;  /* 0x00005d000e007a10 */ /* 0x000fe20007ffe0ff */
[--C-:B------:R-:W-:Y:S02]  /*9570*/  HADD2.F32 R15, -RZ, R24.reuse.H1_H1 ;  /* 0x30000018ff0f7230 */ /* 0x100fe40000004100 */
[--C-:B------:R-:W-:Y:S01]  /*9580*/  HADD2.F32 R14, -RZ, R25.reuse.H0_H0 ;  /* 0x20000019ff0e7230 */ /* 0x100fe20000004100 */
[----:B------:R-:W-:Y:S01]  /*9590*/  ISETP.GE.U32.AND P0, PT, R0, c[0x0][0x16c], PT ;  /* 0x00005b0000007a0c */ /* 0x000fe20003f06070 */
[----:B------:R-:W-:Y:S01]  /*95a0*/  HADD2.F32 R0, -RZ, R24.H0_H0 ;  /* 0x20000018ff007230 */ /* 0x000fe20000004100 */
[----:B------:R-:W-:Y:S01]  /*95b0*/  FADD.FTZ R6, R6, R15 ;  /* 0x0000000f06067221 */ /* 0x000fe20000010000 */
[----:B------:R-:W-:Y:S01]  /*95c0*/  HADD2.F32 R25, -RZ, R25.H1_H1 ;  /* 0x30000019ff197230 */ /* 0x000fe20000004100 */
[----:B------:R-:W-:Y:S02]  /*95d0*/  FADD.FTZ R5, R5, R14 ;  /* 0x0000000e05057221 */ /* 0x000fe40000010000 */
[----:B------:R-:W-:-:S02]  /*95e0*/  FADD.FTZ R7, R7, R0 ;  /* 0x0000000007077221 */ /* 0x000fc40000010000 */
[----:B------:R-:W-:-:S05]  /*95f0*/  FADD.FTZ R4, R4, R25 ;  /* 0x0000001904047221 */ /* 0x000fca0000010000 */
[--C-:B------:R-:W-:Y:S02]  /*9600*/  @!P0 HADD2.F32 R0, -RZ, R28.reuse.H0_H0 ;  /* 0x2000001cff008230 */ /* 0x100fe40000004100 */
[----:B------:R-:W-:Y:S02]  /*9610*/  @!P0 HADD2.F32 R15, -RZ, R28.H1_H1 ;  /* 0x3000001cff0f8230 */ /* 0x000fe40000004100 */
[--C-:B------:R-:W-:Y:S01]  /*9620*/  @!P0 HADD2.F32 R21, -RZ, R35.reuse.H0_H0 ;  /* 0x20000023ff158230 */ /* 0x100fe20000004100 */
[----:B------:R-:W-:Y:S01]  /*9630*/  @!P0 FADD.FTZ R13, R13, R0 ;  /* 0x000000000d0d8221 */ /* 0x000fe20000010000 */
[----:B------:R-:W-:Y:S01]  /*9640*/  @!P0 HADD2.F32 R14, -RZ, R35.H1_H1 ;  /* 0x30000023ff0e8230 */ /* 0x000fe20000004100 */
[----:B------:R-:W-:Y:S02]  /*9650*/  @!P0 FADD.FTZ R30, R30, R15 ;  /* 0x0000000f1e1e8221 */ /* 0x000fe40000010000 */
[----:B------:R-:W-:Y:S02]  /*9660*/  @!P0 FADD.FTZ R26, R26, R21 ;  /* 0x000000151a1a8221 */ /* 0x000fe40000010000 */
[----:B------:R-:W-:-:S02]  /*9670*/  @!P0 FADD.FTZ R27, R27, R14 ;  /* 0x0000000e1b1b8221 */ /* 0x000fc40000010000 */
.L_x_5994:
[----:B------:R-:W-:Y:S05]  /*9680*/  BSYNC B0 ;  /* 0x0000000000007941 */ /* 0x000fea0003800000 */
.L_x_5993:
        /* <DEDUP_REMOVED lines=11> */
[----:B------:R-:W-:Y:S01]  /*9740*/  FADD.FTZ R24, R12, R13 ;  /* 0x0000000d0c187221 */ /* 0x000fe20000010000 */
[----:B------:R-:W-:Y:S05]  /*9750*/  BRA `(.L_x_5953) ;  /* 0x00000b5000007947 */ /* 0x000fea0003800000 */
.L_x_5968:
[----:B------:R-:W-:Y:S01]  /*9760*/  MOV R33, c[0x0][0x174] ;  /* 0x00005d0000217a02 */ /* 0x000fe20000000f00 */
        /* <DEDUP_REMOVED lines=35> */
[----:B------:R-:W-:Y:S02]  /*99a0*/  MOV R31, c[0x0][0x164] ;  /* 0x00005900001f7a02 */ /* 0x000fe40000000f00 */
.L_x_5998:
        /* <DEDUP_REMOVED lines=52> */
.L_x_5997:
[C-C-:B------:R-:W-:Y:S02]  /*9cf0*/  PRMT R32, R4.reuse, 0x5410, R5.reuse ;  /* 0x0000541004207816 */ /* 0x140fe40000000005 */
[----:B------:R-:W-:Y:S02]  /*9d00*/  PRMT R33, R4, 0x7632, R5 ;  /* 0x0000763204217816 */ /* 0x000fe40000000005 */
.L_x_5996:
[----:B------:R-:W-:Y:S05]  /*9d10*/  BSYNC B0 ;  /* 0x0000000000007941 */ /* 0x000fea0003800000 */
.L_x_5995:
        /* <DEDUP_REMOVED lines=33> */
.L_x_6000:
[----:B------:R-:W-:Y:S05]  /*9f30*/  BSYNC B0 ;  /* 0x0000000000007941 */ /* 0x000fea0003800000 */
.L_x_5999:
[----:B------:R-:W-:Y:S01]  /*9f40*/  BSSY B0, `(.L_x_6001) ;  /* 0x000002a000007945 */ /* 0x000fe20003800000 */
[----:B------:R-:W-:Y:S05]  /*9f50*/  @P1 BRA `(.L_x_6002) ;  /* 0x0000028000001947 */ /* 0x000fea0003800000 */
[----:B------:R-:W-:Y:S01]  /*9f60*/  IADD3 R23, R30, c[0x0][0x174], RZ ;  /* 0x00005d001e177a10 */ /* 0x000fe20007ffe0ff */
[----:B------:R-:W-:-:S02]  /*9f70*/  HADD2.F32 R4, -RZ, R32.H0_H0 ;  /* 0x20000020ff047230 */ /* 0x000fc40000004100 */
[--C-:B------:R-:W-:Y:S01]  /*9f80*/  HADD2.F32 R22, -RZ, R33.reuse.H0_H0 ;  /* 0x20000021ff167230 */ /* 0x100fe20000004100 */
[----:B------:R-:W-:Y:S01]  /*9f90*/  ISETP.GE.U32.AND P0, PT, R23, c[0x0][0x16c], PT ;  /* 0x00005b0017007a0c */ /* 0x000fe20003f06070 */
[----:B------:R-:W-:Y:S01]  /*9fa0*/  HADD2.F32 R5, -RZ, R32.H1_H1 ;  /* 0x30000020ff057230 */ /* 0x000fe20000004100 */
[----:B------:R-:W-:Y:S01]  /*9fb0*/  FADD.FTZ R31, R31, R4 ;  /* 0x000000041f1f7221 */ /* 0x000fe20000010000 */
[----:B------:R-:W-:Y:S01]  /*9fc0*/  HADD2.F32 R30, -RZ, R33.H1_H1 ;  /* 0x30000021ff1e7230 */ /* 0x000fe20000004100 */
[----:B------:R-:W-:Y:S02]  /*9fd0*/  FADD.FTZ R29, R29, R22 ;  /* 0x000000161d1d7221 */ /* 0x000fe40000010000 */
        /* <DEDUP_REMOVED lines=32> */
.L_x_6002:
[----:B------:R-:W-:Y:S05]  /*a1e0*/  BSYNC B0 ;  /* 0x0000000000007941 */ /* 0x000fea0003800000 */
.L_x_6001:
        /* <DEDUP_REMOVED lines=12> */
.L_x_5953:
[----:B------:R-:W-:Y:S05]  /*a2b0*/  BSYNC B6 ;  /* 0x0000000000067941 */ /* 0x000fea0003800000 */
.L_x_5952:
        /* <DEDUP_REMOVED lines=9> */
.L_x_6004:
        /* <DEDUP_REMOVED lines=15> */
.L_x_6003:
        /* <DEDUP_REMOVED lines=14> */
.L_x_6007:
        /* <DEDUP_REMOVED lines=15> */
[----:B------:R-:W-:-:S04]  /*a610*/  MOV R0, 0x20 ;  /* 0x0000002000007802 */ /* 0x000fc80000000f00 */
.L_x_6006:
[----:B0-----:R-:W-:Y:S01]  /*a620*/  ISETP.GE.AND P0, PT, R0, 0x2, PT ;  /* 0x000000020000780c */ /* 0x001fe20003f06270 */
[----:B------:R-:W-:Y:S01]  /*a630*/  WARPSYNC 0xffffffff ;  /* 0xffffffff00007948 */ /* 0x000fe20003800000 */
[----:B------:R-:W-:Y:S11]  /*a640*/  BAR.SYNC.DEFER_BLOCKING 0x0 ;  /* 0x0000000000007b1d */ /* 0x000ff60000010000 */
[----:B------:R-:W-:Y:S05]  /*a650*/  @!P0 BRA `(.L_x_6005) ;  /* 0x000000c000008947 */ /* 0x000fea0003800000 */
[----:B------:R-:W-:-:S07]  /*a660*/  HFMA2.MMA R3, -RZ, RZ, 0, 5.9604644775390625e-08 ;  /* 0x00000001ff037435 */ /* 0x000fce00000001ff */
.L_x_6008:
        /* <DEDUP_REMOVED lines=11> */
.L_x_6005:
[----:B------:R-:W-:Y:S01]  /*a720*/  ISETP.NE.AND P1, PT, RZ, c[0x0][0x33c], PT ;  /* 0x0000cf00ff007a0c */ /* 0x000fe20003f25270 */
[----:B------:R-:W-:Y:S01]  /*a730*/  HFMA2.MMA R28, -RZ, RZ, 0, 0 ;  /* 0x00000000ff1c7435 */ /* 0x000fe200000001ff */
[----:B------:R-:W-:-:S11]  /*a740*/  MOV R23, RZ ;  /* 0x000000ff00177202 */ /* 0x000fd60000000f00 */
[----:B------:R-:W-:Y:S05]  /*a750*/  @!P1 BRA `(.L_x_6009) ;  /* 0x00000c8000009947 */ /* 0x000fea0003800000 */
[----:B------:R-:W-:Y:S01]  /*a760*/  MOV R5, R19 ;  /* 0x0000001300057202 */ /* 0x000fe20000000f00 */
        /* <DEDUP_REMOVED lines=199> */
.L_x_6009:
        /* <DEDUP_REMOVED lines=202> */
.L_x_6010:
[----:B------:R-:W-:Y:S02]  /*c080*/  IADD3 R8, P0, R23, c[0x0][0x540], RZ ;  /* 0x0001500017087a10 */ /* 0x000fe40007f1e0ff */
[----:B------:R-:W-:Y:S02]  /*c090*/  MOV R16, RZ ;  /* 0x000000ff00107202 */ /* 0x000fe40000000f00 */
[----:B------:R-:W-:Y:S01]  /*c0a0*/  MOV R22, RZ ;  /* 0x000000ff00167202 */ /* 0x000fe20000000f00 */
[----:B------:R-:W-:Y:S01]  /*c0b0*/  IMAD.X R9, RZ, RZ, c[0x0][0x544], P0 ;  /* 0x00015100ff097624 */ /* 0x000fe200000e06ff */
        /* <DEDUP_REMOVED lines=200> */
.L_x_6011:
        /* <DEDUP_REMOVED lines=202> */
.L_x_6012:
[----:B------:R-:W-:Y:S01]  /*d9e0*/  ISETP.NE.U32.AND P0, PT, RZ, c[0x0][0x550], PT ;  /* 0x00015400ff007a0c */ /* 0x000fe20003f05070 */
[----:B------:R-:W-:Y:S01]  /*d9f0*/  CS2R R4, SRZ ;  /* 0x0000000000047805 */ /* 0x000fe2000001ff00 */
        /* <DEDUP_REMOVED lines=215> */
.L_x_6014:
        /* <DEDUP_REMOVED lines=202> */
.L_x_6015:
        /* <DEDUP_REMOVED lines=204> */
.L_x_6016:
        /* <DEDUP_REMOVED lines=202> */
.L_x_6017:
        /* <DEDUP_REMOVED lines=11> */
.L_x_6019:
[----:B------:R-:W-:Y:S05]  /*10e20*/  BSYNC B0 ;  /* 0x0000000000007941 */ /* 0x000fea0003800000 */
.L_x_6018:
        /* <DEDUP_REMOVED lines=15> */
.L_x_6021:
[----:B------:R-:W-:Y:S05]  /*10f20*/  BSYNC B0 ;  /* 0x0000000000007941 */ /* 0x000fea0003800000 */
.L_x_6020:
        /* <DEDUP_REMOVED lines=31> */
.L_x_6023:
[----:B------:R-:W-:Y:S05]  /*11120*/  BSYNC B0 ;  /* 0x0000000000007941 */ /* 0x000fea0003800000 */
.L_x_6022:
        /* <DEDUP_REMOVED lines=27> */
.L_x_6028:
        /* <DEDUP_REMOVED lines=15> */
.L_x_6027:
[----:B------:R-:W-:Y:S05]  /*113d0*/  BSYNC B1 ;  /* 0x0000000000017941 */ /* 0x000fea0003800000 */
.L_x_6026:
[----:B------:R-:W-:Y:S05]  /*113e0*/  BRA `(.L_x_6029) ;  /* 0x0000018000007947 */ /* 0x000fea0003800000 */
.L_x_6025:
        /* <DEDUP_REMOVED lines=9> */
.L_x_6030:
        /* <DEDUP_REMOVED lines=15> */
.L_x_6029:
[----:B------:R-:W-:Y:S05]  /*11570*/  BSYNC B0 ;  /* 0x0000000000007941 */ /* 0x000fea0003800000 */
.L_x_6024:
        /* <DEDUP_REMOVED lines=8> */
.L_x_6032:
        /* <DEDUP_REMOVED lines=14> */
.L_x_6031:
[----:B0-----:R-:W-:Y:S01]  /*116e0*/  LEA R23, R0, 0x10, 0x4 ;  /* 0x0000001000177811 */ /* 0x001fe200078e20ff */
        /* <DEDUP_REMOVED lines=11> */
[----:B0-----:R-:W-:-:S04]  /*117a0*/  MOV R2, R8 ;  /* 0x0000000800027202 */ /* 0x001fc80000000f00 */
.L_x_6035:
        /* <DEDUP_REMOVED lines=14> */
[----:B------:R-:W-:-:S09]  /*11890*/  HFMA2.MMA R2, -RZ, RZ, 0, 1.9073486328125e-06 ;  /* 0x00000020ff027435 */ /* 0x000fd200000001ff */
.L_x_6034:
[----:B0-----:R-:W-:Y:S01]  /*118a0*/  BAR.SYNC.DEFER_BLOCKING 0x0 ;  /* 0x0000000000007b1d */ /* 0x001fe20000010000 */
[----:B------:R-:W-:-:S13]  /*118b0*/  ISETP.GE.AND P0, PT, R2, 0x2, PT ;  /* 0x000000020200780c */ /* 0x000fda0003f06270 */
[----:B------:R-:W-:Y:S05]  /*118c0*/  @!P0 BRA `(.L_x_6033) ;  /* 0x000000c000008947 */ /* 0x000fea0003800000 */
[----:B------:R-:W-:-:S05]  /*118d0*/  MOV R9, 0x1 ;  /* 0x0000000100097802 */ /* 0x000fca0000000f00 */
.L_x_6036:
        /* <DEDUP_REMOVED lines=11> */
.L_x_6033:
        /* <DEDUP_REMOVED lines=17> */
.L_x_6038:
        /* <DEDUP_REMOVED lines=24> */
.L_x_6040:
        /* <DEDUP_REMOVED lines=24> */
.L_x_6041:
        /* <DEDUP_REMOVED lines=24> */
.L_x_6042:
        /* <DEDUP_REMOVED lines=24> */
.L_x_6043:
[----:B------:R-:W-:-:S04]  /*120a0*/  IADD3 R16, P0, R16, c[0x0][0x540], RZ ;  /* 0x0001500010107a10 */ /* 0x000fc80007f1e0ff */
[----:B------:R-:W-:-:S05]  /*120b0*/  IADD3.X R17, RZ, c[0x0][0x544], RZ, P0, !PT ;  /* 0x00015100ff117a10 */ /* 0x000fca00007fe4ff */
[----:B------:R-:W-:Y:S01]  /*120c0*/  STG.E [R16.64], R27 ;  /* 0x0000001b10007986 */ /* 0x000fe2000c101924 */
[----:B------:R-:W-:Y:S05]  /*120d0*/  EXIT ;  /* 0x000000000000794d */ /* 0x000fea0003800000 */
.L_x_6039:
[----:B------:R-:W-:Y:S04]  /*120e0*/  STG.E [R4.64], R24 ;  /* 0x0000001804007986 */ /* 0x000fe8000c101924 */
[----:B------:R-:W-:Y:S04]  /*120f0*/  STG.E [R4.64+0x4], R25 ;  /* 0x0000041904007986 */ /* 0x000fe8000c101924 */
[----:B------:R-:W-:Y:S04]  /*12100*/  STG.E [R4.64+0x8], R26 ;  /* 0x0000081a04007986 */ /* 0x000fe8000c101924 */
[----:B------:R-:W-:Y:S01]  /*12110*/  STG.E [R4.64+0xc], R27 ;  /* 0x00000c1b04007986 */ /* 0x000fe2000c101924 */
[----:B------:R-:W-:Y:S05]  /*12120*/  EXIT ;  /* 0x000000000000794d */ /* 0x000fea0003800000 */
.L_x_6037:
        /* <DEDUP_REMOVED lines=12> */
.L_x_6044:
        /* <DEDUP_REMOVED lines=24> */
.L_x_6046:
        /* <DEDUP_REMOVED lines=24> */
.L_x_6047:
        /* <DEDUP_REMOVED lines=24> */
.L_x_6048:
        /* <DEDUP_REMOVED lines=24> */
.L_x_6049:
[----:B------:R-:W-:-:S04]  /*127f0*/  IADD3 R16, P0, R16, c[0x0][0x540], RZ ;  /* 0x0001500010107a10 */ /* 0x000fc80007f1e0ff */
[----:B------:R-:W-:-:S05]  /*12800*/  IADD3.X R17, RZ, c[0x0][0x544], RZ, P0, !PT ;  /* 0x00015100ff117a10 */ /* 0x000fca00007fe4ff */
[----:B------:R-:W-:Y:S01]  /*12810*/  STG.E [R16.64], R27 ;  /* 0x0000001b10007986 */ /* 0x000fe2000c101924 */
[----:B------:R-:W-:Y:S05]  /*12820*/  EXIT ;  /* 0x000000000000794d */ /* 0x000fea0003800000 */
.L_x_6045:
[----:B------:R-:W-:Y:S04]  /*12830*/  STG.E [R6.64], R24 ;  /* 0x0000001806007986 */ /* 0x000fe8000c101924 */
[----:B------:R-:W-:Y:S04]  /*12840*/  STG.E [R12.64], R25 ;  /* 0x000000190c007986 */ /* 0x000fe8000c101924 */
[----:B------:R-:W-:Y:S04]  /*12850*/  STG.E [R14.64], R26 ;  /* 0x0000001a0e007986 */ /* 0x000fe8000c101924 */
[----:B------:R-:W-:Y:S01]  /*12860*/  STG.E [R20.64], R27 ;  /* 0x0000001b14007986 */ /* 0x000fe2000c101924 */
[----:B------:R-:W-:Y:S05]  /*12870*/  EXIT ;  /* 0x000000000000794d */ /* 0x000fea0003800000 */
.L_x_6013:
        /* <DEDUP_REMOVED lines=24> */
.L_x_6051:
        /* <DEDUP_REMOVED lines=24> */
.L_x_6053:
        /* <DEDUP_REMOVED lines=24> */
.L_x_6054:
        /* <DEDUP_REMOVED lines=24> */
.L_x_6055:
        /* <DEDUP_REMOVED lines=24> */
.L_x_6056:
[----:B------:R-:W-:-:S05]  /*13000*/  IADD3 R16, P0, R16, c[0x0][0x540], RZ ;  /* 0x0001500010107a10 */ /* 0x000fca0007f1e0ff */
[----:B------:R-:W-:-:S05]  /*13010*/  IMAD.X R17, RZ, RZ, c[0x0][0x544], P0 ;  /* 0x00015100ff117624 */ /* 0x000fca00000e06ff */
[----:B------:R-:W-:Y:S01]  /*13020*/  STG.E [R16.64], R27 ;  /* 0x0000001b10007986 */ /* 0x000fe2000c101924 */
[----:B------:R-:W-:Y:S05]  /*13030*/  EXIT ;  /* 0x000000000000794d */ /* 0x000fea0003800000 */
.L_x_6052:
[----:B------:R-:W-:Y:S04]  /*13040*/  STG.E [R4.64], R24 ;  /* 0x0000001804007986 */ /* 0x000fe8000c101924 */
[----:B------:R-:W-:Y:S04]  /*13050*/  STG.E [R4.64+0x4], R25 ;  /* 0x0000041904007986 */ /* 0x000fe8000c101924 */
[----:B------:R-:W-:Y:S04]  /*13060*/  STG.E [R4.64+0x8], R26 ;  /* 0x0000081a04007986 */ /* 0x000fe8000c101924 */
[----:B------:R-:W-:Y:S01]  /*13070*/  STG.E [R4.64+0xc], R27 ;  /* 0x00000c1b04007986 */ /* 0x000fe2000c101924 */
[----:B------:R-:W-:Y:S05]  /*13080*/  EXIT ;  /* 0x000000000000794d */ /* 0x000fea0003800000 */
.L_x_6050:
        /* <DEDUP_REMOVED lines=12> */
.L_x_6057:
        /* <DEDUP_REMOVED lines=24> */
.L_x_6059:
        /* <DEDUP_REMOVED lines=24> */
.L_x_6060:
        /* <DEDUP_REMOVED lines=24> */
.L_x_6061:
        /* <DEDUP_REMOVED lines=24> */
.L_x_6062:
[----:B------:R-:W-:-:S04]  /*13750*/  IADD3 R16, P0, R16, c[0x0][0x540], RZ ;  /* 0x0001500010107a10 */ /* 0x000fc80007f1e0ff */
[----:B------:R-:W-:-:S05]  /*13760*/  IADD3.X R17, RZ, c[0x0][0x544], RZ, P0, !PT ;  /* 0x00015100ff117a10 */ /* 0x000fca00007fe4ff */
[----:B------:R-:W-:Y:S01]  /*13770*/  STG.E [R16.64], R27 ;  /* 0x0000001b10007986 */ /* 0x000fe2000c101924 */
[----:B------:R-:W-:Y:S05]  /*13780*/  EXIT ;  /* 0x000000000000794d */ /* 0x000fea0003800000 */
.L_x_6058:
[----:B------:R-:W-:Y:S04]  /*13790*/  STG.E [R6.64], R24 ;  /* 0x0000001806007986 */ /* 0x000fe8000c101924 */
[----:B------:R-:W-:Y:S04]  /*137a0*/  STG.E [R8.64], R25 ;  /* 0x0000001908007986 */ /* 0x000fe8000c101924 */
[----:B------:R-:W-:Y:S04]  /*137b0*/  STG.E [R10.64], R26 ;  /* 0x0000001a0a007986 */ /* 0x000fe8000c101924 */
[----:B------:R-:W-:Y:S01]  /*137c0*/  STG.E [R12.64], R27 ;  /* 0x0000001b0c007986 */ /* 0x000fe2000c101924 */
[----:B------:R-:W-:Y:S05]  /*137d0*/  EXIT ;  /* 0x000000000000794d */ /* 0x000fea0003800000 */
.L_x_6063:
        /* <DEDUP_REMOVED lines=10> */
.L_x_9923:


//--------------------- .text._ZN2at6native13reduce_kernelILi512ELi1ENS0_8ReduceOpIN3c104HalfENS0_14func_wrapper_tIS4_ZNS0_11sum_functorIS4_fS4_EclERNS_14TensorIteratorEEUlffE_EEjS4_Li4ELi8EEEEEvT1_ --------------------------
	.section	.text._ZN2at6native13reduce_kernelILi512ELi1ENS0_8ReduceOpIN3c104HalfENS0_14func_wrapper_tIS4_ZNS0_11sum_functorIS4_fS4_EclERNS_14TensorIteratorEEUlffE_EEjS4_Li4ELi8EEEEEvT1_,"ax",@progbits
	.sectioninfo	@"SHI_REGISTERS=30"
	.align	128
        .global         _ZN2at6native13reduce_kernelILi512ELi1ENS0_8ReduceOpIN3c104HalfENS0_14func_wrapper_tIS4_ZNS0_11sum_functorIS4_fS4_EclERNS_14TensorIteratorEEUlffE_EEjS4_Li4ELi8EEEEEvT1_
        .type           _ZN2at6native13reduce_kernelILi512ELi1ENS0_8ReduceOpIN3c104HalfENS0_14func_wrapper_tIS4_ZNS0_11sum_functorIS4_fS4_EclERNS_14TensorIteratorEEUlffE_EEjS4_Li4ELi8EEEEEvT1_,@function
        .size           _ZN2at6native13reduce_kernelILi512ELi1ENS0_8ReduceOpIN3c104HalfENS0_14func_wrapper_tIS4_ZNS0_11sum_functorIS4_fS4_EclERNS_14TensorIteratorEEUlffE_EEjS4_Li4ELi8EEEEEvT1_,(.L_x_9862 - _ZN2at6native13reduce_kernelILi512ELi1ENS0_8ReduceOpIN3c104HalfENS0_14func_wrapper_tIS4_ZNS0_11sum_functorIS4_fS4_EclERNS_14TensorIteratorEEUlffE_EEjS4_Li4ELi8EEEEEvT1_)
        .other          _ZN2at6native13reduce_kernelILi512ELi1ENS0_8ReduceOpIN3c104HalfENS0_14func_wrapper_tIS4_ZNS0_11sum_functorIS4_fS4_EclERNS_14TensorIteratorEEUlffE_EEjS4_Li4ELi8EEEEEvT1_,@"STO_CUDA_ENTRY STV_DEFAULT"
_ZN2at6native13reduce_kernelILi512ELi1ENS0_8ReduceOpIN3c104HalfENS0_14func_wrapper_tIS4_ZNS0_11sum_functorIS4_fS4_EclERNS_14TensorIteratorEEUlffE_EEjS4_Li4ELi8EEEEEvT1_:
.text._ZN2at6native13reduce_kernelILi512ELi1ENS0_8ReduceOpIN3c104HalfENS0_14func_wrapper_tIS4_ZNS0_11sum_functorIS4_fS4_EclERNS_14TensorIteratorEEUlffE_EEjS4_Li4ELi8EEEEEvT1_:
        /* <DEDUP_REMOVED lines=208> */
.L_x_6064:
        /* <DEDUP_REMOVED lines=40> */
.L_x_6073:
[----:B------:R-:W-:Y:S05]  /*0f80*/  BSYNC B3 ;  /* 0x0000000000037941 */ /* 0x000fea0003800000 */
.L_x_6072:
        /* <DEDUP_REMOVED lines=10> */
.L_x_6071:
[----:B------:R-:W-:Y:S05]  /*1030*/  BSYNC B2 ;  /* 0x0000000000027941 */ /* 0x000fea0003800000 */
.L_x_6070:
[C---:B------:R-:W-:Y:S02]  /*1040*/  IADD3 R3, P0, -R6.reuse, 0x8, RZ ;  /* 0x0000000806037810 */ /* 0x040fe40007f1e1ff */
[----:B------:R-:W-:Y:S02]  /*1050*/  IADD3 R18, R6, c[0x0][0x16c], RZ ;  /* 0x00005b0006127a10 */ /* 0x000fe40007ffe0ff */
[C---:B------:R-:W-:Y:S02]  /*1060*/  LEA R14, P1, R3.reuse, R14, 0x1 ;  /* 0x0000000e030e7211 */ /* 0x040fe400078208ff */
[----:B------:R-:W-:Y:S02]  /*1070*/  IADD3.X R4, RZ, -0x1, RZ, P0, !PT ;  /* 0xffffffffff047810 */ /* 0x000fe400007fe4ff */
[----:B------:R-:W-:Y:S02]  /*1080*/  IADD3 R18, R18, -0x8, RZ ;  /* 0xfffffff812127810 */ /* 0x000fe40007ffe0ff */
[----:B------:R-:W-:-:S02]  /*1090*/  LEA.HI.X R15, R3, R15, R4, 0x1, P1 ;  /* 0x0000000f030f7211 */ /* 0x000fc400008f0c04 */
.L_x_6069:
[----:B------:R-:W-:Y:S05]  /*10a0*/  BSYNC B1 ;  /* 0x0000000000017941 */ /* 0x000fea0003800000 */
.L_x_6068:
        /* <DEDUP_REMOVED lines=19> */
.L_x_6076:
[----:B------:R-:W-:-:S06]  /*11e0*/  IMAD.WIDE.U32 R4, R19, 0x10, R14 ;  /* 0x0000001013047825 */ /* 0x000fcc00078e000e */
[----:B------:R-:W2:Y:S01]  /*11f0*/  LDG.E.128 R4, [R4.64] ;  /* 0x0000002404047981 */ /* 0x000ea2000c1e1d00 */
[----:B------:R-:W-:-:S04]  /*1200*/  IADD3 R19, R19, c[0x0][0x174], RZ ;  /* 0x00005d0013137a10 */ /* 0x000fc80007ffe0ff */
[----:B------:R-:W-:-:S04]  /*1210*/  LEA R25, R19, 0x7, 0x3 ;  /* 0x0000000713197811 */ /* 0x000fc800078e18ff */
[----:B------:R-:W-:Y:S01]  /*1220*/  ISETP.GE.U32.AND P0, PT, R25, R18, PT ;  /* 0x000000121900720c */ /* 0x000fe20003f06070 */
[----:B--2---:R-:W-:Y:S02]  /*1230*/  HADD2.F32 R25, -RZ, R6.H0_H0 ;  /* 0x20000006ff197230 */ /* 0x004fe40000004100 */
[----:B------:R-:W-:Y:S02]  /*1240*/  HADD2.F32 R27, -RZ, R7.H0_H0 ;  /* 0x20000007ff1b7230 */ /* 0x000fe40000004100 */
        /* <DEDUP_REMOVED lines=15> */
.L_x_6075:
[----:B------:R-:W-:Y:S05]  /*1340*/  BSYNC B1 ;  /* 0x0000000000017941 */ /* 0x000fea0003800000 */
.L_x_6074:
        /* <DEDUP_REMOVED lines=8> */
.L_x_6078:
[----:B------:R-:W-:Y:S05]  /*13d0*/  BSYNC B1 ;  /* 0x0000000000017941 */ /* 0x000fea0003800000 */
.L_x_6077:
        /* <DEDUP_REMOVED lines=12> */
.L_x_6080:
[----:B------:R-:W-:Y:S05]  /*14a0*/  BSYNC B1 ;  /* 0x0000000000017941 */ /* 0x000fea0003800000 */
.L_x_6079:
        /* <DEDUP_REMOVED lines=8> */
.L_x_6067:
        /* <DEDUP_REMOVED lines=23> */
.L_x_6090:
        /* <DEDUP_REMOVED lines=226> */
.L_x_6085:
        /* <DEDUP_REMOVED lines=228> */
.L_x_6086:
        /* <DEDUP_REMOVED lines=229> */
.L_x_6087:
        /* <DEDUP_REMOVED lines=217> */
.L_x_6088:
[----:B------:R-:W-:-:S04]  /*4ee0*/  LOP3.LUT R3, R3, 0xfffffffe, RZ, 0xc0, !PT ;  /* 0xfffffffe03037812 */ /* 0x000fc800078ec0ff */
[----:B------:R-:W-:-:S04]  /*4ef0*/  IADD3 R2, P1, R14, R3, RZ ;  /* 0x000000030e027210 */ /* 0x000fc80007f3e0ff */
[----:B------:R-:W-:-:S06]  /*4f00*/  IADD3.X R3, RZ, R15, RZ, P1, !PT ;  /* 0x0000000fff037210 */ /* 0x000fcc0000ffe4ff */
[----:B------:R-:W2:Y:S01]  /*4f10*/  LDG.E.U16 R3, [R2.64] ;  /* 0x0000002402037981 */ /* 0x000ea2000c1e1500 */
[----:B------:R-:W-:Y:S01]  /*4f20*/  IADD3 R21, R21, c[0x0][0x174], RZ ;  /* 0x00005d0015157a10 */ /* 0x000fe20007ffe0ff */
[----:B0-----:R-:W-:Y:S01]  /*4f30*/  IMAD.MOV.U32 R10, RZ, RZ, c[0x0][0x174] ;  /* 0x00005d00ff0a7624 */ /* 0x001fe200078e00ff */
[----:B-----5:R-:W-:-:S03]  /*4f40*/  HADD2.F32 R12, -RZ, R0.H0_H0 ;  /* 0x20000000ff0c7230 */ /* 0x020fc60000004100 */
[----:B------:R-:W-:Y:S01]  /*4f50*/  IMAD R11, R10, 0x3, R21 ;  /* 0x000000030a0b7824 */ /* 0x000fe200078e0215 */
[----:B------:R-:W-:Y:S01]  /*4f60*/  HADD2.F32 R10, -RZ, R5.H0_H0 ;  /* 0x20000005ff0a7230 */ /* 0x000fe20000004100 */
[----:B------:R-:W-:-:S03]  /*4f70*/  FADD.FTZ R7, R12, R7 ;  /* 0x000000070c077221 */ /* 0x000fc60000010000 */
        /* <DEDUP_REMOVED lines=8> */
.L_x_6089:
[----:B------:R-:W-:Y:S05]  /*5000*/  BSYNC B2 ;  /* 0x0000000000027941 */ /* 0x000fea0003800000 */
.L_x_6084:
[----:B------:R-:W-:Y:S05]  /*5010*/  BSYNC B1 ;  /* 0x0000000000017941 */ /* 0x000fea0003800000 */
.L_x_6083:
        /* <DEDUP_REMOVED lines=205> */
.L_x_6093:
        /* <DEDUP_REMOVED lines=207> */
.L_x_6094:
        /* <DEDUP_REMOVED lines=207> */
.L_x_6095:
        /* <DEDUP_REMOVED lines=207> */
.L_x_6096:
[----:B------:R-:W-:-:S04]  /*83c0*/  LOP3.LUT R3, R18, 0xfffffffe, RZ, 0xc0, !PT ;  /* 0xfffffffe12037812 */ /* 0x000fc800078ec0ff */
[----:B------:R-:W-:-:S05]  /*83d0*/  IADD3 R2, P1, R14, R3, RZ ;  /* 0x000000030e027210 */ /* 0x000fca0007f3e0ff */
[----:B------:R-:W-:-:S06]  /*83e0*/  IMAD.X R3, RZ, RZ, R15, P1 ;  /* 0x000000ffff037224 */ /* 0x000fcc00008e060f */
[----:B------:R0:W5:Y:S02]  /*83f0*/  LDG.E.U16 R3, [R2.64] ;  /* 0x0000002402037981 */ /* 0x000164000c1e1500 */
.L_x_6092:
[----:B0-----:R-:W-:Y:S05]  /*8400*/  BSYNC B1 ;  /* 0x0000000000017941 */ /* 0x001fea0003800000 */
.L_x_6091:
        /* <DEDUP_REMOVED lines=18> */
.L_x_6098:
[----:B------:R-:W-:Y:S05]  /*8530*/  BSYNC B1 ;  /* 0x0000000000017941 */ /* 0x000fea0003800000 */
.L_x_6097:
[----:B------:R-:W-:-:S04]  /*8540*/  FADD.FTZ R8, R9, R8 ;  /* 0x0000000809087221 */ /* 0x000fc80000010000 */
[----:B------:R-:W-:-:S04]  /*8550*/  FADD.FTZ R7, R8, R7 ;  /* 0x0000000708077221 */ /* 0x000fc80000010000 */
[----:B------:R-:W-:Y:S01]  /*8560*/  FADD.FTZ R6, R7, R6 ;  /* 0x0000000607067221 */ /* 0x000fe20000010000 */
[----:B------:R-:W-:Y:S05]  /*8570*/  BRA `(.L_x_6066) ;  /* 0x00000ac000007947 */ /* 0x000fea0003800000 */
.L_x_6082:
        /* <DEDUP_REMOVED lines=10> */
.L_x_6102:
        /* <DEDUP_REMOVED lines=28> */
.L_x_6101:
[----:B------:R-:W-:Y:S02]  /*87e0*/  PRMT R6, R4, 0x7610, R6 ;  /* 0x0000761004067816 */ /* 0x000fe40000000006 */
[----:B------:R-:W-:Y:S02]  /*87f0*/  PRMT R7, R2, 0x7610, R7 ;  /* 0x0000761002077816 */ /* 0x000fe40000000007 */
[----:B------:R-:W-:Y:S02]  /*8800*/  PRMT R5, R19, 0x7610, R5 ;  /* 0x0000761013057816 */ /* 0x000fe40000000005 */
[----:B------:R-:W-:Y:S02]  /*8810*/  PRMT R4, R10, 0x7610, R4 ;  /* 0x000076100a047816 */ /* 0x000fe40000000004 */
.L_x_6100:
[----:B------:R-:W-:Y:S05]  /*8820*/  BSYNC B1 ;  /* 0x0000000000017941 */ /* 0x000fea0003800000 */
.L_x_6099:
        /* <DEDUP_REMOVED lines=23> */
.L_x_6104:
[----:B0-----:R-:W-:Y:S05]  /*89a0*/  BSYNC B1 ;  /* 0x0000000000017941 */ /* 0x001fea0003800000 */
.L_x_6103:
        /* <DEDUP_REMOVED lines=18> */
.L_x_6106:
[----:B------:R-:W-:Y:S05]  /*8ad0*/  BSYNC B1 ;  /* 0x0000000000017941 */ /* 0x000fea0003800000 */
.L_x_6105:
[----:B------:R-:W-:-:S04]  /*8ae0*/  FADD.FTZ R9, R12, R9 ;  /* 0x000000090c097221 */ /* 0x000fc80000010000 */
[----:B------:R-:W-:-:S04]  /*8af0*/  FADD.FTZ R9, R9, R8 ;  /* 0x0000000809097221 */ /* 0x000fc80000010000 */
[----:B-----5:R-:W-:Y:S01]  /*8b00*/  FADD.FTZ R6, R9, R0 ;  /* 0x0000000009067221 */ /* 0x020fe20000010000 */
[----:B------:R-:W-:Y:S05]  /*8b10*/  BRA `(.L_x_6066) ;  /* 0x0000052000007947 */ /* 0x000fea0003800000 */
.L_x_6081:
        /* <DEDUP_REMOVED lines=13> */
.L_x_6110:
        /* <DEDUP_REMOVED lines=24> */
.L_x_6109:
[----:B------:R-:W-:Y:S02]  /*8d70*/  PRMT R5, R4, 0x7610, R5 ;  /* 0x0000761004057816 */ /* 0x000fe40000000005 */
[----:B------:R-:W-:Y:S02]  /*8d80*/  PRMT R4, R8, 0x7610, R4 ;  /* 0x0000761008047816 */ /* 0x000fe40000000004 */
.L_x_6108:
[----:B------:R-:W-:Y:S05]  /*8d90*/  BSYNC B1 ;  /* 0x0000000000017941 */ /* 0x000fea0003800000 */
.L_x_6107:
        /* <DEDUP_REMOVED lines=19> */
.L_x_6112:
[----:B0-----:R-:W-:Y:S05]  /*8ed0*/  BSYNC B1 ;  /* 0x0000000000017941 */ /* 0x001fea0003800000 */
.L_x_6111:
        /* <DEDUP_REMOVED lines=18> */
.L_x_6114:
[----:B------:R-:W-:Y:S05]  /*9000*/  BSYNC B1 ;  /* 0x0000000000017941 */ /* 0x000fea0003800000 */
.L_x_6113:
[----:B------:R-:W-:-:S04]  /*9010*/  FADD.FTZ R3, R2, R3 ;  /* 0x0000000302037221 */ /* 0x000fc80000010000 */
[----:B------:R-:W-:-:S04]  /*9020*/  FADD.FTZ R3, R3, R0 ;  /* 0x0000000003037221 */ /* 0x000fc80000010000 */
[----:B------:R-:W-:Y:S02]  /*9030*/  FADD.FTZ R6, R3, R6 ;  /* 0x0000000603067221 */ /* 0x000fe40000010000 */
.L_x_6066:
[----:B------:R-:W-:Y:S05]  /*9040*/  BSYNC B0 ;  /* 0x0000000000007941 */ /* 0x000fea0003800000 */
.L_x_6065:
        /* <DEDUP_REMOVED lines=9> */
.L_x_6116:
        /* <DEDUP_REMOVED lines=11> */
.L_x_6115:
        /* <DEDUP_REMOVED lines=14> */
.L_x_6119:
        /* <DEDUP_REMOVED lines=12> */
.L_x_6118:
[----:B0-----:R-:W-:Y:S01]  /*9330*/  BAR.SYNC.DEFER_BLOCKING 0x0 ;  /* 0x0000000000007b1d */ /* 0x001fe20000010000 */
[----:B------:R-:W-:-:S13]  /*9340*/  ISETP.GE.AND P0, PT, R0, 0x2, PT ;  /* 0x000000020000780c */ /* 0x000fda0003f06270 */
[----:B------:R-:W-:Y:S05]  /*9350*/  @!P0 BRA `(.L_x_6117) ;  /* 0x0000006000008947 */ /* 0x000fea0003800000 */
[----:B------:R-:W-:-:S08]  /*9360*/  HFMA2.MMA R3, -RZ, RZ, 0, 5.9604644775390625e-08 ;  /* 0x00000001ff037435 */ /* 0x000fd000000001ff */
.L_x_6120:
[----:B------:R0:W1:Y:S02]  /*9370*/  SHFL.DOWN PT, R5, R6, R3, 0x1f ;  /* 0x08001f0306057589 */ /* 0x00006400000e0000 */
[----:B0-----:R-:W-:-:S05]  /*9380*/  IMAD.SHL.U32 R3, R3, 0x2, RZ ;  /* 0x0000000203037824 */ /* 0x001fca00078e00ff */
[----:B------:R-:W-:Y:S01]  /*9390*/  ISETP.GE.AND P0, PT, R3, R0, PT ;  /* 0x000000000300720c */ /* 0x000fe20003f06270 */
[----:B-1----:R-:W-:-:S12]  /*93a0*/  FADD.FTZ R6, R5, R6 ;  /* 0x0000000605067221 */ /* 0x002fd80000010000 */
[----:B------:R-:W-:Y:S05]  /*93b0*/  @!P0 BRA `(.L_x_6120) ;  /* 0xffffffb000008947 */ /* 0x000fea000383ffff */
.L_x_6117:
        /* <DEDUP_REMOVED lines=202> */
.L_x_6121:
        /* <DEDUP_REMOVED lines=11> */
.L_x_6125:
        /* <DEDUP_REMOVED lines=8> */
[----:B------:R-:W-:Y:S05]  /*a190*/  CALL.REL.NOINC `($__internal_19_$__cuda_sm20_rem_u64) ;  /* 0x00002c1000007944 */ /* 0x000fea0003c00000 */
[----:B------:R-:W-:Y:S05]  /*a1a0*/  BRA `(.L_x_6124) ;  /* 0x0000013000007947 */ /* 0x000fea0003800000 */
.L_x_6123:
        /* <DEDUP_REMOVED lines=19> */
.L_x_6124:
        /* <DEDUP_REMOVED lines=10> */
[----:B------:R-:W-:Y:S05]  /*a380*/  CALL.REL.NOINC `($__internal_18_$__cuda_sm20_div_u64) ;  /* 0x000025d000007944 */ /* 0x000fea0003c00000 */
[----:B------:R-:W-:Y:S01]  /*a390*/  IMAD.MOV.U32 R14, RZ, RZ, R4 ;  /* 0x000000ffff0e7224 */ /* 0x000fe200078e0004 */
[----:B------:R-:W-:Y:S01]  /*a3a0*/  MOV R15, R5 ;  /* 0x00000005000f7202 */ /* 0x000fe20000000f00 */
[----:B------:R-:W-:Y:S05]  /*a3b0*/  BRA `(.L_x_6127) ;  /* 0x0000013000007947 */ /* 0x000fea0003800000 */
.L_x_6126:
        /* <DEDUP_REMOVED lines=19> */
.L_x_6127:
[----:B------:R-:W-:Y:S05]  /*a4f0*/  @!P2 BRA `(.L_x_6128) ;  /* 0x000000500000a947 */ /* 0x000fea0003800000 */
[----:B------:R-:W-:Y:S01]  /*a500*/  HFMA2.MMA R10, -RZ, RZ, 0, 1.1920928955078125e-07 ;  /* 0x00000002ff0a7435 */ /* 0x000fe200000001ff */
[----:B------:R-:W-:Y:S02]  /*a510*/  MOV R4, RZ ;  /* 0x000000ff00047202 */ /* 0x000fe40000000f00 */
[----:B------:R-:W-:-:S03]  /*a520*/  MOV R8, 0xa540 ;  /* 0x0000a54000087802 */ /* 0x000fc60000000f00 */
[----:B------:R-:W-:Y:S05]  /*a530*/  CALL.REL.NOINC `($__internal_18_$__cuda_sm20_div_u64) ;  /* 0x0000242000007944 */ /* 0x000fea0003c00000 */
[----:B------:R-:W-:Y:S05]  /*a540*/  BRA `(.L_x_6129) ;  /* 0x0000013000007947 */ /* 0x000fea0003800000 */
.L_x_6128:
        /* <DEDUP_REMOVED lines=19> */
.L_x_6129:
        /* <DEDUP_REMOVED lines=10> */
[----:B------:R-:W-:Y:S05]  /*a720*/  CALL.REL.NOINC `($__internal_18_$__cuda_sm20_div_u64) ;  /* 0x0000223000007944 */ /* 0x000fea0003c00000 */
[----:B------:R-:W-:Y:S05]  /*a730*/  BRA `(.L_x_6132) ;  /* 0x0000014000007947 */ /* 0x000fea0003800000 */
.L_x_6131:
        /* <DEDUP_REMOVED lines=20> */
.L_x_6132:
[----:B------:R-:W-:Y:S05]  /*a880*/  BSYNC B0 ;  /* 0x0000000000007941 */ /* 0x000fea0003800000 */
.L_x_6130:
[----:B------:R-:W-:-:S04]  /*a890*/  IADD3 R4, P0, R4, c[0x0][0x550], RZ ;  /* 0x0001540004047a10 */ /* 0x000fc80007f1e0ff */
[----:B------:R-:W-:-:S05]  /*a8a0*/  IADD3.X R5, R5, c[0x0][0x554], RZ, P0, !PT ;  /* 0x0001550005057a10 */ /* 0x000fca00007fe4ff */
[----:B------:R-:W-:Y:S02]  /*a8b0*/  IMAD.MOV.U32 R0, RZ, RZ, R5 ;  /* 0x000000ffff007224 */ /* 0x000fe400078e0005 */
.L_x_6122:
        /* <DEDUP_REMOVED lines=207> */
.L_x_6134:
        /* <DEDUP_REMOVED lines=11> */
.L_x_6136:
[----:B------:R-:W-:Y:S05]  /*b660*/  BSYNC B0 ;  /* 0x0000000000007941 */ /* 0x000fea0003800000 */
.L_x_6135:
        /* <DEDUP_REMOVED lines=40> */
.L_x_6138:
[----:B------:R-:W-:Y:S05]  /*b8f0*/  BSYNC B0 ;  /* 0x0000000000007941 */ /* 0x000fea0003800000 */
.L_x_6137:
        /* <DEDUP_REMOVED lines=21> */
.L_x_6143:
        /* <DEDUP_REMOVED lines=9> */
.L_x_6142:
[----:B------:R-:W-:Y:S05]  /*bae0*/  BSYNC B1 ;  /* 0x0000000000017941 */ /* 0x000fea0003800000 */
.L_x_6141:
[----:B------:R-:W-:Y:S05]  /*baf0*/  BRA `(.L_x_6144) ;  /* 0x000000c000007947 */ /* 0x000fea0003800000 */
.L_x_6140:
[----:B------:R-:W-:-:S13]  /*bb00*/  ISETP.GE.U32.AND P0, PT, R20, c[0x0][0x17c], PT ;  /* 0x00005f0014007a0c */ /* 0x000fda0003f06070 */
[----:B------:R-:W-:Y:S05]  /*bb10*/  @P0 BRA `(.L_x_6144) ;  /* 0x000000a000000947 */ /* 0x000fea0003800000 */
[----:B------:R-:W-:-:S04]  /*bb20*/  MOV R6, R20 ;  /* 0x0000001400067202 */ /* 0x000fc80000000f00 */
.L_x_6145:
        /* <DEDUP_REMOVED lines=9> */
.L_x_6144:
[----:B------:R-:W-:Y:S05]  /*bbc0*/  BSYNC B0 ;  /* 0x0000000000007941 */ /* 0x000fea0003800000 */
.L_x_6139:
        /* <DEDUP_REMOVED lines=8> */
.L_x_6147:
        /* <DEDUP_REMOVED lines=11> */
.L_x_6146:
        /* <DEDUP_REMOVED lines=13> */
.L_x_6150:
        /* <DEDUP_REMOVED lines=12> */
.L_x_6149:
[----:B0-----:R-:W-:Y:S01]  /*be90*/  BAR.SYNC.DEFER_BLOCKING 0x0 ;  /* 0x0000000000007b1d */ /* 0x001fe20000010000 */
[----:B------:R-:W-:-:S13]  /*bea0*/  ISETP.GE.AND P0, PT, R6, 0x2, PT ;  /* 0x000000020600780c */ /* 0x000fda0003f06270 */
[----:B------:R-:W-:Y:S05]  /*beb0*/  @!P0 BRA `(.L_x_6148) ;  /* 0x0000006000008947 */ /* 0x000fea0003800000 */
[----:B------:R-:W-:-:S05]  /*bec0*/  IMAD.MOV.U32 R7, RZ, RZ, 0x1 ;  /* 0x00000001ff077424 */ /* 0x000fca00078e00ff */
.L_x_6151:
[----:B------:R0:W1:Y:S02]  /*bed0*/  SHFL.DOWN PT, R8, R9, R7, 0x1f ;  /* 0x08001f0709087589 */ /* 0x00006400000e0000 */
[----:B0-----:R-:W-:-:S04]  /*bee0*/  SHF.L.U32 R7, R7, 0x1, RZ ;  /* 0x0000000107077819 */ /* 0x001fc800000006ff */
[----:B------:R-:W-:Y:S01]  /*bef0*/  ISETP.GE.AND P0, PT, R7, R6, PT ;  /* 0x000000060700720c */ /* 0x000fe20003f06270 */
[----:B-1----:R-:W-:-:S12]  /*bf00*/  FADD.FTZ R9, R8, R9 ;  /* 0x0000000908097221 */ /* 0x002fd80000010000 */
[----:B------:R-:W-:Y:S05]  /*bf10*/  @!P0 BRA `(.L_x_6151) ;  /* 0xffffffb000008947 */ /* 0x000fea000383ffff */
.L_x_6148:
        /* <DEDUP_REMOVED lines=11> */
.L_x_6153:
        /* <DEDUP_REMOVED lines=24> */
.L_x_6155:
[----:B------:R-:W-:-:S05]  /*c150*/  IADD3 R16, P0, R16, c[0x0][0x540], RZ ;  /* 0x0001500010107a10 */ /* 0x000fca0007f1e0ff */
[----:B------:R-:W-:-:S05]  /*c160*/  IMAD.X R17, RZ, RZ, c[0x0][0x544], P0 ;  /* 0x00015100ff117624 */ /* 0x000fca00000e06ff */
[----:B------:R-:W-:Y:S01]  /*c170*/  STG.E.U16 [R16.64], R18 ;  /* 0x0000001210007986 */ /* 0x000fe2000c101524 */
[----:B------:R-:W-:Y:S05]  /*c180*/  EXIT ;  /* 0x000000000000794d */ /* 0x000fea0003800000 */
.L_x_6154:
[----:B------:R-:W-:Y:S01]  /*c190*/  STG.E [R4.64], R9 ;  /* 0x0000000904007986 */ /* 0x000fe2000c101924 */
[----:B------:R-:W-:Y:S05]  /*c1a0*/  EXIT ;  /* 0x000000000000794d */ /* 0x000fea0003800000 */
.L_x_6152:
[----:B------:R-:W-:Y:S01]  /*c1b0*/  ISETP.NE.AND P0, PT, RZ, UR38, PT ;  /* 0x00000026ff007c0c */ /* 0x000fe2000bf05270 */
[----:B------:R-:W-:Y:S02]  /*c1c0*/  ULDC.U8 UR4, c[0x0][0x571] ;  /* 0x00015c4000047ab9 */ /* 0x000fe40000000000 */
[----:B------:R-:W-:-:S10]  /*c1d0*/  ISETP.NE.AND P1, PT, RZ, UR4, PT ;  /* 0x00000004ff007c0c */ /* 0x000fd4000bf25270 */
[----:B------:R-:W-:Y:S05]  /*c1e0*/  @!P0 BRA `(.L_x_6156) ;  /* 0x0000003000008947 */ /* 0x000fea0003800000 */
[----:B------:R-:W2:Y:S02]  /*c1f0*/  LDG.E.U16 R0, [R2.64] ;  /* 0x0000002402007981 */ /* 0x000ea4000c1e1500 */
[----:B--2---:R-:W-:-:S05]  /*c200*/  HADD2.F32 R0, -RZ, R0.H0_H0 ;  /* 0x20000000ff007230 */ /* 0x004fca0000004100 */
[----:B------:R-:W-:Y:S02]  /*c210*/  FADD.FTZ R9, R9, R0 ;  /* 0x0000000009097221 */ /* 0x000fe40000010000 */
.L_x_6156:
        /* <DEDUP_REMOVED lines=24> */
.L_x_6158:
[----:B------:R-:W-:-:S04]  /*c3a0*/  IADD3 R16, P0, R16, c[0x0][0x540], RZ ;  /* 0x0001500010107a10 */ /* 0x000fc80007f1e0ff */
[----:B------:R-:W-:-:S05]  /*c3b0*/  IADD3.X R17, RZ, c[0x0][0x544], RZ, P0, !PT ;  /* 0x00015100ff117a10 */ /* 0x000fca00007fe4ff */
[----:B------:R-:W-:Y:S01]  /*c3c0*/  STG.E.U16 [R16.64], R18 ;  /* 0x0000001210007986 */ /* 0x000fe2000c101524 */
[----:B------:R-:W-:Y:S05]  /*c3d0*/  EXIT ;  /* 0x000000000000794d */ /* 0x000fea0003800000 */
.L_x_6157:
[----:B------:R-:W-:-:S05]  /*c3e0*/  F2FP.PACK_AB R9, RZ, R9 ;  /* 0x00000009ff09723e */ /* 0x000fca00000000ff */
[----:B------:R-:W-:Y:S01]  /*c3f0*/  STG.E.U16 [R2.64], R9 ;  /* 0x0000000902007986 */ /* 0x000fe2000c101524 */
[----:B------:R-:W-:Y:S05]  /*c400*/  EXIT ;  /* 0x000000000000794d */ /* 0x000fea0003800000 */
.L_x_6133:
        /* <DEDUP_REMOVED lines=18> */
.L_x_6160:
        /* <DEDUP_REMOVED lines=24> */
.L_x_6162:
[----:B------:R-:W-:-:S04]  /*c6b0*/  IADD3 R2, P0, R2, c[0x0][0x540], RZ ;  /* 0x0001500002027a10 */ /* 0x000fc80007f1e0ff */
[----:B------:R-:W-:-:S05]  /*c6c0*/  IADD3.X R3, RZ, c[0x0][0x544], RZ, P0, !PT ;  /* 0x00015100ff037a10 */ /* 0x000fca00007fe4ff */
[----:B------:R-:W-:Y:S01]  /*c6d0*/  STG.E.U16 [R2.64], R18 ;  /* 0x0000001202007986 */ /* 0x000fe2000c101524 */
[----:B------:R-:W-:Y:S05]  /*c6e0*/  EXIT ;  /* 0x000000000000794d */ /* 0x000fea0003800000 */
.L_x_6161:
[----:B------:R-:W-:Y:S01]  /*c6f0*/  STG.E [R4.64], R6 ;  /* 0x0000000604007986 */ /* 0x000fe2000c101924 */
[----:B------:R-:W-:Y:S05]  /*c700*/  EXIT ;  /* 0x000000000000794d */ /* 0x000fea0003800000 */
.L_x_6159:
[----:B------:R-:W-:Y:S01]  /*c710*/  ISETP.NE.AND P0, PT, RZ, UR38, PT ;  /* 0x00000026ff007c0c */ /* 0x000fe2000bf05270 */
[----:B------:R-:W-:Y:S02]  /*c720*/  ULDC.U8 UR4, c[0x0][0x571] ;  /* 0x00015c4000047ab9 */ /* 0x000fe40000000000 */
[----:B------:R-:W-:-:S10]  /*c730*/  ISETP.NE.AND P1, PT, RZ, UR4, PT ;  /* 0x00000004ff007c0c */ /* 0x000fd4000bf25270 */
[----:B------:R-:W-:Y:S05]  /*c740*/  @!P0 BRA `(.L_x_6163) ;  /* 0x0000003000008947 */ /* 0x000fea0003800000 */
[----:B------:R-:W2:Y:S02]  /*c750*/  LDG.E.U16 R0, [R12.64] ;  /* 0x000000240c007981 */ /* 0x000ea4000c1e1500 */
[----:B--2---:R-:W-:-:S05]  /*c760*/  HADD2.F32 R3, -RZ, R0.H0_H0 ;  /* 0x20000000ff037230 */ /* 0x004fca0000004100 */
[----:B------:R-:W-:-:S05]  /*c770*/  FADD.FTZ R6, R6, R3 ;  /* 0x0000000306067221 */ /* 0x000fca0000010000 */
.L_x_6163:
        /* <DEDUP_REMOVED lines=24> */
.L_x_6165:
[----:B------:R-:W-:-:S05]  /*c900*/  IADD3 R2, P0, R2, c[0x0][0x540], RZ ;  /* 0x0001500002027a10 */ /* 0x000fca0007f1e0ff */
[----:B------:R-:W-:-:S05]  /*c910*/  IMAD.X R3, RZ, RZ, c[0x0][0x544], P0 ;  /* 0x00015100ff037624 */ /* 0x000fca00000e06ff */
[----:B------:R-:W-:Y:S01]  /*c920*/  STG.E.U16 [R2.64], R18 ;  /* 0x0000001202007986 */ /* 0x000fe2000c101524 */
[----:B------:R-:W-:Y:S05]  /*c930*/  EXIT ;  /* 0x000000000000794d */ /* 0x000fea0003800000 */
.L_x_6164:
[----:B------:R-:W-:Y:S01]  /*c940*/  STG.E.U16 [R12.64], R18 ;  /* 0x000000120c007986 */ /* 0x000fe2000c101524 */
[----:B------:R-:W-:Y:S05]  /*c950*/  EXIT ;  /* 0x000000000000794d */ /* 0x000fea0003800000 */
        .weak           $__internal_18_$__cuda_sm20_div_u64
        .type           $__internal_18_$__cuda_sm20_div_u64,@function
        .size           $__internal_18_$__cuda_sm20_div_u64,($__internal_19_$__cuda_sm20_rem_u64 - $__internal_18_$__cuda_sm20_div_u64)
$__internal_18_$__cuda_sm20_div_u64:
        /* <DEDUP_REMOVED lines=68> */
[----:B------:R-:W-:Y:S06]  /*cda0*/  RET.REL.NODEC R8 `(_ZN2at6native13reduce_kernelILi512ELi1ENS0_8ReduceOpIN3c104HalfENS0_14func_wrapper_tIS4_ZNS0_11sum_functorIS4_fS4_EclERNS_14TensorIteratorEEUlffE_EEjS4_Li4ELi8EEEEEvT1_) ;  /* 0xffff325008007950 */ /* 0x000fec0003c3ffff */
        .weak           $__internal_19_$__cuda_sm20_rem_u64
        .type           $__internal_19_$__cuda_sm20_rem_u64,@function
        .size           $__internal_19_$__cuda_sm20_rem_u64,(.L_x_9862 - $__internal_19_$__cuda_sm20_rem_u64)
$__internal_19_$__cuda_sm20_rem_u64:
        /* <DEDUP_REMOVED lines=64> */
[----:B------:R-:W-:Y:S06]  /*d1b0*/  RET.REL.NODEC R14 `(_ZN2at6native13reduce_kernelILi512ELi1ENS0_8ReduceOpIN3c104HalfENS0_14func_wrapper_tIS4_ZNS0_11sum_functorIS4_fS4_EclERNS_14TensorIteratorEEUlffE_EEjS4_Li4ELi8EEEEEvT1_) ;  /* 0xffff2e400e007950 */ /* 0x000fec0003c3ffff */
.L_x_6166:
        /* <DEDUP_REMOVED lines=12> */
.L_x_9862:


//--------------------- .text._ZN2at6native13reduce_kernelILi256ELi2ENS0_8ReduceOpIN3c104HalfENS0_14func_wrapper_tIS4_ZNS0_11sum_functorIS4_fS4_EclERNS_14TensorIteratorEEUlffE_EEjS4_Li4ELi8EEEEEvT1_ --------------------------
	.section	.text._ZN2at6native13reduce_kernelILi256ELi2ENS0_8ReduceOpIN3c104HalfENS0_14func_wrapper_tIS4_ZNS0_11sum_functorIS4_fS4_EclERNS_14TensorIteratorEEUlffE_EEjS4_Li4ELi8EEEEEvT1_,"ax",@progbits
	.sectioninfo	@"SHI_REGISTERS=32"
	.align	128
        .global         _ZN2at6native13reduce_kernelILi256ELi2ENS0_8ReduceOpIN3c104HalfENS0_14func_wrapper_tIS4_ZNS0_11sum_functorIS4_fS4_EclERNS_14TensorIteratorEEUlffE_EEjS4_Li4ELi8EEEEEvT1_
        .type           _ZN2at6native13reduce_kernelILi256ELi2ENS0_8ReduceOpIN3c104HalfENS0_14func_wrapper_tIS4_ZNS0_11sum_functorIS4_fS4_EclERNS_14TensorIteratorEEUlffE_EEjS4_Li4ELi8EEEEEvT1_,@function
        .size           _ZN2at6native13reduce_kernelILi256ELi2ENS0_8ReduceOpIN3c104HalfENS0_14func_wrapper_tIS4_ZNS0_11sum_functorIS4_fS4_EclERNS_14TensorIteratorEEUlffE_EEjS4_Li4ELi8EEEEEvT1_,(.L_x_9864 - _ZN2at6native13reduce_kernelILi256ELi2ENS0_8ReduceOpIN3c104HalfENS0_14func_wrapper_tIS4_ZNS0_11sum_functorIS4_fS4_EclERNS_14TensorIteratorEEUlffE_EEjS4_Li4ELi8EEEEEvT1_)
        .other          _ZN2at6native13reduce_kernelILi256ELi2ENS0_8ReduceOpIN3c104HalfENS0_14func_wrapper_tIS4_ZNS0_11sum_functorIS4_fS4_EclERNS_14TensorIteratorEEUlffE_EEjS4_Li4ELi8EEEEEvT1_,@"STO_CUDA_ENTRY STV_DEFAULT"
_ZN2at6native13reduce_kernelILi256ELi2ENS0_8ReduceOpIN3c104HalfENS0_14func_wrapper_tIS4_ZNS0_11sum_functorIS4_fS4_EclERNS_14TensorIteratorEEUlffE_EEjS4_Li4ELi8EEEEEvT1_:
.text._ZN2at6native13reduce_kernelILi256ELi2ENS0_8ReduceOpIN3c104HalfENS0_14func_wrapper_tIS4_ZNS0_11sum_functorIS4_fS4_EclERNS_14TensorIteratorEEUlffE_EEjS4_Li4ELi8EEEEEvT1_:
        /* <DEDUP_REMOVED lines=209> */
.L_x_6167:
        /* <DEDUP_REMOVED lines=60> */
.L_x_6176:
[----:B------:R-:W-:Y:S05]  /*10d0*/  BSYNC B2 ;  /* 0x0000000000027941 */ /* 0x000fea0003800000 */
.L_x_6175:
        /* <DEDUP_REMOVED lines=10> */
.L_x_6174:
[----:B------:R-:W-:Y:S05]  /*1180*/  BSYNC B1 ;  /* 0x0000000000017941 */ /* 0x000fea0003800000 */
.L_x_6173:
[C---:B------:R-:W-:Y:S02]  /*1190*/  IADD3 R3, P0, -R6.reuse, 0x8, RZ ;  /* 0x0000000806037810 */ /* 0x040fe40007f1e1ff */
[----:B------:R-:W-:Y:S02]  /*11a0*/  IADD3 R14, R6, c[0x0][0x16c], RZ ;  /* 0x00005b00060e7a10 */ /* 0x000fe40007ffe0ff */
[----:B------:R-:W-:Y:S01]  /*11b0*/  LEA R18, P1, R3, R18, 0x1 ;  /* 0x0000001203127211 */ /* 0x000fe200078208ff */
[----:B------:R-:W-:Y:S01]  /*11c0*/  IMAD.X R4, RZ, RZ, -0x1, P0 ;  /* 0xffffffffff047424 */ /* 0x000fe200000e06ff */
[----:B------:R-:W-:-:S04]  /*11d0*/  IADD3 R14, R14, -0x8, RZ ;  /* 0xfffffff80e0e7810 */ /* 0x000fc80007ffe0ff */
[----:B------:R-:W-:Y:S02]  /*11e0*/  LEA.HI.X R19, R3, R19, R4, 0x1, P1 ;  /* 0x0000001303137211 */ /* 0x000fe400008f0c04 */
.L_x_6172:
[----:B------:R-:W-:Y:S05]  /*11f0*/  BSYNC B0 ;  /* 0x0000000000007941 */ /* 0x000fea0003800000 */
.L_x_6171:
        /* <DEDUP_REMOVED lines=22> */
.L_x_6179:
        /* <DEDUP_REMOVED lines=22> */
.L_x_6178:
[----:B------:R-:W-:Y:S05]  /*14c0*/  BSYNC B0 ;  /* 0x0000000000007941 */ /* 0x000fea0003800000 */
.L_x_6177:
        /* <DEDUP_REMOVED lines=8> */
.L_x_6181:
[----:B------:R-:W-:Y:S05]  /*1550*/  BSYNC B0 ;  /* 0x0000000000007941 */ /* 0x000fea0003800000 */
.L_x_6180:
        /* <DEDUP_REMOVED lines=12> */
.L_x_6183:
[----:B------:R-:W-:Y:S05]  /*1620*/  BSYNC B0 ;  /* 0x0000000000007941 */ /* 0x000fea0003800000 */
.L_x_6182:
        /* <DEDUP_REMOVED lines=9> */
.L_x_6170:
        /* <DEDUP_REMOVED lines=31> */
.L_x_6194:
        /* <DEDUP_REMOVED lines=225> */
.L_x_6189:
        /* <DEDUP_REMOVED lines=228> */
.L_x_6190:
        /* <DEDUP_REMOVED lines=220> */
.L_x_6191:
        /* <DEDUP_REMOVED lines=218> */
.L_x_6192:
        /* <DEDUP_REMOVED lines=26> */
.L_x_6193:
[----:B------:R-:W-:Y:S05]  /*5200*/  BSYNC B1 ;  /* 0x0000000000017941 */ /* 0x000fea0003800000 */
.L_x_6188:
[----:B------:R-:W-:Y:S02]  /*5210*/  PRMT R26, R10, 0x7610, R10 ;  /* 0x000076100a1a7816 */ /* 0x000fe4000000000a */
.L_x_6187:
[----:B------:R-:W-:Y:S05]  /*5220*/  BSYNC B0 ;  /* 0x0000000000007941 */ /* 0x000fea0003800000 */
.L_x_6186:
        /* <DEDUP_REMOVED lines=205> */
.L_x_6197:
        /* <DEDUP_REMOVED lines=208> */
.L_x_6198:
        /* <DEDUP_REMOVED lines=208> */
.L_x_6199:
        /* <DEDUP_REMOVED lines=208> */
.L_x_6200:
[----:B------:R-:W-:-:S04]  /*8600*/  LOP3.LUT R3, R3, 0xfffffffc, RZ, 0xc0, !PT ;  /* 0xfffffffc03037812 */ /* 0x000fc800078ec0ff */
[----:B------:R-:W-:-:S05]  /*8610*/  IADD3 R10, P1, R18, R3, RZ ;  /* 0x00000003120a7210 */ /* 0x000fca0007f3e0ff */
[----:B------:R-:W-:-:S05]  /*8620*/  IMAD.X R11, RZ, RZ, R19, P1 ;  /* 0x000000ffff0b7224 */ /* 0x000fca00008e0613 */
[----:B------:R-:W2:Y:S02]  /*8630*/  LDG.E R10, [R10.64] ;  /* 0x000000240a0a7981 */ /* 0x000ea4000c1e1900 */
[----:B--2---:R-:W-:Y:S02]  /*8640*/  PRMT R26, R10, 0x7610, R10 ;  /* 0x000076100a1a7816 */ /* 0x004fe4000000000a */
.L_x_6196:
[----:B------:R-:W-:Y:S05]  /*8650*/  BSYNC B0 ;  /* 0x0000000000007941 */ /* 0x000fea0003800000 */
.L_x_6195:
        /* <DEDUP_REMOVED lines=26> */
.L_x_6202:
[----:B------:R-:W-:Y:S05]  /*8800*/  BSYNC B0 ;  /* 0x0000000000007941 */ /* 0x000fea0003800000 */
.L_x_6201:
[----:B------:R-:W-:Y:S02]  /*8810*/  FADD.FTZ R8, R8, R7 ;  /* 0x0000000708087221 */ /* 0x000fe40000010000 */
[----:B------:R-:W-:Y:S02]  /*8820*/  FADD.FTZ R9, R9, R6 ;  /* 0x0000000609097221 */ /* 0x000fe40000010000 */
[----:B------:R-:W-:Y:S02]  /*8830*/  FADD.FTZ R19, R8, R21 ;  /* 0x0000001508137221 */ /* 0x000fe40000010000 */
[----:B------:R-:W-:Y:S02]  /*8840*/  FADD.FTZ R18, R9, R20 ;  /* 0x0000001409127221 */ /* 0x000fe40000010000 */
[----:B------:R-:W-:-:S02]  /*8850*/  FADD.FTZ R19, R19, R4 ;  /* 0x0000000413137221 */ /* 0x000fc40000010000 */
[----:B------:R-:W-:Y:S01]  /*8860*/  FADD.FTZ R18, R18, R5 ;  /* 0x0000000512127221 */ /* 0x000fe20000010000 */
[----:B------:R-:W-:Y:S05]  /*8870*/  BRA `(.L_x_6169) ;  /* 0x00000fd000007947 */ /* 0x000fea0003800000 */
.L_x_6185:
        /* <DEDUP_REMOVED lines=18> */
.L_x_6206:
        /* <DEDUP_REMOVED lines=40> */
.L_x_6205:
[----:B------:R-:W-:Y:S02]  /*8c20*/  PRMT R12, R10, 0x7610, R10 ;  /* 0x000076100a0c7816 */ /* 0x000fe4000000000a */
[----:B------:R-:W-:Y:S02]  /*8c30*/  PRMT R9, R26, 0x7610, R26 ;  /* 0x000076101a097816 */ /* 0x000fe4000000001a */
.L_x_6204:
[----:B------:R-:W-:Y:S05]  /*8c40*/  BSYNC B0 ;  /* 0x0000000000007941 */ /* 0x000fea0003800000 */
.L_x_6203:
        /* <DEDUP_REMOVED lines=32> */
.L_x_6208:
[----:B------:R-:W-:Y:S05]  /*8e50*/  BSYNC B0 ;  /* 0x0000000000007941 */ /* 0x000fea0003800000 */
.L_x_6207:
        /* <DEDUP_REMOVED lines=26> */
.L_x_6210:
[----:B------:R-:W-:Y:S05]  /*9000*/  BSYNC B0 ;  /* 0x0000000000007941 */ /* 0x000fea0003800000 */
.L_x_6209:
[----:B------:R-:W-:Y:S02]  /*9010*/  FADD.FTZ R4, R7, R4 ;  /* 0x0000000407047221 */ /* 0x000fe40000010000 */
[----:B------:R-:W-:Y:S02]  /*9020*/  FADD.FTZ R6, R6, R5 ;  /* 0x0000000506067221 */ /* 0x000fe40000010000 */
[----:B------:R-:W-:Y:S02]  /*9030*/  FADD.FTZ R19, R4, R21 ;  /* 0x0000001504137221 */ /* 0x000fe40000010000 */
[----:B------:R-:W-:Y:S02]  /*9040*/  FADD.FTZ R3, R6, R3 ;  /* 0x0000000306037221 */ /* 0x000fe40000010000 */
[----:B------:R-:W-:-:S02]  /*9050*/  FADD.FTZ R19, R19, R8 ;  /* 0x0000000813137221 */ /* 0x000fc40000010000 */
[----:B------:R-:W-:Y:S01]  /*9060*/  FADD.FTZ R18, R3, R0 ;  /* 0x0000000003127221 */ /* 0x000fe20000010000 */
[----:B------:R-:W-:Y:S05]  /*9070*/  BRA `(.L_x_6169) ;  /* 0x000007d000007947 */ /* 0x000fea0003800000 */
.L_x_6184:
        /* <DEDUP_REMOVED lines=9> */
[----:B------:R-:W-:-:S02]  /*9110*/  MOV R11, c[0x0][0x164] ;  /* 0x00005900000b7a02 */ /* 0x000fc40000000f00 */
        /* <DEDUP_REMOVED lines=11> */
.L_x_6214:
        /* <DEDUP_REMOVED lines=36> */
.L_x_6213:
[C---:B------:R-:W-:Y:S02]  /*9410*/  PRMT R13, R4.reuse, 0x5410, R15 ;  /* 0x00005410040d7816 */ /* 0x040fe4000000000f */
[----:B------:R-:W-:-:S02]  /*9420*/  PRMT R14, R4, 0x5432, R24 ;  /* 0x00005432040e7816 */ /* 0x000fc40000000018 */
[----:B------:R-:W-:Y:S02]  /*9430*/  PRMT R15, R15, 0x7632, R24 ;  /* 0x000076320f0f7816 */ /* 0x000fe40000000018 */
.L_x_6212:
[----:B------:R-:W-:Y:S05]  /*9440*/  BSYNC B0 ;  /* 0x0000000000007941 */ /* 0x000fea0003800000 */
.L_x_6211:
        /* <DEDUP_REMOVED lines=30> */
.L_x_6216:
[----:B------:R-:W-:Y:S05]  /*9630*/  BSYNC B0 ;  /* 0x0000000000007941 */ /* 0x000fea0003800000 */
.L_x_6215:
        /* <DEDUP_REMOVED lines=26> */
.L_x_6218:
[----:B------:R-:W-:Y:S05]  /*97e0*/  BSYNC B0 ;  /* 0x0000000000007941 */ /* 0x000fea0003800000 */
.L_x_6217:
[----:B------:R-:W-:Y:S02]  /*97f0*/  FADD.FTZ R9, R9, R8 ;  /* 0x0000000809097221 */ /* 0x000fe40000010000 */
[----:B------:R-:W-:Y:S02]  /*9800*/  FADD.FTZ R10, R3, R10 ;  /* 0x0000000a030a7221 */ /* 0x000fe40000010000 */
[----:B------:R-:W-:Y:S02]  /*9810*/  FADD.FTZ R6, R9, R6 ;  /* 0x0000000609067221 */ /* 0x000fe40000010000 */
[----:B------:R-:W-:Y:S02]  /*9820*/  FADD.FTZ R7, R10, R7 ;  /* 0x000000070a077221 */ /* 0x000fe40000010000 */
[----:B------:R-:W-:-:S02]  /*9830*/  FADD.FTZ R19, R6, R11 ;  /* 0x0000000b06137221 */ /* 0x000fc40000010000 */
[----:B------:R-:W-:Y:S02]  /*9840*/  FADD.FTZ R18, R7, R0 ;  /* 0x0000000007127221 */ /* 0x000fe40000010000 */
.L_x_6169:
[----:B------:R-:W-:Y:S05]  /*9850*/  BSYNC B6 ;  /* 0x0000000000067941 */ /* 0x000fea0003800000 */
.L_x_6168:
        /* <DEDUP_REMOVED lines=9> */
.L_x_6220:
        /* <DEDUP_REMOVED lines=13> */
.L_x_6219:
        /* <DEDUP_REMOVED lines=14> */
.L_x_6223:
        /* <DEDUP_REMOVED lines=14> */
.L_x_6222:
[----:B0-----:R-:W-:Y:S01]  /*9b80*/  ISETP.GE.AND P0, PT, R0, 0x2, PT ;  /* 0x000000020000780c */ /* 0x001fe20003f06270 */
[----:B------:R-:W-:Y:S01]  /*9b90*/  WARPSYNC 0xffffffff ;  /* 0xffffffff00007948 */ /* 0x000fe20003800000 */
[----:B------:R-:W-:Y:S11]  /*9ba0*/  BAR.SYNC.DEFER_BLOCKING 0x0 ;  /* 0x0000000000007b1d */ /* 0x000ff60000010000 */
[----:B------:R-:W-:Y:S05]  /*9bb0*/  @!P0 BRA `(.L_x_6221) ;  /* 0x0000008000008947 */ /* 0x000fea0003800000 */
[----:B------:R-:W-:-:S05]  /*9bc0*/  IMAD.MOV.U32 R3, RZ, RZ, 0x1 ;  /* 0x00000001ff037424 */ /* 0x000fca00078e00ff */
.L_x_6224:
[----:B------:R-:W0:Y:S04]  /*9bd0*/  SHFL.DOWN PT, R5, R18, R3, 0x1f ;  /* 0x08001f0312057589 */ /* 0x000e2800000e0000 */
[----:B------:R1:W2:Y:S02]  /*9be0*/  SHFL.DOWN PT, R4, R19, R3, 0x1f ;  /* 0x08001f0313047589 */ /* 0x0002a400000e0000 */
[----:B-1----:R-:W-:-:S04]  /*9bf0*/  SHF.L.U32 R3, R3, 0x1, RZ ;  /* 0x0000000103037819 */ /* 0x002fc800000006ff */
[----:B------:R-:W-:Y:S01]  /*9c00*/  ISETP.GE.AND P0, PT, R3, R0, PT ;  /* 0x000000000300720c */ /* 0x000fe20003f06270 */
[----:B0-----:R-:W-:Y:S02]  /*9c10*/  FADD.FTZ R18, R5, R18 ;  /* 0x0000001205127221 */ /* 0x001fe40000010000 */
[----:B--2---:R-:W-:-:S10]  /*9c20*/  FADD.FTZ R19, R4, R19 ;  /* 0x0000001304137221 */ /* 0x004fd40000010000 */
[----:B------:R-:W-:Y:S05]  /*9c30*/  @!P0 BRA `(.L_x_6224) ;  /* 0xffffff9000008947 */ /* 0x000fea000383ffff */
.L_x_6221:
        /* <DEDUP_REMOVED lines=203> */
.L_x_6225:
        /* <DEDUP_REMOVED lines=202> */
.L_x_6226:
[----:B------:R-:W-:Y:S01]  /*b590*/  ISETP.NE.U32.AND P0, PT, RZ, c[0x0][0x550], PT ;  /* 0x00015400ff007a0c */ /* 0x000fe20003f05070 */
[----:B------:R-:W-:Y:S01]  /*b5a0*/  CS2R R4, SRZ ;  /* 0x0000000000047805 */ /* 0x000fe2000001ff00 */
[----:B------:R-:W-:Y:S02]  /*b5b0*/  IADD3 R8, P1, R24, c[0x0][0x540], RZ ;  /* 0x0001500018087a10 */ /* 0x000fe40007f3e0ff */
[----:B------:R-:W-:Y:S02]  /*b5c0*/  ISETP.NE.AND.EX P0, PT, RZ, c[0x0][0x554], PT, P0 ;  /* 0x00015500ff007a0c */ /* 0x000fe40003f05300 */
[----:B------:R-:W-:Y:S01]  /*b5d0*/  MOV R0, RZ ;  /* 0x000000ff00007202 */ /* 0x000fe20000000f00 */
[----:B------:R-:W-:-:S10]  /*b5e0*/  IMAD.X R9, RZ, RZ, c[0x0][0x544], P1 ;  /* 0x00015100ff097624 */ /* 0x000fd400008e06ff */
[----:B------:R-:W-:Y:S05]  /*b5f0*/  @!P0 BRA `(.L_x_6227) ;  /* 0x000008b000008947 */ /* 0x000fea0003800000 */
[----:B------:R-:W-:Y:S01]  /*b600*/  HFMA2.MMA R13, -RZ, RZ, 0, 1.1920928955078125e-07 ;  /* 0x00000002ff0d7435 */ /* 0x000fe200000001ff */
[----:B------:R-:W-:Y:S01]  /*b610*/  BSSY B0, `(.L_x_6228) ;  /* 0x0000028000007945 */ /* 0x000fe20003800000 */
[----:B------:R-:W-:Y:S01]  /*b620*/  HFMA2.MMA R5, -RZ, RZ, 0, 0 ;  /* 0x00000000ff057435 */ /* 0x000fe200000001ff */
[----:B------:R-:W-:Y:S01]  /*b630*/  IMAD.MOV.U32 R20, RZ, RZ, RZ ;  /* 0x000000ffff147224 */ /* 0x000fe200078e00ff */
[----:B------:R-:W-:-:S08]  /*b640*/  MOV R4, 0x4 ;  /* 0x0000000400047802 */ /* 0x000fd00000000f00 */
.L_x_6232:
[-C--:B------:R-:W-:Y:S01]  /*b650*/  LOP3.LUT R0, R20, R5.reuse, RZ, 0xfc, !PT ;  /* 0x0000000514007212 */ /* 0x080fe200078efcff */
[----:B------:R-:W-:Y:S01]  /*b660*/  BSSY B1, `(.L_x_6229) ;  /* 0x000001d000017945 */ /* 0x000fe20003800000 */
[----:B------:R-:W-:Y:S02]  /*b670*/  MOV R3, R5 ;  /* 0x0000000500037202 */ /* 0x000fe40000000f00 */
[----:B------:R-:W-:Y:S01]  /*b680*/  ISETP.NE.U32.AND P0, PT, R0, RZ, PT ;  /* 0x000000ff0000720c */ /* 0x000fe20003f05070 */
[----:B------:R-:W-:-:S12]  /*b690*/  IMAD.MOV.U32 R0, RZ, RZ, R4 ;  /* 0x000000ffff007224 */ /* 0x000fd800078e0004 */
[----:B------:R-:W-:Y:S05]  /*b6a0*/  @!P0 BRA `(.L_x_6230) ;  /* 0x0000005000008947 */ /* 0x000fea0003800000 */
[----:B------:R-:W-:Y:S01]  /*b6b0*/  MOV R11, R4 ;  /* 0x00000004000b7202 */ /* 0x000fe20000000f00 */
[----:B------:R-:W-:Y:S01]  /*b6c0*/  IMAD.MOV.U32 R4, RZ, RZ, R13 ;  /* 0x000000ffff047224 */ /* 0x000fe200078e000d */
[----:B------:R-:W-:Y:S02]  /*b6d0*/  MOV R10, 0xb6f0 ;  /* 0x0000b6f0000a7802 */ /* 0x000fe40000000f00 */
[----:B------:R-:W-:Y:S05]  /*b6e0*/  CALL.REL.NOINC `($__internal_21_$__cuda_sm20_rem_u64) ;  /* 0x0000421000007944 */ /* 0x000fea0003c00000 */
[----:B------:R-:W-:Y:S05]  /*b6f0*/  BRA `(.L_x_6231) ;  /* 0x0000013000007947 */ /* 0x000fea0003800000 */
.L_x_6230:
[----:B------:R-:W0:Y:S01]  /*b700*/  I2F.U32.RP R5, R4 ;  /* 0x0000000400057306 */ /* 0x000e220000209000 */
[----:B------:R-:W-:-:S07]  /*b710*/  ISETP.NE.U32.AND P1, PT, R4, RZ, PT ;  /* 0x000000ff0400720c */ /* 0x000fce0003f25070 */
[----:B0-----:R-:W0:Y:S02]  /*b720*/  MUFU.RCP R5, R5 ;  /* 0x0000000500057308 */ /* 0x001e240000001000 */
[----:B0-----:R-:W-:Y:S02]  /*b730*/  IADD3 R10, R5, 0xffffffe, RZ ;  /* 0x0ffffffe050a7810 */ /* 0x001fe40007ffe0ff */
[----:B------:R-:W-:-:S04]  /*b740*/  MOV R5, RZ ;  /* 0x000000ff00057202 */ /* 0x000fc80000000f00 */
        /* <DEDUP_REMOVED lines=13> */
[----:B------:R-:W-:Y:S02]  /*b820*/  IMAD.MOV.U32 R4, RZ, RZ, R11 ;  /* 0x000000ffff047224 */ /* 0x000fe400078e000b */
.L_x_6231:
[----:B------:R-:W-:Y:S05]  /*b830*/  BSYNC B1 ;  /* 0x0000000000017941 */ /* 0x000fea0003800000 */
.L_x_6229:
[----:B------:R-:W-:Y:S01]  /*b840*/  ISETP.NE.U32.AND P0, PT, R4, RZ, PT ;  /* 0x000000ff0400720c */ /* 0x000fe20003f05070 */
[----:B------:R-:W-:Y:S01]  /*b850*/  IMAD.MOV.U32 R20, RZ, RZ, R3 ;  /* 0x000000ffff147224 */ /* 0x000fe200078e0003 */
[----:B------:R-:W-:Y:S02]  /*b860*/  MOV R13, R0 ;  /* 0x00000000000d7202 */ /* 0x000fe40000000f00 */
[----:B------:R-:W-:-:S13]  /*b870*/  ISETP.NE.AND.EX P0, PT, R5, RZ, PT, P0 ;  /* 0x000000ff0500720c */ /* 0x000fda0003f05300 */
[----:B------:R-:W-:Y:S05]  /*b880*/  @P0 BRA `(.L_x_6232) ;  /* 0xfffffdc000000947 */ /* 0x000fea000383ffff */
[----:B------:R-:W-:Y:S05]  /*b890*/  BSYNC B0 ;  /* 0x0000000000007941 */ /* 0x000fea0003800000 */
.L_x_6228:
[----:B------:R-:W-:Y:S01]  /*b8a0*/  ISETP.NE.U32.AND P2, PT, R3, RZ, PT ;  /* 0x000000ff0300720c */ /* 0x000fe20003f45070 */
[----:B------:R-:W-:-:S12]  /*b8b0*/  BSSY B0, `(.L_x_6233) ;  /* 0x000001c000007945 */ /* 0x000fd80003800000 */
[----:B------:R-:W-:Y:S05]  /*b8c0*/  @!P2 BRA `(.L_x_6234) ;  /* 0x000000700000a947 */ /* 0x000fea0003800000 */
[----:B------:R-:W-:Y:S01]  /*b8d0*/  HFMA2.MMA R20, -RZ, RZ, 0, 2.384185791015625e-07 ;  /* 0x00000004ff147435 */ /* 0x000fe200000001ff */
[----:B------:R-:W-:Y:S02]  /*b8e0*/  MOV R5, RZ ;  /* 0x000000ff00057202 */ /* 0x000fe40000000f00 */
[----:B------:R-:W-:-:S03]  /*b8f0*/  MOV R4, 0xb910 ;  /* 0x0000b91000047802 */ /* 0x000fc60000000f00 */
[----:B------:R-:W-:Y:S05]  /*b900*/  CALL.REL.NOINC `($__internal_20_$__cuda_sm20_div_u64) ;  /* 0x00003ba000007944 */ /* 0x000fea0003c00000 */
[----:B------:R-:W-:Y:S01]  /*b910*/  IMAD.MOV.U32 R10, RZ, RZ, R12 ;  /* 0x000000ffff0a7224 */ /* 0x000fe200078e000c */
[----:B------:R-:W-:Y:S01]  /*b920*/  MOV R11, R13 ;  /* 0x0000000d000b7202 */ /* 0x000fe20000000f00 */
[----:B------:R-:W-:Y:S05]  /*b930*/  BRA `(.L_x_6235) ;  /* 0x0000013000007947 */ /* 0x000fea0003800000 */
.L_x_6234:
[----:B------:R-:W0:Y:S01]  /*b940*/  I2F.U32.RP R11, R0 ;  /* 0x00000000000b7306 */ /* 0x000e220000209000 */
[----:B------:R-:W-:-:S07]  /*b950*/  ISETP.NE.U32.AND P3, PT, R0, RZ, PT ;  /* 0x000000ff0000720c */ /* 0x000fce0003f65070 */
[----:B0-----:R-:W0:Y:S02]  /*b960*/  MUFU.RCP R11, R11 ;  /* 0x0000000b000b7308 */ /* 0x001e240000001000 */
[----:B0-----:R-:W-:Y:S01]  /*b970*/  IADD3 R4, R11, 0xffffffe, RZ ;  /* 0x0ffffffe0b047810 */ /* 0x001fe20007ffe0ff */
[----:B------:R-:W-:-:S05]  /*b980*/  IMAD.MOV.U32 R11, RZ, RZ, RZ ;  /* 0x000000ffff0b7224 */ /* 0x000fca00078e00ff */
        /* <DEDUP_REMOVED lines=14> */
.L_x_6235:
[----:B------:R-:W-:Y:S05]  /*ba70*/  BSYNC B0 ;  /* 0x0000000000007941 */ /* 0x000fea0003800000 */
.L_x_6233:
[----:B------:R-:W-:Y:S01]  /*ba80*/  BSSY B0, `(.L_x_6236) ;  /* 0x000001c000007945 */ /* 0x000fe20003800000 */
[----:B------:R-:W-:Y:S05]  /*ba90*/  @!P2 BRA `(.L_x_6237) ;  /* 0x000000700000a947 */ /* 0x000fea0003800000 */
[----:B------:R-:W-:Y:S01]  /*baa0*/  HFMA2.MMA R20, -RZ, RZ, 0, 1.1920928955078125e-07 ;  /* 0x00000002ff147435 */ /* 0x000fe200000001ff */
[----:B------:R-:W-:Y:S02]  /*bab0*/  MOV R5, RZ ;  /* 0x000000ff00057202 */ /* 0x000fe40000000f00 */
[----:B------:R-:W-:-:S03]  /*bac0*/  MOV R4, 0xbae0 ;  /* 0x0000bae000047802 */ /* 0x000fc60000000f00 */
[----:B------:R-:W-:Y:S05]  /*bad0*/  CALL.REL.NOINC `($__internal_20_$__cuda_sm20_div_u64) ;  /* 0x000039d000007944 */ /* 0x000fea0003c00000 */
[----:B------:R-:W-:Y:S01]  /*bae0*/  IMAD.MOV.U32 R4, RZ, RZ, R12 ;  /* 0x000000ffff047224 */ /* 0x000fe200078e000c */
[----:B------:R-:W-:Y:S01]  /*baf0*/  MOV R5, R13 ;  /* 0x0000000d00057202 */ /* 0x000fe20000000f00 */
[----:B------:R-:W-:Y:S05]  /*bb00*/  BRA `(.L_x_6238) ;  /* 0x0000013000007947 */ /* 0x000fea0003800000 */
.L_x_6237:
        /* <DEDUP_REMOVED lines=19> */
.L_x_6238:
[----:B------:R-:W-:Y:S05]  /*bc40*/  BSYNC B0 ;  /* 0x0000000000007941 */ /* 0x000fea0003800000 */
.L_x_6236:
[-C--:B------:R-:W-:Y:S01]  /*bc50*/  IMAD R3, R11, R22.reuse, RZ ;  /* 0x000000160b037224 */ /* 0x080fe200078e02ff */
[----:B------:R-:W-:Y:S01]  /*bc60*/  BSSY B0, `(.L_x_6239) ;  /* 0x0000021000007945 */ /* 0x000fe20003800000 */
[----:B------:R-:W-:-:S05]  /*bc70*/  IMAD.WIDE.U32 R20, R10, R22, RZ ;  /* 0x000000160a147225 */ /* 0x000fca00078e00ff */
[----:B------:R-:W-:-:S04]  /*bc80*/  IADD3 R10, R21, R3, RZ ;  /* 0x00000003150a7210 */ /* 0x000fc80007ffe0ff */
[----:B------:R-:W-:-:S13]  /*bc90*/  LOP3.LUT P0, RZ, R10, 0x7, RZ, 0xc0, !PT ;  /* 0x000000070aff7812 */ /* 0x000fda000780c0ff */
[----:B------:R-:W-:Y:S05]  /*bca0*/  @!P0 BRA `(.L_x_6240) ;  /* 0x0000008000008947 */ /* 0x000fea0003800000 */
[----:B------:R-:W-:Y:S01]  /*bcb0*/  MOV R0, R4 ;  /* 0x0000000400007202 */ /* 0x000fe20000000f00 */
[----:B------:R-:W-:Y:S01]  /*bcc0*/  IMAD.MOV.U32 R3, RZ, RZ, R5 ;  /* 0x000000ffff037224 */ /* 0x000fe200078e0005 */
[----:B------:R-:W-:Y:S02]  /*bcd0*/  MOV R5, R10 ;  /* 0x0000000a00057202 */ /* 0x000fe40000000f00 */
[----:B------:R-:W-:Y:S02]  /*bce0*/  MOV R4, 0xbd00 ;  /* 0x0000bd0000047802 */ /* 0x000fe40000000f00 */
[----:B------:R-:W-:Y:S05]  /*bcf0*/  CALL.REL.NOINC `($__internal_20_$__cuda_sm20_div_u64) ;  /* 0x000037b000007944 */ /* 0x000fea0003c00000 */
[----:B------:R-:W-:Y:S01]  /*bd00*/  MOV R4, R12 ;  /* 0x0000000c00047202 */ /* 0x000fe20000000f00 */
[----:B------:R-:W-:Y:S01]  /*bd10*/  IMAD.MOV.U32 R5, RZ, RZ, R13 ;  /* 0x000000ffff057224 */ /* 0x000fe200078e000d */
[----:B------:R-:W-:Y:S05]  /*bd20*/  BRA `(.L_x_6241) ;  /* 0x0000014000007947 */ /* 0x000fea0003800000 */
.L_x_6240:
[----:B------:R-:W0:Y:S01]  /*bd30*/  I2F.U32.RP R0, R4 ;  /* 0x0000000400007306 */ /* 0x000e220000209000 */
[----:B------:R-:W-:Y:S01]  /*bd40*/  ISETP.NE.U32.AND P2, PT, R4, RZ, PT ;  /* 0x000000ff0400720c */ /* 0x000fe20003f45070 */
[----:B------:R-:W-:-:S06]  /*bd50*/  IMAD.MOV.U32 R5, RZ, RZ, RZ ;  /* 0x000000ffff057224 */ /* 0x000fcc00078e00ff */
        /* <DEDUP_REMOVED lines=11> */
[-C--:B------:R-:W-:Y:S02]  /*be10*/  @P0 IADD3 R21, R21, -R4.reuse, RZ ;  /* 0x8000000415150210 */ /* 0x080fe40007ffe0ff */
[----:B------:R-:W-:Y:S02]  /*be20*/  @P0 IADD3 R11, R11, 0x1, RZ ;  /* 0x000000010b0b0810 */ /* 0x000fe40007ffe0ff */
[----:B------:R-:W-:-:S13]  /*be30*/  ISETP.GE.U32.AND P1, PT, R21, R4, PT ;  /* 0x000000041500720c */ /* 0x000fda0003f26070 */
[----:B------:R-:W-:Y:S02]  /*be40*/  @P1 IADD3 R11, R11, 0x1, RZ ;  /* 0x000000010b0b1810 */ /* 0x000fe40007ffe0ff */
[----:B------:R-:W-:-:S04]  /*be50*/  @!P2 LOP3.LUT R11, RZ, R4, RZ, 0x33, !PT ;  /* 0x00000004ff0ba212 */ /* 0x000fc800078e33ff */
[----:B------:R-:W-:Y:S02]  /*be60*/  MOV R4, R11 ;  /* 0x0000000b00047202 */ /* 0x000fe40000000f00 */
.L_x_6241:
[----:B------:R-:W-:Y:S05]  /*be70*/  BSYNC B0 ;  /* 0x0000000000007941 */ /* 0x000fea0003800000 */
.L_x_6239:
[----:B------:R-:W-:-:S04]  /*be80*/  IADD3 R4, P0, R4, c[0x0][0x550], RZ ;  /* 0x0001540004047a10 */ /* 0x000fc80007f1e0ff */
[----:B------:R-:W-:-:S04]  /*be90*/  IADD3.X R5, R5, c[0x0][0x554], RZ, P0, !PT ;  /* 0x0001550005057a10 */ /* 0x000fc800007fe4ff */
[----:B------:R-:W-:Y:S02]  /*bea0*/  MOV R0, R5 ;  /* 0x0000000500007202 */ /* 0x000fe40000000f00 */
.L_x_6227:
        /* <DEDUP_REMOVED lines=8> */
[----:B0-----:R-:W-:-:S05]  /*bf30*/  IMAD R6, R3, c[0x0][0x178], R6 ;  /* 0x00005e0003067a24 */ /* 0x001fca00078e0206 */
[----:B------:R-:W-:Y:S01]  /*bf40*/  SHF.L.U32 R9, R6, 0x1, RZ ;  /* 0x0000000106097819 */ /* 0x000fe200000006ff */
        /* <DEDUP_REMOVED lines=199> */
.L_x_6243:
        /* <DEDUP_REMOVED lines=202> */
.L_x_6244:
        /* <DEDUP_REMOVED lines=11> */
.L_x_6246:
[----:B------:R-:W-:Y:S05]  /*d910*/  BSYNC B0 ;  /* 0x0000000000007941 */ /* 0x000fea0003800000 */
.L_x_6245:
        /* <DEDUP_REMOVED lines=13> */
.L_x_6248:
[----:B------:R-:W-:Y:S05]  /*d9f0*/  BSYNC B0 ;  /* 0x0000000000007941 */ /* 0x000fea0003800000 */
.L_x_6247:
        /* <DEDUP_REMOVED lines=31> */
.L_x_6250:
[----:B------:R-:W-:Y:S05]  /*dbf0*/  BSYNC B0 ;  /* 0x0000000000007941 */ /* 0x000fea0003800000 */
.L_x_6249:
        /* <DEDUP_REMOVED lines=23> */
.L_x_6255:
        /* <DEDUP_REMOVED lines=11> */
.L_x_6254:
[----:B------:R-:W-:Y:S05]  /*de20*/  BSYNC B1 ;  /* 0x0000000000017941 */ /* 0x000fea0003800000 */
.L_x_6253:
[----:B------:R-:W-:Y:S05]  /*de30*/  BRA `(.L_x_6256) ;  /* 0x0000010000007947 */ /* 0x000fea0003800000 */
.L_x_6252:
[----:B------:R-:W-:Y:S02]  /*de40*/  ISETP.GE.U32.AND P0, PT, R2, c[0x0][0x17c], PT ;  /* 0x00005f0002007a0c */ /* 0x000fe40003f06070 */
[----:B------:R-:W-:-:S11]  /*de50*/  MOV R17, c[0x0][0x164] ;  /* 0x0000590000117a02 */ /* 0x000fd60000000f00 */
[----:B------:R-:W-:Y:S05]  /*de60*/  @P0 BRA `(.L_x_6256) ;  /* 0x000000d000000947 */ /* 0x000fea0003800000 */
[----:B------:R-:W-:Y:S01]  /*de70*/  MOV R12, R2 ;  /* 0x00000002000c7202 */ /* 0x000fe20000000f00 */
[----:B------:R-:W-:-:S03]  /*de80*/  IMAD.MOV.U32 R17, RZ, RZ, c[0x0][0x164] ;  /* 0x00005900ff117624 */ /* 0x000fc600078e00ff */
.L_x_6257:
        /* <DEDUP_REMOVED lines=11> */
.L_x_6256:
[----:B------:R-:W-:Y:S05]  /*df40*/  BSYNC B0 ;  /* 0x0000000000007941 */ /* 0x000fea0003800000 */
.L_x_6251:
        /* <DEDUP_REMOVED lines=8> */
.L_x_6259:
        /* <DEDUP_REMOVED lines=12> */
.L_x_6258:
        /* <DEDUP_REMOVED lines=13> */
.L_x_6262:
        /* <DEDUP_REMOVED lines=13> */
.L_x_6261:
[----:B0-----:R-:W-:Y:S01]  /*e230*/  BAR.SYNC.DEFER_BLOCKING 0x0 ;  /* 0x0000000000007b1d */ /* 0x001fe20000010000 */
[----:B------:R-:W-:-:S13]  /*e240*/  ISETP.GE.AND P0, PT, R2, 0x2, PT ;  /* 0x000000020200780c */ /* 0x000fda0003f06270 */
[----:B------:R-:W-:Y:S05]  /*e250*/  @!P0 BRA `(.L_x_6260) ;  /* 0x0000008000008947 */ /* 0x000fea0003800000 */
[----:B------:R-:W-:-:S05]  /*e260*/  MOV R3, 0x1 ;  /* 0x0000000100037802 */ /* 0x000fca0000000f00 */
.L_x_6263:
[----:B------:R-:W0:Y:S04]  /*e270*/  SHFL.DOWN PT, R11, R16, R3, 0x1f ;  /* 0x08001f03100b7589 */ /* 0x000e2800000e0000 */
[----:B------:R1:W2:Y:S02]  /*e280*/  SHFL.DOWN PT, R10, R17, R3, 0x1f ;  /* 0x08001f03110a7589 */ /* 0x0002a400000e0000 */
[----:B-1----:R-:W-:-:S05]  /*e290*/  IMAD.SHL.U32 R3, R3, 0x2, RZ ;  /* 0x0000000203037824 */ /* 0x002fca00078e00ff */
[----:B------:R-:W-:Y:S01]  /*e2a0*/  ISETP.GE.AND P0, PT, R3, R2, PT ;  /* 0x000000020300720c */ /* 0x000fe20003f06270 */
[----:B0-----:R-:W-:Y:S02]  /*e2b0*/  FADD.FTZ R16, R11, R16 ;  /* 0x000000100b107221 */ /* 0x001fe40000010000 */
[----:B--2---:R-:W-:-:S10]  /*e2c0*/  FADD.FTZ R17, R10, R17 ;  /* 0x000000110a117221 */ /* 0x004fd40000010000 */
[----:B------:R-:W-:Y:S05]  /*e2d0*/  @!P0 BRA `(.L_x_6263) ;  /* 0xffffff9000008947 */ /* 0x000fea000383ffff */
.L_x_6260:
        /* <DEDUP_REMOVED lines=13> */
.L_x_6265:
        /* <DEDUP_REMOVED lines=25> */
.L_x_6267:
        /* <DEDUP_REMOVED lines=25> */
.L_x_6268:
[----:B------:R-:W-:-:S05]  /*e6d0*/  IADD3 R24, P0, R24, c[0x0][0x540], RZ ;  /* 0x0001500018187a10 */ /* 0x000fca0007f1e0ff */
[----:B------:R-:W-:-:S05]  /*e6e0*/  IMAD.X R25, RZ, RZ, c[0x0][0x544], P0 ;  /* 0x00015100ff197624 */ /* 0x000fca00000e06ff */
[----:B------:R-:W-:Y:S01]  /*e6f0*/  STG.E.U16 [R24.64], R17 ;  /* 0x0000001118007986 */ /* 0x000fe2000c101524 */
[----:B------:R-:W-:Y:S05]  /*e700*/  EXIT ;  /* 0x000000000000794d */ /* 0x000fea0003800000 */
.L_x_6266:
[----:B------:R-:W-:Y:S04]  /*e710*/  STG.E [R4.64], R16 ;  /* 0x0000001004007986 */ /* 0x000fe8000c101924 */
[----:B------:R-:W-:Y:S01]  /*e720*/  STG.E [R4.64+0x4], R17 ;  /* 0x0000041104007986 */ /* 0x000fe2000c101924 */
[----:B------:R-:W-:Y:S05]  /*e730*/  EXIT ;  /* 0x000000000000794d */ /* 0x000fea0003800000 */
.L_x_6264:
        /* <DEDUP_REMOVED lines=10> */
.L_x_6269:
        /* <DEDUP_REMOVED lines=25> */
.L_x_6271:
        /* <DEDUP_REMOVED lines=25> */
.L_x_6272:
[----:B------:R-:W-:-:S05]  /*eb00*/  IADD3 R24, P0, R24, c[0x0][0x540], RZ ;  /* 0x0001500018187a10 */ /* 0x000fca0007f1e0ff */
[----:B------:R-:W-:-:S05]  /*eb10*/  IMAD.X R25, RZ, RZ, c[0x0][0x544], P0 ;  /* 0x00015100ff197624 */ /* 0x000fca00000e06ff */
[----:B------:R-:W-:Y:S01]  /*eb20*/  STG.E.U16 [R24.64], R17 ;  /* 0x0000001118007986 */ /* 0x000fe2000c101524 */
[----:B------:R-:W-:Y:S05]  /*eb30*/  EXIT ;  /* 0x000000000000794d */ /* 0x000fea0003800000 */
.L_x_6270:
[----:B------:R-:W-:-:S04]  /*eb40*/  F2FP.PACK_AB R16, R17, R16 ;  /* 0x000000101110723e */ /* 0x000fc800000000ff */
[----:B------:R-:W-:Y:S01]  /*eb50*/  PRMT R4, R16, 0x7632, R4 ;  /* 0x0000763210047816 */ /* 0x000fe20000000004 */
[----:B------:R-:W-:Y:S04]  /*eb60*/  STG.E.U16 [R6.64], R16 ;  /* 0x0000001006007986 */ /* 0x000fe8000c101524 */
[----:B------:R-:W-:Y:S01]  /*eb70*/  STG.E.U16 [R8.64], R4 ;  /* 0x0000000408007986 */ /* 0x000fe2000c101524 */
[----:B------:R-:W-:Y:S05]  /*eb80*/  EXIT ;  /* 0x000000000000794d */ /* 0x000fea0003800000 */
.L_x_6242:
        /* <DEDUP_REMOVED lines=20> */
.L_x_6274:
        /* <DEDUP_REMOVED lines=25> */
.L_x_6276:
        /* <DEDUP_REMOVED lines=25> */
.L_x_6277:
[----:B------:R-:W-:-:S05]  /*eff0*/  IADD3 R24, P0, R24, c[0x0][0x540], RZ ;  /* 0x0001500018187a10 */ /* 0x000fca0007f1e0ff */
[----:B------:R-:W-:-:S05]  /*f000*/  IMAD.X R25, RZ, RZ, c[0x0][0x544], P0 ;  /* 0x00015100ff197624 */ /* 0x000fca00000e06ff */
[----:B------:R-:W-:Y:S01]  /*f010*/  STG.E.U16 [R24.64], R19 ;  /* 0x0000001318007986 */ /* 0x000fe2000c101524 */
[----:B------:R-:W-:Y:S05]  /*f020*/  EXIT ;  /* 0x000000000000794d */ /* 0x000fea0003800000 */
.L_x_6275:
[----:B------:R-:W-:Y:S04]  /*f030*/  STG.E [R4.64], R18 ;  /* 0x0000001204007986 */ /* 0x000fe8000c101924 */
[----:B------:R-:W-:Y:S01]  /*f040*/  STG.E [R4.64+0x4], R19 ;  /* 0x0000041304007986 */ /* 0x000fe2000c101924 */
[----:B------:R-:W-:Y:S05]  /*f050*/  EXIT ;  /* 0x000000000000794d */ /* 0x000fea0003800000 */
.L_x_6273:
        /* <DEDUP_REMOVED lines=10> */
.L_x_6278:
        /* <DEDUP_REMOVED lines=25> */
.L_x_6280:
        /* <DEDUP_REMOVED lines=25> */
.L_x_6281:
[----:B------:R-:W-:-:S05]  /*f420*/  IADD3 R24, P0, R24, c[0x0][0x540], RZ ;  /* 0x0001500018187a10 */ /* 0x000fca0007f1e0ff */
[----:B------:R-:W-:-:S05]  /*f430*/  IMAD.X R25, RZ, RZ, c[0x0][0x544], P0 ;  /* 0x00015100ff197624 */ /* 0x000fca00000e06ff */
[----:B------:R-:W-:Y:S01]  /*f440*/  STG.E.U16 [R24.64], R19 ;  /* 0x0000001318007986 */ /* 0x000fe2000c101524 */
[----:B------:R-:W-:Y:S05]  /*f450*/  EXIT ;  /* 0x000000000000794d */ /* 0x000fea0003800000 */
.L_x_6279:
[----:B------:R-:W-:-:S04]  /*f460*/  F2FP.PACK_AB R18, R19, R18 ;  /* 0x000000121312723e */ /* 0x000fc800000000ff */
[----:B------:R-:W-:Y:S01]  /*f470*/  PRMT R4, R18, 0x7632, R4 ;  /* 0x0000763212047816 */ /* 0x000fe20000000004 */
[----:B------:R-:W-:Y:S04]  /*f480*/  STG.E.U16 [R6.64], R18 ;  /* 0x0000001206007986 */ /* 0x000fe8000c101524 */
[----:B------:R-:W-:Y:S01]  /*f490*/  STG.E.U16 [R8.64], R4 ;  /* 0x0000000408007986 */ /* 0x000fe2000c101524 */
[----:B------:R-:W-:Y:S05]  /*f4a0*/  EXIT ;  /* 0x000000000000794d */ /* 0x000fea0003800000 */
        .weak           $__internal_20_$__cuda_sm20_div_u64
        .type           $__internal_20_$__cuda_sm20_div_u64,@function
        .size           $__internal_20_$__cuda_sm20_div_u64,($__internal_21_$__cuda_sm20_rem_u64 - $__internal_20_$__cuda_sm20_div_u64)
$__internal_20_$__cuda_sm20_div_u64:
        /* <DEDUP_REMOVED lines=68> */
[----:B------:R-:W-:Y:S06]  /*f8f0*/  RET.REL.NODEC R4 `(_ZN2at6native13reduce_kernelILi256ELi2ENS0_8ReduceOpIN3c104HalfENS0_14func_wrapper_tIS4_ZNS0_11sum_functorIS4_fS4_EclERNS_14TensorIteratorEEUlffE_EEjS4_Li4ELi8EEEEEvT1_) ;  /* 0xffff070004007950 */ /* 0x000fec0003c3ffff */
        .weak           $__internal_21_$__cuda_sm20_rem_u64
        .type           $__internal_21_$__cuda_sm20_rem_u64,@function
        .size           $__internal_21_$__cuda_sm20_rem_u64,(.L_x_9864 - $__internal_21_$__cuda_sm20_rem_u64)
$__internal_21_$__cuda_sm20_rem_u64:
        /* <DEDUP_REMOVED lines=64> */
[----:B------:R-:W-:Y:S06]  /*fd00*/  RET.REL.NODEC R10 `(_ZN2at6native13reduce_kernelILi256ELi2ENS0_8ReduceOpIN3c104HalfENS0_14func_wrapper_tIS4_ZNS0_11sum_functorIS4_fS4_EclERNS_14TensorIteratorEEUlffE_EEjS4_Li4ELi8EEEEEvT1_) ;  /* 0xffff02f00a007950 */ /* 0x000fec0003c3ffff */
.L_x_6282:
        /* <DEDUP_REMOVED lines=15> */
.L_x_9864:


//--------------------- .text._ZN2at6native13reduce_kernelILi128ELi4ENS0_8ReduceOpIN3c104HalfENS0_14func_wrapper_tIS4_ZNS0_11sum_functorIS4_fS4_EclERNS_14TensorIteratorEEUlffE_EEjS4_Li4ELi8EEEEEvT1_ --------------------------
	.section	.text._ZN2at6native13reduce_kernelILi128ELi4ENS0_8ReduceOpIN3c104HalfENS0_14func_wrapper_tIS4_ZNS0_11sum_functorIS4_fS4_EclERNS_14TensorIteratorEEUlffE_EEjS4_Li4ELi8EEEEEvT1_,"ax",@progbits
	.sectioninfo	@"SHI_REGISTERS=44"
	.align	128
        .global         _ZN2at6native13reduce_kernelILi128ELi4ENS0_8ReduceOpIN3c104HalfENS0_14func_wrapper_tIS4_ZNS0_11sum_functorIS4_fS4_EclERNS_14TensorIteratorEEUlffE_EEjS4_Li4ELi8EEEEEvT1_
        .type           _ZN2at6native13reduce_kernelILi128ELi4ENS0_8ReduceOpIN3c104HalfENS0_14func_wrapper_tIS4_ZNS0_11sum_functorIS4_fS4_EclERNS_14TensorIteratorEEUlffE_EEjS4_Li4ELi8EEEEEvT1_,@function
        .size           _ZN2at6native13reduce_kernelILi128ELi4ENS0_8ReduceOpIN3c104HalfENS0_14func_wrapper_tIS4_ZNS0_11sum_functorIS4_fS4_EclERNS_14TensorIteratorEEUlffE_EEjS4_Li4ELi8EEEEEvT1_,(.L_x_9866 - _ZN2at6native13reduce_kernelILi128ELi4ENS0_8ReduceOpIN3c104HalfENS0_14func_wrapper_tIS4_ZNS0_11sum_functorIS4_fS4_EclERNS_14TensorIteratorEEUlffE_EEjS4_Li4ELi8EEEEEvT1_)
        .other          _ZN2at6native13reduce_kernelILi128ELi4ENS0_8ReduceOpIN3c104HalfENS0_14func_wrapper_tIS4_ZNS0_11sum_functorIS4_fS4_EclERNS_14TensorIteratorEEUlffE_EEjS4_Li4ELi8EEEEEvT1_,@"STO_CUDA_ENTRY STV_DEFAULT"
_ZN2at6native13reduce_kernelILi128ELi4ENS0_8ReduceOpIN3c104HalfENS0_14func_wrapper_tIS4_ZNS0_11sum_functorIS4_fS4_EclERNS_14TensorIteratorEEUlffE_EEjS4_Li4ELi8EEEEEvT1_:
.text._ZN2at6native13reduce_kernelILi128ELi4ENS0_8ReduceOpIN3c104HalfENS0_14func_wrapper_tIS4_ZNS0_11sum_functorIS4_fS4_EclERNS_14TensorIteratorEEUlffE_EEjS4_Li4ELi8EEEEEvT1_:
        /* <DEDUP_REMOVED lines=213> */
.L_x_6283:
        /* <DEDUP_REMOVED lines=50> */
.L_x_6292:
[----:B------:R-:W-:Y:S05]  /*1070*/  BSYNC B2 ;  /* 0x0000000000027941 */ /* 0x000fea0003800000 */
.L_x_6291:
        /* <DEDUP_REMOVED lines=10> */
.L_x_6290:
[----:B------:R-:W-:Y:S05]  /*1120*/  BSYNC B1 ;  /* 0x0000000000017941 */ /* 0x000fea0003800000 */
.L_x_6289:
[C---:B------:R-:W-:Y:S02]  /*1130*/  IADD3 R5, P0, -R6.reuse, 0x8, RZ ;  /* 0x0000000806057810 */ /* 0x040fe40007f1e1ff */
[----:B------:R-:W-:Y:S02]  /*1140*/  IADD3 R9, R6, c[0x0][0x16c], RZ ;  /* 0x00005b0006097a10 */ /* 0x000fe40007ffe0ff */
[----:B------:R-:W-:Y:S02]  /*1150*/  LEA R22, P1, R5, R22, 0x1 ;  /* 0x0000001605167211 */ /* 0x000fe400078208ff */
[----:B------:R-:W-:Y:S02]  /*1160*/  IADD3.X R0, RZ, -0x1, RZ, P0, !PT ;  /* 0xffffffffff007810 */ /* 0x000fe400007fe4ff */
[----:B------:R-:W-:Y:S02]  /*1170*/  IADD3 R9, R9, -0x8, RZ ;  /* 0xfffffff809097810 */ /* 0x000fe40007ffe0ff */
[----:B------:R-:W-:-:S02]  /*1180*/  LEA.HI.X R23, R5, R23, R0, 0x1, P1 ;  /* 0x0000001705177211 */ /* 0x000fc400008f0c00 */
.L_x_6288:
[----:B------:R-:W-:Y:S05]  /*1190*/  BSYNC B0 ;  /* 0x0000000000007941 */ /* 0x000fea0003800000 */
.L_x_6287:
        /* <DEDUP_REMOVED lines=22> */
.L_x_6295:
        /* <DEDUP_REMOVED lines=22> */
.L_x_6294:
[----:B------:R-:W-:Y:S05]  /*1460*/  BSYNC B0 ;  /* 0x0000000000007941 */ /* 0x000fea0003800000 */
.L_x_6293:
        /* <DEDUP_REMOVED lines=8> */
.L_x_6297:
[----:B------:R-:W-:Y:S05]  /*14f0*/  BSYNC B0 ;  /* 0x0000000000007941 */ /* 0x000fea0003800000 */
.L_x_6296:
        /* <DEDUP_REMOVED lines=12> */
.L_x_6299:
[----:B------:R-:W-:Y:S05]  /*15c0*/  BSYNC B0 ;  /* 0x0000000000007941 */ /* 0x000fea0003800000 */
.L_x_6298:
        /* <DEDUP_REMOVED lines=10> */
.L_x_6286:
        /* <DEDUP_REMOVED lines=47> */
.L_x_6310:
        /* <DEDUP_REMOVED lines=214> */
.L_x_6305:
        /* <DEDUP_REMOVED lines=230> */
.L_x_6306:
        /* <DEDUP_REMOVED lines=221> */
.L_x_6307:
        /* <DEDUP_REMOVED lines=219> */
.L_x_6308:
        /* <DEDUP_REMOVED lines=42> */
.L_x_6309:
[----:B------:R-:W-:Y:S05]  /*5340*/  BSYNC B1 ;  /* 0x0000000000017941 */ /* 0x000fea0003800000 */
.L_x_6304:
[----:B------:R-:W-:Y:S02]  /*5350*/  PRMT R35, R35, 0x5410, R14 ;  /* 0x0000541023237816 */ /* 0x000fe4000000000e */
[--C-:B------:R-:W-:Y:S02]  /*5360*/  PRMT R37, R14, 0x7632, R15.reuse ;  /* 0x000076320e257816 */ /* 0x100fe4000000000f */
[----:B------:R-:W-:Y:S02]  /*5370*/  PRMT R36, R36, 0x5410, R15 ;  /* 0x0000541024247816 */ /* 0x000fe4000000000f */
.L_x_6303:
[----:B------:R-:W-:Y:S05]  /*5380*/  BSYNC B0 ;  /* 0x0000000000007941 */ /* 0x000fea0003800000 */
.L_x_6302:
        /* <DEDUP_REMOVED lines=204> */
.L_x_6313:
        /* <DEDUP_REMOVED lines=210> */
.L_x_6314:
        /* <DEDUP_REMOVED lines=210> */
.L_x_6315:
        /* <DEDUP_REMOVED lines=209> */
.L_x_6316:
[----:B------:R-:W-:-:S04]  /*87a0*/  LOP3.LUT R15, R28, 0xfffffff8, RZ, 0xc0, !PT ;  /* 0xfffffff81c0f7812 */ /* 0x000fc800078ec0ff */
[----:B------:R-:W-:-:S05]  /*87b0*/  IADD3 R14, P1, R22, R15, RZ ;  /* 0x0000000f160e7210 */ /* 0x000fca0007f3e0ff */
[----:B------:R-:W-:-:S06]  /*87c0*/  IMAD.X R15, RZ, RZ, R23, P1 ;  /* 0x000000ffff0f7224 */ /* 0x000fcc00008e0617 */
[----:B------:R-:W2:Y:S02]  /*87d0*/  LDG.E.64 R14, [R14.64] ;  /* 0x000000240e0e7981 */ /* 0x000ea4000c1e1b00 */
[----:B--2---:R-:W-:Y:S02]  /*87e0*/  PRMT R35, R35, 0x5410, R14 ;  /* 0x0000541023237816 */ /* 0x004fe4000000000e */
[--C-:B------:R-:W-:Y:S02]  /*87f0*/  PRMT R37, R14, 0x7632, R15.reuse ;  /* 0x000076320e257816 */ /* 0x100fe4000000000f */
[----:B------:R-:W-:Y:S02]  /*8800*/  PRMT R36, R36, 0x5410, R15 ;  /* 0x0000541024247816 */ /* 0x000fe4000000000f */
.L_x_6312:
[----:B------:R-:W-:Y:S05]  /*8810*/  BSYNC B0 ;  /* 0x0000000000007941 */ /* 0x000fea0003800000 */
.L_x_6311:
        /* <DEDUP_REMOVED lines=42> */
.L_x_6318:
[----:B------:R-:W-:Y:S05]  /*8ac0*/  BSYNC B0 ;  /* 0x0000000000007941 */ /* 0x000fea0003800000 */
.L_x_6317:
        /* <DEDUP_REMOVED lines=13> */
.L_x_6301:
        /* <DEDUP_REMOVED lines=34> */
.L_x_6322:
        /* <DEDUP_REMOVED lines=56> */
.L_x_6321:
[----:B------:R-:W-:Y:S02]  /*9140*/  PRMT R32, R14, 0x7610, R14 ;  /* 0x000076100e207816 */ /* 0x000fe4000000000e */
[----:B------:R-:W-:Y:S02]  /*9150*/  PRMT R34, R15, 0x7610, R15 ;  /* 0x000076100f227816 */ /* 0x000fe4000000000f */
[----:B------:R-:W-:Y:S02]  /*9160*/  PRMT R35, R29, 0x7610, R29 ;  /* 0x000076101d237816 */ /* 0x000fe4000000001d */
.L_x_6320:
[----:B------:R-:W-:Y:S05]  /*9170*/  BSYNC B0 ;  /* 0x0000000000007941 */ /* 0x000fea0003800000 */
.L_x_6319:
        /* <DEDUP_REMOVED lines=37> */
.L_x_6324:
[----:B------:R-:W-:Y:S05]  /*93d0*/  BSYNC B0 ;  /* 0x0000000000007941 */ /* 0x000fea0003800000 */
.L_x_6323:
        /* <DEDUP_REMOVED lines=42> */
.L_x_6326:
[----:B------:R-:W-:Y:S05]  /*9680*/  BSYNC B0 ;  /* 0x0000000000007941 */ /* 0x000fea0003800000 */
.L_x_6325:
        /* <DEDUP_REMOVED lines=13> */
.L_x_6300:
        /* <DEDUP_REMOVED lines=37> */
.L_x_6330:
        /* <DEDUP_REMOVED lines=52> */
.L_x_6329:
[C-C-:B------:R-:W-:Y:S02]  /*9cf0*/  PRMT R32, R4.reuse, 0x5410, R5.reuse ;  /* 0x0000541004207816 */ /* 0x140fe40000000005 */
[----:B------:R-:W-:Y:S02]  /*9d00*/  PRMT R33, R4, 0x7632, R5 ;  /* 0x0000763204217816 */ /* 0x000fe40000000005 */
.L_x_6328:
[----:B------:R-:W-:Y:S05]  /*9d10*/  BSYNC B0 ;  /* 0x0000000000007941 */ /* 0x000fea0003800000 */
.L_x_6327:
        /* <DEDUP_REMOVED lines=33> */
.L_x_6332:
[----:B------:R-:W-:Y:S05]  /*9f30*/  BSYNC B0 ;  /* 0x0000000000007941 */ /* 0x000fea0003800000 */
.L_x_6331:
        /* <DEDUP_REMOVED lines=42> */
.L_x_6334:
[----:B------:R-:W-:Y:S05]  /*a1e0*/  BSYNC B0 ;  /* 0x0000000000007941 */ /* 0x000fea0003800000 */
.L_x_6333:
        /* <DEDUP_REMOVED lines=12> */
.L_x_6285:
[----:B------:R-:W-:Y:S05]  /*a2b0*/  BSYNC B6 ;  /* 0x0000000000067941 */ /* 0x000fea0003800000 */
.L_x_6284:
        /* <DEDUP_REMOVED lines=9> */
.L_x_6336:
        /* <DEDUP_REMOVED lines=15> */
.L_x_6335:
        /* <DEDUP_REMOVED lines=14> */
.L_x_6339:
        /* <DEDUP_REMOVED lines=16> */
.L_x_6338:
[----:B0-----:R-:W-:Y:S01]  /*a620*/  ISETP.GE.AND P0, PT, R0, 0x2, PT ;  /* 0x000000020000780c */ /* 0x001fe20003f06270 */
[----:B------:R-:W-:Y:S01]  /*a630*/  WARPSYNC 0xffffffff ;  /* 0xffffffff00007948 */ /* 0x000fe20003800000 */
[----:B------:R-:W-:Y:S11]  /*a640*/  BAR.SYNC.DEFER_BLOCKING 0x0 ;  /* 0x0000000000007b1d */ /* 0x000ff60000010000 */
[----:B------:R-:W-:Y:S05]  /*a650*/  @!P0 BRA `(.L_x_6337) ;  /* 0x000000c000008947 */ /* 0x000fea0003800000 */
[----:B------:R-:W-:-:S05]  /*a660*/  MOV R3, 0x1 ;  /* 0x0000000100037802 */ /* 0x000fca0000000f00 */
.L_x_6340:
        /* <DEDUP_REMOVED lines=11> */
.L_x_6337:
        /* <DEDUP_REMOVED lines=204> */
.L_x_6341:
        /* <DEDUP_REMOVED lines=202> */
.L_x_6342:
        /* <DEDUP_REMOVED lines=204> */
.L_x_6343:
        /* <DEDUP_REMOVED lines=202> */
.L_x_6344:
        /* <DEDUP_REMOVED lines=8> */
[----:B------:R-:W-:Y:S01]  /*da60*/  BSSY B0, `(.L_x_6346) ;  /* 0x0000028000007945 */ /* 0x000fe20003800000 */
[----:B------:R-:W-:Y:S01]  /*da70*/  HFMA2.MMA R5, -RZ, RZ, 0, 0 ;  /* 0x00000000ff057435 */ /* 0x000fe200000001ff */
[----:B------:R-:W-:Y:S01]  /*da80*/  MOV R31, RZ ;  /* 0x000000ff001f7202 */ /* 0x000fe20000000f00 */
[----:B------:R-:W-:-:S08]  /*da90*/  IMAD.MOV.U32 R4, RZ, RZ, 0x4 ;  /* 0x00000004ff047424 */ /* 0x000fd000078e00ff */
.L_x_6350:
[----:B------:R-:W-:Y:S01]  /*daa0*/  LOP3.LUT R0, R31, R5, RZ, 0xfc, !PT ;  /* 0x000000051f007212 */ /* 0x000fe200078efcff */
[----:B------:R-:W-:Y:S01]  /*dab0*/  BSSY B1, `(.L_x_6347) ;  /* 0x000001d000017945 */ /* 0x000fe20003800000 */
[----:B------:R-:W-:Y:S02]  /*dac0*/  IMAD.MOV.U32 R3, RZ, RZ, R5 ;  /* 0x000000ffff037224 */ /* 0x000fe400078e0005 */
[----:B------:R-:W-:Y:S02]  /*dad0*/  ISETP.NE.U32.AND P0, PT, R0, RZ, PT ;  /* 0x000000ff0000720c */ /* 0x000fe40003f05070 */
[----:B------:R-:W-:-:S11]  /*dae0*/  MOV R0, R4 ;  /* 0x0000000400007202 */ /* 0x000fd60000000f00 */
[----:B------:R-:W-:Y:S05]  /*daf0*/  @!P0 BRA `(.L_x_6348) ;  /* 0x0000005000008947 */ /* 0x000fea0003800000 */
[----:B------:R-:W-:Y:S02]  /*db00*/  MOV R21, R4 ;  /* 0x0000000400157202 */ /* 0x000fe40000000f00 */
[----:B------:R-:W-:Y:S02]  /*db10*/  MOV R29, R5 ;  /* 0x00000005001d7202 */ /* 0x000fe40000000f00 */
[----:B------:R-:W-:Y:S02]  /*db20*/  MOV R30, 0xdb40 ;  /* 0x0000db40001e7802 */ /* 0x000fe40000000f00 */
[----:B------:R-:W-:Y:S05]  /*db30*/  CALL.REL.NOINC `($__internal_23_$__cuda_sm20_rem_u64) ;  /* 0x00006b5000007944 */ /* 0x000fea0003c00000 */
[----:B------:R-:W-:Y:S05]  /*db40*/  BRA `(.L_x_6349) ;  /* 0x0000013000007947 */ /* 0x000fea0003800000 */
.L_x_6348:
        /* <DEDUP_REMOVED lines=18> */
[----:B------:R-:W-:Y:S02]  /*dc70*/  MOV R4, R15 ;  /* 0x0000000f00047202 */ /* 0x000fe40000000f00 */
.L_x_6349:
[----:B------:R-:W-:Y:S05]  /*dc80*/  BSYNC B1 ;  /* 0x0000000000017941 */ /* 0x000fea0003800000 */
.L_x_6347:
[----:B------:R-:W-:Y:S02]  /*dc90*/  ISETP.NE.U32.AND P0, PT, R4, RZ, PT ;  /* 0x000000ff0400720c */ /* 0x000fe40003f05070 */
[----:B------:R-:W-:Y:S02]  /*dca0*/  MOV R20, R0 ;  /* 0x0000000000147202 */ /* 0x000fe40000000f00 */
[----:B------:R-:W-:Y:S02]  /*dcb0*/  ISETP.NE.AND.EX P0, PT, R5, RZ, PT, P0 ;  /* 0x000000ff0500720c */ /* 0x000fe40003f05300 */
[----:B------:R-:W-:-:S11]  /*dcc0*/  MOV R31, R3 ;  /* 0x00000003001f7202 */ /* 0x000fd60000000f00 */
[----:B------:R-:W-:Y:S05]  /*dcd0*/  @P0 BRA `(.L_x_6350) ;  /* 0xfffffdc000000947 */ /* 0x000fea000383ffff */
[----:B------:R-:W-:Y:S05]  /*dce0*/  BSYNC B0 ;  /* 0x0000000000007941 */ /* 0x000fea0003800000 */
.L_x_6346:
[----:B------:R-:W-:Y:S01]  /*dcf0*/  ISETP.NE.U32.AND P2, PT, R3, RZ, PT ;  /* 0x000000ff0300720c */ /* 0x000fe20003f45070 */
[----:B------:R-:W-:-:S12]  /*dd00*/  BSSY B0, `(.L_x_6351) ;  /* 0x000001c000007945 */ /* 0x000fd80003800000 */
[----:B------:R-:W-:Y:S05]  /*dd10*/  @!P2 BRA `(.L_x_6352) ;  /* 0x000000700000a947 */ /* 0x000fea0003800000 */
[----:B------:R-:W-:Y:S01]  /*dd20*/  HFMA2.MMA R29, -RZ, RZ, 0, 0 ;  /* 0x00000000ff1d7435 */ /* 0x000fe200000001ff */
[----:B------:R-:W-:Y:S01]  /*dd30*/  IMAD.MOV.U32 R30, RZ, RZ, 0x4 ;  /* 0x00000004ff1e7424 */ /* 0x000fe200078e00ff */
[----:B------:R-:W-:-:S04]  /*dd40*/  MOV R32, 0xdd60 ;  /* 0x0000dd6000207802 */ /* 0x000fc80000000f00 */
[----:B------:R-:W-:Y:S05]  /*dd50*/  CALL.REL.NOINC `($__internal_22_$__cuda_sm20_div_u64) ;  /* 0x000064e000007944 */ /* 0x000fea0003c00000 */
[----:B------:R-:W-:Y:S01]  /*dd60*/  MOV R4, R14 ;  /* 0x0000000e00047202 */ /* 0x000fe20000000f00 */
[----:B------:R-:W-:Y:S01]  /*dd70*/  IMAD.MOV.U32 R5, RZ, RZ, R15 ;  /* 0x000000ffff057224 */ /* 0x000fe200078e000f */
[----:B------:R-:W-:Y:S05]  /*dd80*/  BRA `(.L_x_6353) ;  /* 0x0000013000007947 */ /* 0x000fea0003800000 */
.L_x_6352:
[----:B------:R-:W0:Y:S01]  /*dd90*/  I2F.U32.RP R14, R0 ;  /* 0x00000000000e7306 */ /* 0x000e220000209000 */
[----:B------:R-:W-:Y:S01]  /*dda0*/  HFMA2.MMA R4, -RZ, RZ, 0, 0 ;  /* 0x00000000ff047435 */ /* 0x000fe200000001ff */
[----:B------:R-:W-:-:S06]  /*ddb0*/  ISETP.NE.U32.AND P3, PT, R0, RZ, PT ;  /* 0x000000ff0000720c */ /* 0x000fcc0003f65070 */
[----:B0-----:R-:W0:Y:S02]  /*ddc0*/  MUFU.RCP R14, R14 ;  /* 0x0000000e000e7308 */ /* 0x001e240000001000 */
[----:B0-----:R-:W-:-:S06]  /*ddd0*/  IADD3 R15, R14, 0xffffffe, RZ ;  /* 0x0ffffffe0e0f7810 */ /* 0x001fcc0007ffe0ff */
[----:B------:R-:W0:Y:S02]  /*dde0*/  F2I.FTZ.U32.TRUNC.NTZ R5, R15 ;  /* 0x0000000f00057305 */ /* 0x000e24000021f000 */
[----:B0-----:R-:W-:-:S05]  /*ddf0*/  IADD3 R21, RZ, -R5, RZ ;  /* 0x80000005ff157210 */ /* 0x001fca0007ffe0ff */
        /* <DEDUP_REMOVED lines=8> */
[----:B------:R-:W-:Y:S02]  /*de80*/  ISETP.GE.U32.AND P1, PT, R5, R0, PT ;  /* 0x000000000500720c */ /* 0x000fe40003f26070 */
[----:B------:R-:W-:-:S11]  /*de90*/  MOV R5, RZ ;  /* 0x000000ff00057202 */ /* 0x000fd60000000f00 */
[----:B------:R-:W-:Y:S02]  /*dea0*/  @P1 IADD3 R4, R4, 0x1, RZ ;  /* 0x0000000104041810 */ /* 0x000fe40007ffe0ff */
[----:B------:R-:W-:Y:S02]  /*deb0*/  @!P3 LOP3.LUT R4, RZ, R0, RZ, 0x33, !PT ;  /* 0x00000000ff04b212 */ /* 0x000fe400078e33ff */
.L_x_6353:
[----:B------:R-:W-:Y:S05]  /*dec0*/  BSYNC B0 ;  /* 0x0000000000007941 */ /* 0x000fea0003800000 */
.L_x_6351:
[----:B------:R-:W-:Y:S01]  /*ded0*/  BSSY B0, `(.L_x_6354) ;  /* 0x000001a000007945 */ /* 0x000fe20003800000 */
[----:B------:R-:W-:Y:S05]  /*dee0*/  @!P2 BRA `(.L_x_6355) ;  /* 0x000000500000a947 */ /* 0x000fea0003800000 */
[----:B------:R-:W-:Y:S01]  /*def0*/  HFMA2.MMA R29, -RZ, RZ, 0, 0 ;  /* 0x00000000ff1d7435 */ /* 0x000fe200000001ff */
[----:B------:R-:W-:Y:S01]  /*df00*/  IMAD.MOV.U32 R30, RZ, RZ, 0x2 ;  /* 0x00000002ff1e7424 */ /* 0x000fe200078e00ff */
[----:B------:R-:W-:-:S04]  /*df10*/  MOV R32, 0xdf30 ;  /* 0x0000df3000207802 */ /* 0x000fc80000000f00 */
[----:B------:R-:W-:Y:S05]  /*df20*/  CALL.REL.NOINC `($__internal_22_$__cuda_sm20_div_u64) ;  /* 0x0000631000007944 */ /* 0x000fea0003c00000 */
[----:B------:R-:W-:Y:S05]  /*df30*/  BRA `(.L_x_6356) ;  /* 0x0000013000007947 */ /* 0x000fea0003800000 */
.L_x_6355:
        /* <DEDUP_REMOVED lines=19> */
.L_x_6356:
[----:B------:R-:W-:Y:S05]  /*e070*/  BSYNC B0 ;  /* 0x0000000000007941 */ /* 0x000fea0003800000 */
.L_x_6354:
        /* <DEDUP_REMOVED lines=8> */
[----:B------:R-:W-:Y:S02]  /*e100*/  MOV R32, 0xe120 ;  /* 0x0000e12000207802 */ /* 0x000fe40000000f00 */
[----:B------:R-:W-:Y:S05]  /*e110*/  CALL.REL.NOINC `($__internal_22_$__cuda_sm20_div_u64) ;  /* 0x0000612000007944 */ /* 0x000fea0003c00000 */
[----:B------:R-:W-:Y:S02]  /*e120*/  MOV R4, R14 ;  /* 0x0000000e00047202 */ /* 0x000fe40000000f00 */
[----:B------:R-:W-:Y:S01]  /*e130*/  MOV R5, R15 ;  /* 0x0000000f00057202 */ /* 0x000fe20000000f00 */
[----:B------:R-:W-:Y:S05]  /*e140*/  BRA `(.L_x_6359) ;  /* 0x0000013000007947 */ /* 0x000fea0003800000 */
.L_x_6358:
        /* <DEDUP_REMOVED lines=9> */
[----:B------:R-:W-:Y:S01]  /*e1e0*/  IMAD.HI.U32 R4, R5, R30, RZ ;  /* 0x0000001e05047227 */ /* 0x000fe200078e00ff */
[----:B------:R-:W-:-:S04]  /*e1f0*/  MOV R5, RZ ;  /* 0x000000ff00057202 */ /* 0x000fc80000000f00 */
        /* <DEDUP_REMOVED lines=8> */
.L_x_6359:
[----:B------:R-:W-:Y:S05]  /*e280*/  BSYNC B0 ;  /* 0x0000000000007941 */ /* 0x000fea0003800000 */
.L_x_6357:
[----:B------:R-:W-:-:S04]  /*e290*/  IADD3 R4, P0, R4, c[0x0][0x550], RZ ;  /* 0x0001540004047a10 */ /* 0x000fc80007f1e0ff */
[----:B------:R-:W-:-:S04]  /*e2a0*/  IADD3.X R5, R5, c[0x0][0x554], RZ, P0, !PT ;  /* 0x0001550005057a10 */ /* 0x000fc800007fe4ff */
[----:B------:R-:W-:Y:S02]  /*e2b0*/  MOV R0, R5 ;  /* 0x0000000500007202 */ /* 0x000fe40000000f00 */
.L_x_6345:
        /* <DEDUP_REMOVED lines=209> */
.L_x_6361:
        /* <DEDUP_REMOVED lines=202> */
.L_x_6362:
        /* <DEDUP_REMOVED lines=204> */
.L_x_6363:
        /* <DEDUP_REMOVED lines=202> */
.L_x_6364:
        /* <DEDUP_REMOVED lines=11> */
.L_x_6366:
[----:B------:R-:W-:Y:S05]  /*11680*/  BSYNC B0 ;  /* 0x0000000000007941 */ /* 0x000fea0003800000 */
.L_x_6365:
        /* <DEDUP_REMOVED lines=15> */
.L_x_6368:
[----:B------:R-:W-:Y:S05]  /*11780*/  BSYNC B0 ;  /* 0x0000000000007941 */ /* 0x000fea0003800000 */
.L_x_6367:
        /* <DEDUP_REMOVED lines=31> */
.L_x_6370:
[----:B------:R-:W-:Y:S05]  /*11980*/  BSYNC B0 ;  /* 0x0000000000007941 */ /* 0x000fea0003800000 */
.L_x_6369:
        /* <DEDUP_REMOVED lines=27> */
.L_x_6375:
        /* <DEDUP_REMOVED lines=15> */
.L_x_6374:
[----:B------:R-:W-:Y:S05]  /*11c30*/  BSYNC B1 ;  /* 0x0000000000017941 */ /* 0x000fea0003800000 */
.L_x_6373:
[----:B------:R-:W-:Y:S05]  /*11c40*/  BRA `(.L_x_6376) ;  /* 0x0000018000007947 */ /* 0x000fea0003800000 */
.L_x_6372:
        /* <DEDUP_REMOVED lines=9> */
.L_x_6377:
        /* <DEDUP_REMOVED lines=15> */
.L_x_6376:
[----:B------:R-:W-:Y:S05]  /*11dd0*/  BSYNC B0 ;  /* 0x0000000000007941 */ /* 0x000fea0003800000 */
.L_x_6371:
        /* <DEDUP_REMOVED lines=8> */
.L_x_6379:
        /* <DEDUP_REMOVED lines=14> */
.L_x_6378:
        /* <DEDUP_REMOVED lines=13> */
.L_x_6382:
        /* <DEDUP_REMOVED lines=15> */
.L_x_6381:
[----:B0-----:R-:W-:Y:S01]  /*12100*/  BAR.SYNC.DEFER_BLOCKING 0x0 ;  /* 0x0000000000007b1d */ /* 0x001fe20000010000 */
[----:B------:R-:W-:-:S13]  /*12110*/  ISETP.GE.AND P0, PT, R2, 0x2, PT ;  /* 0x000000020200780c */ /* 0x000fda0003f06270 */
[----:B------:R-:W-:Y:S05]  /*12120*/  @!P0 BRA `(.L_x_6380) ;  /* 0x000000c000008947 */ /* 0x000fea0003800000 */
[----:B------:R-:W-:-:S05]  /*12130*/  IMAD.MOV.U32 R3, RZ, RZ, 0x1 ;  /* 0x00000001ff037424 */ /* 0x000fca00078e00ff */
.L_x_6383:
        /* <DEDUP_REMOVED lines=11> */
.L_x_6380:
        /* <DEDUP_REMOVED lines=17> */
.L_x_6385:
        /* <DEDUP_REMOVED lines=25> */
.L_x_6387:
        /* <DEDUP_REMOVED lines=25> */
.L_x_6388:
        /* <DEDUP_REMOVED lines=25> */
.L_x_6389:
        /* <DEDUP_REMOVED lines=25> */
.L_x_6390:
[----:B------:R-:W-:-:S05]  /*12940*/  IADD3 R16, P0, R16, c[0x0][0x540], RZ ;  /* 0x0001500010107a10 */ /* 0x000fca0007f1e0ff */
[----:B------:R-:W-:-:S05]  /*12950*/  IMAD.X R17, RZ, RZ, c[0x0][0x544], P0 ;  /* 0x00015100ff117624 */ /* 0x000fca00000e06ff */
[----:B------:R-:W-:Y:S01]  /*12960*/  STG.E.U16 [R16.64], R27 ;  /* 0x0000001b10007986 */ /* 0x000fe2000c101524 */
[----:B------:R-:W-:Y:S05]  /*12970*/  EXIT ;  /* 0x000000000000794d */ /* 0x000fea0003800000 */
.L_x_6386:
[----:B------:R-:W-:Y:S04]  /*12980*/  STG.E [R4.64], R24 ;  /* 0x0000001804007986 */ /* 0x000fe8000c101924 */
[----:B------:R-:W-:Y:S04]  /*12990*/  STG.E [R4.64+0x4], R25 ;  /* 0x0000041904007986 */ /* 0x000fe8000c101924 */
[----:B------:R-:W-:Y:S04]  /*129a0*/  STG.E [R4.64+0x8], R26 ;  /* 0x0000081a04007986 */ /* 0x000fe8000c101924 */
[----:B------:R-:W-:Y:S01]  /*129b0*/  STG.E [R4.64+0xc], R27 ;  /* 0x00000c1b04007986 */ /* 0x000fe2000c101924 */
[----:B------:R-:W-:Y:S05]  /*129c0*/  EXIT ;  /* 0x000000000000794d */ /* 0x000fea0003800000 */
.L_x_6384:
        /* <DEDUP_REMOVED lines=16> */
.L_x_6391:
        /* <DEDUP_REMOVED lines=25> */
.L_x_6393:
        /* <DEDUP_REMOVED lines=25> */
.L_x_6394:
        /* <DEDUP_REMOVED lines=25> */
.L_x_6395:
        /* <DEDUP_REMOVED lines=25> */
.L_x_6396:
[----:B------:R-:W-:-:S04]  /*13110*/  IADD3 R16, P0, R16, c[0x0][0x540], RZ ;  /* 0x0001500010107a10 */ /* 0x000fc80007f1e0ff */
[----:B------:R-:W-:-:S05]  /*13120*/  IADD3.X R17, RZ, c[0x0][0x544], RZ, P0, !PT ;  /* 0x00015100ff117a10 */ /* 0x000fca00007fe4ff */
[----:B------:R-:W-:Y:S01]  /*13130*/  STG.E.U16 [R16.64], R27 ;  /* 0x0000001b10007986 */ /* 0x000fe2000c101524 */
[----:B------:R-:W-:Y:S05]  /*13140*/  EXIT ;  /* 0x000000000000794d */ /* 0x000fea0003800000 */
.L_x_6392:
        /* <DEDUP_REMOVED lines=9> */
.L_x_6360:
        /* <DEDUP_REMOVED lines=24> */
.L_x_6398:
        /* <DEDUP_REMOVED lines=25> */
.L_x_6400:
        /* <DEDUP_REMOVED lines=25> */
.L_x_6401:
        /* <DEDUP_REMOVED lines=25> */
.L_x_6402:
        /* <DEDUP_REMOVED lines=25> */
.L_x_6403:
[----:B------:R-:W-:-:S04]  /*139a0*/  IADD3 R16, P0, R16, c[0x0][0x540], RZ ;  /* 0x0001500010107a10 */ /* 0x000fc80007f1e0ff */
[----:B------:R-:W-:-:S05]  /*139b0*/  IADD3.X R17, RZ, c[0x0][0x544], RZ, P0, !PT ;  /* 0x00015100ff117a10 */ /* 0x000fca00007fe4ff */
[----:B------:R-:W-:Y:S01]  /*139c0*/  STG.E.U16 [R16.64], R27 ;  /* 0x0000001b10007986 */ /* 0x000fe2000c101524 */
[----:B------:R-:W-:Y:S05]  /*139d0*/  EXIT ;  /* 0x000000000000794d */ /* 0x000fea0003800000 */
.L_x_6399:
[----:B------:R-:W-:Y:S04]  /*139e0*/  STG.E [R4.64], R24 ;  /* 0x0000001804007986 */ /* 0x000fe8000c101924 */
[----:B------:R-:W-:Y:S04]  /*139f0*/  STG.E [R4.64+0x4], R25 ;  /* 0x0000041904007986 */ /* 0x000fe8000c101924 */
[----:B------:R-:W-:Y:S04]  /*13a00*/  STG.E [R4.64+0x8], R26 ;  /* 0x0000081a04007986 */ /* 0x000fe8000c101924 */
[----:B------:R-:W-:Y:S01]  /*13a10*/  STG.E [R4.64+0xc], R27 ;  /* 0x00000c1b04007986 */ /* 0x000fe2000c101924 */
[----:B------:R-:W-:Y:S05]  /*13a20*/  EXIT ;  /* 0x000000000000794d */ /* 0x000fea0003800000 */
.L_x_6397:
        /* <DEDUP_REMOVED lines=16> */
.L_x_6404:
        /* <DEDUP_REMOVED lines=25> */
.L_x_6406:
        /* <DEDUP_REMOVED lines=25> */
.L_x_6407:
        /* <DEDUP_REMOVED lines=25> */
.L_x_6408:
        /* <DEDUP_REMOVED lines=25> */
.L_x_6409:
[----:B------:R-:W-:-:S05]  /*14170*/  IADD3 R16, P0, R16, c[0x0][0x540], RZ ;  /* 0x0001500010107a10 */ /* 0x000fca0007f1e0ff */
[----:B------:R-:W-:-:S05]  /*14180*/  IMAD.X R17, RZ, RZ, c[0x0][0x544], P0 ;  /* 0x00015100ff117624 */ /* 0x000fca00000e06ff */
[----:B------:R-:W-:Y:S01]  /*14190*/  STG.E.U16 [R16.64], R27 ;  /* 0x0000001b10007986 */ /* 0x000fe2000c101524 */
[----:B------:R-:W-:Y:S05]  /*141a0*/  EXIT ;  /* 0x000000000000794d */ /* 0x000fea0003800000 */
.L_x_6405:
        /* <DEDUP_REMOVED lines=9> */
        .weak           $__internal_22_$__cuda_sm20_div_u64
        .type           $__internal_22_$__cuda_sm20_div_u64,@function
        .size           $__internal_22_$__cuda_sm20_div_u64,($__internal_23_$__cuda_sm20_rem_u64 - $__internal_22_$__cuda_sm20_div_u64)
$__internal_22_$__cuda_sm20_div_u64:
        /* <DEDUP_REMOVED lines=53> */
[----:B------:R-:W-:Y:S01]  /*14590*/  SEL R15, R15, R33, P0 ;  /* 0x000000210f0f7207 */ /* 0x000fe20000000000 */
[----:B------:R-:W-:Y:S01]  /*145a0*/  IMAD.MOV.U32 R33, RZ, RZ, 0x0 ;  /* 0x00000000ff217424 */ /* 0x000fe200078e00ff */
[----:B------:R-:W-:Y:S02]  /*145b0*/  SEL R21, R14, R21, P0 ;  /* 0x000000150e157207 */ /* 0x000fe40000000000 */
[----:B------:R-:W-:Y:S02]  /*145c0*/  SEL R30, R30, R34, P0 ;  /* 0x000000221e1e7207 */ /* 0x000fe40000000000 */
        /* <DEDUP_REMOVED lines=11> */
[----:B------:R-:W-:Y:S06]  /*14680*/  RET.REL.NODEC R32 `(_ZN2at6native13reduce_kernelILi128ELi4ENS0_8ReduceOpIN3c104HalfENS0_14func_wrapper_tIS4_ZNS0_11sum_functorIS4_fS4_EclERNS_14TensorIteratorEEUlffE_EEjS4_Li4ELi8EEEEEvT1_) ;  /* 0xfffeb97020007950 */ /* 0x000fec0003c3ffff */
        .weak           $__internal_23_$__cuda_sm20_rem_u64
        .type           $__internal_23_$__cuda_sm20_rem_u64,@function
        .size           $__internal_23_$__cuda_sm20_rem_u64,(.L_x_9866 - $__internal_23_$__cuda_sm20_rem_u64)
$__internal_23_$__cuda_sm20_rem_u64:
        /* <DEDUP_REMOVED lines=64> */
[----:B------:R-:W-:Y:S06]  /*14a90*/  RET.REL.NODEC R30 `(_ZN2at6native13reduce_kernelILi128ELi4ENS0_8ReduceOpIN3c104HalfENS0_14func_wrapper_tIS4_ZNS0_11sum_functorIS4_fS4_EclERNS_14TensorIteratorEEUlffE_EEjS4_Li4ELi8EEEEEvT1_) ;  /* 0xfffeb5601e007950 */ /* 0x000fec0003c3ffff */
.L_x_6410:
        /* <DEDUP_REMOVED lines=14> */
.L_x_9866:


//--------------------- .text._ZN2at6native13reduce_kernelILi512ELi1ENS0_8ReduceOpIbNS0_14func_wrapper_tIbZNS0_11sum_functorIbbbEclERNS_14TensorIteratorEEUlbbE_EEjbLi4ELi4EEEEEvT1_ --------------------------
	.section	.text._ZN2at6native13reduce_kernelILi512ELi1ENS0_8ReduceOpIbNS0_14func_wrapper_tIbZNS0_11sum_functorIbbbEclERNS_14TensorIteratorEEUlbbE_EEjbLi4ELi4EEEEEvT1_,"ax",@progbits
	.sectioninfo	@"SHI_REGISTERS=26"
	.align	128
        .global         _ZN2at6native13reduce_kernelILi512ELi1ENS0_8ReduceOpIbNS0_14func_wrapper_tIbZNS0_11sum_functorIbbbEclERNS_14TensorIteratorEEUlbbE_EEjbLi4ELi4EEEEEvT1_
        .type           _ZN2at6native13reduce_kernelILi512ELi1ENS0_8ReduceOpIbNS0_14func_wrapper_tIbZNS0_11sum_functorIbbbEclERNS_14TensorIteratorEEUlbbE_EEjbLi4ELi4EEEEEvT1_,@function
        .size           _ZN2at6native13reduce_kernelILi512ELi1ENS0_8ReduceOpIbNS0_14func_wrapper_tIbZNS0_11sum_functorIbbbEclERNS_14TensorIteratorEEUlbbE_EEjbLi4ELi4EEEEEvT1_,(.L_x_9927 - _ZN2at6native13reduce_kernelILi512ELi1ENS0_8ReduceOpIbNS0_14func_wrapper_tIbZNS0_11sum_functorIbbbEclERNS_14TensorIteratorEEUlbbE_EEjbLi4ELi4EEEEEvT1_)
        .other          _ZN2at6native13reduce_kernelILi512ELi1ENS0_8ReduceOpIbNS0_14func_wrapper_tIbZNS0_11sum_functorIbbbEclERNS_14TensorIteratorEEUlbbE_EEjbLi4ELi4EEEEEvT1_,@"STO_CUDA_ENTRY STV_DEFAULT"
_ZN2at6native13reduce_kernelILi512ELi1ENS0_8ReduceOpIbNS0_14func_wrapper_tIbZNS0_11sum_functorIbbbEclERNS_14TensorIteratorEEUlbbE_EEjbLi4ELi4EEEEEvT1_:
.text._ZN2at6native13reduce_kernelILi512ELi1ENS0_8ReduceOpIbNS0_14func_wrapper_tIbZNS0_11sum_functorIbbbEclERNS_14TensorIteratorEEUlbbE_EEjbLi4ELi4EEEEEvT1_:
        /* <DEDUP_REMOVED lines=10> */
[----:B0-----:R-:W-:Y:S01]  /*00a0*/  IMAD R3, R5, c[0x0][0x174], R0 ;  /* 0x00005d0005037a24 */ /* 0x001fe200078e0200 */
        /* <DEDUP_REMOVED lines=197> */
.L_x_6411:
        /* <DEDUP_REMOVED lines=15> */
[----:B------:R-:W-:Y:S01]  /*0df0*/  IMAD.MOV.U32 R10, RZ, RZ, RZ ;  /* 0x000000ffff0a7224 */ /* 0x000fe200078e00ff */
        /* <DEDUP_REMOVED lines=25> */
.L_x_6420:
[----:B------:R-:W-:Y:S05]  /*0f90*/  BSYNC B3 ;  /* 0x0000000000037941 */ /* 0x000fea0003800000 */
.L_x_6419:
        /* <DEDUP_REMOVED lines=8> */
[----:B------:R-:W-:-:S04]  /*1020*/  LOP3.LUT R4, R4, 0xffff, RZ, 0xc0, !PT ;  /* 0x0000ffff04047812 */ /* 0x000fc800078ec0ff */
[----:B------:R-:W-:Y:S02]  /*1030*/  PRMT R5, R4, 0x8880, RZ ;  /* 0x0000888004057816 */ /* 0x000fe400000000ff */
[----:B--2---:R-:W-:-:S04]  /*1040*/  ISETP.NE.AND P0, PT, R2, RZ, PT ;  /* 0x000000ff0200720c */ /* 0x004fc80003f05270 */
[----:B------:R-:W-:-:S04]  /*1050*/  SEL R4, RZ, 0xffffffff, !P0 ;  /* 0xffffffffff047807 */ /* 0x000fc80004000000 */
[----:B------:R-:W-:-:S04]  /*1060*/  ISETP.NE.AND P0, PT, R5, R4, PT ;  /* 0x000000040500720c */ /* 0x000fc80003f05270 */
[----:B------:R-:W-:-:S04]  /*1070*/  SEL R4, RZ, 0x1, !P0 ;  /* 0x00000001ff047807 */ /* 0x000fc80004000000 */
.L_x_6418:
[----:B------:R-:W-:Y:S05]  /*1080*/  BSYNC B2 ;  /* 0x0000000000027941 */ /* 0x000fea0003800000 */
.L_x_6417:
[----:B------:R-:W-:Y:S02]  /*1090*/  IADD3 R21, P0, P1, R21, 0x4, R6 ;  /* 0x0000000415157810 */ /* 0x000fe4000791e006 */
[----:B------:R-:W-:Y:S02]  /*10a0*/  IADD3 R5, R8, c[0x0][0x168], RZ ;  /* 0x00005a0008057a10 */ /* 0x000fe40007ffe0ff */
[----:B------:R-:W-:Y:S02]  /*10b0*/  IADD3.X R10, R10, RZ, R7, P0, P1 ;  /* 0x000000ff0a0a7210 */ /* 0x000fe400007e2407 */
[----:B------:R-:W-:Y:S02]  /*10c0*/  IADD3 R5, R5, -0x4, RZ ;  /* 0xfffffffc05057810 */ /* 0x000fe40007ffe0ff */
.L_x_6416:
[----:B------:R-:W-:Y:S05]  /*10d0*/  BSYNC B1 ;  /* 0x0000000000017941 */ /* 0x000fea0003800000 */
.L_x_6415:
        /* <DEDUP_REMOVED lines=13> */
.L_x_6423:
[----:B------:R-:W-:-:S06]  /*11b0*/  IMAD.WIDE.U32 R10, R7, 0x4, R2 ;  /* 0x00000004070a7825 */ /* 0x000fcc00078e0002 */
[----:B------:R0:W2:Y:S01]  /*11c0*/  LDG.E R10, [R10.64] ;  /* 0x000000240a0a7981 */ /* 0x0000a2000c1e1900 */
[----:B------:R-:W-:Y:S02]  /*11d0*/  IADD3 R7, R7, c[0x0][0x170], RZ ;  /* 0x00005c0007077a10 */ /* 0x000fe40007ffe0ff */
[----:B------:R-:W-:Y:S02]  /*11e0*/  LOP3.LUT R4, R4, 0xffff, RZ, 0xc0, !PT ;  /* 0x0000ffff04047812 */ /* 0x000fe400078ec0ff */
[----:B------:R-:W-:Y:S02]  /*11f0*/  LEA R14, R7, 0x3, 0x2 ;  /* 0x00000003070e7811 */ /* 0x000fe400078e10ff */
[----:B------:R-:W-:Y:S02]  /*1200*/  LOP3.LUT R9, R9, 0xffff, RZ, 0xc0, !PT ;  /* 0x0000ffff09097812 */ /* 0x000fe400078ec0ff */
[----:B------:R-:W-:Y:S02]  /*1210*/  ISETP.GE.U32.AND P2, PT, R14, R5, PT ;  /* 0x000000050e00720c */ /* 0x000fe40003f46070 */
[----:B------:R-:W-:-:S02]  /*1220*/  PRMT R4, R4, 0x8880, RZ ;  /* 0x0000888004047816 */ /* 0x000fc400000000ff */
[----:B------:R-:W-:Y:S02]  /*1230*/  LOP3.LUT R8, R8, 0xffff, RZ, 0xc0, !PT ;  /* 0x0000ffff08087812 */ /* 0x000fe400078ec0ff */
[----:B------:R-:W-:Y:S02]  /*1240*/  LOP3.LUT R6, R6, 0xffff, RZ, 0xc0, !PT ;  /* 0x0000ffff06067812 */ /* 0x000fe400078ec0ff */
[----:B0-----:R-:W-:Y:S01]  /*1250*/  PRMT R11, R9, 0x8880, RZ ;  /* 0x00008880090b7816 */ /* 0x001fe200000000ff */
[----:B------:R-:W-:Y:S01]  /*1260*/  IMAD.MOV.U32 R9, RZ, RZ, R4 ;  /* 0x000000ffff097224 */ /* 0x000fe200078e0004 */
[C---:B--2---:R-:W-:Y:S02]  /*1270*/  PRMT R12, R10.reuse, 0x7770, RZ ;  /* 0x000077700a0c7816 */ /* 0x044fe400000000ff */
[C---:B------:R-:W-:Y:S02]  /*1280*/  PRMT R13, R10.reuse, 0x7771, RZ ;  /* 0x000077710a0d7816 */ /* 0x040fe400000000ff */
[----:B------:R-:W-:-:S02]  /*1290*/  PRMT R14, R10, 0x7772, RZ ;  /* 0x000077720a0e7816 */ /* 0x000fc400000000ff */
[----:B------:R-:W-:Y:S02]  /*12a0*/  PRMT R15, R10, 0x7773, RZ ;  /* 0x000077730a0f7816 */ /* 0x000fe400000000ff */
[----:B------:R-:W-:Y:S02]  /*12b0*/  ISETP.NE.AND P3, PT, R12, RZ, PT ;  /* 0x000000ff0c00720c */ /* 0x000fe40003f65270 */
[----:B------:R-:W-:Y:S02]  /*12c0*/  ISETP.NE.AND P4, PT, R13, RZ, PT ;  /* 0x000000ff0d00720c */ /* 0x000fe40003f85270 */
[----:B------:R-:W-:Y:S02]  /*12d0*/  ISETP.NE.AND P5, PT, R14, RZ, PT ;  /* 0x000000ff0e00720c */ /* 0x000fe40003fa5270 */
[----:B------:R-:W-:Y:S02]  /*12e0*/  ISETP.NE.AND P6, PT, R15, RZ, PT ;  /* 0x000000ff0f00720c */ /* 0x000fe40003fc5270 */
[----:B------:R-:W-:-:S02]  /*12f0*/  PRMT R13, R8, 0x8880, RZ ;  /* 0x00008880080d7816 */ /* 0x000fc400000000ff */
[----:B------:R-:W-:Y:S02]  /*1300*/  PRMT R15, R6, 0x8880, RZ ;  /* 0x00008880060f7816 */ /* 0x000fe400000000ff */
        /* <DEDUP_REMOVED lines=13> */
.L_x_6422:
[----:B------:R-:W-:Y:S05]  /*13e0*/  BSYNC B1 ;  /* 0x0000000000017941 */ /* 0x000fea0003800000 */
.L_x_6421:
        /* <DEDUP_REMOVED lines=8> */
.L_x_6425:
[----:B------:R-:W-:Y:S05]  /*1470*/  BSYNC B1 ;  /* 0x0000000000017941 */ /* 0x000fea0003800000 */
.L_x_6424:
        /* <DEDUP_REMOVED lines=11> */
[----:B------:R-:W-:-:S04]  /*1530*/  LOP3.LUT R4, R4, 0xffff, RZ, 0xc0, !PT ;  /* 0x0000ffff04047812 */ /* 0x000fc800078ec0ff */
[----:B------:R-:W-:Y:S02]  /*1540*/  PRMT R5, R4, 0x8880, RZ ;  /* 0x0000888004057816 */ /* 0x000fe400000000ff */
[----:B--2---:R-:W-:-:S04]  /*1550*/  ISETP.NE.AND P0, PT, R2, RZ, PT ;  /* 0x000000ff0200720c */ /* 0x004fc80003f05270 */
[----:B------:R-:W-:-:S04]  /*1560*/  SEL R0, RZ, 0xffffffff, !P0 ;  /* 0xffffffffff007807 */ /* 0x000fc80004000000 */
[----:B------:R-:W-:-:S04]  /*1570*/  ISETP.NE.AND P0, PT, R5, R0, PT ;  /* 0x000000000500720c */ /* 0x000fc80003f05270 */
[----:B------:R-:W-:-:S04]  /*1580*/  SEL R4, RZ, 0x1, !P0 ;  /* 0x00000001ff047807 */ /* 0x000fc80004000000 */
.L_x_6427:
[----:B------:R-:W-:Y:S05]  /*1590*/  BSYNC B1 ;  /* 0x0000000000017941 */ /* 0x000fea0003800000 */
.L_x_6426:
[----:B------:R-:W-:Y:S02]  /*15a0*/  LOP3.LUT R9, R9, 0xffff, RZ, 0xc0, !PT ;  /* 0x0000ffff09097812 */ /* 0x000fe400078ec0ff */
[----:B------:R-:W-:Y:S02]  /*15b0*/  LOP3.LUT R8, R8, 0xffff, RZ, 0xc0, !PT ;  /* 0x0000ffff08087812 */ /* 0x000fe400078ec0ff */
[----:B------:R-:W-:Y:S02]  /*15c0*/  PRMT R0, R9, 0x8880, RZ ;  /* 0x0000888009007816 */ /* 0x000fe400000000ff */
[----:B------:R-:W-:Y:S02]  /*15d0*/  LOP3.LUT R4, R4, 0xffff, RZ, 0xc0, !PT ;  /* 0x0000ffff04047812 */ /* 0x000fe400078ec0ff */
[----:B------:R-:W-:Y:S01]  /*15e0*/  PRMT R8, R8, 0x8880, RZ ;  /* 0x0000888008087816 */ /* 0x000fe200000000ff */
[----:B------:R-:W-:Y:S01]  /*15f0*/  IMAD.MOV R2, RZ, RZ, -R0 ;  /* 0x000000ffff027224 */ /* 0x000fe200078e0a00 */
[----:B------:R-:W-:-:S02]  /*1600*/  PRMT R3, R4, 0x8880, RZ ;  /* 0x0000888004037816 */ /* 0x000fc400000000ff */
[----:B------:R-:W-:Y:S01]  /*1610*/  LOP3.LUT R6, R6, 0xffff, RZ, 0xc0, !PT ;  /* 0x0000ffff06067812 */ /* 0x000fe200078ec0ff */
[----:B------:R-:W-:Y:S01]  /*1620*/  IMAD.MOV.U32 R0, RZ, RZ, R8 ;  /* 0x000000ffff007224 */ /* 0x000fe200078e0008 */
[----:B------:R-:W-:Y:S02]  /*1630*/  ISETP.NE.AND P0, PT, R3, R2, PT ;  /* 0x000000020300720c */ /* 0x000fe40003f05270 */
[----:B------:R-:W-:Y:S02]  /*1640*/  PRMT R2, R6, 0x8880, RZ ;  /* 0x0000888006027816 */ /* 0x000fe400000000ff */
[----:B------:R-:W-:Y:S02]  /*1650*/  IADD3 R3, -R0, RZ, RZ ;  /* 0x000000ff00037210 */ /* 0x000fe40007ffe1ff */
[----:B------:R-:W-:-:S04]  /*1660*/  SEL R0, RZ, 0x1, !P0 ;  /* 0x00000001ff007807 */ /* 0x000fc80004000000 */
[----:B------:R-:W-:Y:S01]  /*1670*/  ISETP.NE.AND P0, PT, R0, R3, PT ;  /* 0x000000030000720c */ /* 0x000fe20003f05270 */
[----:B------:R-:W-:-:S03]  /*1680*/  IMAD.MOV R3, RZ, RZ, -R2 ;  /* 0x000000ffff037224 */ /* 0x000fc600078e0a02 */
[----:B------:R-:W-:-:S04]  /*1690*/  SEL R0, RZ, 0x1, !P0 ;  /* 0x00000001ff007807 */ /* 0x000fc80004000000 */
[----:B------:R-:W-:-:S04]  /*16a0*/  ISETP.NE.AND P0, PT, R0, R3, PT ;  /* 0x000000030000720c */ /* 0x000fc80003f05270 */
[----:B------:R-:W-:Y:S01]  /*16b0*/  SEL R19, RZ, 0x1, !P0 ;  /* 0x00000001ff137807 */ /* 0x000fe20004000000 */
[----:B------:R-:W-:Y:S05]  /*16c0*/  BRA `(.L_x_6413) ;  /* 0x0000874000007947 */ /* 0x000fea0003800000 */
.L_x_6414:
        /* <DEDUP_REMOVED lines=20> */
[----:B------:R-:W-:-:S04]  /*1810*/  PRMT R6, R9, 0x7610, R6 ;  /* 0x0000761009067816 */ /* 0x000fc80000000006 */
.L_x_6438:
[----:B------:R-:W-:Y:S02]  /*1820*/  IMAD.MOV.U32 R2, RZ, RZ, RZ ;  /* 0x000000ffff027224 */ /* 0x000fe400078e00ff */
[----:B------:R-:W-:Y:S01]  /*1830*/  IMAD.MOV.U32 R0, RZ, RZ, RZ ;  /* 0x000000ffff007224 */ /* 0x000fe200078e00ff */
[----:B-1----:R-:W-:Y:S05]  /*1840*/  @!P0 BRA `(.L_x_6433) ;  /* 0x00000db000008947 */ /* 0x002fea0003800000 */
[----:B------:R-:W-:Y:S01]  /*1850*/  HFMA2.MMA R4, -RZ, RZ, 0, 0 ;  /* 0x00000000ff047435 */ /* 0x000fe200000001ff */
[----:B------:R-:W-:Y:S01]  /*1860*/  IMAD.MOV.U32 R5, RZ, RZ, R11 ;  /* 0x000000ffff057224 */ /* 0x000fe200078e000b */
[----:B------:R-:W-:-:S04]  /*1870*/  MOV R3, c[0x0][0x1a4] ;  /* 0x0000690000037a02 */ /* 0x000fc80000000f00 */
[----:B------:R-:W-:-:S04]  /*1880*/  ISETP.NE.AND P1, PT, R3, 0x2, PT ;  /* 0x000000020300780c */ /* 0x000fc80003f25270 */
[----:B------:R-:W-:-:S05]  /*1890*/  IMAD.HI.U32 R4, R11, c[0x0][0x1ac], R4 ;  /* 0x00006b000b047a27 */ /* 0x000fca00078e0004 */
        /* <DEDUP_REMOVED lines=214> */
.L_x_6433:
[----:B------:R-:W-:-:S04]  /*2600*/  IADD3 R4, P1, P2, R0, c[0x0][0x530], R21 ;  /* 0x00014c0000047a10 */ /* 0x000fc80007a3e015 */
[----:B------:R-:W-:-:S05]  /*2610*/  IADD3.X R5, RZ, c[0x0][0x534], R10, P1, P2 ;  /* 0x00014d00ff057a10 */ /* 0x000fca0000fe440a */
[----:B------:R0:W5:Y:S01]  /*2620*/  LDG.E.U8 R0, [R4.64] ;  /* 0x0000002404007981 */ /* 0x000162000c1e1100 */
[----:B------:R-:W-:Y:S01]  /*2630*/  IADD3 R11, R11, c[0x0][0x170], RZ ;  /* 0x00005c000b0b7a10 */ /* 0x000fe20007ffe0ff */
[----:B------:R-:W-:Y:S05]  /*2640*/  @!P0 BRA `(.L_x_6434) ;  /* 0x00000d1000008947 */ /* 0x000fea0003800000 */
[----:B------:R-:W-:Y:S02]  /*2650*/  IMAD.MOV.U32 R2, RZ, RZ, RZ ;  /* 0x000000ffff027224 */ /* 0x000fe400078e00ff */
[----:B------:R-:W-:Y:S02]  /*2660*/  IMAD.MOV.U32 R3, RZ, RZ, R11 ;  /* 0x000000ffff037224 */ /* 0x000fe400078e000b */
[----:B------:R-:W-:Y:S02]  /*2670*/  IMAD.MOV.U32 R12, RZ, RZ, c[0x0][0x1a4] ;  /* 0x00006900ff0c7624 */ /* 0x000fe400078e00ff */
[----:B------:R-:W-:-:S03]  /*2680*/  IMAD.HI.U32 R2, R11, c[0x0][0x1ac], R2 ;  /* 0x00006b000b027a27 */ /* 0x000fc600078e0002 */
[----:B------:R-:W-:Y:S02]  /*2690*/  ISETP.NE.AND P1, PT, R12, 0x2, PT ;  /* 0x000000020c00780c */ /* 0x000fe40003f25270 */
[----:B------:R-:W-:Y:S02]  /*26a0*/  SHF.R.U32.HI R3, RZ, c[0x0][0x1b0], R2 ;  /* 0x00006c00ff037a19 */ /* 0x000fe40000011602 */
[----:B------:R-:W-:-:S03]  /*26b0*/  MOV R2, RZ ;  /* 0x000000ff00027202 */ /* 0x000fc60000000f00 */
[--C-:B0-----:R-:W-:Y:S02]  /*26c0*/  IMAD.MOV R4, RZ, RZ, -R3.reuse ;  /* 0x000000ffff047224 */ /* 0x101fe400078e0a03 */
[----:B------:R-:W-:-:S05]  /*26d0*/  IMAD.HI.U32 R2, R3, c[0x0][0x1b8], R2 ;  /* 0x00006e0003027a27 */ /* 0x000fca00078e0002 */
[----:B------:R-:W-:Y:S01]  /*26e0*/  SHF.R.U32.HI R13, RZ, c[0x0][0x1bc], R2 ;  /* 0x00006f00ff0d7a19 */ /* 0x000fe20000011602 */
[----:B------:R-:W-:-:S04]  /*26f0*/  IMAD R2, R4, c[0x0][0x1a8], R11 ;  /* 0x00006a0004027a24 */ /* 0x000fc800078e020b */
        /* <DEDUP_REMOVED lines=198> */
.L_x_6434:
[----:B------:R-:W-:-:S04]  /*3360*/  IADD3 R2, P1, P2, R2, c[0x0][0x530], R21 ;  /* 0x00014c0002027a10 */ /* 0x000fc80007a3e015 */
[----:B------:R-:W-:-:S05]  /*3370*/  IADD3.X R3, RZ, c[0x0][0x534], R10, P1, P2 ;  /* 0x00014d00ff037a10 */ /* 0x000fca0000fe440a */
[----:B------:R1:W5:Y:S01]  /*3380*/  LDG.E.U8 R2, [R2.64] ;  /* 0x0000002402027981 */ /* 0x000362000c1e1100 */
[----:B------:R-:W-:Y:S01]  /*3390*/  IADD3 R11, R11, c[0x0][0x170], RZ ;  /* 0x00005c000b0b7a10 */ /* 0x000fe20007ffe0ff */
[----:B------:R-:W-:Y:S02]  /*33a0*/  IMAD.MOV.U32 R14, RZ, RZ, RZ ;  /* 0x000000ffff0e7224 */ /* 0x000fe400078e00ff */
[----:B------:R-:W-:Y:S01]  /*33b0*/  IMAD.MOV.U32 R12, RZ, RZ, RZ ;  /* 0x000000ffff0c7224 */ /* 0x000fe200078e00ff */
[----:B------:R-:W-:Y:S05]  /*33c0*/  @!P0 BRA `(.L_x_6435) ;  /* 0x00000db000008947 */ /* 0x000fea0003800000 */
[----:B0-----:R-:W-:Y:S01]  /*33d0*/  HFMA2.MMA R4, -RZ, RZ, 0, 0 ;  /* 0x00000000ff047435 */ /* 0x001fe200000001ff */
[----:B------:R-:W-:-:S09]  /*33e0*/  IMAD.MOV.U32 R5, RZ, RZ, R11 ;  /* 0x000000ffff057224 */ /* 0x000fd200078e000b */
[----:B------:R-:W-:-:S05]  /*33f0*/  IMAD.HI.U32 R4, R11, c[0x0][0x1ac], R4 ;  /* 0x00006b000b047a27 */ /* 0x000fca00078e0004 */
[----:B------:R-:W-:Y:S01]  /*3400*/  SHF.R.U32.HI R5, RZ, c[0x0][0x1b0], R4 ;  /* 0x00006c00ff057a19 */ /* 0x000fe20000011604 */
[----:B------:R-:W-:-:S04]  /*3410*/  IMAD.MOV.U32 R4, RZ, RZ, RZ ;  /* 0x000000ffff047224 */ /* 0x000fc800078e00ff */
[----:B-1----:R-:W-:-:S04]  /*3420*/  IMAD.HI.U32 R3, R5, c[0x0][0x1b8], R4 ;  /* 0x00006e0005037a27 */ /* 0x002fc800078e0004 */
[----:B------:R-:W-:Y:S01]  /*3430*/  IMAD.MOV R4, RZ, RZ, -R5 ;  /* 0x000000ffff047224 */ /* 0x000fe200078e0a05 */
[----:B------:R-:W-:Y:S02]  /*3440*/  SHF.R.U32.HI R15, RZ, c[0x0][0x1bc], R3 ;  /* 0x00006f00ff0f7a19 */ /* 0x000fe40000011603 */
[----:B------:R-:W-:Y:S01]  /*3450*/  MOV R3, c[0x0][0x1a4] ;  /* 0x0000690000037a02 */ /* 0x000fe20000000f00 */
        /* <DEDUP_REMOVED lines=210> */
.L_x_6435:
[----:B------:R-:W-:-:S04]  /*4180*/  IADD3 R12, P1, P2, R12, c[0x0][0x530], R21 ;  /* 0x00014c000c0c7a10 */ /* 0x000fc80007a3e015 */
[----:B------:R-:W-:-:S05]  /*4190*/  IADD3.X R13, RZ, c[0x0][0x534], R10, P1, P2 ;  /* 0x00014d00ff0d7a10 */ /* 0x000fca0000fe440a */
[----:B-1----:R1:W5:Y:S01]  /*41a0*/  LDG.E.U8 R3, [R12.64] ;  /* 0x000000240c037981 */ /* 0x002362000c1e1100 */
[----:B------:R-:W-:Y:S01]  /*41b0*/  IADD3 R11, R11, c[0x0][0x170], RZ ;  /* 0x00005c000b0b7a10 */ /* 0x000fe20007ffe0ff */
[----:B------:R-:W-:Y:S05]  /*41c0*/  @!P0 BRA `(.L_x_6436) ;  /* 0x00000db000008947 */ /* 0x000fea0003800000 */
[----:B0-----:R-:W-:Y:S01]  /*41d0*/  HFMA2.MMA R4, -RZ, RZ, 0, 0 ;  /* 0x00000000ff047435 */ /* 0x001fe200000001ff */
[----:B------:R-:W-:Y:S02]  /*41e0*/  IMAD.MOV.U32 R5, RZ, RZ, R11 ;  /* 0x000000ffff057224 */ /* 0x000fe400078e000b */
[----:B-1----:R-:W-:-:S05]  /*41f0*/  IMAD.MOV.U32 R12, RZ, RZ, c[0x0][0x1a4] ;  /* 0x00006900ff0c7624 */ /* 0x002fca00078e00ff */
[----:B------:R-:W-:Y:S02]  /*4200*/  ISETP.NE.AND P1, PT, R12, 0x2, PT ;  /* 0x000000020c00780c */ /* 0x000fe40003f25270 */
[----:B------:R-:W-:-:S05]  /*4210*/  IMAD.HI.U32 R4, R11, c[0x0][0x1ac], R4 ;  /* 0x00006b000b047a27 */ /* 0x000fca00078e0004 */
[----:B------:R-:W-:Y:S01]  /*4220*/  SHF.R.U32.HI R5, RZ, c[0x0][0x1b0], R4 ;  /* 0x00006c00ff057a19 */ /* 0x000fe20000011604 */
[----:B------:R-:W-:-:S03]  /*4230*/  IMAD.MOV.U32 R4, RZ, RZ, RZ ;  /* 0x000000ffff047224 */ /* 0x000fc600078e00ff */
[C---:B------:R-:W-:Y:S01]  /*4240*/  IADD3 R14, -R5.reuse, RZ, RZ ;  /* 0x000000ff050e7210 */ /* 0x040fe20007ffe1ff */
        /* <DEDUP_REMOVED lines=211> */
.L_x_6436:
[----:B------:R-:W-:-:S04]  /*4f80*/  IADD3 R14, P1, P2, R14, c[0x0][0x530], R21 ;  /* 0x00014c000e0e7a10 */ /* 0x000fc80007a3e015 */
[----:B------:R-:W-:-:S05]  /*4f90*/  IADD3.X R15, RZ, c[0x0][0x534], R10, P1, P2 ;  /* 0x00014d00ff0f7a10 */ /* 0x000fca0000fe440a */
[----:B------:R-:W2:Y:S01]  /*4fa0*/  LDG.E.U8 R14, [R14.64] ;  /* 0x000000240e0e7981 */ /* 0x000ea2000c1e1100 */
[----:B------:R-:W-:Y:S02]  /*4fb0*/  LOP3.LUT R9, R9, 0xffff, RZ, 0xc0, !PT ;  /* 0x0000ffff09097812 */ /* 0x000fe400078ec0ff */
[----:B------:R-:W-:Y:S02]  /*4fc0*/  LOP3.LUT R8, R8, 0xffff, RZ, 0xc0, !PT ;  /* 0x0000ffff08087812 */ /* 0x000fe400078ec0ff */
[----:B-----5:R-:W-:Y:S02]  /*4fd0*/  ISETP.NE.AND P1, PT, R0, RZ, PT ;  /* 0x000000ff0000720c */ /* 0x020fe40003f25270 */
[----:B------:R-:W-:Y:S02]  /*4fe0*/  ISETP.NE.AND P2, PT, R2, RZ, PT ;  /* 0x000000ff0200720c */ /* 0x000fe40003f45270 */
[----:B0-----:R-:W-:Y:S02]  /*4ff0*/  PRMT R5, R9, 0x8880, RZ ;  /* 0x0000888009057816 */ /* 0x001fe400000000ff */
[----:B------:R-:W-:-:S02]  /*5000*/  PRMT R9, R8, 0x8880, RZ ;  /* 0x0000888008097816 */ /* 0x000fc400000000ff */
[----:B------:R-:W-:Y:S02]  /*5010*/  SEL R0, RZ, 0xffffffff, !P1 ;  /* 0xffffffffff007807 */ /* 0x000fe40004800000 */
[----:B------:R-:W-:Y:S02]  /*5020*/  SEL R2, RZ, 0xffffffff, !P2 ;  /* 0xffffffffff027807 */ /* 0x000fe40005000000 */
[----:B------:R-:W-:Y:S02]  /*5030*/  ISETP.NE.AND P3, PT, R3, RZ, PT ;  /* 0x000000ff0300720c */ /* 0x000fe40003f65270 */
[----:B------:R-:W-:Y:S02]  /*5040*/  LOP3.LUT R7, R7, 0xffff, RZ, 0xc0, !PT ;  /* 0x0000ffff07077812 */ /* 0x000fe400078ec0ff */
[----:B------:R-:W-:Y:S02]  /*5050*/  ISETP.NE.AND P5, PT, R5, R0, PT ;  /* 0x000000000500720c */ /* 0x000fe40003fa5270 */
[----:B------:R-:W-:Y:S01]  /*5060*/  ISETP.NE.AND P6, PT, R9, R2, PT ;  /* 0x000000020900720c */ /* 0x000fe20003fc5270 */
[----:B------:R-:W-:Y:S01]  /*5070*/  IMAD.MOV.U32 R2, RZ, RZ, c[0x0][0x170] ;  /* 0x00005c00ff027624 */ /* 0x000fe200078e00ff */
[----:B------:R-:W-:-:S02]  /*5080*/  IADD3 R11, R11, c[0x0][0x170], RZ ;  /* 0x00005c000b0b7a10 */ /* 0x000fc40007ffe0ff */
[----:B------:R-:W-:Y:S02]  /*5090*/  PRMT R3, R7, 0x8880, RZ ;  /* 0x0000888007037816 */ /* 0x000fe400000000ff */
[----:B------:R-:W-:Y:S01]  /*50a0*/  SEL R0, RZ, 0xffffffff, !P3 ;  /* 0xffffffffff007807 */ /* 0x000fe20005800000 */
[----:B------:R-:W-:Y:S01]  /*50b0*/  IMAD R2, R2, 0x3, R11 ;  /* 0x0000000302027824 */ /* 0x000fe200078e020b */
[----:B------:R-:W-:Y:S02]  /*50c0*/  SEL R9, RZ, 0x1, !P5 ;  /* 0x00000001ff097807 */ /* 0x000fe40006800000 */
[----:B------:R-:W-:Y:S02]  /*50d0*/  ISETP.NE.AND P5, PT, R3, R0, PT ;  /* 0x000000000300720c */ /* 0x000fe40003fa5270 */
[----:B------:R-:W-:Y:S02]  /*50e0*/  LOP3.LUT R6, R6, 0xffff, RZ, 0xc0, !PT ;  /* 0x0000ffff06067812 */ /* 0x000fe400078ec0ff */
[----:B------:R-:W-:-:S02]  /*50f0*/  SEL R7, RZ, 0x1, !P5 ;  /* 0x00000001ff077807 */ /* 0x000fc40006800000 */
[----:B------:R-:W-:Y:S02]  /*5100*/  ISETP.GE.U32.AND P5, PT, R2, c[0x0][0x168], PT ;  /* 0x00005a0002007a0c */ /* 0x000fe40003fa6070 */
[----:B------:R-:W-:Y:S02]  /*5110*/  PRMT R6, R6, 0x8880, RZ ;  /* 0x0000888006067816 */ /* 0x000fe400000000ff */
[----:B------:R-:W-:Y:S02]  /*5120*/  SEL R8, RZ, 0x1, !P6 ;  /* 0x00000001ff087807 */ /* 0x000fe40007000000 */
[----:B------:R-:W-:Y:S02]  /*5130*/  MOV R3, R6 ;  /* 0x0000000600037202 */ /* 0x000fe40000000f00 */
[----:B--2---:R-:W-:-:S04]  /*5140*/  ISETP.NE.AND P4, PT, R14, RZ, PT ;  /* 0x000000ff0e00720c */ /* 0x004fc80003f85270 */
[----:B------:R-:W-:-:S04]  /*5150*/  SEL R0, RZ, 0xffffffff, !P4 ;  /* 0xffffffffff007807 */ /* 0x000fc80006000000 */
[----:B------:R-:W-:-:S04]  /*5160*/  ISETP.NE.AND P6, PT, R3, R0, PT ;  /* 0x000000000300720c */ /* 0x000fc80003fc5270 */
[----:B------:R-:W-:Y:S01]  /*5170*/  SEL R6, RZ, 0x1, !P6 ;  /* 0x00000001ff067807 */ /* 0x000fe20007000000 */
[----:B------:R-:W-:Y:S01]  /*5180*/  @P5 CALL.REL.NOINC `(.L_x_6437) ;  /* 0x0000001000005944 */ /* 0x000fe20003c00000 */
[----:B------:R-:W-:Y:S05]  /*5190*/  BRA `(.L_x_6438) ;  /* 0xffffc68000007947 */ /* 0x000fea000383ffff */
.L_x_6437:
[----:B------:R-:W-:Y:S05]  /*51a0*/  BSYNC B2 ;  /* 0x0000000000027941 */ /* 0x000fea0003800000 */
.L_x_6432:
[----:B------:R-:W-:Y:S02]  /*51b0*/  SEL R5, RZ, 0x1, !P1 ;  /* 0x00000001ff057807 */ /* 0x000fe40004800000 */
[----:B------:R-:W-:Y:S02]  /*51c0*/  SEL R4, RZ, 0x1, !P2 ;  /* 0x00000001ff047807 */ /* 0x000fe40005000000 */
[----:B------:R-:W-:Y:S02]  /*51d0*/  SEL R0, RZ, 0x1, !P3 ;  /* 0x00000001ff007807 */ /* 0x000fe40005800000 */
[----:B------:R-:W-:Y:S02]  /*51e0*/  SEL R3, RZ, 0x1, !P4 ;  /* 0x00000001ff037807 */ /* 0x000fe40006000000 */
.L_x_6431:
[----:B------:R-:W-:Y:S05]  /*51f0*/  BSYNC B1 ;  /* 0x0000000000017941 */ /* 0x000fea0003800000 */
.L_x_6430:
[----:B------:R-:W-:Y:S01]  /*5200*/  ISETP.GE.U32.AND P0, PT, R11, c[0x0][0x168], PT ;  /* 0x00005a000b007a0c */ /* 0x000fe20003f06070 */
[----:B------:R-:W-:-:S12]  /*5210*/  BSSY B1, `(.L_x_6439) ;  /* 0x0000341000017945 */ /* 0x000fd80003800000 */
[----:B------:R-:W-:Y:S05]  /*5220*/  @P0 BRA `(.L_x_6440) ;  /* 0x000033f000000947 */ /* 0x000fea0003800000 */
[----:B------:R-:W-:Y:S01]  /*5230*/  ISETP.NE.AND P1, PT, RZ, c[0x0][0x1a4], PT ;  /* 0x00006900ff007a0c */ /* 0x000fe20003f25270 */
[----:B------:R-:W-:-:S12]  /*5240*/  IMAD.MOV.U32 R18, RZ, RZ, RZ ;  /* 0x000000ffff127224 */ /* 0x000fd800078e00ff */
[----:B------:R-:W-:Y:S05]  /*5250*/  @!P1 BRA `(.L_x_6441) ;  /* 0x00000c7000009947 */ /* 0x000fea0003800000 */
[----:B-1----:R-:W-:Y:S01]  /*5260*/  MOV R13, R11 ;  /* 0x0000000b000d7202 */ /* 0x002fe20000000f00 */
        /* <DEDUP_REMOVED lines=198> */
.L_x_6441:
        /* <DEDUP_REMOVED lines=10> */
[----:B------:R-:W-:Y:S02]  /*5f70*/  IMAD.MOV.U32 R14, RZ, RZ, RZ ;  /* 0x000000ffff0e7224 */ /* 0x000fe400078e00ff */
[----:B------:R-:W-:Y:S02]  /*5f80*/  IMAD.MOV.U32 R2, RZ, RZ, c[0x0][0x1a4] ;  /* 0x00006900ff027624 */ /* 0x000fe400078e00ff */
[----:B-1----:R-:W-:-:S03]  /*5f90*/  IMAD.HI.U32 R12, R15, c[0x0][0x1ac], R14 ;  /* 0x00006b000f0c7a27 */ /* 0x002fc600078e000e */
        /* <DEDUP_REMOVED lines=195> */
.L_x_6442:
[----:B-1----:R-:W-:-:S04]  /*6bd0*/  IADD3 R12, P2, P3, R4, c[0x0][0x530], R21 ;  /* 0x00014c00040c7a10 */ /* 0x002fc80007b5e015 */
        /* <DEDUP_REMOVED lines=207> */
.L_x_6443:
        /* <DEDUP_REMOVED lines=10> */
[----:B------:R-:W-:-:S05]  /*7970*/  MOV R14, RZ ;  /* 0x000000ff000e7202 */ /* 0x000fca0000000f00 */
        /* <DEDUP_REMOVED lines=197> */
.L_x_6444:
[----:B------:R-:W-:-:S04]  /*85d0*/  IADD3 R18, P1, P2, R18, c[0x0][0x530], R21 ;  /* 0x00014c0012127a10 */ /* 0x000fc80007a3e015 */
[----:B------:R-:W-:-:S05]  /*85e0*/  IADD3.X R19, RZ, c[0x0][0x534], R10, P1, P2 ;  /* 0x00014d00ff137a10 */ /* 0x000fca0000fe440a */
[----:B------:R-:W2:Y:S02]  /*85f0*/  LDG.E.U8 R18, [R18.64] ;  /* 0x0000002412127981 */ /* 0x000ea4000c1e1100 */
[----:B--2---:R-:W-:-:S04]  /*8600*/  ISETP.NE.AND P1, PT, R18, RZ, PT ;  /* 0x000000ff1200720c */ /* 0x004fc80003f25270 */
[----:B------:R-:W-:-:S04]  /*8610*/  SEL R3, RZ, 0x1, !P1 ;  /* 0x00000001ff037807 */ /* 0x000fc80004800000 */
.L_x_6440:
[----:B------:R-:W-:Y:S05]  /*8620*/  BSYNC B1 ;  /* 0x0000000000017941 */ /* 0x000fea0003800000 */
.L_x_6439:
[----:B------:R-:W-:Y:S01]  /*8630*/  BSSY B1, `(.L_x_6445) ;  /* 0x0000029000017945 */ /* 0x000fe20003800000 */
[----:B------:R-:W-:Y:S05]  /*8640*/  @P0 BRA `(.L_x_6446) ;  /* 0x0000027000000947 */ /* 0x000fea0003800000 */
[----:B------:R-:W-:Y:S02]  /*8650*/  IADD3 R11, R11, c[0x0][0x170], RZ ;  /* 0x00005c000b0b7a10 */ /* 0x000fe40007ffe0ff */
[----:B------:R-:W-:Y:S02]  /*8660*/  LOP3.LUT R5, R5, 0xffff, RZ, 0xc0, !PT ;  /* 0x0000ffff05057812 */ /* 0x000fe400078ec0ff */
[----:B------:R-:W-:Y:S02]  /*8670*/  ISETP.GE.U32.AND P1, PT, R11, c[0x0][0x168], PT ;  /* 0x00005a000b007a0c */ /* 0x000fe40003f26070 */
[----:B------:R-:W-:Y:S02]  /*8680*/  LOP3.LUT R9, R9, 0xffff, RZ, 0xc0, !PT ;  /* 0x0000ffff09097812 */ /* 0x000fe400078ec0ff */
[----:B------:R-:W-:Y:S02]  /*8690*/  PRMT R5, R5, 0x8880, RZ ;  /* 0x0000888005057816 */ /* 0x000fe400000000ff */
[----:B------:R-:W-:-:S02]  /*86a0*/  PRMT R2, R9, 0x8880, RZ ;  /* 0x0000888009027816 */ /* 0x000fc400000000ff */
[----:B------:R-:W-:-:S04]  /*86b0*/  IADD3 R5, -R5, RZ, RZ ;  /* 0x000000ff05057210 */ /* 0x000fc80007ffe1ff */
[----:B------:R-:W-:-:S04]  /*86c0*/  ISETP.NE.AND P0, PT, R2, R5, PT ;  /* 0x000000050200720c */ /* 0x000fc80003f05270 */
[----:B------:R-:W-:Y:S01]  /*86d0*/  SEL R9, RZ, 0x1, !P0 ;  /* 0x00000001ff097807 */ /* 0x000fe20004000000 */
[----:B------:R-:W-:Y:S05]  /*86e0*/  @P1 BRA `(.L_x_6446) ;  /* 0x000001d000001947 */ /* 0x000fea0003800000 */
[----:B------:R-:W-:Y:S02]  /*86f0*/  LOP3.LUT R4, R4, 0xffff, RZ, 0xc0, !PT ;  /* 0x0000ffff04047812 */ /* 0x000fe400078ec0ff */
[----:B------:R-:W-:Y:S02]  /*8700*/  LOP3.LUT R8, R8, 0xffff, RZ, 0xc0, !PT ;  /* 0x0000ffff08087812 */ /* 0x000fe400078ec0ff */
[----:B------:R-:W-:Y:S02]  /*8710*/  PRMT R4, R4, 0x8880, RZ ;  /* 0x0000888004047816 */ /* 0x000fe400000000ff */
[----:B------:R-:W-:-:S03]  /*8720*/  PRMT R2, R8, 0x8880, RZ ;  /* 0x0000888008027816 */ /* 0x000fc600000000ff */
[----:B------:R-:W-:Y:S01]  /*8730*/  IMAD.MOV R5, RZ, RZ, -R4 ;  /* 0x000000ffff057224 */ /* 0x000fe200078e0a04 */
[----:B------:R-:W-:-:S04]  /*8740*/  IADD3 R4, R11, c[0x0][0x170], RZ ;  /* 0x00005c000b047a10 */ /* 0x000fc80007ffe0ff */
[----:B------:R-:W-:Y:S02]  /*8750*/  ISETP.GE.U32.AND P1, PT, R4, c[0x0][0x168], PT ;  /* 0x00005a0004007a0c */ /* 0x000fe40003f26070 */
[----:B------:R-:W-:-:S04]  /*8760*/  ISETP.NE.AND P0, PT, R2, R5, PT ;  /* 0x000000050200720c */ /* 0x000fc80003f05270 */
[----:B------:R-:W-:-:S07]  /*8770*/  SEL R8, RZ, 0x1, !P0 ;  /* 0x00000001ff087807 */ /* 0x000fce0004000000 */
[----:B------:R-:W-:Y:S05]  /*8780*/  @P1 BRA `(.L_x_6446) ;  /* 0x0000013000001947 */ /* 0x000fea0003800000 */
[----:B------:R-:W-:Y:S02]  /*8790*/  IADD3 R2, R4, c[0x0][0x170], RZ ;  /* 0x00005c0004027a10 */ /* 0x000fe40007ffe0ff */
[----:B------:R-:W-:Y:S02]  /*87a0*/  LOP3.LUT R0, R0, 0xffff, RZ, 0xc0, !PT ;  /* 0x0000ffff00007812 */ /* 0x000fe400078ec0ff */
[----:B------:R-:W-:Y:S02]  /*87b0*/  ISETP.GE.U32.AND P2, PT, R2, c[0x0][0x168], PT ;  /* 0x00005a0002007a0c */ /* 0x000fe40003f46070 */
[----:B------:R-:W-:Y:S02]  /*87c0*/  PRMT R2, R0, 0x8880, RZ ;  /* 0x0000888000027816 */ /* 0x000fe400000000ff */
[----:B------:R-:W-:Y:S02]  /*87d0*/  LOP3.LUT R7, R7, 0xffff, RZ, 0xc0, !PT ;  /* 0x0000ffff07077812 */ /* 0x000fe400078ec0ff */
[----:B------:R-:W-:-:S02]  /*87e0*/  IADD3 R5, -R2, RZ, RZ ;  /* 0x000000ff02057210 */ /* 0x000fc40007ffe1ff */
[----:B------:R-:W-:-:S05]  /*87f0*/  PRMT R7, R7, 0x8880, RZ ;  /* 0x0000888007077816 */ /* 0x000fca00000000ff */
[----:B------:R-:W-:Y:S02]  /*8800*/  @!P2 LOP3.LUT R3, R3, 0xffff, RZ, 0xc0, !PT ;  /* 0x0000ffff0303a812 */ /* 0x000fe400078ec0ff */
[----:B------:R-:W-:Y:S02]  /*8810*/  @!P2 LOP3.LUT R0, R6, 0xffff, RZ, 0xc0, !PT ;  /* 0x0000ffff0600a812 */ /* 0x000fe400078ec0ff */
[----:B------:R-:W-:Y:S02]  /*8820*/  @!P2 PRMT R3, R3, 0x8880, RZ ;  /* 0x000088800303a816 */ /* 0x000fe400000000ff */
[----:B------:R-:W-:Y:S01]  /*8830*/  @!P2 PRMT R4, R0, 0x8880, RZ ;  /* 0x000088800004a816 */ /* 0x000fe200000000ff */
[----:B------:R-:W-:Y:S02]  /*8840*/  IMAD.MOV.U32 R0, RZ, RZ, R7 ;  /* 0x000000ffff007224 */ /* 0x000fe400078e0007 */
[----:B------:R-:W-:Y:S02]  /*8850*/  @!P2 IMAD.MOV R3, RZ, RZ, -R3 ;  /* 0x000000ffff03a224 */ /* 0x000fe400078e0a03 */
[----:B------:R-:W-:Y:S01]  /*8860*/  @!P2 IMAD.MOV.U32 R2, RZ, RZ, R4 ;  /* 0x000000ffff02a224 */ /* 0x000fe200078e0004 */
[----:B------:R-:W-:-:S04]  /*8870*/  ISETP.NE.AND P0, PT, R0, R5, PT ;  /* 0x000000050000720c */ /* 0x000fc80003f05270 */
[----:B------:R-:W-:Y:S02]  /*8880*/  @!P2 ISETP.NE.AND P1, PT, R2, R3, PT ;  /* 0x000000030200a20c */ /* 0x000fe40003f25270 */
[----:B------:R-:W-:Y:S02]  /*8890*/  SEL R7, RZ, 0x1, !P0 ;  /* 0x00000001ff077807 */ /* 0x000fe40004000000 */
[----:B------:R-:W-:-:S04]  /*88a0*/  @!P2 SEL R0, RZ, 0x1, !P1 ;  /* 0x00000001ff00a807 */ /* 0x000fc80004800000 */
[----:B------:R-:W-:Y:S02]  /*88b0*/  @!P2 PRMT R6, R0, 0x7610, R6 ;  /* 0x000076100006a816 */ /* 0x000fe40000000006 */
.L_x_6446:
[----:B------:R-:W-:Y:S05]  /*88c0*/  BSYNC B1 ;  /* 0x0000000000017941 */ /* 0x000fea0003800000 */
.L_x_6445:
[----:B------:R-:W-:Y:S02]  /*88d0*/  LOP3.LUT R8, R8, 0xffff, RZ, 0xc0, !PT ;  /* 0x0000ffff08087812 */ /* 0x000fe400078ec0ff */
[----:B------:R-:W-:Y:S02]  /*88e0*/  LOP3.LUT R7, R7, 0xffff, RZ, 0xc0, !PT ;  /* 0x0000ffff07077812 */ /* 0x000fe400078ec0ff */
[----:B------:R-:W-:Y:S02]  /*88f0*/  LOP3.LUT R9, R9, 0xffff, RZ, 0xc0, !PT ;  /* 0x0000ffff09097812 */ /* 0x000fe400078ec0ff */
[----:B------:R-:W-:Y:S02]  /*8900*/  PRMT R0, R8, 0x8880, RZ ;  /* 0x0000888008007816 */ /* 0x000fe400000000ff */
[----:B------:R-:W-:Y:S02]  /*8910*/  PRMT R7, R7, 0x8880, RZ ;  /* 0x0000888007077816 */ /* 0x000fe400000000ff */
[----:B------:R-:W-:-:S02]  /*8920*/  PRMT R2, R9, 0x8880, RZ ;  /* 0x0000888009027816 */ /* 0x000fc400000000ff */
[----:B------:R-:W-:Y:S01]  /*8930*/  IADD3 R3, -R0, RZ, RZ ;  /* 0x000000ff00037210 */ /* 0x000fe20007ffe1ff */
[----:B------:R-:W-:Y:S01]  /*8940*/  IMAD.MOV.U32 R0, RZ, RZ, R7 ;  /* 0x000000ffff007224 */ /* 0x000fe200078e0007 */
[----:B------:R-:W-:Y:S02]  /*8950*/  LOP3.LUT R6, R6, 0xffff, RZ, 0xc0, !PT ;  /* 0x0000ffff06067812 */ /* 0x000fe400078ec0ff */
[----:B------:R-:W-:Y:S01]  /*8960*/  ISETP.NE.AND P0, PT, R2, R3, PT ;  /* 0x000000030200720c */ /* 0x000fe20003f05270 */
[----:B------:R-:W-:Y:S01]  /*8970*/  IMAD.MOV R3, RZ, RZ, -R0 ;  /* 0x000000ffff037224 */ /* 0x000fe200078e0a00 */
[----:B------:R-:W-:Y:S02]  /*8980*/  PRMT R2, R6, 0x8880, RZ ;  /* 0x0000888006027816 */ /* 0x000fe400000000ff */
[----:B------:R-:W-:-:S04]  /*8990*/  SEL R0, RZ, 0x1, !P0 ;  /* 0x00000001ff007807 */ /* 0x000fc80004000000 */
[----:B------:R-:W-:Y:S02]  /*89a0*/  ISETP.NE.AND P0, PT, R0, R3, PT ;  /* 0x000000030000720c */ /* 0x000fe40003f05270 */
[----:B------:R-:W-:Y:S02]  /*89b0*/  IADD3 R3, -R2, RZ, RZ ;  /* 0x000000ff02037210 */ /* 0x000fe40007ffe1ff */
[----:B------:R-:W-:-:S04]  /*89c0*/  SEL R0, RZ, 0x1, !P0 ;  /* 0x00000001ff007807 */ /* 0x000fc80004000000 */
[----:B------:R-:W-:-:S04]  /*89d0*/  ISETP.NE.AND P0, PT, R0, R3, PT ;  /* 0x000000030000720c */ /* 0x000fc80003f05270 */
[----:B------:R-:W-:Y:S01]  /*89e0*/  SEL R19, RZ, 0x1, !P0 ;  /* 0x00000001ff137807 */ /* 0x000fe20004000000 */
[----:B------:R-:W-:Y:S05]  /*89f0*/  BRA `(.L_x_6413) ;  /* 0x0000141000007947 */ /* 0x000fea0003800000 */
.L_x_6429:
        /* <DEDUP_REMOVED lines=10> */
.L_x_6450:
        /* <DEDUP_REMOVED lines=8> */
[--C-:B------:R-:W-:Y:S02]  /*8b20*/  IADD3.X R3, RZ, c[0x0][0x534], R10.reuse, P0, P1 ;  /* 0x00014d00ff037a10 */ /* 0x100fe400007e240a */
[----:B------:R-:W-:-:S02]  /*8b30*/  IADD3.X R15, RZ, c[0x0][0x534], R10, P2, P3 ;  /* 0x00014d00ff0f7a10 */ /* 0x000fc400017e640a */
[--C-:B------:R-:W-:Y:S01]  /*8b40*/  IADD3 R6, P0, P1, R6, c[0x0][0x530], R21.reuse ;  /* 0x00014c0006067a10 */ /* 0x100fe2000791e015 */
[----:B------:R0:W2:Y:S01]  /*8b50*/  LDG.E.U8 R2, [R2.64] ;  /* 0x0000002402027981 */ /* 0x0000a2000c1e1100 */
[----:B------:R-:W-:Y:S02]  /*8b60*/  IMAD R12, R11, c[0x0][0x2d4], RZ ;  /* 0x0000b5000b0c7a24 */ /* 0x000fe400078e02ff */
[--C-:B------:R-:W-:Y:S01]  /*8b70*/  IADD3.X R7, RZ, c[0x0][0x534], R10.reuse, P0, P1 ;  /* 0x00014d00ff077a10 */ /* 0x100fe200007e240a */
[----:B------:R-:W3:Y:S02]  /*8b80*/  LDG.E.U8 R14, [R14.64] ;  /* 0x000000240e0e7981 */ /* 0x000ee4000c1e1100 */
[----:B------:R-:W-:Y:S02]  /*8b90*/  IADD3 R12, P2, P3, R12, c[0x0][0x530], R21 ;  /* 0x00014c000c0c7a10 */ /* 0x000fe40007b5e015 */
[----:B------:R-:W4:Y:S02]  /*8ba0*/  LDG.E.U8 R6, [R6.64] ;  /* 0x0000002406067981 */ /* 0x000f24000c1e1100 */
[----:B------:R-:W-:-:S05]  /*8bb0*/  IADD3.X R13, RZ, c[0x0][0x534], R10, P2, P3 ;  /* 0x00014d00ff0d7a10 */ /* 0x000fca00017e640a */
[----:B------:R-:W5:Y:S01]  /*8bc0*/  LDG.E.U8 R12, [R12.64] ;  /* 0x000000240c0c7981 */ /* 0x000f62000c1e1100 */
[----:B------:R-:W-:Y:S02]  /*8bd0*/  LOP3.LUT R0, R0, 0xffff, RZ, 0xc0, !PT ;  /* 0x0000ffff00007812 */ /* 0x000fe400078ec0ff */
[----:B------:R-:W-:Y:S02]  /*8be0*/  LOP3.LUT R9, R9, 0xffff, RZ, 0xc0, !PT ;  /* 0x0000ffff09097812 */ /* 0x000fe400078ec0ff */
[----:B0-----:R-:W-:Y:S02]  /*8bf0*/  PRMT R3, R0, 0x8880, RZ ;  /* 0x0000888000037816 */ /* 0x001fe400000000ff */
[----:B------:R-:W-:Y:S02]  /*8c00*/  PRMT R9, R9, 0x8880, RZ ;  /* 0x0000888009097816 */ /* 0x000fe400000000ff */
[----:B------:R-:W-:Y:S02]  /*8c10*/  LOP3.LUT R4, R4, 0xffff, RZ, 0xc0, !PT ;  /* 0x0000ffff04047812 */ /* 0x000fe400078ec0ff */
[----:B------:R-:W-:-:S02]  /*8c20*/  IADD3 R11, R11, c[0x0][0x170], RZ ;  /* 0x00005c000b0b7a10 */ /* 0x000fc40007ffe0ff */
[----:B------:R-:W-:-:S04]  /*8c30*/  LOP3.LUT R5, R5, 0xffff, RZ, 0xc0, !PT ;  /* 0x0000ffff05057812 */ /* 0x000fc800078ec0ff */
[----:B------:R-:W-:Y:S02]  /*8c40*/  PRMT R5, R5, 0x8880, RZ ;  /* 0x0000888005057816 */ /* 0x000fe400000000ff */
[----:B--2---:R-:W-:Y:S02]  /*8c50*/  ISETP.NE.AND P2, PT, R2, RZ, PT ;  /* 0x000000ff0200720c */ /* 0x004fe40003f45270 */
[----:B---3--:R-:W-:Y:S02]  /*8c60*/  ISETP.NE.AND P3, PT, R14, RZ, PT ;  /* 0x000000ff0e00720c */ /* 0x008fe40003f65270 */
[----:B------:R-:W-:Y:S02]  /*8c70*/  SEL R0, RZ, 0xffffffff, !P2 ;  /* 0xffffffffff007807 */ /* 0x000fe40005000000 */
[----:B------:R-:W-:Y:S02]  /*8c80*/  SEL R2, RZ, 0xffffffff, !P3 ;  /* 0xffffffffff027807 */ /* 0x000fe40005800000 */
[----:B----4-:R-:W-:-:S02]  /*8c90*/  ISETP.NE.AND P1, PT, R6, RZ, PT ;  /* 0x000000ff0600720c */ /* 0x010fc40003f25270 */
[----:B------:R-:W-:Y:S02]  /*8ca0*/  ISETP.NE.AND P6, PT, R9, R0, PT ;  /* 0x000000000900720c */ /* 0x000fe40003fc5270 */
[----:B------:R-:W-:Y:S02]  /*8cb0*/  ISETP.NE.AND P4, PT, R3, R2, PT ;  /* 0x000000020300720c */ /* 0x000fe40003f85270 */
[----:B------:R-:W-:Y:S01]  /*8cc0*/  PRMT R3, R4, 0x8880, RZ ;  /* 0x0000888004037816 */ /* 0x000fe200000000ff */
[----:B------:R-:W-:Y:S01]  /*8cd0*/  IMAD R4, R8, 0x3, R11 ;  /* 0x0000000308047824 */ /* 0x000fe200078e020b */
[----:B------:R-:W-:-:S04]  /*8ce0*/  SEL R0, RZ, 0xffffffff, !P1 ;  /* 0xffffffffff007807 */ /* 0x000fc80004800000 */
[----:B------:R-:W-:Y:S02]  /*8cf0*/  ISETP.NE.AND P5, PT, R3, R0, PT ;  /* 0x000000000300720c */ /* 0x000fe40003fa5270 */
[----:B------:R-:W-:Y:S02]  /*8d00*/  SEL R0, RZ, 0x1, !P4 ;  /* 0x00000001ff007807 */ /* 0x000fe40006000000 */
[----:B------:R-:W-:Y:S02]  /*8d10*/  ISETP.GE.U32.AND P4, PT, R4, c[0x0][0x168], PT ;  /* 0x00005a0004007a0c */ /* 0x000fe40003f86070 */
[----:B-----5:R-:W-:-:S04]  /*8d20*/  ISETP.NE.AND P0, PT, R12, RZ, PT ;  /* 0x000000ff0c00720c */ /* 0x020fc80003f05270 */
[----:B------:R-:W-:Y:S02]  /*8d30*/  SEL R2, RZ, 0xffffffff, !P0 ;  /* 0xffffffffff027807 */ /* 0x000fe40004000000 */
[----:B------:R-:W-:Y:S02]  /*8d40*/  SEL R9, RZ, 0x1, !P6 ;  /* 0x00000001ff097807 */ /* 0x000fe40007000000 */
[----:B------:R-:W-:Y:S02]  /*8d50*/  ISETP.NE.AND P6, PT, R5, R2, PT ;  /* 0x000000020500720c */ /* 0x000fe40003fc5270 */
[----:B------:R-:W-:Y:S02]  /*8d60*/  SEL R4, RZ, 0x1, !P5 ;  /* 0x00000001ff047807 */ /* 0x000fe40006800000 */
[----:B------:R-:W-:Y:S01]  /*8d70*/  SEL R5, RZ, 0x1, !P6 ;  /* 0x00000001ff057807 */ /* 0x000fe20007000000 */
[----:B------:R-:W-:Y:S05]  /*8d80*/  @!P4 BRA `(.L_x_6450) ;  /* 0xfffffd100000c947 */ /* 0x000fea000383ffff */
[----:B------:R-:W-:Y:S05]  /*8d90*/  BSYNC B2 ;  /* 0x0000000000027941 */ /* 0x000fea0003800000 */
.L_x_6449:
[----:B------:R-:W-:Y:S02]  /*8da0*/  SEL R7, RZ, 0x1, !P2 ;  /* 0x00000001ff077807 */ /* 0x000fe40005000000 */
[----:B------:R-:W-:-:S02]  /*8db0*/  SEL R8, RZ, 0x1, !P3 ;  /* 0x00000001ff087807 */ /* 0x000fc40005800000 */
[----:B------:R-:W-:Y:S02]  /*8dc0*/  SEL R14, RZ, 0x1, !P1 ;  /* 0x00000001ff0e7807 */ /* 0x000fe40004800000 */
[----:B------:R-:W-:Y:S02]  /*8dd0*/  SEL R6, RZ, 0x1, !P0 ;  /* 0x00000001ff067807 */ /* 0x000fe40004000000 */
.L_x_6448:
[----:B------:R-:W-:Y:S05]  /*8de0*/  BSYNC B1 ;  /* 0x0000000000017941 */ /* 0x000fea0003800000 */
.L_x_6447:
        /* <DEDUP_REMOVED lines=36> */
.L_x_6452:
[----:B------:R-:W-:Y:S05]  /*9030*/  BSYNC B1 ;  /* 0x0000000000017941 */ /* 0x000fea0003800000 */
.L_x_6451:
[----:B------:R-:W-:Y:S01]  /*9040*/  BSSY B1, `(.L_x_6453) ;  /* 0x000002a000017945 */ /* 0x000fe20003800000 */
[----:B------:R-:W-:Y:S05]  /*9050*/  @P0 BRA `(.L_x_6454) ;  /* 0x0000028000000947 */ /* 0x000fea0003800000 */
[----:B------:R-:W-:Y:S02]  /*9060*/  IADD3 R11, R11, c[0x0][0x170], RZ ;  /* 0x00005c000b0b7a10 */ /* 0x000fe40007ffe0ff */
[----:B------:R-:W-:Y:S02]  /*9070*/  LOP3.LUT R7, R7, 0xffff, RZ, 0xc0, !PT ;  /* 0x0000ffff07077812 */ /* 0x000fe400078ec0ff */
[----:B------:R-:W-:Y:S02]  /*9080*/  ISETP.GE.U32.AND P1, PT, R11, c[0x0][0x168], PT ;  /* 0x00005a000b007a0c */ /* 0x000fe40003f26070 */
[----:B------:R-:W-:-:S02]  /*9090*/  PRMT R2, R7, 0x8880, RZ ;  /* 0x0000888007027816 */ /* 0x000fc400000000ff */
[----:B------:R-:W-:-:S03]  /*90a0*/  LOP3.LUT R9, R9, 0xffff, RZ, 0xc0, !PT ;  /* 0x0000ffff09097812 */ /* 0x000fc600078ec0ff */
[----:B------:R-:W-:Y:S01]  /*90b0*/  IMAD.MOV R2, RZ, RZ, -R2 ;  /* 0x000000ffff027224 */ /* 0x000fe200078e0a02 */
[----:B------:R-:W-:-:S04]  /*90c0*/  PRMT R3, R9, 0x8880, RZ ;  /* 0x0000888009037816 */ /* 0x000fc800000000ff */
        /* <DEDUP_REMOVED lines=16> */
[----:B------:R-:W-:-:S04]  /*91d0*/  LOP3.LUT R14, R14, 0xffff, RZ, 0xc0, !PT ;  /* 0x0000ffff0e0e7812 */ /* 0x000fc800078ec0ff */
[----:B------:R-:W-:-:S07]  /*91e0*/  PRMT R3, R14, 0x8880, RZ ;  /* 0x000088800e037816 */ /* 0x000fce00000000ff */
[----:B------:R-:W-:Y:S02]  /*91f0*/  @!P2 LOP3.LUT R6, R6, 0xffff, RZ, 0xc0, !PT ;  /* 0x0000ffff0606a812 */ /* 0x000fe400078ec0ff */
[----:B------:R-:W-:Y:S02]  /*9200*/  @!P2 LOP3.LUT R2, R5, 0xffff, RZ, 0xc0, !PT ;  /* 0x0000ffff0502a812 */ /* 0x000fe400078ec0ff */
[----:B------:R-:W-:Y:S02]  /*9210*/  @!P2 PRMT R7, R6, 0x8880, RZ ;  /* 0x000088800607a816 */ /* 0x000fe400000000ff */
[----:B------:R-:W-:Y:S02]  /*9220*/  PRMT R6, R4, 0x8880, RZ ;  /* 0x0000888004067816 */ /* 0x000fe400000000ff */
[----:B------:R-:W-:Y:S01]  /*9230*/  @!P2 MOV R4, R7 ;  /* 0x000000070004a202 */ /* 0x000fe20000000f00 */
[----:B------:R-:W-:Y:S01]  /*9240*/  IMAD.MOV R7, RZ, RZ, -R3 ;  /* 0x000000ffff077224 */ /* 0x000fe200078e0a03 */
[----:B------:R-:W-:Y:S01]  /*9250*/  @!P2 PRMT R8, R2, 0x8880, RZ ;  /* 0x000088800208a816 */ /* 0x000fe200000000ff */
[----:B------:R-:W-:-:S02]  /*9260*/  IMAD.MOV.U32 R2, RZ, RZ, R6 ;  /* 0x000000ffff027224 */ /* 0x000fc400078e0006 */
[----:B------:R-:W-:Y:S01]  /*9270*/  @!P2 IMAD.MOV R4, RZ, RZ, -R4 ;  /* 0x000000ffff04a224 */ /* 0x000fe200078e0a04 */
[----:B------:R-:W-:Y:S02]  /*9280*/  @!P2 MOV R3, R8 ;  /* 0x000000080003a202 */ /* 0x000fe40000000f00 */
[----:B------:R-:W-:Y:S02]  /*9290*/  ISETP.NE.AND P0, PT, R2, R7, PT ;  /* 0x000000070200720c */ /* 0x000fe40003f05270 */
[----:B------:R-:W-:Y:S02]  /*92a0*/  @!P2 ISETP.NE.AND P1, PT, R3, R4, PT ;  /* 0x000000040300a20c */ /* 0x000fe40003f25270 */
[----:B------:R-:W-:Y:S02]  /*92b0*/  SEL R4, RZ, 0x1, !P0 ;  /* 0x00000001ff047807 */ /* 0x000fe40004000000 */
[----:B------:R-:W-:-:S04]  /*92c0*/  @!P2 SEL R2, RZ, 0x1, !P1 ;  /* 0x00000001ff02a807 */ /* 0x000fc80004800000 */
[----:B------:R-:W-:Y:S02]  /*92d0*/  @!P2 PRMT R5, R2, 0x7610, R5 ;  /* 0x000076100205a816 */ /* 0x000fe40000000005 */
.L_x_6454:
[----:B------:R-:W-:Y:S05]  /*92e0*/  BSYNC B1 ;  /* 0x0000000000017941 */ /* 0x000fea0003800000 */
.L_x_6453:
[----:B------:R-:W-:Y:S02]  /*92f0*/  LOP3.LUT R0, R0, 0xffff, RZ, 0xc0, !PT ;  /* 0x0000ffff00007812 */ /* 0x000fe400078ec0ff */
[----:B------:R-:W-:Y:S02]  /*9300*/  LOP3.LUT R9, R9, 0xffff, RZ, 0xc0, !PT ;  /* 0x0000ffff09097812 */ /* 0x000fe400078ec0ff */
[----:B------:R-:W-:Y:S02]  /*9310*/  PRMT R0, R0, 0x8880, RZ ;  /* 0x0000888000007816 */ /* 0x000fe400000000ff */
[----:B------:R-:W-:Y:S02]  /*9320*/  LOP3.LUT R4, R4, 0xffff, RZ, 0xc0, !PT ;  /* 0x0000ffff04047812 */ /* 0x000fe400078ec0ff */
[----:B------:R-:W-:Y:S01]  /*9330*/  PRMT R3, R9, 0x8880, RZ ;  /* 0x0000888009037816 */ /* 0x000fe200000000ff */
[----:B------:R-:W-:Y:S01]  /*9340*/  IMAD.MOV R0, RZ, RZ, -R0 ;  /* 0x000000ffff007224 */ /* 0x000fe200078e0a00 */
[----:B------:R-:W-:-:S02]  /*9350*/  LOP3.LUT R5, R5, 0xffff, RZ, 0xc0, !PT ;  /* 0x0000ffff05057812 */ /* 0x000fc400078ec0ff */
[----:B------:R-:W-:Y:S02]  /*9360*/  PRMT R2, R4, 0x8880, RZ ;  /* 0x0000888004027816 */ /* 0x000fe400000000ff */
[----:B------:R-:W-:Y:S02]  /*9370*/  ISETP.NE.AND P0, PT, R3, R0, PT ;  /* 0x000000000300720c */ /* 0x000fe40003f05270 */
[----:B------:R-:W-:Y:S02]  /*9380*/  PRMT R5, R5, 0x8880, RZ ;  /* 0x0000888005057816 */ /* 0x000fe400000000ff */
[----:B------:R-:W-:Y:S02]  /*9390*/  IADD3 R3, -R2, RZ, RZ ;  /* 0x000000ff02037210 */ /* 0x000fe40007ffe1ff */
[----:B------:R-:W-:Y:S01]  /*93a0*/  SEL R0, RZ, 0x1, !P0 ;  /* 0x00000001ff007807 */ /* 0x000fe20004000000 */
[----:B------:R-:W-:-:S03]  /*93b0*/  IMAD.MOV.U32 R2, RZ, RZ, R5 ;  /* 0x000000ffff027224 */ /* 0x000fc600078e0005 */
[----:B------:R-:W-:Y:S01]  /*93c0*/  ISETP.NE.AND P0, PT, R0, R3, PT ;  /* 0x000000030000720c */ /* 0x000fe20003f05270 */
[----:B------:R-:W-:-:S03]  /*93d0*/  IMAD.MOV R3, RZ, RZ, -R2 ;  /* 0x000000ffff037224 */ /* 0x000fc600078e0a02 */
[----:B------:R-:W-:-:S04]  /*93e0*/  SEL R0, RZ, 0x1, !P0 ;  /* 0x00000001ff007807 */ /* 0x000fc80004000000 */
[----:B------:R-:W-:-:S04]  /*93f0*/  ISETP.NE.AND P0, PT, R0, R3, PT ;  /* 0x000000030000720c */ /* 0x000fc80003f05270 */
[----:B------:R-:W-:Y:S01]  /*9400*/  SEL R19, RZ, 0x1, !P0 ;  /* 0x00000001ff137807 */ /* 0x000fe20004000000 */
[----:B------:R-:W-:Y:S05]  /*9410*/  BRA `(.L_x_6413) ;  /* 0x000009f000007947 */ /* 0x000fea0003800000 */
.L_x_6428:
[----:B------:R-:W-:Y:S01]  /*9420*/  MOV R7, c[0x0][0x170] ;  /* 0x00005c0000077a02 */ /* 0x000fe20000000f00 */
        /* <DEDUP_REMOVED lines=13> */
.L_x_6458:
[C---:B------:R-:W-:Y:S02]  /*9500*/  IADD3 R8, R14.reuse, c[0x0][0x170], RZ ;  /* 0x00005c000e087a10 */ /* 0x040fe40007ffe0ff */
[--C-:B------:R-:W-:Y:S02]  /*9510*/  IADD3 R14, P0, P1, R14, c[0x0][0x530], R21.reuse ;  /* 0x00014c000e0e7a10 */ /* 0x100fe4000791e015 */
[----:B------:R-:W-:Y:S02]  /*9520*/  IADD3 R2, P2, P3, R8, c[0x0][0x530], R21 ;  /* 0x00014c0008027a10 */ /* 0x000fe40007b5e015 */
[----:B------:R-:W-:-:S02]  /*9530*/  IADD3.X R15, RZ, c[0x0][0x534], R10, P0, P1 ;  /* 0x00014d00ff0f7a10 */ /* 0x000fc400007e240a */
[----:B------:R-:W-:Y:S02]  /*9540*/  IADD3.X R3, RZ, c[0x0][0x534], R10, P2, P3 ;  /* 0x00014d00ff037a10 */ /* 0x000fe400017e640a */
[----:B------:R-:W-:Y:S01]  /*9550*/  IADD3 R8, R8, c[0x0][0x170], RZ ;  /* 0x00005c0008087a10 */ /* 0x000fe20007ffe0ff */
[----:B------:R-:W2:Y:S03]  /*9560*/  LDG.E.U8 R14, [R14.64] ;  /* 0x000000240e0e7981 */ /* 0x000ea6000c1e1100 */
[C---:B------:R-:W-:Y:S01]  /*9570*/  IADD3 R18, R8.reuse, c[0x0][0x170], RZ ;  /* 0x00005c0008127a10 */ /* 0x040fe20007ffe0ff */
[----:B------:R0:W3:Y:S01]  /*9580*/  LDG.E.U8 R2, [R2.64] ;  /* 0x0000002402027981 */ /* 0x0000e2000c1e1100 */
[--C-:B------:R-:W-:Y:S02]  /*9590*/  IADD3 R8, P0, P1, R8, c[0x0][0x530], R21.reuse ;  /* 0x00014c0008087a10 */ /* 0x100fe4000791e015 */
[----:B------:R-:W-:-:S02]  /*95a0*/  IADD3 R12, P2, P3, R18, c[0x0][0x530], R21 ;  /* 0x00014c00120c7a10 */ /* 0x000fc40007b5e015 */
[--C-:B------:R-:W-:Y:S02]  /*95b0*/  IADD3.X R9, RZ, c[0x0][0x534], R10.reuse, P0, P1 ;  /* 0x00014d00ff097a10 */ /* 0x100fe400007e240a */
[----:B------:R-:W-:-:S03]  /*95c0*/  IADD3.X R13, RZ, c[0x0][0x534], R10, P2, P3 ;  /* 0x00014d00ff0d7a10 */ /* 0x000fc600017e640a */
[----:B------:R-:W4:Y:S04]  /*95d0*/  LDG.E.U8 R8, [R8.64] ;  /* 0x0000002408087981 */ /* 0x000f28000c1e1100 */
[----:B------:R-:W5:Y:S01]  /*95e0*/  LDG.E.U8 R12, [R12.64] ;  /* 0x000000240c0c7981 */ /* 0x000f62000c1e1100 */
[----:B------:R-:W-:-:S04]  /*95f0*/  LOP3.LUT R0, R0, 0xffff, RZ, 0xc0, !PT ;  /* 0x0000ffff00007812 */ /* 0x000fc800078ec0ff */
[----:B------:R-:W-:Y:S02]  /*9600*/  PRMT R0, R0, 0x8880, RZ ;  /* 0x0000888000007816 */ /* 0x000fe400000000ff */
[----:B------:R-:W-:-:S03]  /*9610*/  LOP3.LUT R4, R4, 0xffff, RZ, 0xc0, !PT ;  /* 0x0000ffff04047812 */ /* 0x000fc600078ec0ff */
[----:B0-----:R-:W-:Y:S01]  /*9620*/  IMAD.MOV.U32 R3, RZ, RZ, R0 ;  /* 0x000000ffff037224 */ /* 0x001fe200078e0000 */
[----:B------:R-:W-:Y:S02]  /*9630*/  LOP3.LUT R5, R5, 0xffff, RZ, 0xc0, !PT ;  /* 0x0000ffff05057812 */ /* 0x000fe400078ec0ff */
[----:B------:R-:W-:Y:S02]  /*9640*/  LOP3.LUT R6, R6, 0xffff, RZ, 0xc0, !PT ;  /* 0x0000ffff06067812 */ /* 0x000fe400078ec0ff */
[----:B------:R-:W-:Y:S02]  /*9650*/  PRMT R11, R4, 0x8880, RZ ;  /* 0x00008880040b7816 */ /* 0x000fe400000000ff */
[----:B--2---:R-:W-:Y:S02]  /*9660*/  ISETP.NE.AND P2, PT, R14, RZ, PT ;  /* 0x000000ff0e00720c */ /* 0x004fe40003f45270 */
[----:B---3--:R-:W-:Y:S02]  /*9670*/  ISETP.NE.AND P3, PT, R2, RZ, PT ;  /* 0x000000ff0200720c */ /* 0x008fe40003f65270 */
[----:B------:R-:W-:-:S02]  /*9680*/  SEL R0, RZ, 0xffffffff, !P2 ;  /* 0xffffffffff007807 */ /* 0x000fc40005000000 */
[----:B------:R-:W-:Y:S02]  /*9690*/  IADD3 R14, R18, c[0x0][0x170], RZ ;  /* 0x00005c00120e7a10 */ /* 0x000fe40007ffe0ff */
[----:B------:R-:W-:Y:S02]  /*96a0*/  SEL R2, RZ, 0xffffffff, !P3 ;  /* 0xffffffffff027807 */ /* 0x000fe40005800000 */
[----:B------:R-:W-:Y:S02]  /*96b0*/  ISETP.NE.AND P6, PT, R3, R0, PT ;  /* 0x000000000300720c */ /* 0x000fe40003fc5270 */
[----:B------:R-:W-:Y:S02]  /*96c0*/  PRMT R3, R5, 0x8880, RZ ;  /* 0x0000888005037816 */ /* 0x000fe400000000ff */
[----:B------:R-:W-:Y:S01]  /*96d0*/  PRMT R5, R6, 0x8880, RZ ;  /* 0x0000888006057816 */ /* 0x000fe200000000ff */
[----:B------:R-:W-:Y:S01]  /*96e0*/  IMAD R6, R7, 0x3, R14 ;  /* 0x0000000307067824 */ /* 0x000fe200078e020e */
[----:B------:R-:W-:-:S02]  /*96f0*/  ISETP.NE.AND P4, PT, R11, R2, PT ;  /* 0x000000020b00720c */ /* 0x000fc40003f85270 */
[----:B----4-:R-:W-:Y:S02]  /*9700*/  ISETP.NE.AND P1, PT, R8, RZ, PT ;  /* 0x000000ff0800720c */ /* 0x010fe40003f25270 */
[----:B------:R-:W-:Y:S02]  /*9710*/  SEL R4, RZ, 0x1, !P4 ;  /* 0x00000001ff047807 */ /* 0x000fe40006000000 */
[----:B------:R-:W-:Y:S02]  /*9720*/  ISETP.GE.U32.AND P4, PT, R6, c[0x0][0x168], PT ;  /* 0x00005a0006007a0c */ /* 0x000fe40003f86070 */
[----:B-----5:R-:W-:Y:S02]  /*9730*/  ISETP.NE.AND P0, PT, R12, RZ, PT ;  /* 0x000000ff0c00720c */ /* 0x020fe40003f05270 */
[----:B------:R-:W-:Y:S02]  /*9740*/  SEL R0, RZ, 0xffffffff, !P1 ;  /* 0xffffffffff007807 */ /* 0x000fe40004800000 */
[----:B------:R-:W-:-:S02]  /*9750*/  SEL R2, RZ, 0xffffffff, !P0 ;  /* 0xffffffffff027807 */ /* 0x000fc40004000000 */
[----:B------:R-:W-:Y:S02]  /*9760*/  ISETP.NE.AND P5, PT, R3, R0, PT ;  /* 0x000000000300720c */ /* 0x000fe40003fa5270 */
[----:B------:R-:W-:Y:S02]  /*9770*/  SEL R0, RZ, 0x1, !P6 ;  /* 0x00000001ff007807 */ /* 0x000fe40007000000 */
[----:B------:R-:W-:Y:S02]  /*9780*/  ISETP.NE.AND P6, PT, R5, R2, PT ;  /* 0x000000020500720c */ /* 0x000fe40003fc5270 */
[----:B------:R-:W-:Y:S02]  /*9790*/  SEL R5, RZ, 0x1, !P5 ;  /* 0x00000001ff057807 */ /* 0x000fe40006800000 */
[----:B------:R-:W-:Y:S01]  /*97a0*/  SEL R6, RZ, 0x1, !P6 ;  /* 0x00000001ff067807 */ /* 0x000fe20007000000 */
[----:B------:R-:W-:Y:S05]  /*97b0*/  @!P4 BRA `(.L_x_6458) ;  /* 0xfffffd400000c947 */ /* 0x000fea000383ffff */
[----:B------:R-:W-:Y:S05]  /*97c0*/  BSYNC B2 ;  /* 0x0000000000027941 */ /* 0x000fea0003800000 */
.L_x_6457:
[----:B------:R-:W-:Y:S02]  /*97d0*/  SEL R11, RZ, 0x1, !P2 ;  /* 0x00000001ff0b7807 */ /* 0x000fe40005000000 */
[----:B------:R-:W-:-:S02]  /*97e0*/  SEL R12, RZ, 0x1, !P3 ;  /* 0x00000001ff0c7807 */ /* 0x000fc40005800000 */
[----:B------:R-:W-:Y:S02]  /*97f0*/  SEL R13, RZ, 0x1, !P1 ;  /* 0x00000001ff0d7807 */ /* 0x000fe40004800000 */
[----:B------:R-:W-:Y:S02]  /*9800*/  SEL R7, RZ, 0x1, !P0 ;  /* 0x00000001ff077807 */ /* 0x000fe40004000000 */
.L_x_6456:
[----:B------:R-:W-:Y:S05]  /*9810*/  BSYNC B1 ;  /* 0x0000000000017941 */ /* 0x000fea0003800000 */
.L_x_6455:
        /* <DEDUP_REMOVED lines=32> */
.L_x_6460:
[----:B------:R-:W-:Y:S05]  /*9a20*/  BSYNC B1 ;  /* 0x0000000000017941 */ /* 0x000fea0003800000 */
.L_x_6459:
        /* <DEDUP_REMOVED lines=12> */
[----:B------:R-:W-:Y:S02]  /*9af0*/  IADD3 R8, R8, c[0x0][0x170], RZ ;  /* 0x00005c0008087a10 */ /* 0x000fe40007ffe0ff */
[----:B------:R-:W-:Y:S02]  /*9b00*/  LOP3.LUT R12, R12, 0xffff, RZ, 0xc0, !PT ;  /* 0x0000ffff0c0c7812 */ /* 0x000fe400078ec0ff */
[----:B------:R-:W-:Y:S02]  /*9b10*/  ISETP.GE.U32.AND P1, PT, R8, c[0x0][0x168], PT ;  /* 0x00005a0008007a0c */ /* 0x000fe40003f26070 */
[----:B------:R-:W-:Y:S02]  /*9b20*/  PRMT R3, R12, 0x8880, RZ ;  /* 0x000088800c037816 */ /* 0x000fe400000000ff */
[----:B------:R-:W-:-:S03]  /*9b30*/  LOP3.LUT R4, R4, 0xffff, RZ, 0xc0, !PT ;  /* 0x0000ffff04047812 */ /* 0x000fc600078ec0ff */
[----:B------:R-:W-:Y:S01]  /*9b40*/  IMAD.MOV R3, RZ, RZ, -R3 ;  /* 0x000000ffff037224 */ /* 0x000fe200078e0a03 */
[----:B------:R-:W-:-:S04]  /*9b50*/  PRMT R2, R4, 0x8880, RZ ;  /* 0x0000888004027816 */ /* 0x000fc800000000ff */
[----:B------:R-:W-:-:S04]  /*9b60*/  ISETP.NE.AND P0, PT, R2, R3, PT ;  /* 0x000000030200720c */ /* 0x000fc80003f05270 */
[----:B------:R-:W-:Y:S01]  /*9b70*/  SEL R4, RZ, 0x1, !P0 ;  /* 0x00000001ff047807 */ /* 0x000fe20004000000 */
[----:B------:R-:W-:Y:S05]  /*9b80*/  @P1 BRA `(.L_x_6462) ;  /* 0x0000014000001947 */ /* 0x000fea0003800000 */
[----:B------:R-:W-:Y:S02]  /*9b90*/  IADD3 R2, R8, c[0x0][0x170], RZ ;  /* 0x00005c0008027a10 */ /* 0x000fe40007ffe0ff */
[----:B------:R-:W-:Y:S02]  /*9ba0*/  LOP3.LUT R13, R13, 0xffff, RZ, 0xc0, !PT ;  /* 0x0000ffff0d0d7812 */ /* 0x000fe400078ec0ff */
[----:B------:R-:W-:Y:S02]  /*9bb0*/  ISETP.GE.U32.AND P2, PT, R2, c[0x0][0x168], PT ;  /* 0x00005a0002007a0c */ /* 0x000fe40003f46070 */
[----:B------:R-:W-:Y:S02]  /*9bc0*/  LOP3.LUT R5, R5, 0xffff, RZ, 0xc0, !PT ;  /* 0x0000ffff05057812 */ /* 0x000fe400078ec0ff */
[----:B------:R-:W-:-:S09]  /*9bd0*/  PRMT R3, R13, 0x8880, RZ ;  /* 0x000088800d037816 */ /* 0x000fd200000000ff */
[----:B------:R-:W-:Y:S02]  /*9be0*/  @!P2 LOP3.LUT R7, R7, 0xffff, RZ, 0xc0, !PT ;  /* 0x0000ffff0707a812 */ /* 0x000fe400078ec0ff */
[----:B------:R-:W-:Y:S02]  /*9bf0*/  @!P2 LOP3.LUT R2, R6, 0xffff, RZ, 0xc0, !PT ;  /* 0x0000ffff0602a812 */ /* 0x000fe400078ec0ff */
[----:B------:R-:W-:Y:S02]  /*9c00*/  @!P2 PRMT R9, R7, 0x8880, RZ ;  /* 0x000088800709a816 */ /* 0x000fe400000000ff */
[----:B------:R-:W-:Y:S02]  /*9c10*/  PRMT R7, R5, 0x8880, RZ ;  /* 0x0000888005077816 */ /* 0x000fe400000000ff */
[----:B------:R-:W-:Y:S01]  /*9c20*/  @!P2 PRMT R8, R2, 0x8880, RZ ;  /* 0x000088800208a816 */ /* 0x000fe200000000ff */
[----:B------:R-:W-:Y:S01]  /*9c30*/  @!P2 IMAD.MOV.U32 R5, RZ, RZ, R9 ;  /* 0x000000ffff05a224 */ /* 0x000fe200078e0009 */
[----:B------:R-:W-:Y:S01]  /*9c40*/  MOV R2, R7 ;  /* 0x0000000700027202 */ /* 0x000fe20000000f00 */
[----:B------:R-:W-:-:S02]  /*9c50*/  IMAD.MOV R7, RZ, RZ, -R3 ;  /* 0x000000ffff077224 */ /* 0x000fc400078e0a03 */
[----:B------:R-:W-:Y:S01]  /*9c60*/  @!P2 IMAD.MOV.U32 R3, RZ, RZ, R8 ;  /* 0x000000ffff03a224 */ /* 0x000fe200078e0008 */
[----:B------:R-:W-:Y:S02]  /*9c70*/  @!P2 IADD3 R8, -R5, RZ, RZ ;  /* 0x000000ff0508a210 */ /* 0x000fe40007ffe1ff */
[----:B------:R-:W-:Y:S02]  /*9c80*/  ISETP.NE.AND P0, PT, R2, R7, PT ;  /* 0x000000070200720c */ /* 0x000fe40003f05270 */
[----:B------:R-:W-:Y:S02]  /*9c90*/  @!P2 ISETP.NE.AND P1, PT, R3, R8, PT ;  /* 0x000000080300a20c */ /* 0x000fe40003f25270 */
[----:B------:R-:W-:Y:S02]  /*9ca0*/  SEL R5, RZ, 0x1, !P0 ;  /* 0x00000001ff057807 */ /* 0x000fe40004000000 */
[----:B------:R-:W-:-:S04]  /*9cb0*/  @!P2 SEL R2, RZ, 0x1, !P1 ;  /* 0x00000001ff02a807 */ /* 0x000fc80004800000 */
[----:B------:R-:W-:Y:S02]  /*9cc0*/  @!P2 PRMT R6, R2, 0x7610, R6 ;  /* 0x000076100206a816 */ /* 0x000fe40000000006 */
.L_x_6462:
[----:B------:R-:W-:Y:S05]  /*9cd0*/  BSYNC B1 ;  /* 0x0000000000017941 */ /* 0x000fea0003800000 */
.L_x_6461:
[----:B------:R-:W-:Y:S02]  /*9ce0*/  LOP3.LUT R4, R4, 0xffff, RZ, 0xc0, !PT ;  /* 0x0000ffff04047812 */ /* 0x000fe400078ec0ff */
[----:B------:R-:W-:Y:S02]  /*9cf0*/  LOP3.LUT R0, R0, 0xffff, RZ, 0xc0, !PT ;  /* 0x0000ffff00007812 */ /* 0x000fe400078ec0ff */
[----:B------:R-:W-:Y:S02]  /*9d00*/  PRMT R4, R4, 0x8880, RZ ;  /* 0x0000888004047816 */ /* 0x000fe400000000ff */
[----:B------:R-:W-:Y:S02]  /*9d10*/  PRMT R3, R0, 0x8880, RZ ;  /* 0x0000888000037816 */ /* 0x000fe400000000ff */
[----:B------:R-:W-:Y:S01]  /*9d20*/  LOP3.LUT R5, R5, 0xffff, RZ, 0xc0, !PT ;  /* 0x0000ffff05057812 */ /* 0x000fe200078ec0ff */
[----:B------:R-:W-:Y:S01]  /*9d30*/  IMAD.MOV.U32 R0, RZ, RZ, R4 ;  /* 0x000000ffff007224 */ /* 0x000fe200078e0004 */
[----:B------:R-:W-:-:S02]  /*9d40*/  LOP3.LUT R6, R6, 0xffff, RZ, 0xc0, !PT ;  /* 0x0000ffff06067812 */ /* 0x000fc400078ec0ff */
[----:B------:R-:W-:Y:S01]  /*9d50*/  PRMT R2, R5, 0x8880, RZ ;  /* 0x0000888005027816 */ /* 0x000fe200000000ff */
[----:B------:R-:W-:Y:S01]  /*9d60*/  IMAD.MOV R0, RZ, RZ, -R0 ;  /* 0x000000ffff007224 */ /* 0x000fe200078e0a00 */
[----:B------:R-:W-:-:S04]  /*9d70*/  PRMT R6, R6, 0x8880, RZ ;  /* 0x0000888006067816 */ /* 0x000fc800000000ff */
[----:B------:R-:W-:Y:S02]  /*9d80*/  ISETP.NE.AND P0, PT, R3, R0, PT ;  /* 0x000000000300720c */ /* 0x000fe40003f05270 */
[----:B------:R-:W-:Y:S01]  /*9d90*/  IADD3 R3, -R2, RZ, RZ ;  /* 0x000000ff02037210 */ /* 0x000fe20007ffe1ff */
[----:B------:R-:W-:Y:S01]  /*9da0*/  IMAD.MOV.U32 R2, RZ, RZ, R6 ;  /* 0x000000ffff027224 */ /* 0x000fe200078e0006 */
[----:B------:R-:W-:-:S04]  /*9db0*/  SEL R0, RZ, 0x1, !P0 ;  /* 0x00000001ff007807 */ /* 0x000fc80004000000 */
[----:B------:R-:W-:Y:S01]  /*9dc0*/  ISETP.NE.AND P0, PT, R0, R3, PT ;  /* 0x000000030000720c */ /* 0x000fe20003f05270 */
[----:B------:R-:W-:-:S03]  /*9dd0*/  IMAD.MOV R3, RZ, RZ, -R2 ;  /* 0x000000ffff037224 */ /* 0x000fc600078e0a02 */
[----:B------:R-:W-:-:S04]  /*9de0*/  SEL R0, RZ, 0x1, !P0 ;  /* 0x00000001ff007807 */ /* 0x000fc80004000000 */
[----:B------:R-:W-:-:S04]  /*9df0*/  ISETP.NE.AND P0, PT, R0, R3, PT ;  /* 0x000000030000720c */ /* 0x000fc80003f05270 */
[----:B------:R-:W-:-:S04]  /*9e00*/  SEL R19, RZ, 0x1, !P0 ;  /* 0x00000001ff137807 */ /* 0x000fc80004000000 */
.L_x_6413:
[----:B------:R-:W-:Y:S05]  /*9e10*/  BSYNC B0 ;  /* 0x0000000000007941 */ /* 0x000fea0003800000 */
.L_x_6412:
        /* <DEDUP_REMOVED lines=9> */
.L_x_6464:
[----:B------:R-:W-:Y:S01]  /*9eb0*/  IMAD.IADD R2, R20, 0x1, R3 ;  /* 0x0000000114027824 */ /* 0x000fe200078e0203 */
[----:B------:R-:W-:Y:S04]  /*9ec0*/  BAR.SYNC.DEFER_BLOCKING 0x0 ;  /* 0x0000000000007b1d */ /* 0x000fe80000010000 */
[----:B------:R-:W-:-:S04]  /*9ed0*/  ISETP.GE.U32.AND P0, PT, R2, c[0x0][0x4], PT ;  /* 0x0000010002007a0c */ /* 0x000fc80003f06070 */
[----:B------:R-:W-:-:S13]  /*9ee0*/  ISETP.GE.U32.OR P0, PT, R20, R3, P0 ;  /* 0x000000031400720c */ /* 0x000fda0000706470 */
[----:B------:R-:W-:Y:S01]  /*9ef0*/  @!P0 IMAD R2, R2, c[0x0][0x0], R23 ;  /* 0x0000000002028a24 */ /* 0x000fe200078e0217 */
[----:B------:R-:W-:-:S04]  /*9f00*/  @!P0 LOP3.LUT R4, R19, 0xffff, RZ, 0xc0, !PT ;  /* 0x0000ffff13048812 */ /* 0x000fc800078ec0ff */
[----:B------:R-:W-:Y:S01]  /*9f10*/  @!P0 PRMT R4, R4, 0x8880, RZ ;  /* 0x0000888004048816 */ /* 0x000fe200000000ff */
[----:B------:R-:W0:Y:S02]  /*9f20*/  @!P0 LDS.S8 R2, [R2+0x10] ;  /* 0x0000100002028984 */ /* 0x000e240000000200 */
[----:B0-----:R-:W-:-:S05]  /*9f30*/  @!P0 IMAD.MOV R5, RZ, RZ, -R2 ;  /* 0x000000ffff058224 */ /* 0x001fca00078e0a02 */
[----:B------:R-:W-:-:S04]  /*9f40*/  @!P0 ISETP.NE.AND P1, PT, R4, R5, PT ;  /* 0x000000050400820c */ /* 0x000fc80003f25270 */
[----:B------:R-:W-:Y:S02]  /*9f50*/  @!P0 SEL R5, RZ, 0x1, !P1 ;  /* 0x00000001ff058807 */ /* 0x000fe40004800000 */
[----:B------:R-:W-:Y:S02]  /*9f60*/  ISETP.GT.AND P1, PT, R3, 0x1, PT ;  /* 0x000000010300780c */ /* 0x000fe40003f24270 */
[----:B------:R-:W-:Y:S01]  /*9f70*/  SHF.R.S32.HI R3, RZ, 0x1, R3 ;  /* 0x00000001ff037819 */ /* 0x000fe20000011403 */
[----:B------:R0:W-:Y:S01]  /*9f80*/  @!P0 STS.U8 [R0+0x10], R5 ;  /* 0x0000100500008388 */ /* 0x0001e20000000000 */
[----:B------:R-:W-:-:S09]  /*9f90*/  @!P0 PRMT R19, R5, 0x7610, R19 ;  /* 0x0000761005138816 */ /* 0x000fd20000000013 */
[----:B0-----:R-:W-:Y:S05]  /*9fa0*/  @P1 BRA `(.L_x_6464) ;  /* 0xffffff0000001947 */ /* 0x001fea000383ffff */
.L_x_6463:
        /* <DEDUP_REMOVED lines=13> */
.L_x_6467:
[----:B------:R-:W-:Y:S01]  /*a080*/  IADD3 R0, R23, R2, RZ ;  /* 0x0000000217007210 */ /* 0x000fe20007ffe0ff */
[----:B------:R-:W-:Y:S03]  /*a090*/  BAR.SYNC.DEFER_BLOCKING 0x0 ;  /* 0x0000000000007b1d */ /* 0x000fe60000010000 */
[----:B------:R-:W-:-:S04]  /*a0a0*/  ISETP.GE.U32.AND P0, PT, R0, c[0x0][0x0], PT ;  /* 0x0000000000007a0c */ /* 0x000fc80003f06070 */
[----:B------:R-:W-:-:S13]  /*a0b0*/  ISETP.GE.U32.OR P0, PT, R23, R2, P0 ;  /* 0x000000021700720c */ /* 0x000fda0000706470 */
[--C-:B------:R-:W-:Y:S01]  /*a0c0*/  @!P0 IMAD.IADD R3, R5, 0x1, R2.reuse ;  /* 0x0000000105038824 */ /* 0x100fe200078e0202 */
[----:B------:R-:W-:Y:S02]  /*a0d0*/  @!P0 LOP3.LUT R4, R19, 0xffff, RZ, 0xc0, !PT ;  /* 0x0000ffff13048812 */ /* 0x000fe400078ec0ff */
[----:B------:R-:W-:Y:S02]  /*a0e0*/  SHF.R.S32.HI R2, RZ, 0x1, R2 ;  /* 0x00000001ff027819 */ /* 0x000fe40000011402 */
[----:B------:R-:W0:Y:S01]  /*a0f0*/  @!P0 LDS.S8 R0, [R3+0x10] ;  /* 0x0000100003008984 */ /* 0x000e220000000200 */
[----:B------:R-:W-:Y:S01]  /*a100*/  @!P0 PRMT R7, R4, 0x8880, RZ ;  /* 0x0000888004078816 */ /* 0x000fe200000000ff */
[----:B0-----:R-:W-:-:S05]  /*a110*/  @!P0 IMAD.MOV R0, RZ, RZ, -R0 ;  /* 0x000000ffff008224 */ /* 0x001fca00078e0a00 */
[----:B------:R-:W-:-:S04]  /*a120*/  @!P0 ISETP.NE.AND P1, PT, R7, R0, PT ;  /* 0x000000000700820c */ /* 0x000fc80003f25270 */
[----:B------:R-:W-:Y:S02]  /*a130*/  @!P0 SEL R0, RZ, 0x1, !P1 ;  /* 0x00000001ff008807 */ /* 0x000fe40004800000 */
[----:B------:R-:W-:Y:S02]  /*a140*/  ISETP.GE.AND P1, PT, R2, 0x20, PT ;  /* 0x000000200200780c */ /* 0x000fe40003f26270 */
[----:B------:R-:W-:Y:S01]  /*a150*/  @!P0 PRMT R19, R0, 0x7610, R19 ;  /* 0x0000761000138816 */ /* 0x000fe20000000013 */
[----:B------:R0:W-:Y:S10]  /*a160*/  @!P0 STS.U8 [R5+0x10], R0 ;  /* 0x0000100005008388 */ /* 0x0001f40000000000 */
[----:B0-----:R-:W-:Y:S05]  /*a170*/  @P1 BRA `(.L_x_6467) ;  /* 0xffffff0000001947 */ /* 0x001fea000383ffff */
[----:B------:R-:W-:-:S09]  /*a180*/  HFMA2.MMA R0, -RZ, RZ, 0, 1.9073486328125e-06 ;  /* 0x00000020ff007435 */ /* 0x000fd200000001ff */
.L_x_6466:
[----:B------:R-:W-:Y:S01]  /*a190*/  BAR.SYNC.DEFER_BLOCKING 0x0 ;  /* 0x0000000000007b1d */ /* 0x000fe20000010000 */
[----:B------:R-:W-:-:S13]  /*a1a0*/  ISETP.GE.AND P0, PT, R0, 0x2, PT ;  /* 0x000000020000780c */ /* 0x000fda0003f06270 */
[----:B------:R-:W-:Y:S05]  /*a1b0*/  @!P0 BRA `(.L_x_6465) ;  /* 0x000000b000008947 */ /* 0x000fea0003800000 */
[----:B------:R-:W-:Y:S02]  /*a1c0*/  IMAD.MOV.U32 R3, RZ, RZ, 0x1 ;  /* 0x00000001ff037424 */ /* 0x000fe400078e00ff */
.L_x_6468:
[----:B------:R-:W-:-:S04]  /*a1d0*/  LOP3.LUT R19, R19, 0xffff, RZ, 0xc0, !PT ;  /* 0x0000ffff13137812 */ /* 0x000fc800078ec0ff */
[----:B------:R-:W-:-:S05]  /*a1e0*/  PRMT R2, R19, 0x8880, RZ ;  /* 0x0000888013027816 */ /* 0x000fca00000000ff */
[----:B------:R0:W2:Y:S02]  /*a1f0*/  SHFL.DOWN PT, R4, R2, R3, 0x1f ;  /* 0x08001f0302047589 */ /* 0x0000a400000e0000 */
[----:B0-----:R-:W-:-:S05]  /*a200*/  IMAD.SHL.U32 R3, R3, 0x2, RZ ;  /* 0x0000000203037824 */ /* 0x001fca00078e00ff */
[----:B------:R-:W-:Y:S02]  /*a210*/  ISETP.GE.AND P1, PT, R3, R0, PT ;  /* 0x000000000300720c */ /* 0x000fe40003f26270 */
[----:B--2---:R-:W-:-:S04]  /*a220*/  ISETP.NE.AND P0, PT, R4, RZ, PT ;  /* 0x000000ff0400720c */ /* 0x004fc80003f05270 */
[----:B------:R-:W-:-:S04]  /*a230*/  SEL R5, RZ, 0xffffffff, !P0 ;  /* 0xffffffffff057807 */ /* 0x000fc80004000000 */
[----:B------:R-:W-:-:S04]  /*a240*/  ISETP.NE.AND P0, PT, R2, R5, PT ;  /* 0x000000050200720c */ /* 0x000fc80003f05270 */
[----:B------:R-:W-:Y:S01]  /*a250*/  SEL R19, RZ, 0x1, !P0 ;  /* 0x00000001ff137807 */ /* 0x000fe20004000000 */
[----:B------:R-:W-:Y:S05]  /*a260*/  @!P1 BRA `(.L_x_6468) ;  /* 0xffffff6000009947 */ /* 0x000fea000383ffff */
.L_x_6465:
[----:B------:R-:W-:Y:S02]  /*a270*/  ISETP.NE.AND P1, PT, RZ, c[0x0][0x338], PT ;  /* 0x0000ce00ff007a0c */ /* 0x000fe40003f25270 */
        /* <DEDUP_REMOVED lines=201> */
.L_x_6469:
[----:B------:R-:W-:Y:S01]  /*af10*/  ISETP.NE.U32.AND P0, PT, RZ, c[0x0][0x548], PT ;  /* 0x00015200ff007a0c */ /* 0x000fe20003f05070 */
[----:B------:R-:W-:Y:S01]  /*af20*/  CS2R R2, SRZ ;  /* 0x0000000000027805 */ /* 0x000fe2000001ff00 */
[----:B------:R-:W-:Y:S01]  /*af30*/  ISETP.NE.AND P3, PT, RZ, c[0x0][0x184], PT ;  /* 0x00006100ff007a0c */ /* 0x000fe20003f65270 */
[----:B------:R-:W-:Y:S01]  /*af40*/  IMAD.MOV.U32 R10, RZ, RZ, RZ ;  /* 0x000000ffff0a7224 */ /* 0x000fe200078e00ff */
[----:B------:R-:W-:-:S13]  /*af50*/  ISETP.NE.AND.EX P0, PT, RZ, c[0x0][0x54c], PT, P0 ;  /* 0x00015300ff007a0c */ /* 0x000fda0003f05300 */
[----:B------:R-:W-:-:S04]  /*af60*/  @P0 IADD3 R2, P2, R18, c[0x0][0x548], RZ ;  /* 0x0001520012020a10 */ /* 0x000fc80007f5e0ff */
[----:B------:R-:W-:-:S05]  /*af70*/  @P0 IADD3.X R3, RZ, c[0x0][0x54c], RZ, P2, !PT ;  /* 0x00015300ff030a10 */ /* 0x000fca00017fe4ff */
[----:B------:R-:W-:Y:S01]  /*af80*/  @P0 IMAD.MOV.U32 R10, RZ, RZ, R3 ;  /* 0x000000ffff0a0224 */ /* 0x000fe200078e0003 */
[----:B------:R-:W-:Y:S05]  /*af90*/  @!P3 BRA `(.L_x_6470) ;  /* 0x00001d600000b947 */ /* 0x000fea0003800000 */
[----:B------:R-:W0:Y:S01]  /*afa0*/  S2R R0, SR_CTAID.X ;  /* 0x0000000000007919 */ /* 0x000e220000002500 */
[----:B------:R-:W-:Y:S02]  /*afb0*/  IMAD R5, R23, c[0x0][0x188], RZ ;  /* 0x0000620017057a24 */ /* 0x000fe400078e02ff */
[----:B------:R-:W-:Y:S02]  /*afc0*/  IMAD.MOV.U32 R16, RZ, RZ, RZ ;  /* 0x000000ffff107224 */ /* 0x000fe400078e00ff */
[----:B------:R-:W-:-:S04]  /*afd0*/  IMAD R5, R20, c[0x0][0x18c], R5 ;  /* 0x0000630014057a24 */ /* 0x000fc800078e0205 */
[----:B0-----:R-:W-:Y:S01]  /*afe0*/  IMAD R5, R0, c[0x0][0x174], R5 ;  /* 0x00005d0000057a24 */ /* 0x001fe200078e0205 */
        /* <DEDUP_REMOVED lines=199> */
.L_x_6471:
        /* <DEDUP_REMOVED lines=11> */
.L_x_6473:
[----:B------:R-:W-:Y:S05]  /*bd10*/  BSYNC B0 ;  /* 0x0000000000007941 */ /* 0x000fea0003800000 */
.L_x_6472:
        /* <DEDUP_REMOVED lines=9> */
[----:B------:R-:W-:-:S05]  /*bdb0*/  IADD3 R4, P2, R4, c[0x0][0x550], RZ ;  /* 0x0001540004047a10 */ /* 0x000fca0007f5e0ff */
[----:B------:R-:W-:-:S05]  /*bdc0*/  IMAD.X R5, RZ, RZ, c[0x0][0x554], P2 ;  /* 0x00015500ff057624 */ /* 0x000fca00010e06ff */
[----:B------:R0:W-:Y:S03]  /*bdd0*/  STG.E.U8 [R4.64], R19 ;  /* 0x0000001304007986 */ /* 0x0001e6000c101124 */
.L_x_6475:
[----:B------:R-:W-:Y:S05]  /*bde0*/  BSYNC B0 ;  /* 0x0000000000007941 */ /* 0x000fea0003800000 */
.L_x_6474:
        /* <DEDUP_REMOVED lines=16> */
[----:B------:R-:W-:-:S04]  /*bef0*/  IMAD.MOV.U32 R5, RZ, RZ, 0x4 ;  /* 0x00000004ff057424 */ /* 0x000fc800078e00ff */
[----:B------:R-:W-:-:S08]  /*bf00*/  IMAD.WIDE.U32 R4, R0, R5, c[0x0][0x558] ;  /* 0x0001560000047625 */ /* 0x000fd000078e0005 */
        /* <DEDUP_REMOVED lines=12> */
.L_x_6477:
[----:B------:R-:W-:Y:S05]  /*bfd0*/  BSYNC B0 ;  /* 0x0000000000007941 */ /* 0x000fea0003800000 */
.L_x_6476:
[----:B------:R-:W-:Y:S06]  /*bfe0*/  BAR.SYNC.DEFER_BLOCKING 0x0 ;  /* 0x0000000000007b1d */ /* 0x000fec0000010000 */
[----:B0-----:R-:W0:Y:S02]  /*bff0*/  LDS.U8 R4, [RZ] ;  /* 0x00000000ff047984 */ /* 0x001e240000000000 */
[----:B0-----:R-:W-:-:S13]  /*c000*/  ISETP.NE.AND P0, PT, R4, RZ, PT ;  /* 0x000000ff0400720c */ /* 0x001fda0003f05270 */
        /* <DEDUP_REMOVED lines=17> */
.L_x_6482:
[----:B------:R-:W-:-:S05]  /*c120*/  IMAD R4, R0, c[0x0][0x10], R7 ;  /* 0x0000040000047a24 */ /* 0x000fca00078e0207 */
[----:B------:R-:W-:-:S05]  /*c130*/  IADD3 R4, P0, R4, c[0x0][0x550], RZ ;  /* 0x0001540004047a10 */ /* 0x000fca0007f1e0ff */
[----:B------:R-:W-:-:S05]  /*c140*/  IMAD.X R5, RZ, RZ, c[0x0][0x554], P0 ;  /* 0x00015500ff057624 */ /* 0x000fca00000e06ff */
[----:B------:R-:W2:Y:S01]  /*c150*/  LDG.E.S8 R4, [R4.64] ;  /* 0x0000002404047981 */ /* 0x000ea2000c1e1300 */
[----:B------:R-:W-:Y:S02]  /*c160*/  MOV R8, c[0x0][0x0] ;  /* 0x0000000000087a02 */ /* 0x000fe40000000f00 */
[----:B------:R-:W-:-:S03]  /*c170*/  LOP3.LUT R17, R17, 0xffff, RZ, 0xc0, !PT ;  /* 0x0000ffff11117812 */ /* 0x000fc600078ec0ff */
[----:B------:R-:W-:Y:S01]  /*c180*/  IMAD R7, R8, c[0x0][0x4], R7 ;  /* 0x0000010008077a24 */ /* 0x000fe200078e0207 */
[----:B------:R-:W-:-:S04]  /*c190*/  PRMT R6, R17, 0x8880, RZ ;  /* 0x0000888011067816 */ /* 0x000fc800000000ff */
[----:B------:R-:W-:Y:S01]  /*c1a0*/  ISETP.GE.U32.AND P2, PT, R7, c[0x0][0x178], PT ;  /* 0x00005e0007007a0c */ /* 0x000fe20003f46070 */
[----:B--2---:R-:W-:-:S05]  /*c1b0*/  IMAD.MOV R9, RZ, RZ, -R4 ;  /* 0x000000ffff097224 */ /* 0x004fca00078e0a04 */
[----:B------:R-:W-:-:S04]  /*c1c0*/  ISETP.NE.AND P0, PT, R6, R9, PT ;  /* 0x000000090600720c */ /* 0x000fc80003f05270 */
[----:B------:R-:W-:-:S03]  /*c1d0*/  SEL R17, RZ, 0x1, !P0 ;  /* 0x00000001ff117807 */ /* 0x000fc60004000000 */
[----:B------:R-:W-:Y:S05]  /*c1e0*/  @!P2 BRA `(.L_x_6482) ;  /* 0xffffff300000a947 */ /* 0x000fea000383ffff */
.L_x_6481:
[----:B------:R-:W-:Y:S05]  /*c1f0*/  BSYNC B1 ;  /* 0x0000000000017941 */ /* 0x000fea0003800000 */
.L_x_6480:
[----:B------:R-:W-:Y:S05]  /*c200*/  BRA `(.L_x_6483) ;  /* 0x0000010000007947 */ /* 0x000fea0003800000 */
.L_x_6479:
[----:B------:R-:W-:-:S13]  /*c210*/  ISETP.GE.U32.AND P0, PT, R20, c[0x0][0x178], PT ;  /* 0x00005e0014007a0c */ /* 0x000fda0003f06070 */
[----:B------:R-:W-:Y:S05]  /*c220*/  @P0 BRA `(.L_x_6483) ;  /* 0x000000e000000947 */ /* 0x000fea0003800000 */
[----:B------:R-:W-:-:S04]  /*c230*/  IMAD.MOV.U32 R7, RZ, RZ, R20 ;  /* 0x000000ffff077224 */ /* 0x000fc800078e0014 */
.L_x_6484:
[----:B------:R-:W-:-:S04]  /*c240*/  IMAD R4, R0, c[0x0][0x10], R7 ;  /* 0x0000040000047a24 */ /* 0x000fc800078e0207 */
[----:B------:R-:W-:-:S05]  /*c250*/  IMAD R4, R4, c[0x0][0x0], R23 ;  /* 0x0000000004047a24 */ /* 0x000fca00078e0217 */
[----:B------:R-:W-:-:S04]  /*c260*/  IADD3 R4, P0, R4, c[0x0][0x550], RZ ;  /* 0x0001540004047a10 */ /* 0x000fc80007f1e0ff */
[----:B------:R-:W-:-:S05]  /*c270*/  IADD3.X R5, RZ, c[0x0][0x554], RZ, P0, !PT ;  /* 0x00015500ff057a10 */ /* 0x000fca00007fe4ff */
[----:B------:R-:W2:Y:S01]  /*c280*/  LDG.E.S8 R4, [R4.64] ;  /* 0x0000002404047981 */ /* 0x000ea2000c1e1300 */
[----:B------:R-:W-:Y:S02]  /*c290*/  IADD3 R7, R7, c[0x0][0x4], RZ ;  /* 0x0000010007077a10 */ /* 0x000fe40007ffe0ff */
[----:B------:R-:W-:Y:S02]  /*c2a0*/  LOP3.LUT R17, R17, 0xffff, RZ, 0xc0, !PT ;  /* 0x0000ffff11117812 */ /* 0x000fe400078ec0ff */
[----:B------:R-:W-:Y:S02]  /*c2b0*/  ISETP.GE.U32.AND P2, PT, R7, c[0x0][0x178], PT ;  /* 0x00005e0007007a0c */ /* 0x000fe40003f46070 */
[----:B------:R-:W-:Y:S01]  /*c2c0*/  PRMT R9, R17, 0x8880, RZ ;  /* 0x0000888011097816 */ /* 0x000fe200000000ff */
[----:B--2---:R-:W-:-:S05]  /*c2d0*/  IMAD.MOV R6, RZ, RZ, -R4 ;  /* 0x000000ffff067224 */ /* 0x004fca00078e0a04 */
[----:B------:R-:W-:-:S04]  /*c2e0*/  ISETP.NE.AND P0, PT, R9, R6, PT ;  /* 0x000000060900720c */ /* 0x000fc80003f05270 */
[----:B------:R-:W-:Y:S01]  /*c2f0*/  SEL R17, RZ, 0x1, !P0 ;  /* 0x00000001ff117807 */ /* 0x000fe20004000000 */
[----:B------:R-:W-:Y:S05]  /*c300*/  @!P2 BRA `(.L_x_6484) ;  /* 0xffffff300000a947 */ /* 0x000fea000383ffff */
.L_x_6483:
[----:B------:R-:W-:Y:S05]  /*c310*/  BSYNC B0 ;  /* 0x0000000000007941 */ /* 0x000fea0003800000 */
.L_x_6478:
[----:B------:R-:W-:Y:S01]  /*c320*/  IMAD R0, R20, c[0x0][0x0], R23 ;  /* 0x0000000014007a24 */ /* 0x000fe200078e0217 */
[----:B------:R-:W-:Y:S01]  /*c330*/  ULDC UR4, c[0x0][0x4] ;  /* 0x0000010000047ab9 */ /* 0x000fe20000000800 */
[----:B------:R-:W-:Y:S01]  /*c340*/  ISETP.NE.AND P3, PT, RZ, c[0x0][0x17c], PT ;  /* 0x00005f00ff007a0c */ /* 0x000fe20003f65270 */
[----:B------:R-:W-:Y:S02]  /*c350*/  USHF.R.U32.HI UR4, URZ, 0x1, UR4 ;  /* 0x000000013f047899 */ /* 0x000fe40008011604 */
[----:B------:R0:W-:Y:S04]  /*c360*/  STS.U8 [R0+0x10], R17 ;  /* 0x0000101100007388 */ /* 0x0001e80000000000 */
[----:B------:R-:W-:-:S13]  /*c370*/  ISETP.NE.AND P0, PT, RZ, UR4, PT ;  /* 0x00000004ff007c0c */ /* 0x000fda000bf05270 */
[----:B------:R-:W-:Y:S05]  /*c380*/  @!P0 BRA `(.L_x_6485) ;  /* 0x0000011000008947 */ /* 0x000fea0003800000 */
[----:B0-----:R-:W-:-:S05]  /*c390*/  IMAD.U32 R5, RZ, RZ, UR4 ;  /* 0x00000004ff057e24 */ /* 0x001fca000f8e00ff */
.L_x_6486:
[----:B------:R-:W-:Y:S01]  /*c3a0*/  IADD3 R4, R20, R5, RZ ;  /* 0x0000000514047210 */ /* 0x000fe20007ffe0ff */
[----:B------:R-:W-:Y:S03]  /*c3b0*/  BAR.SYNC.DEFER_BLOCKING 0x0 ;  /* 0x0000000000007b1d */ /* 0x000fe60000010000 */
        /* <DEDUP_REMOVED lines=14> */
.L_x_6485:
        /* <DEDUP_REMOVED lines=12> */
.L_x_6489:
        /* <DEDUP_REMOVED lines=17> */
.L_x_6488:
[----:B0-----:R-:W-:Y:S01]  /*c670*/  BAR.SYNC.DEFER_BLOCKING 0x0 ;  /* 0x0000000000007b1d */ /* 0x001fe20000010000 */
[----:B------:R-:W-:-:S13]  /*c680*/  ISETP.GE.AND P0, PT, R4, 0x2, PT ;  /* 0x000000020400780c */ /* 0x000fda0003f06270 */
[----:B------:R-:W-:Y:S05]  /*c690*/  @!P0 BRA `(.L_x_6487) ;  /* 0x000000b000008947 */ /* 0x000fea0003800000 */
[----:B------:R-:W-:Y:S02]  /*c6a0*/  IMAD.MOV.U32 R5, RZ, RZ, 0x1 ;  /* 0x00000001ff057424 */ /* 0x000fe400078e00ff */
.L_x_6490:
        /* <DEDUP_REMOVED lines=10> */
.L_x_6487:
        /* <DEDUP_REMOVED lines=9> */
[----:B------:R-:W2:Y:S01]  /*c7e0*/  LDG.E.S8 R0, [R2.64] ;  /* 0x0000002402007981 */ /* 0x000ea2000c1e1300 */
[----:B------:R-:W-:-:S04]  /*c7f0*/  LOP3.LUT R17, R17, 0xffff, RZ, 0xc0, !PT ;  /* 0x0000ffff11117812 */ /* 0x000fc800078ec0ff */
[----:B------:R-:W-:-:S04]  /*c800*/  PRMT R5, R17, 0x8880, RZ ;  /* 0x0000888011057816 */ /* 0x000fc800000000ff */
[----:B------:R-:W-:-:S04]  /*c810*/  IADD3 R5, -R5, RZ, RZ ;  /* 0x000000ff05057210 */ /* 0x000fc80007ffe1ff */
[----:B--2---:R-:W-:-:S04]  /*c820*/  ISETP.NE.AND P0, PT, R0, R5, PT ;  /* 0x000000050000720c */ /* 0x004fc80003f05270 */
[----:B------:R-:W-:-:S04]  /*c830*/  SEL R17, RZ, 0x1, !P0 ;  /* 0x00000001ff117807 */ /* 0x000fc80004000000 */
.L_x_6492:
[----:B------:R-:W-:Y:S05]  /*c840*/  @!P1 BRA `(.L_x_6493) ;  /* 0x000001c000009947 */ /* 0x000fea0003800000 */
[----:B------:R-:W-:-:S05]  /*c850*/  IMAD.MOV.U32 R0, RZ, RZ, 0x1 ;  /* 0x00000001ff007424 */ /* 0x000fca00078e00ff */
[----:B------:R-:W-:-:S13]  /*c860*/  ISETP.NE.AND P0, PT, R0, c[0x0][0x56c], PT ;  /* 0x00015b0000007a0c */ /* 0x000fda0003f05270 */
[----:B------:R-:W-:Y:S05]  /*c870*/  @!P0 BRA `(.L_x_6494) ;  /* 0x0000013000008947 */ /* 0x000fea0003800000 */
[----:B------:R-:W-:Y:S01]  /*c880*/  MOV R2, 0x0 ;  /* 0x0000000000027802 */ /* 0x000fe20000000f00 */
[----:B------:R-:W-:Y:S01]  /*c890*/  HFMA2.MMA R8, -RZ, RZ, 0, 4.4763088226318359375e-05 ;  /* 0x000002efff087435 */ /* 0x000fe200000001ff */
[----:B------:R-:W-:Y:S01]  /*c8a0*/  IMAD.MOV.U32 R4, RZ, RZ, c[0x4][0x7c8] ;  /* 0x0101f200ff047624 */ /* 0x000fe200078e00ff */
[----:B------:R-:W-:Y:S01]  /*c8b0*/  MOV R5, c[0x4][0x7cc] ;  /* 0x0101f30000057a02 */ /* 0x000fe20000000f00 */
[----:B------:R-:W-:Y:S01]  /*c8c0*/  IMAD.MOV.U32 R6, RZ, RZ, c[0x4][0x7b8] ;  /* 0x0101ee00ff067624 */ /* 0x000fe200078e00ff */
[----:B-1----:R-:W-:Y:S01]  /*c8d0*/  MOV R12, 0x1 ;  /* 0x00000001000c7802 */ /* 0x002fe20000000f00 */
        /* <DEDUP_REMOVED lines=13> */
.L_x_6494:
[----:B------:R-:W-:Y:S02]  /*c9b0*/  IADD3 R16, P1, R16, c[0x0][0x538], RZ ;  /* 0x00014e0010107a10 */ /* 0x000fe40007f3e0ff */
[----:B------:R-:W-:-:S03]  /*c9c0*/  LOP3.LUT P0, RZ, R17, 0xff, RZ, 0xc0, !PT ;  /* 0x000000ff11ff7812 */ /* 0x000fc6000780c0ff */
[----:B------:R-:W-:Y:S01]  /*c9d0*/  IMAD.X R17, RZ, RZ, c[0x0][0x53c], P1 ;  /* 0x00014f00ff117624 */ /* 0x000fe200008e06ff */
[----:B------:R-:W-:-:S05]  /*c9e0*/  SEL R3, RZ, 0x1, !P0 ;  /* 0x00000001ff037807 */ /* 0x000fca0004000000 */
[----:B------:R-:W-:Y:S01]  /*c9f0*/  STG.E.U8 [R16.64], R3 ;  /* 0x0000000310007986 */ /* 0x000fe2000c101124 */
[----:B------:R-:W-:Y:S05]  /*ca00*/  EXIT ;  /* 0x000000000000794d */ /* 0x000fea0003800000 */
.L_x_6493:
[----:B------:R-:W-:Y:S01]  /*ca10*/  STG.E.U8 [R2.64], R17 ;  /* 0x0000001102007986 */ /* 0x000fe2000c101124 */
[----:B------:R-:W-:Y:S05]  /*ca20*/  EXIT ;  /* 0x000000000000794d */ /* 0x000fea0003800000 */
.L_x_6491:
[----:B------:R-:W-:Y:S01]  /*ca30*/  ISETP.NE.AND P1, PT, RZ, UR38, PT ;  /* 0x00000026ff007c0c */ /* 0x000fe2000bf25270 */
[----:B------:R-:W-:Y:S01]  /*ca40*/  ULDC.U8 UR4, c[0x0][0x569] ;  /* 0x00015a4000047ab9 */ /* 0x000fe20000000000 */
[----:B------:R-:W-:Y:S02]  /*ca50*/  IADD3 R2, P0, R16, c[0x0][0x538], RZ ;  /* 0x00014e0010027a10 */ /* 0x000fe40007f1e0ff */
[----:B------:R-:W-:Y:S02]  /*ca60*/  ISETP.NE.AND P2, PT, RZ, UR4, PT ;  /* 0x00000004ff007c0c */ /* 0x000fe4000bf45270 */
[----:B------:R-:W-:-:S07]  /*ca70*/  IADD3.X R3, RZ, c[0x0][0x53c], RZ, P0, !PT ;  /* 0x00014f00ff037a10 */ /* 0x000fce00007fe4ff */
[----:B------:R-:W-:Y:S05]  /*ca80*/  @!P1 BRA `(.L_x_6495) ;  /* 0x0000006000009947 */ /* 0x000fea0003800000 */
[----:B------:R-:W2:Y:S01]  /*ca90*/  LDG.E.S8 R0, [R2.64] ;  /* 0x0000002402007981 */ /* 0x000ea2000c1e1300 */
[----:B------:R-:W-:-:S04]  /*caa0*/  LOP3.LUT R17, R17, 0xffff, RZ, 0xc0, !PT ;  /* 0x0000ffff11117812 */ /* 0x000fc800078ec0ff */
[----:B------:R-:W-:-:S05]  /*cab0*/  PRMT R4, R17, 0x8880, RZ ;  /* 0x0000888011047816 */ /* 0x000fca00000000ff */
[----:B------:R-:W-:-:S05]  /*cac0*/  IMAD.MOV R5, RZ, RZ, -R4 ;  /* 0x000000ffff057224 */ /* 0x000fca00078e0a04 */
[----:B--2---:R-:W-:-:S04]  /*cad0*/  ISETP.NE.AND P0, PT, R0, R5, PT ;  /* 0x000000050000720c */ /* 0x004fc80003f05270 */
[----:B------:R-:W-:-:S04]  /*cae0*/  SEL R17, RZ, 0x1, !P0 ;  /* 0x00000001ff117807 */ /* 0x000fc80004000000 */
.L_x_6495:
        /* <DEDUP_REMOVED lines=13> */
[----:B-1----:R-:W-:Y:S02]  /*cbc0*/  IMAD.MOV.U32 R12, RZ, RZ, 0x1 ;  /* 0x00000001ff0c7424 */ /* 0x002fe400078e00ff */
        /* <DEDUP_REMOVED lines=9> */
.L_x_6497:
[----:B------:R-:W-:Y:S02]  /*cc60*/  IADD3 R16, P1, R16, c[0x0][0x538], RZ ;  /* 0x00014e0010107a10 */ /* 0x000fe40007f3e0ff */
[----:B------:R-:W-:Y:S02]  /*cc70*/  LOP3.LUT P0, RZ, R17, 0xff, RZ, 0xc0, !PT ;  /* 0x000000ff11ff7812 */ /* 0x000fe4000780c0ff */
[----:B------:R-:W-:Y:S02]  /*cc80*/  IADD3.X R17, RZ, c[0x0][0x53c], RZ, P1, !PT ;  /* 0x00014f00ff117a10 */ /* 0x000fe40000ffe4ff */
[----:B------:R-:W-:-:S05]  /*cc90*/  SEL R3, RZ, 0x1, !P0 ;  /* 0x00000001ff037807 */ /* 0x000fca0004000000 */
[----:B------:R-:W-:Y:S01]  /*cca0*/  STG.E.U8 [R16.64], R3 ;  /* 0x0000000310007986 */ /* 0x000fe2000c101124 */
[----:B------:R-:W-:Y:S05]  /*ccb0*/  EXIT ;  /* 0x000000000000794d */ /* 0x000fea0003800000 */
.L_x_6496:
[----:B------:R-:W-:-:S04]  /*ccc0*/  LOP3.LUT P0, RZ, R17, 0xff, RZ, 0xc0, !PT ;  /* 0x000000ff11ff7812 */ /* 0x000fc8000780c0ff */
[----:B------:R-:W-:-:S05]  /*ccd0*/  SEL R5, RZ, 0x1, !P0 ;  /* 0x00000001ff057807 */ /* 0x000fca0004000000 */
[----:B------:R-:W-:Y:S01]  /*cce0*/  STG.E.U8 [R2.64], R5 ;  /* 0x0000000502007986 */ /* 0x000fe2000c101124 */
[----:B------:R-:W-:Y:S05]  /*ccf0*/  EXIT ;  /* 0x000000000000794d */ /* 0x000fea0003800000 */
.L_x_6470:
        /* <DEDUP_REMOVED lines=18> */
[----:B------:R-:W-:-:S05]  /*ce20*/  PRMT R5, R19, 0x8880, RZ ;  /* 0x0000888013057816 */ /* 0x000fca00000000ff */
[----:B------:R-:W-:-:S05]  /*ce30*/  IMAD.MOV R5, RZ, RZ, -R5 ;  /* 0x000000ffff057224 */ /* 0x000fca00078e0a05 */
[----:B--2---:R-:W-:-:S04]  /*ce40*/  ISETP.NE.AND P0, PT, R0, R5, PT ;  /* 0x000000050000720c */ /* 0x004fc80003f05270 */
[----:B------:R-:W-:-:S04]  /*ce50*/  SEL R19, RZ, 0x1, !P0 ;  /* 0x00000001ff137807 */ /* 0x000fc80004000000 */
.L_x_6499:
        /* <DEDUP_REMOVED lines=23> */
.L_x_6501:
[----:B------:R-:W-:Y:S02]  /*cfd0*/  IADD3 R18, P1, R18, c[0x0][0x538], RZ ;  /* 0x00014e0012127a10 */ /* 0x000fe40007f3e0ff */
[----:B------:R-:W-:Y:S02]  /*cfe0*/  LOP3.LUT P0, RZ, R19, 0xff, RZ, 0xc0, !PT ;  /* 0x000000ff13ff7812 */ /* 0x000fe4000780c0ff */
[----:B------:R-:W-:Y:S02]  /*cff0*/  IADD3.X R19, RZ, c[0x0][0x53c], RZ, P1, !PT ;  /* 0x00014f00ff137a10 */ /* 0x000fe40000ffe4ff */
[----:B------:R-:W-:-:S05]  /*d000*/  SEL R3, RZ, 0x1, !P0 ;  /* 0x00000001ff037807 */ /* 0x000fca0004000000 */
[----:B------:R-:W-:Y:S01]  /*d010*/  STG.E.U8 [R18.64], R3 ;  /* 0x0000000312007986 */ /* 0x000fe2000c101124 */
[----:B------:R-:W-:Y:S05]  /*d020*/  EXIT ;  /* 0x000000000000794d */ /* 0x000fea0003800000 */
.L_x_6500:
[----:B------:R-:W-:Y:S01]  /*d030*/  STG.E.U8 [R2.64], R19 ;  /* 0x0000001302007986 */ /* 0x000fe2000c101124 */
[----:B------:R-:W-:Y:S05]  /*d040*/  EXIT ;  /* 0x000000000000794d */ /* 0x000fea0003800000 */
.L_x_6498:
[----:B------:R-:W-:Y:S01]  /*d050*/  ISETP.NE.AND P1, PT, RZ, UR38, PT ;  /* 0x00000026ff007c0c */ /* 0x000fe2000bf25270 */
[----:B------:R-:W-:Y:S01]  /*d060*/  ULDC.U8 UR4, c[0x0][0x569] ;  /* 0x00015a4000047ab9 */ /* 0x000fe20000000000 */
[----:B------:R-:W-:Y:S02]  /*d070*/  IADD3 R2, P0, R18, c[0x0][0x538], RZ ;  /* 0x00014e0012027a10 */ /* 0x000fe40007f1e0ff */
[----:B------:R-:W-:-:S03]  /*d080*/  ISETP.NE.AND P2, PT, RZ, UR4, PT ;  /* 0x00000004ff007c0c */ /* 0x000fc6000bf45270 */
[----:B------:R-:W-:-:S06]  /*d090*/  IMAD.X R3, RZ, RZ, c[0x0][0x53c], P0 ;  /* 0x00014f00ff037624 */ /* 0x000fcc00000e06ff */
[----:B------:R-:W-:Y:S05]  /*d0a0*/  @!P1 BRA `(.L_x_6502) ;  /* 0x0000006000009947 */ /* 0x000fea0003800000 */
[----:B------:R-:W2:Y:S01]  /*d0b0*/  LDG.E.S8 R0, [R2.64] ;  /* 0x0000002402007981 */ /* 0x000ea2000c1e1300 */
[----:B------:R-:W-:-:S04]  /*d0c0*/  LOP3.LUT R19, R19, 0xffff, RZ, 0xc0, !PT ;  /* 0x0000ffff13137812 */ /* 0x000fc800078ec0ff */
[----:B------:R-:W-:-:S05]  /*d0d0*/  PRMT R4, R19, 0x8880, RZ ;  /* 0x0000888013047816 */ /* 0x000fca00000000ff */
[----:B------:R-:W-:-:S05]  /*d0e0*/  IMAD.MOV R5, RZ, RZ, -R4 ;  /* 0x000000ffff057224 */ /* 0x000fca00078e0a04 */
[----:B--2---:R-:W-:-:S04]  /*d0f0*/  ISETP.NE.AND P0, PT, R0, R5, PT ;  /* 0x000000050000720c */ /* 0x004fc80003f05270 */
[----:B------:R-:W-:-:S04]  /*d100*/  SEL R19, RZ, 0x1, !P0 ;  /* 0x00000001ff137807 */ /* 0x000fc80004000000 */
.L_x_6502:
[----:B------:R-:W-:-:S04]  /*d110*/  LOP3.LUT P0, RZ, R19, 0xff, RZ, 0xc0, !PT ;  /* 0x000000ff13ff7812 */ /* 0x000fc8000780c0ff */
[----:B------:R-:W-:Y:S01]  /*d120*/  SEL R16, RZ, 0x1, !P0 ;  /* 0x00000001ff107807 */ /* 0x000fe20004000000 */
        /* <DEDUP_REMOVED lines=12> */
[----:B-1----:R-:W-:Y:S01]  /*d1f0*/  MOV R13, RZ ;  /* 0x000000ff000d7202 */ /* 0x002fe20000000f00 */
        /* <DEDUP_REMOVED lines=10> */
.L_x_6504:
[----:B------:R-:W-:-:S05]  /*d2a0*/  IADD3 R18, P0, R18, c[0x0][0x538], RZ ;  /* 0x00014e0012127a10 */ /* 0x000fca0007f1e0ff */
[----:B------:R-:W-:-:S05]  /*d2b0*/  IMAD.X R19, RZ, RZ, c[0x0][0x53c], P0 ;  /* 0x00014f00ff137624 */ /* 0x000fca00000e06ff */
[----:B------:R-:W-:Y:S01]  /*d2c0*/  STG.E.U8 [R18.64], R16 ;  /* 0x0000001012007986 */ /* 0x000fe2000c101124 */
[----:B------:R-:W-:Y:S05]  /*d2d0*/  EXIT ;  /* 0x000000000000794d */ /* 0x000fea0003800000 */
.L_x_6503:
[----:B------:R-:W-:Y:S01]  /*d2e0*/  STG.E.U8 [R2.64], R16 ;  /* 0x0000001002007986 */ /* 0x000fe2000c101124 */
[----:B------:R-:W-:Y:S05]  /*d2f0*/  EXIT ;  /* 0x000000000000794d */ /* 0x000fea0003800000 */
.L_x_6505:
        /* <DEDUP_REMOVED lines=16> */
.L_x_9927:


//--------------------- .text._ZN2at6native13reduce_kernelILi256ELi2ENS0_8ReduceOpIbNS0_14func_wrapper_tIbZNS0_11sum_functorIbbbEclERNS_14TensorIteratorEEUlbbE_EEjbLi4ELi4EEEEEvT1_ --------------------------
	.section	.text._ZN2at6native13reduce_kernelILi256ELi2ENS0_8ReduceOpIbNS0_14func_wrapper_tIbZNS0_11sum_functorIbbbEclERNS_14TensorIteratorEEUlbbE_EEjbLi4ELi4EEEEEvT1_,"ax",@progbits
	.sectioninfo	@"SHI_REGISTERS=34"
	.align	128
        .global         _ZN2at6native13reduce_kernelILi256ELi2ENS0_8ReduceOpIbNS0_14func_wrapper_tIbZNS0_11sum_functorIbbbEclERNS_14TensorIteratorEEUlbbE_EEjbLi4ELi4EEEEEvT1_
        .type           _ZN2at6native13reduce_kernelILi256ELi2ENS0_8ReduceOpIbNS0_14func_wrapper_tIbZNS0_11sum_functorIbbbEclERNS_14TensorIteratorEEUlbbE_EEjbLi4ELi4EEEEEvT1_,@function
        .size           _ZN2at6native13reduce_kernelILi256ELi2ENS0_8ReduceOpIbNS0_14func_wrapper_tIbZNS0_11sum_functorIbbbEclERNS_14TensorIteratorEEUlbbE_EEjbLi4ELi4EEEEEvT1_,(.L_x_9928 - _ZN2at6native13reduce_kernelILi256ELi2ENS0_8ReduceOpIbNS0_14func_wrapper_tIbZNS0_11sum_functorIbbbEclERNS_14TensorIteratorEEUlbbE_EEjbLi4ELi4EEEEEvT1_)
        .other          _ZN2at6native13reduce_kernelILi256ELi2ENS0_8ReduceOpIbNS0_14func_wrapper_tIbZNS0_11sum_functorIbbbEclERNS_14TensorIteratorEEUlbbE_EEjbLi4ELi4EEEEEvT1_,@"STO_CUDA_ENTRY STV_DEFAULT"
_ZN2at6native13reduce_kernelILi256ELi2ENS0_8ReduceOpIbNS0_14func_wrapper_tIbZNS0_11sum_functorIbbbEclERNS_14TensorIteratorEEUlbbE_EEjbLi4ELi4EEEEEvT1_:
.text._ZN2at6native13reduce_kernelILi256ELi2ENS0_8ReduceOpIbNS0_14func_wrapper_tIbZNS0_11sum_functorIbbbEclERNS_14TensorIteratorEEUlbbE_EEjbLi4ELi4EEEEEvT1_:
        /* <DEDUP_REMOVED lines=209> */
.L_x_6506:
        /* <DEDUP_REMOVED lines=21> */
[----:B------:R-:W-:Y:S01]  /*0e60*/  IMAD.MOV.U32 R4, RZ, RZ, c[0x4][0x7b0] ;  /* 0x0101ec00ff047624 */ /* 0x000fe200078e00ff */
[----:B------:R-:W-:Y:S01]  /*0e70*/  MOV R11, c[0x4][0x25c] ;  /* 0x01009700000b7a02 */ /* 0x000fe20000000f00 */
[----:B------:R-:W-:Y:S02]  /*0e80*/  IMAD.MOV.U32 R5, RZ, RZ, c[0x4][0x7b4] ;  /* 0x0101ed00ff057624 */ /* 0x000fe400078e00ff */
[----:B------:R-:W-:Y:S01]  /*0e90*/  IMAD.MOV.U32 R6, RZ, RZ, c[0x4][0x7b8] ;  /* 0x0101ee00ff067624 */ /* 0x000fe200078e00ff */
[----:B------:R-:W0:Y:S01]  /*0ea0*/  LDC.64 R14, c[0x4][R14] ;  /* 0x010000000e0e7b82 */ /* 0x000e220000000a00 */
[----:B------:R-:W-:Y:S02]  /*0eb0*/  IMAD.MOV.U32 R7, RZ, RZ, c[0x4][0x7bc] ;  /* 0x0101ef00ff077624 */ /* 0x000fe400078e00ff */
        /* <DEDUP_REMOVED lines=35> */
.L_x_6515:
[----:B------:R-:W-:Y:S05]  /*10f0*/  BSYNC B2 ;  /* 0x0000000000027941 */ /* 0x000fea0003800000 */
.L_x_6514:
        /* <DEDUP_REMOVED lines=14> */
.L_x_6513:
[----:B------:R-:W-:Y:S05]  /*11e0*/  BSYNC B1 ;  /* 0x0000000000017941 */ /* 0x000fea0003800000 */
.L_x_6512:
[----:B------:R-:W-:Y:S02]  /*11f0*/  IADD3 R18, P0, P1, R16, c[0x0][0x530], R5 ;  /* 0x00014c0010127a10 */ /* 0x000fe4000791e005 */
[----:B------:R-:W-:Y:S02]  /*1200*/  IADD3 R3, R4, c[0x0][0x168], RZ ;  /* 0x00005a0004037a10 */ /* 0x000fe40007ffe0ff */
[----:B------:R-:W-:Y:S02]  /*1210*/  IADD3 R18, P2, R18, 0x4, RZ ;  /* 0x0000000412127810 */ /* 0x000fe40007f5e0ff */
[----:B------:R-:W-:Y:S02]  /*1220*/  IADD3.X R19, RZ, c[0x0][0x534], R19, P0, P1 ;  /* 0x00014d00ff137a10 */ /* 0x000fe400007e2413 */
[----:B------:R-:W-:-:S03]  /*1230*/  IADD3 R3, R3, -0x4, RZ ;  /* 0xfffffffc03037810 */ /* 0x000fc60007ffe0ff */
[----:B------:R-:W-:Y:S02]  /*1240*/  IMAD.X R19, RZ, RZ, R19, P2 ;  /* 0x000000ffff137224 */ /* 0x000fe400010e0613 */
.L_x_6511:
[----:B------:R-:W-:Y:S05]  /*1250*/  BSYNC B0 ;  /* 0x0000000000007941 */ /* 0x000fea0003800000 */
.L_x_6510:
        /* <DEDUP_REMOVED lines=11> */
[----:B------:R-:W-:Y:S02]  /*1310*/  MOV R4, R8 ;  /* 0x0000000800047202 */ /* 0x000fe40000000f00 */
[C---:B------:R-:W-:Y:S02]  /*1320*/  PRMT R6, R5.reuse, 0x7610, R6 ;  /* 0x0000761005067816 */ /* 0x040fe40000000006 */
[----:B------:R-:W-:Y:S02]  /*1330*/  PRMT R7, R5, 0x7610, R7 ;  /* 0x0000761005077816 */ /* 0x000fe40000000007 */
.L_x_6518:
        /* <DEDUP_REMOVED lines=10> */
[----:B0-----:R-:W-:Y:S02]  /*13e0*/  PRMT R9, R6, 0x8880, RZ ;  /* 0x0000888006097816 */ /* 0x001fe400000000ff */
[----:B------:R-:W-:Y:S02]  /*13f0*/  PRMT R7, R7, 0x8880, RZ ;  /* 0x0000888007077816 */ /* 0x000fe400000000ff */
[C---:B--2---:R-:W-:Y:S02]  /*1400*/  PRMT R10, R8.reuse, 0x7770, RZ ;  /* 0x00007770080a7816 */ /* 0x044fe400000000ff */
[----:B------:R-:W-:-:S02]  /*1410*/  PRMT R11, R8, 0x7771, RZ ;  /* 0x00007771080b7816 */ /* 0x000fc400000000ff */
[C---:B------:R-:W-:Y:S02]  /*1420*/  PRMT R12, R8.reuse, 0x7772, RZ ;  /* 0x00007772080c7816 */ /* 0x040fe400000000ff */
[----:B------:R-:W-:Y:S02]  /*1430*/  PRMT R13, R8, 0x7773, RZ ;  /* 0x00007773080d7816 */ /* 0x000fe400000000ff */
[----:B------:R-:W-:Y:S02]  /*1440*/  ISETP.NE.AND P3, PT, R10, RZ, PT ;  /* 0x000000ff0a00720c */ /* 0x000fe40003f65270 */
[----:B------:R-:W-:Y:S02]  /*1450*/  ISETP.NE.AND P4, PT, R11, RZ, PT ;  /* 0x000000ff0b00720c */ /* 0x000fe40003f85270 */
[----:B------:R-:W-:Y:S02]  /*1460*/  ISETP.NE.AND P5, PT, R12, RZ, PT ;  /* 0x000000ff0c00720c */ /* 0x000fe40003fa5270 */
[----:B------:R-:W-:-:S02]  /*1470*/  ISETP.NE.AND P6, PT, R13, RZ, PT ;  /* 0x000000ff0d00720c */ /* 0x000fc40003fc5270 */
[----:B------:R-:W-:Y:S01]  /*1480*/  PRMT R11, R5, 0x8880, RZ ;  /* 0x00008880050b7816 */ /* 0x000fe200000000ff */
[----:B------:R-:W-:Y:S01]  /*1490*/  IMAD.MOV.U32 R5, RZ, RZ, R0 ;  /* 0x000000ffff057224 */ /* 0x000fe200078e0000 */
        /* <DEDUP_REMOVED lines=13> */
.L_x_6517:
[----:B------:R-:W-:Y:S05]  /*1570*/  BSYNC B0 ;  /* 0x0000000000007941 */ /* 0x000fea0003800000 */
.L_x_6516:
        /* <DEDUP_REMOVED lines=8> */
.L_x_6520:
[----:B------:R-:W-:Y:S05]  /*1600*/  BSYNC B0 ;  /* 0x0000000000007941 */ /* 0x000fea0003800000 */
.L_x_6519:
        /* <DEDUP_REMOVED lines=17> */
.L_x_6522:
[----:B------:R-:W-:Y:S05]  /*1720*/  BSYNC B0 ;  /* 0x0000000000007941 */ /* 0x000fea0003800000 */
.L_x_6521:
[----:B------:R-:W-:Y:S02]  /*1730*/  LOP3.LUT R7, R7, 0xffff, RZ, 0xc0, !PT ;  /* 0x0000ffff07077812 */ /* 0x000fe400078ec0ff */
[----:B------:R-:W-:Y:S02]  /*1740*/  LOP3.LUT R0, R0, 0xffff, RZ, 0xc0, !PT ;  /* 0x0000ffff00007812 */ /* 0x000fe400078ec0ff */
[----:B------:R-:W-:Y:S02]  /*1750*/  PRMT R7, R7, 0x8880, RZ ;  /* 0x0000888007077816 */ /* 0x000fe400000000ff */
[----:B------:R-:W-:Y:S02]  /*1760*/  LOP3.LUT R6, R6, 0xffff, RZ, 0xc0, !PT ;  /* 0x0000ffff06067812 */ /* 0x000fe400078ec0ff */
[----:B------:R-:W-:Y:S01]  /*1770*/  PRMT R4, R0, 0x8880, RZ ;  /* 0x0000888000047816 */ /* 0x000fe200000000ff */
[----:B------:R-:W-:Y:S01]  /*1780*/  IMAD.MOV.U32 R0, RZ, RZ, R7 ;  /* 0x000000ffff007224 */ /* 0x000fe200078e0007 */
[----:B------:R-:W-:-:S02]  /*1790*/  PRMT R6, R6, 0x8880, RZ ;  /* 0x0000888006067816 */ /* 0x000fc400000000ff */
[----:B------:R-:W-:Y:S01]  /*17a0*/  LOP3.LUT R5, R5, 0xffff, RZ, 0xc0, !PT ;  /* 0x0000ffff05057812 */ /* 0x000fe200078ec0ff */
[----:B------:R-:W-:Y:S01]  /*17b0*/  IMAD.MOV R3, RZ, RZ, -R0 ;  /* 0x000000ffff037224 */ /* 0x000fe200078e0a00 */
[----:B------:R-:W-:Y:S01]  /*17c0*/  PRMT R25, RZ, 0x7610, R25 ;  /* 0x00007610ff197816 */ /* 0x000fe20000000019 */
[----:B------:R-:W-:-:S03]  /*17d0*/  IMAD.MOV.U32 R0, RZ, RZ, R6 ;  /* 0x000000ffff007224 */ /* 0x000fc600078e0006 */
[----:B------:R-:W-:Y:S02]  /*17e0*/  ISETP.NE.AND P0, PT, R4, R3, PT ;  /* 0x000000030400720c */ /* 0x000fe40003f05270 */
[----:B------:R-:W-:Y:S02]  /*17f0*/  PRMT R3, R5, 0x8880, RZ ;  /* 0x0000888005037816 */ /* 0x000fe400000000ff */
[----:B------:R-:W-:Y:S02]  /*1800*/  IADD3 R5, -R0, RZ, RZ ;  /* 0x000000ff00057210 */ /* 0x000fe40007ffe1ff */
[----:B------:R-:W-:Y:S01]  /*1810*/  SEL R0, RZ, 0x1, !P0 ;  /* 0x00000001ff007807 */ /* 0x000fe20004000000 */
[----:B------:R-:W-:-:S03]  /*1820*/  IMAD.MOV R3, RZ, RZ, -R3 ;  /* 0x000000ffff037224 */ /* 0x000fc600078e0a03 */
[----:B------:R-:W-:-:S04]  /*1830*/  ISETP.NE.AND P0, PT, R0, R5, PT ;  /* 0x000000050000720c */ /* 0x000fc80003f05270 */
[----:B------:R-:W-:-:S04]  /*1840*/  SEL R0, RZ, 0x1, !P0 ;  /* 0x00000001ff007807 */ /* 0x000fc80004000000 */
[----:B------:R-:W-:-:S04]  /*1850*/  ISETP.NE.AND P0, PT, R0, R3, PT ;  /* 0x000000030000720c */ /* 0x000fc80003f05270 */
[----:B------:R-:W-:Y:S01]  /*1860*/  SEL R22, RZ, 0x1, !P0 ;  /* 0x00000001ff167807 */ /* 0x000fe20004000000 */
[----:B------:R-:W-:Y:S05]  /*1870*/  BRA `(.L_x_6508) ;  /* 0x00009d2000007947 */ /* 0x000fea0003800000 */
.L_x_6509:
        /* <DEDUP_REMOVED lines=28> */
.L_x_6533:
[----:B------:R-:W-:Y:S01]  /*1a40*/  ISETP.NE.AND P1, PT, RZ, c[0x0][0x1a4], PT ;  /* 0x00006900ff007a0c */ /* 0x000fe20003f25270 */
[----:B------:R-:W-:-:S12]  /*1a50*/  CS2R R6, SRZ ;  /* 0x0000000000067805 */ /* 0x000fd8000001ff00 */
        /* <DEDUP_REMOVED lines=220> */
.L_x_6528:
        /* <DEDUP_REMOVED lines=217> */
.L_x_6529:
        /* <DEDUP_REMOVED lines=10> */
[----:B------:R-:W-:Y:S02]  /*3650*/  IMAD.MOV.U32 R4, RZ, RZ, RZ ;  /* 0x000000ffff047224 */ /* 0x000fe400078e00ff */
[----:B------:R-:W-:-:S02]  /*3660*/  IMAD.MOV.U32 R5, RZ, RZ, R25 ;  /* 0x000000ffff057224 */ /* 0x000fc400078e0019 */
        /* <DEDUP_REMOVED lines=207> */
.L_x_6530:
        /* <DEDUP_REMOVED lines=8> */
[----:B------:R-:W-:Y:S01]  /*43e0*/  IMAD.MOV.U32 R4, RZ, RZ, RZ ;  /* 0x000000ffff047224 */ /* 0x000fe200078e00ff */
[----:B------:R-:W-:Y:S01]  /*43f0*/  MOV R13, c[0x0][0x1a4] ;  /* 0x00006900000d7a02 */ /* 0x000fe20000000f00 */
[----:B------:R-:W-:-:S03]  /*4400*/  IMAD.MOV.U32 R5, RZ, RZ, R25 ;  /* 0x000000ffff057224 */ /* 0x000fc600078e0019 */
[----:B------:R-:W-:Y:S01]  /*4410*/  ISETP.NE.AND P0, PT, R13, 0x2, PT ;  /* 0x000000020d00780c */ /* 0x000fe20003f05270 */
        /* <DEDUP_REMOVED lines=205> */
.L_x_6531:
[----:B------:R-:W-:Y:S02]  /*50f0*/  LOP3.LUT R8, R8, 0xffff, RZ, 0xc0, !PT ;  /* 0x0000ffff08087812 */ /* 0x000fe400078ec0ff */
[----:B------:R-:W-:Y:S02]  /*5100*/  ISETP.NE.AND P0, PT, R3, RZ, PT ;  /* 0x000000ff0300720c */ /* 0x000fe40003f05270 */
[----:B------:R-:W-:Y:S02]  /*5110*/  PRMT R4, R8, 0x8880, RZ ;  /* 0x0000888008047816 */ /* 0x000fe400000000ff */
[----:B------:R-:W-:Y:S02]  /*5120*/  SEL R3, RZ, 0xffffffff, !P0 ;  /* 0xffffffffff037807 */ /* 0x000fe40004000000 */
[----:B------:R-:W-:Y:S02]  /*5130*/  LOP3.LUT R5, R26, 0xfffffffe, RZ, 0xc0, !PT ;  /* 0xfffffffe1a057812 */ /* 0x000fe400078ec0ff */
[----:B------:R-:W-:-:S02]  /*5140*/  ISETP.NE.AND P4, PT, R4, R3, PT ;  /* 0x000000030400720c */ /* 0x000fc40003f85270 */
[----:B------:R-:W-:Y:S02]  /*5150*/  IADD3 R4, P5, R5, R18, RZ ;  /* 0x0000001205047210 */ /* 0x000fe40007fbe0ff */
[----:B------:R-:W-:Y:S02]  /*5160*/  ISETP.NE.AND P2, PT, R7, RZ, PT ;  /* 0x000000ff0700720c */ /* 0x000fe40003f45270 */
[----:B------:R-:W-:Y:S01]  /*5170*/  ISETP.NE.AND P3, PT, R6, RZ, PT ;  /* 0x000000ff0600720c */ /* 0x000fe20003f65270 */
[----:B------:R-:W-:Y:S01]  /*5180*/  IMAD.X R5, RZ, RZ, R19, P5 ;  /* 0x000000ffff057224 */ /* 0x000fe200028e0613 */
[----:B------:R-:W-:Y:S02]  /*5190*/  LOP3.LUT R9, R9, 0xffff, RZ, 0xc0, !PT ;  /* 0x0000ffff09097812 */ /* 0x000fe400078ec0ff */
[----:B------:R-:W-:Y:S02]  /*51a0*/  LOP3.LUT R14, R14, 0xffff, RZ, 0xc0, !PT ;  /* 0x0000ffff0e0e7812 */ /* 0x000fe400078ec0ff */
[----:B------:R-:W2:Y:S01]  /*51b0*/  LDG.E.U16 R4, [R4.64] ;  /* 0x0000002404047981 */ /* 0x000ea2000c1e1500 */
[----:B------:R-:W-:-:S02]  /*51c0*/  ISETP.NE.AND P1, PT, R10, RZ, PT ;  /* 0x000000ff0a00720c */ /* 0x000fc40003f25270 */
[----:B------:R-:W-:Y:S02]  /*51d0*/  PRMT R6, R9, 0x8880, RZ ;  /* 0x0000888009067816 */ /* 0x000fe400000000ff */
[----:B------:R-:W-:Y:S02]  /*51e0*/  PRMT R10, R14, 0x8880, RZ ;  /* 0x000088800e0a7816 */ /* 0x000fe400000000ff */
[----:B------:R-:W-:Y:S02]  /*51f0*/  SEL R3, RZ, 0xffffffff, !P3 ;  /* 0xffffffffff037807 */ /* 0x000fe40005800000 */
[----:B------:R-:W-:Y:S02]  /*5200*/  SEL R7, RZ, 0xffffffff, !P2 ;  /* 0xffffffffff077807 */ /* 0x000fe40005000000 */
[----:B------:R-:W-:Y:S02]  /*5210*/  LOP3.LUT R15, R15, 0xffff, RZ, 0xc0, !PT ;  /* 0x0000ffff0f0f7812 */ /* 0x000fe400078ec0ff */
[----:B------:R-:W-:-:S02]  /*5220*/  LOP3.LUT R20, R20, 0xffff, RZ, 0xc0, !PT ;  /* 0x0000ffff14147812 */ /* 0x000fc400078ec0ff */
[----:B------:R-:W-:Y:S02]  /*5230*/  SEL R8, RZ, 0x1, !P4 ;  /* 0x00000001ff087807 */ /* 0x000fe40006000000 */
[----:B------:R-:W-:Y:S02]  /*5240*/  ISETP.NE.AND P5, PT, R6, R3, PT ;  /* 0x000000030600720c */ /* 0x000fe40003fa5270 */
[----:B------:R-:W-:Y:S02]  /*5250*/  ISETP.NE.AND P4, PT, R10, R7, PT ;  /* 0x000000070a00720c */ /* 0x000fe40003f85270 */
[----:B------:R-:W-:Y:S02]  /*5260*/  PRMT R6, R15, 0x8880, RZ ;  /* 0x000088800f067816 */ /* 0x000fe400000000ff */
[----:B------:R-:W-:Y:S02]  /*5270*/  SEL R3, RZ, 0xffffffff, !P1 ;  /* 0xffffffffff037807 */ /* 0x000fe40004800000 */
[----:B------:R-:W-:-:S02]  /*5280*/  PRMT R20, R20, 0x8880, RZ ;  /* 0x0000888014147816 */ /* 0x000fc400000000ff */
[----:B------:R-:W-:Y:S02]  /*5290*/  ISETP.NE.AND P6, PT, R11, RZ, PT ;  /* 0x000000ff0b00720c */ /* 0x000fe40003fc5270 */
[----:B------:R-:W-:Y:S02]  /*52a0*/  SEL R14, RZ, 0x1, !P4 ;  /* 0x00000001ff0e7807 */ /* 0x000fe40006000000 */
[----:B------:R-:W-:Y:S01]  /*52b0*/  ISETP.NE.AND P4, PT, R6, R3, PT ;  /* 0x000000030600720c */ /* 0x000fe20003f85270 */
[----:B------:R-:W-:Y:S01]  /*52c0*/  IMAD.MOV.U32 R6, RZ, RZ, R20 ;  /* 0x000000ffff067224 */ /* 0x000fe200078e0014 */
[----:B------:R-:W-:Y:S02]  /*52d0*/  SEL R9, RZ, 0x1, !P5 ;  /* 0x00000001ff097807 */ /* 0x000fe40006800000 */
[----:B------:R-:W-:Y:S02]  /*52e0*/  SEL R3, RZ, 0xffffffff, !P6 ;  /* 0xffffffffff037807 */ /* 0x000fe40007000000 */
[----:B------:R-:W-:-:S02]  /*52f0*/  LOP3.LUT R21, R21, 0xffff, RZ, 0xc0, !PT ;  /* 0x0000ffff15157812 */ /* 0x000fc400078ec0ff */
[----:B------:R-:W-:Y:S02]  /*5300*/  ISETP.NE.AND P5, PT, R12, RZ, PT ;  /* 0x000000ff0c00720c */ /* 0x000fe40003fa5270 */
[----:B------:R-:W-:Y:S02]  /*5310*/  SEL R15, RZ, 0x1, !P4 ;  /* 0x00000001ff0f7807 */ /* 0x000fe40006000000 */
[----:B------:R-:W-:Y:S02]  /*5320*/  ISETP.NE.AND P4, PT, R6, R3, PT ;  /* 0x000000030600720c */ /* 0x000fe40003f85270 */
[----:B------:R-:W-:Y:S02]  /*5330*/  PRMT R6, R21, 0x8880, RZ ;  /* 0x0000888015067816 */ /* 0x000fe400000000ff */
[----:B------:R-:W-:Y:S02]  /*5340*/  SEL R3, RZ, 0xffffffff, !P5 ;  /* 0xffffffffff037807 */ /* 0x000fe40006800000 */
[----:B------:R-:W-:-:S02]  /*5350*/  SEL R20, RZ, 0x1, !P4 ;  /* 0x00000001ff147807 */ /* 0x000fc40006000000 */
[----:B------:R-:W-:Y:S02]  /*5360*/  LOP3.LUT R0, R0, 0xfffffffe, RZ, 0xc0, !PT ;  /* 0xfffffffe00007812 */ /* 0x000fe400078ec0ff */
[----:B------:R-:W-:Y:S02]  /*5370*/  ISETP.NE.AND P4, PT, R6, R3, PT ;  /* 0x000000030600720c */ /* 0x000fe40003f85270 */
[----:B------:R-:W-:Y:S02]  /*5380*/  @P6 LOP3.LUT R0, R0, 0x1, RZ, 0xfc, !PT ;  /* 0x0000000100006812 */ /* 0x000fe400078efcff */
[----:B------:R-:W-:Y:S02]  /*5390*/  SEL R21, RZ, 0x1, !P4 ;  /* 0x00000001ff157807 */ /* 0x000fe40006000000 */
[----:B------:R-:W-:Y:S02]  /*53a0*/  LOP3.LUT R22, R22, 0xffff, RZ, 0xc0, !PT ;  /* 0x0000ffff16167812 */ /* 0x000fe400078ec0ff */
[----:B------:R-:W-:-:S02]  /*53b0*/  LOP3.LUT R0, R0, 0xfffffffd, RZ, 0xc0, !PT ;  /* 0xfffffffd00007812 */ /* 0x000fc400078ec0ff */
[----:B------:R-:W-:Y:S02]  /*53c0*/  PRMT R6, R22, 0x8880, RZ ;  /* 0x0000888016067816 */ /* 0x000fe400000000ff */
[----:B------:R-:W-:Y:S02]  /*53d0*/  @P5 LOP3.LUT R0, R0, 0x2, RZ, 0xfc, !PT ;  /* 0x0000000200005812 */ /* 0x000fe400078efcff */
[----:B------:R-:W-:-:S04]  /*53e0*/  LOP3.LUT R24, R24, 0xffff, RZ, 0xc0, !PT ;  /* 0x0000ffff18187812 */ /* 0x000fc800078ec0ff */
[----:B------:R-:W-:Y:S02]  /*53f0*/  PRMT R24, R24, 0x8880, RZ ;  /* 0x0000888018187816 */ /* 0x000fe400000000ff */
[----:B------:R-:W-:Y:S02]  /*5400*/  IADD3 R25, R25, c[0x0][0x170], RZ ;  /* 0x00005c0019197a10 */ /* 0x000fe40007ffe0ff */
[----:B--2---:R-:W-:-:S04]  /*5410*/  PRMT R3, R4, 0x7770, RZ ;  /* 0x0000777004037816 */ /* 0x004fc800000000ff */
[----:B------:R-:W-:-:S04]  /*5420*/  ISETP.NE.AND P4, PT, R3, RZ, PT ;  /* 0x000000ff0300720c */ /* 0x000fc80003f85270 */
[----:B------:R-:W-:-:S04]  /*5430*/  SEL R3, RZ, 0xffffffff, !P4 ;  /* 0xffffffffff037807 */ /* 0x000fc80006000000 */
[----:B------:R-:W-:Y:S02]  /*5440*/  ISETP.NE.AND P5, PT, R6, R3, PT ;  /* 0x000000030600720c */ /* 0x000fe40003fa5270 */
[----:B------:R-:W-:Y:S02]  /*5450*/  PRMT R3, R4, 0x7771, RZ ;  /* 0x0000777104037816 */ /* 0x000fe400000000ff */
[----:B------:R-:W-:Y:S02]  /*5460*/  SEL R22, RZ, 0x1, !P5 ;  /* 0x00000001ff167807 */ /* 0x000fe40006800000 */
[----:B------:R-:W-:Y:S01]  /*5470*/  ISETP.NE.AND P5, PT, R3, RZ, PT ;  /* 0x000000ff0300720c */ /* 0x000fe20003fa5270 */
[----:B------:R-:W-:-:S03]  /*5480*/  IMAD.MOV.U32 R4, RZ, RZ, R24 ;  /* 0x000000ffff047224 */ /* 0x000fc600078e0018 */
[----:B------:R-:W-:-:S04]  /*5490*/  SEL R3, RZ, 0xffffffff, !P5 ;  /* 0xffffffffff037807 */ /* 0x000fc80006800000 */
[----:B------:R-:W-:Y:S02]  /*54a0*/  ISETP.NE.AND P6, PT, R4, R3, PT ;  /* 0x000000030400720c */ /* 0x000fe40003fc5270 */
[----:B------:R-:W-:-:S05]  /*54b0*/  MOV R4, c[0x0][0x170] ;  /* 0x00005c0000047a02 */ /* 0x000fca0000000f00 */
[----:B------:R-:W-:Y:S01]  /*54c0*/  IMAD R3, R4, 0x3, R25 ;  /* 0x0000000304037824 */ /* 0x000fe200078e0219 */
[----:B------:R-:W-:-:S04]  /*54d0*/  SEL R24, RZ, 0x1, !P6 ;  /* 0x00000001ff187807 */ /* 0x000fc80007000000 */
[----:B------:R-:W-:-:S13]  /*54e0*/  ISETP.GE.U32.AND P6, PT, R3, c[0x0][0x168], PT ;  /* 0x00005a0003007a0c */ /* 0x000fda0003fc6070 */
[----:B------:R-:W-:Y:S01]  /*54f0*/  @P6 CALL.REL.NOINC `(.L_x_6532) ;  /* 0x0000001000006944 */ /* 0x000fe20003c00000 */
[----:B------:R-:W-:Y:S05]  /*5500*/  BRA `(.L_x_6533) ;  /* 0xffffc53000007947 */ /* 0x000fea000383ffff */
.L_x_6532:
[----:B------:R-:W-:Y:S05]  /*5510*/  BSYNC B1 ;  /* 0x0000000000017941 */ /* 0x000fea0003800000 */
.L_x_6527:
[----:B------:R-:W-:Y:S02]  /*5520*/  SEL R7, RZ, 0x1, !P0 ;  /* 0x00000001ff077807 */ /* 0x000fe40004000000 */
[C---:B------:R-:W-:Y:S02]  /*5530*/  LOP3.LUT P6, RZ, R0.reuse, 0x2, RZ, 0xc0, !PT ;  /* 0x0000000200ff7812 */ /* 0x040fe400078cc0ff */
[----:B------:R-:W-:Y:S02]  /*5540*/  LOP3.LUT P0, RZ, R0, 0x1, RZ, 0xc0, !PT ;  /* 0x0000000100ff7812 */ /* 0x000fe4000780c0ff */
[----:B------:R-:W-:Y:S02]  /*5550*/  SEL R6, RZ, 0x1, !P3 ;  /* 0x00000001ff067807 */ /* 0x000fe40005800000 */
[----:B------:R-:W-:Y:S02]  /*5560*/  SEL R5, RZ, 0x1, !P2 ;  /* 0x00000001ff057807 */ /* 0x000fe40005000000 */
[----:B------:R-:W-:-:S02]  /*5570*/  SEL R4, RZ, 0x1, !P1 ;  /* 0x00000001ff047807 */ /* 0x000fc40004800000 */
[----:B------:R-:W-:Y:S02]  /*5580*/  SEL R11, RZ, 0x1, !P0 ;  /* 0x00000001ff0b7807 */ /* 0x000fe40004000000 */
[----:B------:R-:W-:Y:S02]  /*5590*/  SEL R10, RZ, 0x1, !P6 ;  /* 0x00000001ff0a7807 */ /* 0x000fe40007000000 */
[----:B------:R-:W-:Y:S02]  /*55a0*/  SEL R3, RZ, 0x1, !P4 ;  /* 0x00000001ff037807 */ /* 0x000fe40006000000 */
[----:B------:R-:W-:Y:S02]  /*55b0*/  SEL R0, RZ, 0x1, !P5 ;  /* 0x00000001ff007807 */ /* 0x000fe40006800000 */
.L_x_6526:
[----:B------:R-:W-:Y:S05]  /*55c0*/  BSYNC B0 ;  /* 0x0000000000007941 */ /* 0x000fea0003800000 */
.L_x_6525:
        /* <DEDUP_REMOVED lines=205> */
.L_x_6536:
        /* <DEDUP_REMOVED lines=213> */
.L_x_6537:
        /* <DEDUP_REMOVED lines=213> */
.L_x_6538:
        /* <DEDUP_REMOVED lines=13> */
[----:B------:R-:W-:Y:S01]  /*7e10*/  HFMA2.MMA R3, -RZ, RZ, 0, 0 ;  /* 0x00000000ff037435 */ /* 0x000fe200000001ff */
[----:B------:R-:W-:Y:S09]  /*7e20*/  @!P1 BRA `(.L_x_6539) ;  /* 0x00000c6000009947 */ /* 0x000ff20003800000 */
        /* <DEDUP_REMOVED lines=198> */
.L_x_6539:
        /* <DEDUP_REMOVED lines=10> */
.L_x_6535:
[----:B------:R-:W-:Y:S05]  /*8b30*/  BSYNC B0 ;  /* 0x0000000000007941 */ /* 0x000fea0003800000 */
.L_x_6534:
[----:B------:R-:W-:Y:S01]  /*8b40*/  BSSY B0, `(.L_x_6540) ;  /* 0x0000044000007945 */ /* 0x000fe20003800000 */
[----:B------:R-:W-:Y:S05]  /*8b50*/  @P0 BRA `(.L_x_6541) ;  /* 0x0000042000000947 */ /* 0x000fea0003800000 */
[----:B------:R-:W-:Y:S02]  /*8b60*/  LOP3.LUT R6, R6, 0xffff, RZ, 0xc0, !PT ;  /* 0x0000ffff06067812 */ /* 0x000fe400078ec0ff */
[----:B------:R-:W-:Y:S02]  /*8b70*/  IADD3 R25, R25, c[0x0][0x170], RZ ;  /* 0x00005c0019197a10 */ /* 0x000fe40007ffe0ff */
[----:B------:R-:W-:Y:S02]  /*8b80*/  LOP3.LUT R8, R8, 0xffff, RZ, 0xc0, !PT ;  /* 0x0000ffff08087812 */ /* 0x000fe400078ec0ff */
[----:B------:R-:W-:Y:S02]  /*8b90*/  PRMT R12, R6, 0x8880, RZ ;  /* 0x00008880060c7816 */ /* 0x000fe400000000ff */
[----:B------:R-:W-:Y:S02]  /*8ba0*/  LOP3.LUT R7, R7, 0xffff, RZ, 0xc0, !PT ;  /* 0x0000ffff07077812 */ /* 0x000fe400078ec0ff */
[----:B------:R-:W-:-:S02]  /*8bb0*/  ISETP.GE.U32.AND P2, PT, R25, c[0x0][0x168], PT ;  /* 0x00005a0019007a0c */ /* 0x000fc40003f46070 */
[----:B------:R-:W-:Y:S01]  /*8bc0*/  PRMT R6, R8, 0x8880, RZ ;  /* 0x0000888008067816 */ /* 0x000fe200000000ff */
[----:B------:R-:W-:Y:S01]  /*8bd0*/  IMAD.MOV.U32 R8, RZ, RZ, R12 ;  /* 0x000000ffff087224 */ /* 0x000fe200078e000c */
[----:B------:R-:W-:Y:S02]  /*8be0*/  LOP3.LUT R9, R9, 0xffff, RZ, 0xc0, !PT ;  /* 0x0000ffff09097812 */ /* 0x000fe400078ec0ff */
[----:B------:R-:W-:Y:S01]  /*8bf0*/  PRMT R7, R7, 0x8880, RZ ;  /* 0x0000888007077816 */ /* 0x000fe200000000ff */
[----:B------:R-:W-:Y:S01]  /*8c00*/  IMAD.MOV R8, RZ, RZ, -R8 ;  /* 0x000000ffff087224 */ /* 0x000fe200078e0a08 */
[----:B------:R-:W-:Y:S02]  /*8c10*/  PRMT R9, R9, 0x8880, RZ ;  /* 0x0000888009097816 */ /* 0x000fe400000000ff */
[----:B------:R-:W-:Y:S02]  /*8c20*/  IADD3 R7, -R7, RZ, RZ ;  /* 0x000000ff07077210 */ /* 0x000fe40007ffe1ff */
[----:B------:R-:W-:-:S02]  /*8c30*/  ISETP.NE.AND P1, PT, R9, R8, PT ;  /* 0x000000080900720c */ /* 0x000fc40003f25270 */
[----:B------:R-:W-:Y:S02]  /*8c40*/  ISETP.NE.AND P0, PT, R6, R7, PT ;  /* 0x000000070600720c */ /* 0x000fe40003f05270 */
[----:B------:R-:W-:Y:S02]  /*8c50*/  SEL R9, RZ, 0x1, !P1 ;  /* 0x00000001ff097807 */ /* 0x000fe40004800000 */
[----:B------:R-:W-:Y:S01]  /*8c60*/  SEL R8, RZ, 0x1, !P0 ;  /* 0x00000001ff087807 */ /* 0x000fe20004000000 */
[----:B------:R-:W-:Y:S05]  /*8c70*/  @P2 BRA `(.L_x_6541) ;  /* 0x0000030000002947 */ /* 0x000fea0003800000 */
[----:B------:R-:W-:Y:S02]  /*8c80*/  IADD3 R25, R25, c[0x0][0x170], RZ ;  /* 0x00005c0019197a10 */ /* 0x000fe40007ffe0ff */
[----:B------:R-:W-:Y:S02]  /*8c90*/  LOP3.LUT R5, R5, 0xffff, RZ, 0xc0, !PT ;  /* 0x0000ffff05057812 */ /* 0x000fe400078ec0ff */
[----:B------:R-:W-:Y:S02]  /*8ca0*/  LOP3.LUT R4, R4, 0xffff, RZ, 0xc0, !PT ;  /* 0x0000ffff04047812 */ /* 0x000fe400078ec0ff */
[----:B------:R-:W-:-:S02]  /*8cb0*/  ISETP.GE.U32.AND P2, PT, R25, c[0x0][0x168], PT ;  /* 0x00005a0019007a0c */ /* 0x000fc40003f46070 */
[----:B------:R-:W-:Y:S02]  /*8cc0*/  PRMT R5, R5, 0x8880, RZ ;  /* 0x0000888005057816 */ /* 0x000fe400000000ff */
[----:B------:R-:W-:Y:S02]  /*8cd0*/  PRMT R6, R4, 0x8880, RZ ;  /* 0x0000888004067816 */ /* 0x000fe400000000ff */
[----:B------:R-:W-:Y:S01]  /*8ce0*/  LOP3.LUT R14, R14, 0xffff, RZ, 0xc0, !PT ;  /* 0x0000ffff0e0e7812 */ /* 0x000fe200078ec0ff */
[----:B------:R-:W-:Y:S01]  /*8cf0*/  IMAD.MOV R5, RZ, RZ, -R5 ;  /* 0x000000ffff057224 */ /* 0x000fe200078e0a05 */
[----:B------:R-:W-:Y:S01]  /*8d00*/  LOP3.LUT R15, R15, 0xffff, RZ, 0xc0, !PT ;  /* 0x0000ffff0f0f7812 */ /* 0x000fe200078ec0ff */
[----:B------:R-:W-:Y:S01]  /*8d10*/  IMAD.MOV R6, RZ, RZ, -R6 ;  /* 0x000000ffff067224 */ /* 0x000fe200078e0a06 */
[----:B------:R-:W-:Y:S02]  /*8d20*/  PRMT R4, R14, 0x8880, RZ ;  /* 0x000088800e047816 */ /* 0x000fe400000000ff */
[----:B------:R-:W-:-:S02]  /*8d30*/  PRMT R7, R15, 0x8880, RZ ;  /* 0x000088800f077816 */ /* 0x000fc400000000ff */
[----:B------:R-:W-:Y:S02]  /*8d40*/  ISETP.NE.AND P0, PT, R4, R5, PT ;  /* 0x000000050400720c */ /* 0x000fe40003f05270 */
[----:B------:R-:W-:Y:S02]  /*8d50*/  ISETP.NE.AND P1, PT, R7, R6, PT ;  /* 0x000000060700720c */ /* 0x000fe40003f25270 */
[----:B------:R-:W-:Y:S02]  /*8d60*/  SEL R14, RZ, 0x1, !P0 ;  /* 0x00000001ff0e7807 */ /* 0x000fe40004000000 */
[----:B------:R-:W-:Y:S01]  /*8d70*/  SEL R15, RZ, 0x1, !P1 ;  /* 0x00000001ff0f7807 */ /* 0x000fe20004800000 */
[----:B------:R-:W-:Y:S05]  /*8d80*/  @P2 BRA `(.L_x_6541) ;  /* 0x000001f000002947 */ /* 0x000fea0003800000 */
[----:B------:R-:W-:Y:S02]  /*8d90*/  IADD3 R25, R25, c[0x0][0x170], RZ ;  /* 0x00005c0019197a10 */ /* 0x000fe40007ffe0ff */
[----:B------:R-:W-:Y:S02]  /*8da0*/  LOP3.LUT R11, R11, 0xffff, RZ, 0xc0, !PT ;  /* 0x0000ffff0b0b7812 */ /* 0x000fe400078ec0ff */
[----:B------:R-:W-:-:S02]  /*8db0*/  LOP3.LUT R10, R10, 0xffff, RZ, 0xc0, !PT ;  /* 0x0000ffff0a0a7812 */ /* 0x000fc400078ec0ff */
[----:B------:R-:W-:Y:S02]  /*8dc0*/  ISETP.GE.U32.AND P2, PT, R25, c[0x0][0x168], PT ;  /* 0x00005a0019007a0c */ /* 0x000fe40003f46070 */
[----:B------:R-:W-:Y:S02]  /*8dd0*/  PRMT R5, R11, 0x8880, RZ ;  /* 0x000088800b057816 */ /* 0x000fe400000000ff */
[----:B------:R-:W-:Y:S02]  /*8de0*/  PRMT R6, R10, 0x8880, RZ ;  /* 0x000088800a067816 */ /* 0x000fe400000000ff */
[----:B------:R-:W-:Y:S01]  /*8df0*/  LOP3.LUT R20, R20, 0xffff, RZ, 0xc0, !PT ;  /* 0x0000ffff14147812 */ /* 0x000fe200078ec0ff */
[----:B------:R-:W-:Y:S01]  /*8e00*/  IMAD.MOV R5, RZ, RZ, -R5 ;  /* 0x000000ffff057224 */ /* 0x000fe200078e0a05 */
[----:B------:R-:W-:Y:S01]  /*8e10*/  LOP3.LUT R21, R21, 0xffff, RZ, 0xc0, !PT ;  /* 0x0000ffff15157812 */ /* 0x000fe200078ec0ff */
[----:B------:R-:W-:Y:S01]  /*8e20*/  IMAD.MOV R6, RZ, RZ, -R6 ;  /* 0x000000ffff067224 */ /* 0x000fe200078e0a06 */
[----:B------:R-:W-:-:S02]  /*8e30*/  PRMT R4, R20, 0x8880, RZ ;  /* 0x0000888014047816 */ /* 0x000fc400000000ff */
[----:B------:R-:W-:Y:S02]  /*8e40*/  PRMT R7, R21, 0x8880, RZ ;  /* 0x0000888015077816 */ /* 0x000fe400000000ff */
[----:B------:R-:W-:Y:S02]  /*8e50*/  ISETP.NE.AND P0, PT, R4, R5, PT ;  /* 0x000000050400720c */ /* 0x000fe40003f05270 */
[----:B------:R-:W-:Y:S02]  /*8e60*/  ISETP.NE.AND P1, PT, R7, R6, PT ;  /* 0x000000060700720c */ /* 0x000fe40003f25270 */
[----:B------:R-:W-:Y:S02]  /*8e70*/  SEL R20, RZ, 0x1, !P0 ;  /* 0x00000001ff147807 */ /* 0x000fe40004000000 */
[----:B------:R-:W-:Y:S01]  /*8e80*/  SEL R21, RZ, 0x1, !P1 ;  /* 0x00000001ff157807 */ /* 0x000fe20004800000 */
[----:B------:R-:W-:Y:S05]  /*8e90*/  @P2 BRA `(.L_x_6541) ;  /* 0x000000e000002947 */ /* 0x000fea0003800000 */
[----:B------:R-:W-:Y:S02]  /*8ea0*/  LOP3.LUT R0, R0, 0xffff, RZ, 0xc0, !PT ;  /* 0x0000ffff00007812 */ /* 0x000fe400078ec0ff */
[----:B------:R-:W-:-:S02]  /*8eb0*/  LOP3.LUT R3, R3, 0xffff, RZ, 0xc0, !PT ;  /* 0x0000ffff03037812 */ /* 0x000fc400078ec0ff */
[----:B------:R-:W-:Y:S02]  /*8ec0*/  PRMT R4, R0, 0x8880, RZ ;  /* 0x0000888000047816 */ /* 0x000fe400000000ff */
[----:B------:R-:W-:Y:S02]  /*8ed0*/  LOP3.LUT R22, R22, 0xffff, RZ, 0xc0, !PT ;  /* 0x0000ffff16167812 */ /* 0x000fe400078ec0ff */
[----:B------:R-:W-:Y:S01]  /*8ee0*/  LOP3.LUT R24, R24, 0xffff, RZ, 0xc0, !PT ;  /* 0x0000ffff18187812 */ /* 0x000fe200078ec0ff */
[----:B------:R-:W-:Y:S01]  /*8ef0*/  IMAD.MOV R4, RZ, RZ, -R4 ;  /* 0x000000ffff047224 */ /* 0x000fe200078e0a04 */
[----:B------:R-:W-:Y:S02]  /*8f00*/  PRMT R3, R3, 0x8880, RZ ;  /* 0x0000888003037816 */ /* 0x000fe400000000ff */
[----:B------:R-:W-:Y:S02]  /*8f10*/  PRMT R0, R22, 0x8880, RZ ;  /* 0x0000888016007816 */ /* 0x000fe400000000ff */
[----:B------:R-:W-:-:S02]  /*8f20*/  PRMT R5, R24, 0x8880, RZ ;  /* 0x0000888018057816 */ /* 0x000fc400000000ff */
[----:B------:R-:W-:Y:S02]  /*8f30*/  IADD3 R3, -R3, RZ, RZ ;  /* 0x000000ff03037210 */ /* 0x000fe40007ffe1ff */
[----:B------:R-:W-:Y:S02]  /*8f40*/  ISETP.NE.AND P1, PT, R5, R4, PT ;  /* 0x000000040500720c */ /* 0x000fe40003f25270 */
[----:B------:R-:W-:Y:S02]  /*8f50*/  ISETP.NE.AND P0, PT, R0, R3, PT ;  /* 0x000000030000720c */ /* 0x000fe40003f05270 */
[----:B------:R-:W-:Y:S02]  /*8f60*/  SEL R24, RZ, 0x1, !P1 ;  /* 0x00000001ff187807 */ /* 0x000fe40004800000 */
[----:B------:R-:W-:-:S04]  /*8f70*/  SEL R22, RZ, 0x1, !P0 ;  /* 0x00000001ff167807 */ /* 0x000fc80004000000 */
.L_x_6541:
[----:B------:R-:W-:Y:S05]  /*8f80*/  BSYNC B0 ;  /* 0x0000000000007941 */ /* 0x000fea0003800000 */
.L_x_6540:
[----:B------:R-:W-:Y:S02]  /*8f90*/  LOP3.LUT R14, R14, 0xffff, RZ, 0xc0, !PT ;  /* 0x0000ffff0e0e7812 */ /* 0x000fe400078ec0ff */
[----:B------:R-:W-:-:S02]  /*8fa0*/  LOP3.LUT R15, R15, 0xffff, RZ, 0xc0, !PT ;  /* 0x0000ffff0f0f7812 */ /* 0x000fc400078ec0ff */
[----:B------:R-:W-:Y:S02]  /*8fb0*/  PRMT R0, R14, 0x8880, RZ ;  /* 0x000088800e007816 */ /* 0x000fe400000000ff */
[----:B------:R-:W-:Y:S02]  /*8fc0*/  LOP3.LUT R8, R8, 0xffff, RZ, 0xc0, !PT ;  /* 0x0000ffff08087812 */ /* 0x000fe400078ec0ff */
[----:B------:R-:W-:Y:S01]  /*8fd0*/  PRMT R4, R15, 0x8880, RZ ;  /* 0x000088800f047816 */ /* 0x000fe200000000ff */
[----:B------:R-:W-:Y:S01]  /*8fe0*/  IMAD.MOV R0, RZ, RZ, -R0 ;  /* 0x000000ffff007224 */ /* 0x000fe200078e0a00 */
[----:B------:R-:W-:Y:S02]  /*8ff0*/  LOP3.LUT R9, R9, 0xffff, RZ, 0xc0, !PT ;  /* 0x0000ffff09097812 */ /* 0x000fe400078ec0ff */
[----:B------:R-:W-:Y:S01]  /*9000*/  PRMT R3, R8, 0x8880, RZ ;  /* 0x0000888008037816 */ /* 0x000fe200000000ff */
[----:B------:R-:W-:Y:S01]  /*9010*/  IMAD.MOV R4, RZ, RZ, -R4 ;  /* 0x000000ffff047224 */ /* 0x000fe200078e0a04 */
[----:B------:R-:W-:-:S02]  /*9020*/  LOP3.LUT R20, R20, 0xffff, RZ, 0xc0, !PT ;  /* 0x0000ffff14147812 */ /* 0x000fc400078ec0ff */
[----:B------:R-:W-:Y:S02]  /*9030*/  LOP3.LUT R21, R21, 0xffff, RZ, 0xc0, !PT ;  /* 0x0000ffff15157812 */ /* 0x000fe400078ec0ff */
[----:B------:R-:W-:Y:S02]  /*9040*/  PRMT R5, R9, 0x8880, RZ ;  /* 0x0000888009057816 */ /* 0x000fe400000000ff */
[----:B------:R-:W-:Y:S02]  /*9050*/  ISETP.NE.AND P0, PT, R3, R0, PT ;  /* 0x000000000300720c */ /* 0x000fe40003f05270 */
[----:B------:R-:W-:Y:S02]  /*9060*/  PRMT R0, R20, 0x8880, RZ ;  /* 0x0000888014007816 */ /* 0x000fe400000000ff */
[----:B------:R-:W-:Y:S02]  /*9070*/  PRMT R3, R21, 0x8880, RZ ;  /* 0x0000888015037816 */ /* 0x000fe400000000ff */
[----:B------:R-:W-:Y:S01]  /*9080*/  ISETP.NE.AND P1, PT, R5, R4, PT ;  /* 0x000000040500720c */ /* 0x000fe20003f25270 */
[----:B------:R-:W-:Y:S01]  /*9090*/  IMAD.MOV R7, RZ, RZ, -R0 ;  /* 0x000000ffff077224 */ /* 0x000fe200078e0a00 */
[----:B------:R-:W-:Y:S01]  /*90a0*/  LOP3.LUT R22, R22, 0xffff, RZ, 0xc0, !PT ;  /* 0x0000ffff16167812 */ /* 0x000fe200078ec0ff */
[----:B------:R-:W-:Y:S01]  /*90b0*/  IMAD.MOV R6, RZ, RZ, -R3 ;  /* 0x000000ffff067224 */ /* 0x000fe200078e0a03 */
[----:B------:R-:W-:-:S02]  /*90c0*/  LOP3.LUT R24, R24, 0xffff, RZ, 0xc0, !PT ;  /* 0x0000ffff18187812 */ /* 0x000fc400078ec0ff */
[----:B------:R-:W-:Y:S02]  /*90d0*/  SEL R3, RZ, 0x1, !P1 ;  /* 0x00000001ff037807 */ /* 0x000fe40004800000 */
[----:B------:R-:W-:Y:S02]  /*90e0*/  SEL R0, RZ, 0x1, !P0 ;  /* 0x00000001ff007807 */ /* 0x000fe40004000000 */
[----:B------:R-:W-:Y:S02]  /*90f0*/  PRMT R4, R22, 0x8880, RZ ;  /* 0x0000888016047816 */ /* 0x000fe400000000ff */
[----:B------:R-:W-:Y:S02]  /*9100*/  PRMT R5, R24, 0x8880, RZ ;  /* 0x0000888018057816 */ /* 0x000fe400000000ff */
[----:B------:R-:W-:Y:S02]  /*9110*/  ISETP.NE.AND P1, PT, R3, R6, PT ;  /* 0x000000060300720c */ /* 0x000fe40003f25270 */
[----:B------:R-:W-:-:S02]  /*9120*/  ISETP.NE.AND P0, PT, R0, R7, PT ;  /* 0x000000070000720c */ /* 0x000fc40003f05270 */
[----:B------:R-:W-:Y:S01]  /*9130*/  IADD3 R7, -R4, RZ, RZ ;  /* 0x000000ff04077210 */ /* 0x000fe20007ffe1ff */
[----:B------:R-:W-:Y:S01]  /*9140*/  IMAD.MOV R4, RZ, RZ, -R5 ;  /* 0x000000ffff047224 */ /* 0x000fe200078e0a05 */
[----:B------:R-:W-:Y:S02]  /*9150*/  SEL R3, RZ, 0x1, !P1 ;  /* 0x00000001ff037807 */ /* 0x000fe40004800000 */
[----:B------:R-:W-:Y:S02]  /*9160*/  SEL R0, RZ, 0x1, !P0 ;  /* 0x00000001ff007807 */ /* 0x000fe40004000000 */
[----:B------:R-:W-:Y:S02]  /*9170*/  ISETP.NE.AND P1, PT, R3, R4, PT ;  /* 0x000000040300720c */ /* 0x000fe40003f25270 */
[----:B------:R-:W-:Y:S02]  /*9180*/  ISETP.NE.AND P0, PT, R0, R7, PT ;  /* 0x000000070000720c */ /* 0x000fe40003f05270 */
[----:B------:R-:W-:-:S02]  /*9190*/  SEL R25, RZ, 0x1, !P1 ;  /* 0x00000001ff197807 */ /* 0x000fc40004800000 */
[----:B------:R-:W-:Y:S01]  /*91a0*/  SEL R22, RZ, 0x1, !P0 ;  /* 0x00000001ff167807 */ /* 0x000fe20004000000 */
[----:B------:R-:W-:Y:S05]  /*91b0*/  BRA `(.L_x_6508) ;  /* 0x000023e000007947 */ /* 0x000fea0003800000 */
.L_x_6524:
[----:B------:R-:W-:Y:S01]  /*91c0*/  ISETP.GE.U32.AND P0, PT, R0, c[0x0][0x168], PT ;  /* 0x00005a0000007a0c */ /* 0x000fe20003f06070 */
[----:B------:R-:W-:Y:S01]  /*91d0*/  BSSY B0, `(.L_x_6542) ;  /* 0x0000078000007945 */ /* 0x000fe20003800000 */
        /* <DEDUP_REMOVED lines=9> */
[C---:B------:R-:W-:Y:S02]  /*9270*/  PRMT R6, R24.reuse, 0x7610, R6 ;  /* 0x0000761018067816 */ /* 0x040fe40000000006 */
[C---:B------:R-:W-:Y:S02]  /*9280*/  PRMT R8, R24.reuse, 0x7610, R8 ;  /* 0x0000761018087816 */ /* 0x040fe40000000008 */
[C---:B------:R-:W-:Y:S02]  /*9290*/  PRMT R4, R24.reuse, 0x7610, R4 ;  /* 0x0000761018047816 */ /* 0x040fe40000000004 */
[----:B------:R-:W-:-:S02]  /*92a0*/  PRMT R7, R24, 0x7610, R7 ;  /* 0x0000761018077816 */ /* 0x000fc40000000007 */
[C---:B------:R-:W-:Y:S02]  /*92b0*/  PRMT R9, R24.reuse, 0x7610, R9 ;  /* 0x0000761018097816 */ /* 0x040fe40000000009 */
[C---:B------:R-:W-:Y:S02]  /*92c0*/  PRMT R3, R24.reuse, 0x7610, R3 ;  /* 0x0000761018037816 */ /* 0x040fe40000000003 */
[----:B------:R-:W-:Y:S02]  /*92d0*/  PRMT R5, R24, 0x7610, R5 ;  /* 0x0000761018057816 */ /* 0x000fe40000000005 */
.L_x_6545:
[C---:B------:R-:W-:Y:S01]  /*92e0*/  IMAD R10, R25.reuse, c[0x0][0x2d4], RZ ;  /* 0x0000b500190a7a24 */ /* 0x040fe200078e02ff */
[----:B------:R-:W-:-:S04]  /*92f0*/  IADD3 R25, R25, c[0x0][0x170], RZ ;  /* 0x00005c0019197a10 */ /* 0x000fc80007ffe0ff */
[----:B------:R-:W-:Y:S01]  /*9300*/  LOP3.LUT R13, R10, 0xfffffffe, RZ, 0xc0, !PT ;  /* 0xfffffffe0a0d7812 */ /* 0x000fe200078ec0ff */
[----:B------:R-:W-:-:S03]  /*9310*/  IMAD R10, R25, c[0x0][0x2d4], RZ ;  /* 0x0000b500190a7a24 */ /* 0x000fc600078e02ff */
[----:B------:R-:W-:Y:S02]  /*9320*/  IADD3 R12, P0, R13, R18, RZ ;  /* 0x000000120d0c7210 */ /* 0x000fe40007f1e0ff */
[----:B------:R-:W-:-:S03]  /*9330*/  LOP3.LUT R15, R10, 0xfffffffe, RZ, 0xc0, !PT ;  /* 0xfffffffe0a0f7812 */ /* 0x000fc600078ec0ff */
[----:B------:R-:W-:-:S05]  /*9340*/  IMAD.X R13, RZ, RZ, R19, P0 ;  /* 0x000000ffff0d7224 */ /* 0x000fca00000e0613 */
[----:B------:R0:W2:Y:S01]  /*9350*/  LDG.E.U16 R21, [R12.64] ;  /* 0x000000240c157981 */ /* 0x0000a2000c1e1500 */
[----:B------:R-:W-:Y:S02]  /*9360*/  IADD3 R14, P0, R15, R18, RZ ;  /* 0x000000120f0e7210 */ /* 0x000fe40007f1e0ff */
[----:B------:R-:W-:-:S03]  /*9370*/  IADD3 R25, R25, c[0x0][0x170], RZ ;  /* 0x00005c0019197a10 */ /* 0x000fc60007ffe0ff */
[----:B------:R-:W-:Y:S02]  /*9380*/  IMAD.X R15, RZ, RZ, R19, P0 ;  /* 0x000000ffff0f7224 */ /* 0x000fe400000e0613 */
[----:B------:R-:W-:-:S03]  /*9390*/  IMAD R10, R25, c[0x0][0x2d4], RZ ;  /* 0x0000b500190a7a24 */ /* 0x000fc600078e02ff */
[----:B------:R2:W3:Y:S01]  /*93a0*/  LDG.E.U16 R22, [R14.64] ;  /* 0x000000240e167981 */ /* 0x0004e2000c1e1500 */
[----:B------:R-:W-:Y:S02]  /*93b0*/  IADD3 R25, R25, c[0x0][0x170], RZ ;  /* 0x00005c0019197a10 */ /* 0x000fe40007ffe0ff */
[----:B------:R-:W-:-:S04]  /*93c0*/  LOP3.LUT R11, R10, 0xfffffffe, RZ, 0xc0, !PT ;  /* 0xfffffffe0a0b7812 */ /* 0x000fc800078ec0ff */
[----:B------:R-:W-:-:S05]  /*93d0*/  IADD3 R10, P0, R11, R18, RZ ;  /* 0x000000120b0a7210 */ /* 0x000fca0007f1e0ff */
[----:B------:R-:W-:Y:S02]  /*93e0*/  IMAD.X R11, RZ, RZ, R19, P0 ;  /* 0x000000ffff0b7224 */ /* 0x000fe400000e0613 */
[----:B0-----:R-:W-:-:S03]  /*93f0*/  IMAD R12, R25, c[0x0][0x2d4], RZ ;  /* 0x0000b500190c7a24 */ /* 0x001fc600078e02ff */
[----:B------:R0:W4:Y:S02]  /*9400*/  LDG.E.U16 R10, [R10.64] ;  /* 0x000000240a0a7981 */ /* 0x000124000c1e1500 */
[----:B------:R-:W-:-:S04]  /*9410*/  LOP3.LUT R13, R12, 0xfffffffe, RZ, 0xc0, !PT ;  /* 0xfffffffe0c0d7812 */ /* 0x000fc800078ec0ff */
[----:B------:R-:W-:-:S05]  /*9420*/  IADD3 R12, P0, R13, R18, RZ ;  /* 0x000000120d0c7210 */ /* 0x000fca0007f1e0ff */
[----:B------:R-:W-:-:S05]  /*9430*/  IMAD.X R13, RZ, RZ, R19, P0 ;  /* 0x000000ffff0d7224 */ /* 0x000fca00000e0613 */
[----:B------:R-:W5:Y:S01]  /*9440*/  LDG.E.U16 R12, [R12.64] ;  /* 0x000000240c0c7981 */ /* 0x000f62000c1e1500 */
[----:B------:R-:W-:Y:S02]  /*9450*/  LOP3.LUT R5, R5, 0xffff, RZ, 0xc0, !PT ;  /* 0x0000ffff05057812 */ /* 0x000fe400078ec0ff */
[----:B------:R-:W-:Y:S02]  /*9460*/  LOP3.LUT R0, R0, 0xfffffffd, RZ, 0xc0, !PT ;  /* 0xfffffffd00007812 */ /* 0x000fe400078ec0ff */
[----:B------:R-:W-:Y:S02]  /*9470*/  LOP3.LUT R3, R3, 0xffff, RZ, 0xc0, !PT ;  /* 0x0000ffff03037812 */ /* 0x000fe400078ec0ff */
[----:B------:R-:W-:Y:S02]  /*9480*/  PRMT R26, R5, 0x8880, RZ ;  /* 0x00008880051a7816 */ /* 0x000fe400000000ff */
[----:B------:R-:W-:Y:S02]  /*9490*/  PRMT R3, R3, 0x8880, RZ ;  /* 0x0000888003037816 */ /* 0x000fe400000000ff */
[----:B------:R-:W-:-:S02]  /*94a0*/  LOP3.LUT R7, R7, 0xffff, RZ, 0xc0, !PT ;  /* 0x0000ffff07077812 */ /* 0x000fc400078ec0ff */
[----:B------:R-:W-:Y:S02]  /*94b0*/  LOP3.LUT R9, R9, 0xffff, RZ, 0xc0, !PT ;  /* 0x0000ffff09097812 */ /* 0x000fe400078ec0ff */
[----:B------:R-:W-:Y:S02]  /*94c0*/  PRMT R7, R7, 0x8880, RZ ;  /* 0x0000888007077816 */ /* 0x000fe400000000ff */
[----:B------:R-:W-:Y:S02]  /*94d0*/  LOP3.LUT R4, R4, 0xffff, RZ, 0xc0, !PT ;  /* 0x0000ffff04047812 */ /* 0x000fe400078ec0ff */
[----:B------:R-:W-:Y:S02]  /*94e0*/  LOP3.LUT R8, R8, 0xffff, RZ, 0xc0, !PT ;  /* 0x0000ffff08087812 */ /* 0x000fe400078ec0ff */
[----:B------:R-:W-:Y:S02]  /*94f0*/  LOP3.LUT R6, R6, 0xffff, RZ, 0xc0, !PT ;  /* 0x0000ffff06067812 */ /* 0x000fe400078ec0ff */
[----:B------:R-:W-:-:S02]  /*9500*/  PRMT R8, R8, 0x8880, RZ ;  /* 0x0000888008087816 */ /* 0x000fc400000000ff */
[----:B------:R-:W-:Y:S02]  /*9510*/  LOP3.LUT R24, R24, 0xffff, RZ, 0xc0, !PT ;  /* 0x0000ffff18187812 */ /* 0x000fe400078ec0ff */
[----:B------:R-:W-:Y:S02]  /*9520*/  IADD3 R25, R25, c[0x0][0x170], RZ ;  /* 0x00005c0019197a10 */ /* 0x000fe40007ffe0ff */
[C---:B--2---:R-:W-:Y:S02]  /*9530*/  PRMT R14, R21.reuse, 0x7770, RZ ;  /* 0x00007770150e7816 */ /* 0x044fe400000000ff */
[----:B------:R-:W-:Y:S02]  /*9540*/  PRMT R15, R21, 0x7771, RZ ;  /* 0x00007771150f7816 */ /* 0x000fe400000000ff */
[----:B------:R-:W-:Y:S02]  /*9550*/  ISETP.NE.AND P1, PT, R14, RZ, PT ;  /* 0x000000ff0e00720c */ /* 0x000fe40003f25270 */
[----:B------:R-:W-:-:S02]  /*9560*/  ISETP.NE.AND P2, PT, R15, RZ, PT ;  /* 0x000000ff0f00720c */ /* 0x000fc40003f45270 */
[----:B0-----:R-:W-:Y:S02]  /*9570*/  SEL R11, RZ, 0xffffffff, !P1 ;  /* 0xffffffffff0b7807 */ /* 0x001fe40004800000 */
[C---:B---3--:R-:W-:Y:S02]  /*9580*/  PRMT R5, R22.reuse, 0x7770, RZ ;  /* 0x0000777016057816 */ /* 0x048fe400000000ff */
[----:B------:R-:W-:Y:S02]  /*9590*/  PRMT R22, R22, 0x7771, RZ ;  /* 0x0000777116167816 */ /* 0x000fe400000000ff */
[----:B------:R-:W-:-:S03]  /*95a0*/  ISETP.NE.AND P0, PT, R5, RZ, PT ;  /* 0x000000ff0500720c */ /* 0x000fc60003f05270 */
[----:B------:R-:W-:Y:S02]  /*95b0*/  @P1 LOP3.LUT R0, R0, 0x2, RZ, 0xfc, !PT ;  /* 0x0000000200001812 */ /* 0x000fe400078efcff */
[----:B------:R-:W-:Y:S02]  /*95c0*/  ISETP.NE.AND P1, PT, R22, RZ, PT ;  /* 0x000000ff1600720c */ /* 0x000fe40003f25270 */
[----:B------:R-:W-:Y:S02]  /*95d0*/  LOP3.LUT R0, R0, 0xfffffffe, RZ, 0xc0, !PT ;  /* 0xfffffffe00007812 */ /* 0x000fe400078ec0ff */
[----:B------:R-:W-:Y:S02]  /*95e0*/  MOV R22, R3 ;  /* 0x0000000300167202 */ /* 0x000fe40000000f00 */
[----:B------:R-:W-:Y:S02]  /*95f0*/  SEL R3, RZ, 0xffffffff, !P2 ;  /* 0xffffffffff037807 */ /* 0x000fe40005000000 */
[----:B------:R-:W-:-:S02]  /*9600*/  ISETP.NE.AND P4, PT, R26, R11, PT ;  /* 0x0000000b1a00720c */ /* 0x000fc40003f85270 */
[----:B------:R-:W-:Y:S02]  /*9610*/  @P2 LOP3.LUT R0, R0, 0x1, RZ, 0xfc, !PT ;  /* 0x0000000100002812 */ /* 0x000fe400078efcff */
[----:B------:R-:W-:Y:S02]  /*9620*/  PRMT R26, R9, 0x8880, RZ ;  /* 0x00008880091a7816 */ /* 0x000fe400000000ff */
[----:B------:R-:W-:Y:S02]  /*9630*/  SEL R5, RZ, 0xffffffff, !P0 ;  /* 0xffffffffff057807 */ /* 0x000fe40004000000 */
[----:B------:R-:W-:Y:S01]  /*9640*/  ISETP.NE.AND P2, PT, R22, R3, PT ;  /* 0x000000031600720c */ /* 0x000fe20003f45270 */
[----:B------:R-:W-:Y:S01]  /*9650*/  IMAD.MOV.U32 R22, RZ, RZ, R7 ;  /* 0x000000ffff167224 */ /* 0x000fe200078e0007 */
[----:B------:R-:W-:Y:S02]  /*9660*/  SEL R3, RZ, 0xffffffff, !P1 ;  /* 0xffffffffff037807 */ /* 0x000fe40004800000 */
[----:B------:R-:W-:-:S02]  /*9670*/  ISETP.NE.AND P3, PT, R26, R5, PT ;  /* 0x000000051a00720c */ /* 0x000fc40003f65270 */
[----:B----4-:R-:W-:Y:S02]  /*9680*/  PRMT R7, R10, 0x7770, RZ ;  /* 0x000077700a077816 */ /* 0x010fe400000000ff */
[----:B------:R-:W-:Y:S02]  /*9690*/  SEL R5, RZ, 0x1, !P4 ;  /* 0x00000001ff057807 */ /* 0x000fe40006000000 */
[----:B------:R-:W-:Y:S02]  /*96a0*/  ISETP.NE.AND P4, PT, R22, R3, PT ;  /* 0x000000031600720c */ /* 0x000fe40003f85270 */
[----:B------:R-:W-:Y:S02]  /*96b0*/  SEL R3, RZ, 0x1, !P2 ;  /* 0x00000001ff037807 */ /* 0x000fe40005000000 */
[----:B------:R-:W-:Y:S02]  /*96c0*/  ISETP.NE.AND P2, PT, R7, RZ, PT ;  /* 0x000000ff0700720c */ /* 0x000fe40003f45270 */
[----:B------:R-:W-:-:S02]  /*96d0*/  PRMT R10, R10, 0x7771, RZ ;  /* 0x000077710a0a7816 */ /* 0x000fc400000000ff */
[----:B------:R-:W-:Y:S02]  /*96e0*/  PRMT R11, R4, 0x8880, RZ ;  /* 0x00008880040b7816 */ /* 0x000fe400000000ff */
[----:B------:R-:W-:Y:S02]  /*96f0*/  SEL R4, RZ, 0xffffffff, !P2 ;  /* 0xffffffffff047807 */ /* 0x000fe40005000000 */
[----:B------:R-:W-:Y:S02]  /*9700*/  SEL R9, RZ, 0x1, !P3 ;  /* 0x00000001ff097807 */ /* 0x000fe40005800000 */
[----:B------:R-:W-:Y:S02]  /*9710*/  ISETP.NE.AND P3, PT, R10, RZ, PT ;  /* 0x000000ff0a00720c */ /* 0x000fe40003f65270 */
[----:B------:R-:W-:Y:S02]  /*9720*/  SEL R7, RZ, 0x1, !P4 ;  /* 0x00000001ff077807 */ /* 0x000fe40006000000 */
[----:B------:R-:W-:Y:S01]  /*9730*/  ISETP.NE.AND P4, PT, R11, R4, PT ;  /* 0x000000040b00720c */ /* 0x000fe20003f85270 */
[----:B------:R-:W-:Y:S01]  /*9740*/  IMAD.MOV.U32 R11, RZ, RZ, R8 ;  /* 0x000000ffff0b7224 */ /* 0x000fe200078e0008 */
[----:B------:R-:W-:-:S02]  /*9750*/  SEL R8, RZ, 0xffffffff, !P3 ;  /* 0xffffffffff087807 */ /* 0x000fc40005800000 */
[----:B------:R-:W-:Y:S02]  /*9760*/  SEL R4, RZ, 0x1, !P4 ;  /* 0x00000001ff047807 */ /* 0x000fe40006000000 */
[----:B------:R-:W-:Y:S02]  /*9770*/  ISETP.NE.AND P4, PT, R11, R8, PT ;  /* 0x000000080b00720c */ /* 0x000fe40003f85270 */
[----:B-----5:R-:W-:Y:S02]  /*9780*/  PRMT R10, R12, 0x7770, RZ ;  /* 0x000077700c0a7816 */ /* 0x020fe400000000ff */
[----:B------:R-:W-:Y:S02]  /*9790*/  SEL R8, RZ, 0x1, !P4 ;  /* 0x00000001ff087807 */ /* 0x000fe40006000000 */
[----:B------:R-:W-:Y:S02]  /*97a0*/  ISETP.NE.AND P4, PT, R10, RZ, PT ;  /* 0x000000ff0a00720c */ /* 0x000fe40003f85270 */
[----:B------:R-:W-:-:S02]  /*97b0*/  PRMT R11, R6, 0x8880, RZ ;  /* 0x00008880060b7816 */ /* 0x000fc400000000ff */
[----:B------:R-:W-:Y:S02]  /*97c0*/  SEL R6, RZ, 0xffffffff, !P4 ;  /* 0xffffffffff067807 */ /* 0x000fe40006000000 */
[----:B------:R-:W-:Y:S02]  /*97d0*/  PRMT R12, R12, 0x7771, RZ ;  /* 0x000077710c0c7816 */ /* 0x000fe400000000ff */
[----:B------:R-:W-:Y:S02]  /*97e0*/  ISETP.NE.AND P5, PT, R11, R6, PT ;  /* 0x000000060b00720c */ /* 0x000fe40003fa5270 */
[----:B------:R-:W-:Y:S02]  /*97f0*/  PRMT R11, R24, 0x8880, RZ ;  /* 0x00008880180b7816 */ /* 0x000fe400000000ff */
[----:B------:R-:W-:Y:S02]  /*9800*/  SEL R6, RZ, 0x1, !P5 ;  /* 0x00000001ff067807 */ /* 0x000fe40006800000 */
[----:B------:R-:W-:-:S04]  /*9810*/  ISETP.NE.AND P5, PT, R12, RZ, PT ;  /* 0x000000ff0c00720c */ /* 0x000fc80003fa5270 */
[----:B------:R-:W-:-:S04]  /*9820*/  SEL R10, RZ, 0xffffffff, !P5 ;  /* 0xffffffffff0a7807 */ /* 0x000fc80006800000 */
[----:B------:R-:W-:Y:S01]  /*9830*/  ISETP.NE.AND P6, PT, R11, R10, PT ;  /* 0x0000000a0b00720c */ /* 0x000fe20003fc5270 */
[----:B------:R-:W-:-:S03]  /*9840*/  IMAD R10, R20, 0x3, R25 ;  /* 0x00000003140a7824 */ /* 0x000fc600078e0219 */
[----:B------:R-:W-:Y:S02]  /*9850*/  SEL R24, RZ, 0x1, !P6 ;  /* 0x00000001ff187807 */ /* 0x000fe40007000000 */
[----:B------:R-:W-:-:S13]  /*9860*/  ISETP.GE.U32.AND P6, PT, R10, c[0x0][0x168], PT ;  /* 0x00005a000a007a0c */ /* 0x000fda0003fc6070 */
[----:B------:R-:W-:Y:S05]  /*9870*/  @!P6 BRA `(.L_x_6545) ;  /* 0xfffffa600000e947 */ /* 0x000fea000383ffff */
[----:B------:R-:W-:Y:S05]  /*9880*/  BSYNC B1 ;  /* 0x0000000000017941 */ /* 0x000fea0003800000 */
.L_x_6544:
[----:B------:R-:W-:Y:S02]  /*9890*/  P2R R0, PR, RZ, 0x20 ;  /* 0x00000020ff007803 */ /* 0x000fe40000000000 */
[----:B------:R-:W-:Y:S02]  /*98a0*/  ISETP.NE.AND P5, PT, R14, RZ, PT ;  /* 0x000000ff0e00720c */ /* 0x000fe40003fa5270 */
[----:B------:R-:W-:Y:S02]  /*98b0*/  ISETP.NE.AND P6, PT, R15, RZ, PT ;  /* 0x000000ff0f00720c */ /* 0x000fe40003fc5270 */
[----:B------:R-:W-:Y:S02]  /*98c0*/  SEL R20, RZ, 0x1, !P5 ;  /* 0x00000001ff147807 */ /* 0x000fe40006800000 */
[----:B------:R-:W-:Y:S02]  /*98d0*/  ISETP.NE.AND P5, PT, R0, RZ, PT ;  /* 0x000000ff0000720c */ /* 0x000fe40003fa5270 */
[----:B------:R-:W-:-:S02]  /*98e0*/  SEL R15, RZ, 0x1, !P6 ;  /* 0x00000001ff0f7807 */ /* 0x000fc40007000000 */
[----:B------:R-:W-:Y:S02]  /*98f0*/  SEL R14, RZ, 0x1, !P0 ;  /* 0x00000001ff0e7807 */ /* 0x000fe40004000000 */
[----:B------:R-:W-:Y:S02]  /*9900*/  SEL R13, RZ, 0x1, !P1 ;  /* 0x00000001ff0d7807 */ /* 0x000fe40004800000 */
[----:B------:R-:W-:Y:S02]  /*9910*/  SEL R22, RZ, 0x1, !P2 ;  /* 0x00000001ff167807 */ /* 0x000fe40005000000 */
[----:B------:R-:W-:Y:S02]  /*9920*/  SEL R21, RZ, 0x1, !P3 ;  /* 0x00000001ff157807 */ /* 0x000fe40005800000 */
[----:B------:R-:W-:Y:S02]  /*9930*/  SEL R0, RZ, 0x1, !P4 ;  /* 0x00000001ff007807 */ /* 0x000fe40006000000 */
[----:B------:R-:W-:-:S02]  /*9940*/  SEL R12, RZ, 0x1, !P5 ;  /* 0x00000001ff0c7807 */ /* 0x000fc40006800000 */
.L_x_6543:
[----:B------:R-:W-:Y:S05]  /*9950*/  BSYNC B0 ;  /* 0x0000000000007941 */ /* 0x000fea0003800000 */
.L_x_6542:
        /* <DEDUP_REMOVED lines=57> */
.L_x_6547:
[----:B------:R-:W-:Y:S05]  /*9cf0*/  BSYNC B0 ;  /* 0x0000000000007941 */ /* 0x000fea0003800000 */
.L_x_6546:
[----:B------:R-:W-:Y:S01]  /*9d00*/  BSSY B0, `(.L_x_6548) ;  /* 0x000004c000007945 */ /* 0x000fe20003800000 */
[----:B------:R-:W-:Y:S05]  /*9d10*/  @P0 BRA `(.L_x_6549) ;  /* 0x000004a000000947 */ /* 0x000fea0003800000 */
[----:B------:R-:W-:Y:S02]  /*9d20*/  LOP3.LUT R20, R20, 0xffff, RZ, 0xc0, !PT ;  /* 0x0000ffff14147812 */ /* 0x000fe400078ec0ff */
[----:B------:R-:W-:Y:S02]  /*9d30*/  LOP3.LUT R15, R15, 0xffff, RZ, 0xc0, !PT ;  /* 0x0000ffff0f0f7812 */ /* 0x000fe400078ec0ff */
[----:B------:R-:W-:-:S02]  /*9d40*/  LOP3.LUT R5, R5, 0xffff, RZ, 0xc0, !PT ;  /* 0x0000ffff05057812 */ /* 0x000fc400078ec0ff */
[----:B------:R-:W-:Y:S02]  /*9d50*/  IADD3 R25, R25, c[0x0][0x170], RZ ;  /* 0x00005c0019197a10 */ /* 0x000fe40007ffe0ff */
[----:B------:R-:W-:Y:S02]  /*9d60*/  LOP3.LUT R3, R3, 0xffff, RZ, 0xc0, !PT ;  /* 0x0000ffff03037812 */ /* 0x000fe400078ec0ff */
[----:B------:R-:W-:Y:S02]  /*9d70*/  PRMT R20, R20, 0x8880, RZ ;  /* 0x0000888014147816 */ /* 0x000fe400000000ff */
[----:B------:R-:W-:Y:S02]  /*9d80*/  PRMT R10, R15, 0x8880, RZ ;  /* 0x000088800f0a7816 */ /* 0x000fe400000000ff */
[----:B------:R-:W-:Y:S01]  /*9d90*/  PRMT R11, R5, 0x8880, RZ ;  /* 0x00008880050b7816 */ /* 0x000fe200000000ff */
[----:B------:R-:W-:Y:S01]  /*9da0*/  IMAD.MOV.U32 R5, RZ, RZ, R20 ;  /* 0x000000ffff057224 */ /* 0x000fe200078e0014 */
[----:B------:R-:W-:Y:S01]  /*9db0*/  ISETP.GE.U32.AND P2, PT, R25, c[0x0][0x168], PT ;  /* 0x00005a0019007a0c */ /* 0x000fe20003f46070 */
[----:B------:R-:W-:Y:S01]  /*9dc0*/  IMAD.MOV R10, RZ, RZ, -R10 ;  /* 0x000000ffff0a7224 */ /* 0x000fe200078e0a0a */
[----:B------:R-:W-:Y:S01]  /*9dd0*/  PRMT R15, R3, 0x8880, RZ ;  /* 0x00008880030f7816 */ /* 0x000fe200000000ff */
[----:B------:R-:W-:-:S02]  /*9de0*/  IMAD.MOV.U32 R3, RZ, RZ, R11 ;  /* 0x000000ffff037224 */ /* 0x000fc400078e000b */
[----:B------:R-:W-:Y:S02]  /*9df0*/  IMAD.MOV R18, RZ, RZ, -R5 ;  /* 0x000000ffff127224 */ /* 0x000fe400078e0a05 */
[----:B------:R-:W-:-:S03]  /*9e00*/  IMAD.MOV.U32 R11, RZ, RZ, R15 ;  /* 0x000000ffff0b7224 */ /* 0x000fc600078e000f */
[----:B------:R-:W-:Y:S02]  /*9e10*/  ISETP.NE.AND P0, PT, R3, R18, PT ;  /* 0x000000120300720c */ /* 0x000fe40003f05270 */
[----:B------:R-:W-:Y:S02]  /*9e20*/  ISETP.NE.AND P1, PT, R11, R10, PT ;  /* 0x0000000a0b00720c */ /* 0x000fe40003f25270 */
[----:B------:R-:W-:Y:S02]  /*9e30*/  SEL R5, RZ, 0x1, !P0 ;  /* 0x00000001ff057807 */ /* 0x000fe40004000000 */
[----:B------:R-:W-:Y:S01]  /*9e40*/  SEL R3, RZ, 0x1, !P1 ;  /* 0x00000001ff037807 */ /* 0x000fe20004800000 */
        /* <DEDUP_REMOVED lines=8> */
[----:B------:R-:W-:Y:S02]  /*9ed0*/  PRMT R11, R9, 0x8880, RZ ;  /* 0x00008880090b7816 */ /* 0x000fe400000000ff */
[----:B------:R-:W-:Y:S01]  /*9ee0*/  ISETP.GE.U32.AND P2, PT, R25, c[0x0][0x168], PT ;  /* 0x00005a0019007a0c */ /* 0x000fe20003f46070 */
[----:B------:R-:W-:Y:S01]  /*9ef0*/  IMAD.MOV R10, RZ, RZ, -R10 ;  /* 0x000000ffff0a7224 */ /* 0x000fe200078e0a0a */
[----:B------:R-:W-:Y:S01]  /*9f00*/  PRMT R13, R7, 0x8880, RZ ;  /* 0x00008880070d7816 */ /* 0x000fe200000000ff */
[----:B------:R-:W-:Y:S01]  /*9f10*/  IMAD.MOV.U32 R7, RZ, RZ, R11 ;  /* 0x000000ffff077224 */ /* 0x000fe200078e000b */
[----:B------:R-:W-:-:S03]  /*9f20*/  MOV R9, R14 ;  /* 0x0000000e00097202 */ /* 0x000fc60000000f00 */
[----:B------:R-:W-:Y:S02]  /*9f30*/  IMAD.MOV.U32 R11, RZ, RZ, R13 ;  /* 0x000000ffff0b7224 */ /* 0x000fe400078e000d */
[----:B------:R-:W-:-:S03]  /*9f40*/  IMAD.MOV R14, RZ, RZ, -R9 ;  /* 0x000000ffff0e7224 */ /* 0x000fc600078e0a09 */
[----:B------:R-:W-:Y:S02]  /*9f50*/  ISETP.NE.AND P1, PT, R11, R10, PT ;  /* 0x0000000a0b00720c */ /* 0x000fe40003f25270 */
[----:B------:R-:W-:Y:S02]  /*9f60*/  ISETP.NE.AND P0, PT, R7, R14, PT ;  /* 0x0000000e0700720c */ /* 0x000fe40003f05270 */
[----:B------:R-:W-:Y:S02]  /*9f70*/  SEL R7, RZ, 0x1, !P1 ;  /* 0x00000001ff077807 */ /* 0x000fe40004800000 */
[----:B------:R-:W-:Y:S01]  /*9f80*/  SEL R9, RZ, 0x1, !P0 ;  /* 0x00000001ff097807 */ /* 0x000fe20004000000 */
[----:B------:R-:W-:Y:S05]  /*9f90*/  @P2 BRA `(.L_x_6549) ;  /* 0x0000022000002947 */ /* 0x000fea0003800000 */
[----:B------:R-:W-:Y:S02]  /*9fa0*/  LOP3.LUT R22, R22, 0xffff, RZ, 0xc0, !PT ;  /* 0x0000ffff16167812 */ /* 0x000fe400078ec0ff */
[----:B------:R-:W-:Y:S02]  /*9fb0*/  IADD3 R25, R25, c[0x0][0x170], RZ ;  /* 0x00005c0019197a10 */ /* 0x000fe40007ffe0ff */
[----:B------:R-:W-:-:S02]  /*9fc0*/  LOP3.LUT R21, R21, 0xffff, RZ, 0xc0, !PT ;  /* 0x0000ffff15157812 */ /* 0x000fc400078ec0ff */
[----:B------:R-:W-:Y:S02]  /*9fd0*/  LOP3.LUT R8, R8, 0xffff, RZ, 0xc0, !PT ;  /* 0x0000ffff08087812 */ /* 0x000fe400078ec0ff */
[----:B------:R-:W-:Y:S02]  /*9fe0*/  PRMT R22, R22, 0x8880, RZ ;  /* 0x0000888016167816 */ /* 0x000fe400000000ff */
[----:B------:R-:W-:Y:S02]  /*9ff0*/  ISETP.GE.U32.AND P2, PT, R25, c[0x0][0x168], PT ;  /* 0x00005a0019007a0c */ /* 0x000fe40003f46070 */
[----:B------:R-:W-:Y:S02]  /*a000*/  PRMT R10, R21, 0x8880, RZ ;  /* 0x00008880150a7816 */ /* 0x000fe400000000ff */
[----:B------:R-:W-:Y:S01]  /*a010*/  PRMT R11, R8, 0x8880, RZ ;  /* 0x00008880080b7816 */ /* 0x000fe200000000ff */
[----:B------:R-:W-:Y:S01]  /*a020*/  IMAD.MOV.U32 R8, RZ, RZ, R22 ;  /* 0x000000ffff087224 */ /* 0x000fe200078e0016 */
[----:B------:R-:W-:Y:S01]  /*a030*/  LOP3.LUT R4, R4, 0xffff, RZ, 0xc0, !PT ;  /* 0x0000ffff04047812 */ /* 0x000fe200078ec0ff */
[----:B------:R-:W-:-:S03]  /*a040*/  IMAD.MOV R10, RZ, RZ, -R10 ;  /* 0x000000ffff0a7224 */ /* 0x000fc600078e0a0a */
[----:B------:R-:W-:Y:S02]  /*a050*/  PRMT R4, R4, 0x8880, RZ ;  /* 0x0000888004047816 */ /* 0x000fe400000000ff */
[----:B------:R-:W-:Y:S02]  /*a060*/  IADD3 R13, -R8, RZ, RZ ;  /* 0x000000ff080d7210 */ /* 0x000fe40007ffe1ff */
[----:B------:R-:W-:Y:S02]  /*a070*/  ISETP.NE.AND P1, PT, R11, R10, PT ;  /* 0x0000000a0b00720c */ /* 0x000fe40003f25270 */
[----:B------:R-:W-:Y:S02]  /*a080*/  ISETP.NE.AND P0, PT, R4, R13, PT ;  /* 0x0000000d0400720c */ /* 0x000fe40003f05270 */
[----:B------:R-:W-:Y:S02]  /*a090*/  SEL R8, RZ, 0x1, !P1 ;  /* 0x00000001ff087807 */ /* 0x000fe40004800000 */
[----:B------:R-:W-:Y:S01]  /*a0a0*/  SEL R4, RZ, 0x1, !P0 ;  /* 0x00000001ff047807 */ /* 0x000fe20004000000 */
[----:B------:R-:W-:Y:S05]  /*a0b0*/  @P2 BRA `(.L_x_6549) ;  /* 0x0000010000002947 */ /* 0x000fea0003800000 */
[----:B------:R-:W-:Y:S02]  /*a0c0*/  LOP3.LUT R0, R0, 0xffff, RZ, 0xc0, !PT ;  /* 0x0000ffff00007812 */ /* 0x000fe400078ec0ff */
[----:B------:R-:W-:-:S02]  /*a0d0*/  LOP3.LUT R12, R12, 0xffff, RZ, 0xc0, !PT ;  /* 0x0000ffff0c0c7812 */ /* 0x000fc400078ec0ff */
[----:B------:R-:W-:Y:S02]  /*a0e0*/  LOP3.LUT R6, R6, 0xffff, RZ, 0xc0, !PT ;  /* 0x0000ffff06067812 */ /* 0x000fe400078ec0ff */
[----:B------:R-:W-:Y:S02]  /*a0f0*/  PRMT R10, R0, 0x8880, RZ ;  /* 0x00008880000a7816 */ /* 0x000fe400000000ff */
[----:B------:R-:W-:Y:S02]  /*a100*/  PRMT R12, R12, 0x8880, RZ ;  /* 0x000088800c0c7816 */ /* 0x000fe400000000ff */
[----:B------:R-:W-:Y:S01]  /*a110*/  PRMT R0, R6, 0x8880, RZ ;  /* 0x0000888006007816 */ /* 0x000fe200000000ff */
[----:B------:R-:W-:Y:S01]  /*a120*/  IMAD.MOV.U32 R6, RZ, RZ, R10 ;  /* 0x000000ffff067224 */ /* 0x000fe200078e000a */
[----:B------:R-:W-:Y:S01]  /*a130*/  LOP3.LUT R24, R24, 0xffff, RZ, 0xc0, !PT ;  /* 0x0000ffff18187812 */ /* 0x000fe200078ec0ff */
[----:B------:R-:W-:Y:S02]  /*a140*/  IMAD.MOV.U32 R10, RZ, RZ, R12 ;  /* 0x000000ffff0a7224 */ /* 0x000fe400078e000c */
[----:B------:R-:W-:Y:S01]  /*a150*/  IMAD.MOV R11, RZ, RZ, -R6 ;  /* 0x000000ffff0b7224 */ /* 0x000fe200078e0a06 */
[----:B------:R-:W-:Y:S01]  /*a160*/  PRMT R13, R24, 0x8880, RZ ;  /* 0x00008880180d7816 */ /* 0x000fe200000000ff */
[----:B------:R-:W-:-:S03]  /*a170*/  IMAD.MOV R10, RZ, RZ, -R10 ;  /* 0x000000ffff0a7224 */ /* 0x000fc600078e0a0a */
[----:B------:R-:W-:Y:S02]  /*a180*/  ISETP.NE.AND P0, PT, R0, R11, PT ;  /* 0x0000000b0000720c */ /* 0x000fe40003f05270 */
[----:B------:R-:W-:Y:S02]  /*a190*/  ISETP.NE.AND P1, PT, R13, R10, PT ;  /* 0x0000000a0d00720c */ /* 0x000fe40003f25270 */
[----:B------:R-:W-:Y:S02]  /*a1a0*/  SEL R6, RZ, 0x1, !P0 ;  /* 0x00000001ff067807 */ /* 0x000fe40004000000 */
[----:B------:R-:W-:-:S04]  /*a1b0*/  SEL R24, RZ, 0x1, !P1 ;  /* 0x00000001ff187807 */ /* 0x000fc80004800000 */
.L_x_6549:
[----:B------:R-:W-:Y:S05]  /*a1c0*/  BSYNC B0 ;  /* 0x0000000000007941 */ /* 0x000fea0003800000 */
.L_x_6548:
[----:B------:R-:W-:Y:S02]  /*a1d0*/  LOP3.LUT R9, R9, 0xffff, RZ, 0xc0, !PT ;  /* 0x0000ffff09097812 */ /* 0x000fe400078ec0ff */
[----:B------:R-:W-:Y:S02]  /*a1e0*/  LOP3.LUT R7, R7, 0xffff, RZ, 0xc0, !PT ;  /* 0x0000ffff07077812 */ /* 0x000fe400078ec0ff */
[----:B------:R-:W-:-:S02]  /*a1f0*/  LOP3.LUT R3, R3, 0xffff, RZ, 0xc0, !PT ;  /* 0x0000ffff03037812 */ /* 0x000fc400078ec0ff */
[----:B------:R-:W-:Y:S02]  /*a200*/  PRMT R0, R9, 0x8880, RZ ;  /* 0x0000888009007816 */ /* 0x000fe400000000ff */
[----:B------:R-:W-:Y:S02]  /*a210*/  PRMT R7, R7, 0x8880, RZ ;  /* 0x0000888007077816 */ /* 0x000fe400000000ff */
[----:B------:R-:W-:Y:S01]  /*a220*/  LOP3.LUT R5, R5, 0xffff, RZ, 0xc0, !PT ;  /* 0x0000ffff05057812 */ /* 0x000fe200078ec0ff */
[----:B------:R-:W-:Y:S01]  /*a230*/  IMAD.MOV R0, RZ, RZ, -R0 ;  /* 0x000000ffff007224 */ /* 0x000fe200078e0a00 */
[----:B------:R-:W-:Y:S02]  /*a240*/  PRMT R10, R3, 0x8880, RZ ;  /* 0x00008880030a7816 */ /* 0x000fe400000000ff */
[----:B------:R-:W-:Y:S02]  /*a250*/  MOV R3, R7 ;  /* 0x0000000700037202 */ /* 0x000fe40000000f00 */
[----:B------:R-:W-:-:S02]  /*a260*/  PRMT R5, R5, 0x8880, RZ ;  /* 0x0000888005057816 */ /* 0x000fc400000000ff */
[----:B------:R-:W-:Y:S01]  /*a270*/  LOP3.LUT R4, R4, 0xffff, RZ, 0xc0, !PT ;  /* 0x0000ffff04047812 */ /* 0x000fe200078ec0ff */
[----:B------:R-:W-:Y:S01]  /*a280*/  IMAD.MOV R3, RZ, RZ, -R3 ;  /* 0x000000ffff037224 */ /* 0x000fe200078e0a03 */
[----:B------:R-:W-:Y:S02]  /*a290*/  LOP3.LUT R8, R8, 0xffff, RZ, 0xc0, !PT ;  /* 0x0000ffff08087812 */ /* 0x000fe400078ec0ff */
        /* <DEDUP_REMOVED lines=13> */
[----:B------:R-:W-:Y:S01]  /*a370*/  ISETP.NE.AND P0, PT, R0, R5, PT ;  /* 0x000000050000720c */ /* 0x000fe20003f05270 */
[----:B------:R-:W-:Y:S01]  /*a380*/  IMAD.MOV R5, RZ, RZ, -R6 ;  /* 0x000000ffff057224 */ /* 0x000fe200078e0a06 */
[----:B------:R-:W-:-:S02]  /*a390*/  IADD3 R4, -R7, RZ, RZ ;  /* 0x000000ff07047210 */ /* 0x000fc40007ffe1ff */
[----:B------:R-:W-:Y:S02]  /*a3a0*/  SEL R3, RZ, 0x1, !P1 ;  /* 0x00000001ff037807 */ /* 0x000fe40004800000 */
[----:B------:R-:W-:Y:S02]  /*a3b0*/  SEL R0, RZ, 0x1, !P0 ;  /* 0x00000001ff007807 */ /* 0x000fe40004000000 */
[----:B------:R-:W-:Y:S02]  /*a3c0*/  ISETP.NE.AND P1, PT, R3, R4, PT ;  /* 0x000000040300720c */ /* 0x000fe40003f25270 */
[----:B------:R-:W-:Y:S02]  /*a3d0*/  ISETP.NE.AND P0, PT, R0, R5, PT ;  /* 0x000000050000720c */ /* 0x000fe40003f05270 */
[----:B------:R-:W-:Y:S02]  /*a3e0*/  SEL R25, RZ, 0x1, !P1 ;  /* 0x00000001ff197807 */ /* 0x000fe40004800000 */
[----:B------:R-:W-:Y:S01]  /*a3f0*/  SEL R22, RZ, 0x1, !P0 ;  /* 0x00000001ff167807 */ /* 0x000fe20004000000 */
[----:B------:R-:W-:Y:S05]  /*a400*/  BRA `(.L_x_6508) ;  /* 0x0000119000007947 */ /* 0x000fea0003800000 */
.L_x_6523:
        /* <DEDUP_REMOVED lines=22> */
.L_x_6553:
[C---:B------:R-:W-:Y:S02]  /*a570*/  LOP3.LUT R5, R6.reuse, 0xfffffffe, RZ, 0xc0, !PT ;  /* 0xfffffffe06057812 */ /* 0x040fe400078ec0ff */
[----:B------:R-:W-:Y:S02]  /*a580*/  IADD3 R8, R6, c[0x0][0x170], RZ ;  /* 0x00005c0006087a10 */ /* 0x000fe40007ffe0ff */
[----:B------:R-:W-:Y:S02]  /*a590*/  IADD3 R4, P0, R5, R18, RZ ;  /* 0x0000001205047210 */ /* 0x000fe40007f1e0ff */
[----:B------:R-:W-:-:S03]  /*a5a0*/  LOP3.LUT R7, R8, 0xfffffffe, RZ, 0xc0, !PT ;  /* 0xfffffffe08077812 */ /* 0x000fc600078ec0ff */
[----:B------:R-:W-:-:S05]  /*a5b0*/  IMAD.X R5, RZ, RZ, R19, P0 ;  /* 0x000000ffff057224 */ /* 0x000fca00000e0613 */
[----:B------:R0:W2:Y:S01]  /*a5c0*/  LDG.E.U16 R24, [R4.64] ;  /* 0x0000002404187981 */ /* 0x0000a2000c1e1500 */
[----:B------:R-:W-:-:S05]  /*a5d0*/  IADD3 R6, P0, R7, R18, RZ ;  /* 0x0000001207067210 */ /* 0x000fca0007f1e0ff */
[----:B------:R-:W-:Y:S01]  /*a5e0*/  IMAD.X R7, RZ, RZ, R19, P0 ;  /* 0x000000ffff077224 */ /* 0x000fe200000e0613 */
[----:B------:R-:W-:-:S04]  /*a5f0*/  IADD3 R22, R8, c[0x0][0x170], RZ ;  /* 0x00005c0008167a10 */ /* 0x000fc80007ffe0ff */
[----:B------:R2:W3:Y:S01]  /*a600*/  LDG.E.U16 R6, [R6.64] ;  /* 0x0000002406067981 */ /* 0x0004e2000c1e1500 */
[----:B------:R-:W-:-:S04]  /*a610*/  LOP3.LUT R9, R22, 0xfffffffe, RZ, 0xc0, !PT ;  /* 0xfffffffe16097812 */ /* 0x000fc800078ec0ff */
[----:B------:R-:W-:-:S04]  /*a620*/  IADD3 R8, P0, R9, R18, RZ ;  /* 0x0000001209087210 */ /* 0x000fc80007f1e0ff */
[----:B------:R-:W-:Y:S02]  /*a630*/  IADD3.X R9, RZ, R19, RZ, P0, !PT ;  /* 0x00000013ff097210 */ /* 0x000fe400007fe4ff */
[----:B------:R-:W-:-:S03]  /*a640*/  IADD3 R22, R22, c[0x0][0x170], RZ ;  /* 0x00005c0016167a10 */ /* 0x000fc60007ffe0ff */
[----:B------:R3:W4:Y:S01]  /*a650*/  LDG.E.U16 R8, [R8.64] ;  /* 0x0000002408087981 */ /* 0x000722000c1e1500 */
[----:B------:R-:W-:-:S04]  /*a660*/  LOP3.LUT R25, R22, 0xfffffffe, RZ, 0xc0, !PT ;  /* 0xfffffffe16197812 */ /* 0x000fc800078ec0ff */
[----:B0-----:R-:W-:-:S05]  /*a670*/  IADD3 R4, P0, R25, R18, RZ ;  /* 0x0000001219047210 */ /* 0x001fca0007f1e0ff */
[----:B------:R-:W-:-:S05]  /*a680*/  IMAD.X R5, RZ, RZ, R19, P0 ;  /* 0x000000ffff057224 */ /* 0x000fca00000e0613 */
[----:B------:R0:W5:Y:S01]  /*a690*/  LDG.E.U16 R4, [R4.64] ;  /* 0x0000002404047981 */ /* 0x000162000c1e1500 */
        /* <DEDUP_REMOVED lines=8> */
[----:B------:R-:W-:Y:S02]  /*a720*/  PRMT R14, R14, 0x8880, RZ ;  /* 0x000088800e0e7816 */ /* 0x000fe400000000ff */
[----:B------:R-:W-:Y:S02]  /*a730*/  LOP3.LUT R12, R12, 0xffff, RZ, 0xc0, !PT ;  /* 0x0000ffff0c0c7812 */ /* 0x000fe400078ec0ff */
[----:B------:R-:W-:Y:S02]  /*a740*/  LOP3.LUT R11, R11, 0xffff, RZ, 0xc0, !PT ;  /* 0x0000ffff0b0b7812 */ /* 0x000fe400078ec0ff */
[----:B------:R-:W-:-:S02]  /*a750*/  LOP3.LUT R10, R10, 0xffff, RZ, 0xc0, !PT ;  /* 0x0000ffff0a0a7812 */ /* 0x000fc400078ec0ff */
[----:B------:R-:W-:Y:S02]  /*a760*/  PRMT R11, R11, 0x8880, RZ ;  /* 0x000088800b0b7816 */ /* 0x000fe400000000ff */
[----:B------:R-:W-:Y:S02]  /*a770*/  LOP3.LUT R3, R3, 0xffff, RZ, 0xc0, !PT ;  /* 0x0000ffff03037812 */ /* 0x000fe400078ec0ff */
[C---:B--2---:R-:W-:Y:S02]  /*a780*/  PRMT R7, R24.reuse, 0x7770, RZ ;  /* 0x0000777018077816 */ /* 0x044fe400000000ff */
[----:B------:R-:W-:Y:S02]  /*a790*/  PRMT R24, R24, 0x7771, RZ ;  /* 0x0000777118187816 */ /* 0x000fe400000000ff */
[----:B------:R-:W-:Y:S02]  /*a7a0*/  ISETP.NE.AND P1, PT, R7, RZ, PT ;  /* 0x000000ff0700720c */ /* 0x000fe40003f25270 */
[----:B------:R-:W-:-:S02]  /*a7b0*/  ISETP.NE.AND P2, PT, R24, RZ, PT ;  /* 0x000000ff1800720c */ /* 0x000fc40003f45270 */
[----:B------:R-:W-:Y:S02]  /*a7c0*/  SEL R20, RZ, 0xffffffff, !P1 ;  /* 0xffffffffff147807 */ /* 0x000fe40004800000 */
[----:B0-----:R-:W-:Y:S02]  /*a7d0*/  SEL R5, RZ, 0xffffffff, !P2 ;  /* 0xffffffffff057807 */ /* 0x001fe40005000000 */
[C---:B---3--:R-:W-:Y:S02]  /*a7e0*/  PRMT R9, R6.reuse, 0x7770, RZ ;  /* 0x0000777006097816 */ /* 0x048fe400000000ff */
[----:B------:R-:W-:Y:S02]  /*a7f0*/  PRMT R6, R6, 0x7771, RZ ;  /* 0x0000777106067816 */ /* 0x000fe400000000ff */
[----:B------:R-:W-:Y:S02]  /*a800*/  ISETP.NE.AND P4, PT, R25, R20, PT ;  /* 0x000000141900720c */ /* 0x000fe40003f85270 */
[----:B------:R-:W-:-:S02]  /*a810*/  @P1 LOP3.LUT R0, R0, 0x2, RZ, 0xfc, !PT ;  /* 0x0000000200001812 */ /* 0x000fc400078efcff */
[----:B------:R-:W-:Y:S01]  /*a820*/  ISETP.NE.AND P1, PT, R6, RZ, PT ;  /* 0x000000ff0600720c */ /* 0x000fe20003f25270 */
[----:B------:R-:W-:Y:S01]  /*a830*/  IMAD.MOV.U32 R6, RZ, RZ, R15 ;  /* 0x000000ffff067224 */ /* 0x000fe200078e000f */
[----:B------:R-:W-:Y:S02]  /*a840*/  LOP3.LUT R0, R0, 0xfffffffe, RZ, 0xc0, !PT ;  /* 0xfffffffe00007812 */ /* 0x000fe400078ec0ff */
[----:B------:R-:W-:Y:S02]  /*a850*/  ISETP.NE.AND P0, PT, R9, RZ, PT ;  /* 0x000000ff0900720c */ /* 0x000fe40003f05270 */
[----:B------:R-:W-:Y:S02]  /*a860*/  @P2 LOP3.LUT R0, R0, 0x1, RZ, 0xfc, !PT ;  /* 0x0000000100002812 */ /* 0x000fe400078efcff */
[----:B------:R-:W-:Y:S01]  /*a870*/  ISETP.NE.AND P2, PT, R6, R5, PT ;  /* 0x000000050600720c */ /* 0x000fe20003f45270 */
[----:B------:R-:W-:Y:S01]  /*a880*/  IMAD.MOV.U32 R6, RZ, RZ, R13 ;  /* 0x000000ffff067224 */ /* 0x000fe200078e000d */
[----:B------:R-:W-:-:S02]  /*a890*/  SEL R5, RZ, 0xffffffff, !P1 ;  /* 0xffffffffff057807 */ /* 0x000fc40004800000 */
[----:B------:R-:W-:Y:S02]  /*a8a0*/  SEL R20, RZ, 0x1, !P4 ;  /* 0x00000001ff147807 */ /* 0x000fe40006000000 */
[----:B------:R-:W-:Y:S02]  /*a8b0*/  ISETP.NE.AND P4, PT, R6, R5, PT ;  /* 0x000000050600720c */ /* 0x000fe40003f85270 */
[----:B----4-:R-:W-:Y:S02]  /*a8c0*/  PRMT R5, R8, 0x7770, RZ ;  /* 0x0000777008057816 */ /* 0x010fe400000000ff */
[----:B------:R-:W-:Y:S02]  /*a8d0*/  SEL R9, RZ, 0xffffffff, !P0 ;  /* 0xffffffffff097807 */ /* 0x000fe40004000000 */
[----:B------:R-:W-:Y:S02]  /*a8e0*/  SEL R15, RZ, 0x1, !P2 ;  /* 0x00000001ff0f7807 */ /* 0x000fe40005000000 */
[----:B------:R-:W-:-:S02]  /*a8f0*/  ISETP.NE.AND P2, PT, R5, RZ, PT ;  /* 0x000000ff0500720c */ /* 0x000fc40003f45270 */
[----:B------:R-:W-:Y:S02]  /*a900*/  ISETP.NE.AND P3, PT, R14, R9, PT ;  /* 0x000000090e00720c */ /* 0x000fe40003f65270 */
[----:B------:R-:W-:Y:S02]  /*a910*/  PRMT R8, R8, 0x7771, RZ ;  /* 0x0000777108087816 */ /* 0x000fe400000000ff */
[----:B------:R-:W-:Y:S02]  /*a920*/  PRMT R6, R12, 0x8880, RZ ;  /* 0x000088800c067816 */ /* 0x000fe400000000ff */
[----:B------:R-:W-:Y:S02]  /*a930*/  SEL R5, RZ, 0xffffffff, !P2 ;  /* 0xffffffffff057807 */ /* 0x000fe40005000000 */
[----:B------:R-:W-:Y:S02]  /*a940*/  SEL R14, RZ, 0x1, !P3 ;  /* 0x00000001ff0e7807 */ /* 0x000fe40005800000 */
[----:B------:R-:W-:-:S02]  /*a950*/  ISETP.NE.AND P3, PT, R8, RZ, PT ;  /* 0x000000ff0800720c */ /* 0x000fc40003f65270 */
[----:B------:R-:W-:Y:S02]  /*a960*/  SEL R13, RZ, 0x1, !P4 ;  /* 0x00000001ff0d7807 */ /* 0x000fe40006000000 */
[----:B------:R-:W-:Y:S01]  /*a970*/  ISETP.NE.AND P4, PT, R6, R5, PT ;  /* 0x000000050600720c */ /* 0x000fe20003f85270 */
[----:B------:R-:W-:Y:S01]  /*a980*/  IMAD.MOV.U32 R6, RZ, RZ, R11 ;  /* 0x000000ffff067224 */ /* 0x000fe200078e000b */
[----:B------:R-:W-:Y:S02]  /*a990*/  SEL R5, RZ, 0xffffffff, !P3 ;  /* 0xffffffffff057807 */ /* 0x000fe40005800000 */
[----:B------:R-:W-:Y:S02]  /*a9a0*/  SEL R12, RZ, 0x1, !P4 ;  /* 0x00000001ff0c7807 */ /* 0x000fe40006000000 */
[----:B------:R-:W-:Y:S02]  /*a9b0*/  ISETP.NE.AND P4, PT, R6, R5, PT ;  /* 0x000000050600720c */ /* 0x000fe40003f85270 */
[----:B-----5:R-:W-:-:S02]  /*a9c0*/  PRMT R5, R4, 0x7770, RZ ;  /* 0x0000777004057816 */ /* 0x020fc400000000ff */
[----:B------:R-:W-:Y:S02]  /*a9d0*/  SEL R11, RZ, 0x1, !P4 ;  /* 0x00000001ff0b7807 */ /* 0x000fe40006000000 */
[----:B------:R-:W-:Y:S02]  /*a9e0*/  ISETP.NE.AND P4, PT, R5, RZ, PT ;  /* 0x000000ff0500720c */ /* 0x000fe40003f85270 */
[----:B------:R-:W-:Y:S02]  /*a9f0*/  PRMT R6, R10, 0x8880, RZ ;  /* 0x000088800a067816 */ /* 0x000fe400000000ff */
[----:B------:R-:W-:Y:S02]  /*aa00*/  SEL R5, RZ, 0xffffffff, !P4 ;  /* 0xffffffffff057807 */ /* 0x000fe40006000000 */
[----:B------:R-:W-:Y:S02]  /*aa10*/  PRMT R4, R4, 0x7771, RZ ;  /* 0x0000777104047816 */ /* 0x000fe400000000ff */
[----:B------:R-:W-:-:S02]  /*aa20*/  ISETP.NE.AND P5, PT, R6, R5, PT ;  /* 0x000000050600720c */ /* 0x000fc40003fa5270 */
[----:B------:R-:W-:Y:S02]  /*aa30*/  PRMT R6, R3, 0x8880, RZ ;  /* 0x0000888003067816 */ /* 0x000fe400000000ff */
[----:B------:R-:W-:Y:S02]  /*aa40*/  SEL R10, RZ, 0x1, !P5 ;  /* 0x00000001ff0a7807 */ /* 0x000fe40006800000 */
[----:B------:R-:W-:-:S04]  /*aa50*/  ISETP.NE.AND P5, PT, R4, RZ, PT ;  /* 0x000000ff0400720c */ /* 0x000fc80003fa5270 */
[----:B------:R-:W-:-:S04]  /*aa60*/  SEL R3, RZ, 0xffffffff, !P5 ;  /* 0xffffffffff037807 */ /* 0x000fc80006800000 */
[----:B------:R-:W-:Y:S02]  /*aa70*/  ISETP.NE.AND P6, PT, R6, R3, PT ;  /* 0x000000030600720c */ /* 0x000fe40003fc5270 */
[----:B------:R-:W-:Y:S02]  /*aa80*/  IADD3 R6, R22, c[0x0][0x170], RZ ;  /* 0x00005c0016067a10 */ /* 0x000fe40007ffe0ff */
[----:B------:R-:W-:-:S03]  /*aa90*/  SEL R3, RZ, 0x1, !P6 ;  /* 0x00000001ff037807 */ /* 0x000fc60007000000 */
[----:B------:R-:W-:-:S05]  /*aaa0*/  IMAD R4, R21, 0x3, R6 ;  /* 0x0000000315047824 */ /* 0x000fca00078e0206 */
[----:B------:R-:W-:-:S13]  /*aab0*/  ISETP.GE.U32.AND P6, PT, R4, c[0x0][0x168], PT ;  /* 0x00005a0004007a0c */ /* 0x000fda0003fc6070 */
[----:B------:R-:W-:Y:S05]  /*aac0*/  @!P6 BRA `(.L_x_6553) ;  /* 0xfffffaa00000e947 */ /* 0x000fea000383ffff */
[----:B------:R-:W-:Y:S05]  /*aad0*/  BSYNC B1 ;  /* 0x0000000000017941 */ /* 0x000fea0003800000 */
.L_x_6552:
        /* <DEDUP_REMOVED lines=12> */
.L_x_6551:
[----:B------:R-:W-:Y:S05]  /*aba0*/  BSYNC B0 ;  /* 0x0000000000007941 */ /* 0x000fea0003800000 */
.L_x_6550:
        /* <DEDUP_REMOVED lines=53> */
.L_x_6555:
[----:B------:R-:W-:Y:S05]  /*af00*/  BSYNC B0 ;  /* 0x0000000000007941 */ /* 0x000fea0003800000 */
.L_x_6554:
[----:B------:R-:W-:Y:S01]  /*af10*/  BSSY B0, `(.L_x_6556) ;  /* 0x0000046000007945 */ /* 0x000fe20003800000 */
        /* <DEDUP_REMOVED lines=11> */
[----:B------:R-:W-:-:S02]  /*afd0*/  IMAD.MOV R5, RZ, RZ, -R5 ;  /* 0x000000ffff057224 */ /* 0x000fc400078e0a05 */
[----:B------:R-:W-:Y:S01]  /*afe0*/  IMAD.MOV R15, RZ, RZ, -R15 ;  /* 0x000000ffff0f7224 */ /* 0x000fe200078e0a0f */
[----:B------:R-:W-:-:S04]  /*aff0*/  PRMT R4, R20, 0x8880, RZ ;  /* 0x0000888014047816 */ /* 0x000fc800000000ff */
        /* <DEDUP_REMOVED lines=10> */
[----:B------:R-:W-:Y:S02]  /*b0a0*/  LOP3.LUT R14, R14, 0xffff, RZ, 0xc0, !PT ;  /* 0x0000ffff0e0e7812 */ /* 0x000fe400078ec0ff */
[----:B------:R-:W-:Y:S01]  /*b0b0*/  LOP3.LUT R13, R13, 0xffff, RZ, 0xc0, !PT ;  /* 0x0000ffff0d0d7812 */ /* 0x000fe200078ec0ff */
[----:B------:R-:W-:Y:S01]  /*b0c0*/  IMAD.MOV R8, RZ, RZ, -R8 ;  /* 0x000000ffff087224 */ /* 0x000fe200078e0a08 */
[----:B------:R-:W-:Y:S02]  /*b0d0*/  PRMT R5, R9, 0x8880, RZ ;  /* 0x0000888009057816 */ /* 0x000fe400000000ff */
[----:B------:R-:W-:-:S02]  /*b0e0*/  PRMT R4, R14, 0x8880, RZ ;  /* 0x000088800e047816 */ /* 0x000fc400000000ff */
[----:B------:R-:W-:Y:S02]  /*b0f0*/  PRMT R9, R13, 0x8880, RZ ;  /* 0x000088800d097816 */ /* 0x000fe400000000ff */
[----:B------:R-:W-:Y:S02]  /*b100*/  IADD3 R5, -R5, RZ, RZ ;  /* 0x000000ff05057210 */ /* 0x000fe40007ffe1ff */
[----:B------:R-:W-:Y:S02]  /*b110*/  ISETP.NE.AND P1, PT, R9, R8, PT ;  /* 0x000000080900720c */ /* 0x000fe40003f25270 */
[----:B------:R-:W-:Y:S02]  /*b120*/  ISETP.NE.AND P0, PT, R4, R5, PT ;  /* 0x000000050400720c */ /* 0x000fe40003f05270 */
[----:B------:R-:W-:Y:S02]  /*b130*/  SEL R13, RZ, 0x1, !P1 ;  /* 0x00000001ff0d7807 */ /* 0x000fe40004800000 */
[----:B------:R-:W-:Y:S01]  /*b140*/  SEL R14, RZ, 0x1, !P0 ;  /* 0x00000001ff0e7807 */ /* 0x000fe20004000000 */
[----:B------:R-:W-:Y:S05]  /*b150*/  @P2 BRA `(.L_x_6557) ;  /* 0x0000021000002947 */ /* 0x000fea0003800000 */
[----:B------:R-:W-:Y:S02]  /*b160*/  IADD3 R6, R6, c[0x0][0x170], RZ ;  /* 0x00005c0006067a10 */ /* 0x000fe40007ffe0ff */
[----:B------:R-:W-:-:S02]  /*b170*/  LOP3.LUT R25, R25, 0xffff, RZ, 0xc0, !PT ;  /* 0x0000ffff19197812 */ /* 0x000fc400078ec0ff */
[----:B------:R-:W-:Y:S02]  /*b180*/  LOP3.LUT R24, R24, 0xffff, RZ, 0xc0, !PT ;  /* 0x0000ffff18187812 */ /* 0x000fe400078ec0ff */
        /* <DEDUP_REMOVED lines=22> */
[----:B------:R-:W-:-:S03]  /*b2f0*/  IMAD.MOV.U32 R4, RZ, RZ, R7 ;  /* 0x000000ffff047224 */ /* 0x000fc600078e0007 */
[----:B------:R-:W-:Y:S01]  /*b300*/  PRMT R0, R10, 0x8880, RZ ;  /* 0x000088800a007816 */ /* 0x000fe200000000ff */
[----:B------:R-:W-:Y:S01]  /*b310*/  IMAD.MOV R4, RZ, RZ, -R4 ;  /* 0x000000ffff047224 */ /* 0x000fe200078e0a04 */
[----:B------:R-:W-:-:S04]  /*b320*/  IADD3 R3, -R3, RZ, RZ ;  /* 0x000000ff03037210 */ /* 0x000fc80007ffe1ff */
[----:B------:R-:W-:Y:S02]  /*b330*/  ISETP.NE.AND P0, PT, R0, R3, PT ;  /* 0x000000030000720c */ /* 0x000fe40003f05270 */
[----:B------:R-:W-:Y:S02]  /*b340*/  ISETP.NE.AND P1, PT, R5, R4, PT ;  /* 0x000000040500720c */ /* 0x000fe40003f25270 */
[----:B------:R-:W-:Y:S02]  /*b350*/  SEL R10, RZ, 0x1, !P0 ;  /* 0x00000001ff0a7807 */ /* 0x000fe40004000000 */
[----:B------:R-:W-:-:S04]  /*b360*/  SEL R3, RZ, 0x1, !P1 ;  /* 0x00000001ff037807 */ /* 0x000fc80004800000 */
.L_x_6557:
[----:B------:R-:W-:Y:S05]  /*b370*/  BSYNC B0 ;  /* 0x0000000000007941 */ /* 0x000fea0003800000 */
.L_x_6556:
[----:B------:R-:W-:Y:S02]  /*b380*/  LOP3.LUT R14, R14, 0xffff, RZ, 0xc0, !PT ;  /* 0x0000ffff0e0e7812 */ /* 0x000fe400078ec0ff */
[----:B------:R-:W-:Y:S02]  /*b390*/  LOP3.LUT R13, R13, 0xffff, RZ, 0xc0, !PT ;  /* 0x0000ffff0d0d7812 */ /* 0x000fe400078ec0ff */
[----:B------:R-:W-:-:S02]  /*b3a0*/  PRMT R0, R14, 0x8880, RZ ;  /* 0x000088800e007816 */ /* 0x000fc400000000ff */
[----:B------:R-:W-:Y:S02]  /*b3b0*/  PRMT R4, R13, 0x8880, RZ ;  /* 0x000088800d047816 */ /* 0x000fe400000000ff */
[----:B------:R-:W-:Y:S01]  /*b3c0*/  LOP3.LUT R20, R20, 0xffff, RZ, 0xc0, !PT ;  /* 0x0000ffff14147812 */ /* 0x000fe200078ec0ff */
[----:B------:R-:W-:Y:S01]  /*b3d0*/  IMAD.MOV R0, RZ, RZ, -R0 ;  /* 0x000000ffff007224 */ /* 0x000fe200078e0a00 */
[----:B------:R-:W-:Y:S01]  /*b3e0*/  LOP3.LUT R15, R15, 0xffff, RZ, 0xc0, !PT ;  /* 0x0000ffff0f0f7812 */ /* 0x000fe200078ec0ff */
[----:B------:R-:W-:Y:S01]  /*b3f0*/  IMAD.MOV R4, RZ, RZ, -R4 ;  /* 0x000000ffff047224 */ /* 0x000fe200078e0a04 */
[----:B------:R-:W-:Y:S02]  /*b400*/  PRMT R5, R20, 0x8880, RZ ;  /* 0x0000888014057816 */ /* 0x000fe400000000ff */
[----:B------:R-:W-:Y:S02]  /*b410*/  PRMT R7, R15, 0x8880, RZ ;  /* 0x000088800f077816 */ /* 0x000fe400000000ff */
[----:B------:R-:W-:-:S02]  /*b420*/  LOP3.LUT R12, R12, 0xffff, RZ, 0xc0, !PT ;  /* 0x0000ffff0c0c7812 */ /* 0x000fc400078ec0ff */
[----:B------:R-:W-:Y:S02]  /*b430*/  LOP3.LUT R11, R11, 0xffff, RZ, 0xc0, !PT ;  /* 0x0000ffff0b0b7812 */ /* 0x000fe400078ec0ff */
[----:B------:R-:W-:Y:S02]  /*b440*/  ISETP.NE.AND P0, PT, R5, R0, PT ;  /* 0x000000000500720c */ /* 0x000fe40003f05270 */
[----:B------:R-:W-:Y:S02]  /*b450*/  ISETP.NE.AND P1, PT, R7, R4, PT ;  /* 0x000000040700720c */ /* 0x000fe40003f25270 */
[----:B------:R-:W-:Y:S02]  /*b460*/  PRMT R5, R12, 0x8880, RZ ;  /* 0x000088800c057816 */ /* 0x000fe400000000ff */
[----:B------:R-:W-:Y:S02]  /*b470*/  PRMT R4, R11, 0x8880, RZ ;  /* 0x000088800b047816 */ /* 0x000fe400000000ff */
[----:B------:R-:W-:Y:S01]  /*b480*/  LOP3.LUT R3, R3, 0xffff, RZ, 0xc0, !PT ;  /* 0x0000ffff03037812 */ /* 0x000fe200078ec0ff */
[----:B------:R-:W-:Y:S01]  /*b490*/  IMAD.MOV R5, RZ, RZ, -R5 ;  /* 0x000000ffff057224 */ /* 0x000fe200078e0a05 */
[----:B------:R-:W-:Y:S01]  /*b4a0*/  LOP3.LUT R10, R10, 0xffff, RZ, 0xc0, !PT ;  /* 0x0000ffff0a0a7812 */ /* 0x000fe200078ec0ff */
[----:B------:R-:W-:Y:S01]  /*b4b0*/  IMAD.MOV R4, RZ, RZ, -R4 ;  /* 0x000000ffff047224 */ /* 0x000fe200078e0a04 */
[----:B------:R-:W-:-:S02]  /*b4c0*/  PRMT R7, R3, 0x8880, RZ ;  /* 0x0000888003077816 */ /* 0x000fc400000000ff */
[----:B------:R-:W-:Y:S02]  /*b4d0*/  SEL R3, RZ, 0x1, !P1 ;  /* 0x00000001ff037807 */ /* 0x000fe40004800000 */
[----:B------:R-:W-:Y:S02]  /*b4e0*/  SEL R0, RZ, 0x1, !P0 ;  /* 0x00000001ff007807 */ /* 0x000fe40004000000 */
[----:B------:R-:W-:Y:S02]  /*b4f0*/  PRMT R6, R10, 0x8880, RZ ;  /* 0x000088800a067816 */ /* 0x000fe400000000ff */
[----:B------:R-:W-:Y:S01]  /*b500*/  ISETP.NE.AND P1, PT, R3, R4, PT ;  /* 0x000000040300720c */ /* 0x000fe20003f25270 */
[----:B------:R-:W-:Y:S01]  /*b510*/  IMAD.MOV R4, RZ, RZ, -R7 ;  /* 0x000000ffff047224 */ /* 0x000fe200078e0a07 */
[----:B------:R-:W-:Y:S02]  /*b520*/  ISETP.NE.AND P0, PT, R0, R5, PT ;  /* 0x000000050000720c */ /* 0x000fe40003f05270 */
[----:B------:R-:W-:-:S02]  /*b530*/  IADD3 R5, -R6, RZ, RZ ;  /* 0x000000ff06057210 */ /* 0x000fc40007ffe1ff */
[----:B------:R-:W-:Y:S02]  /*b540*/  SEL R3, RZ, 0x1, !P1 ;  /* 0x00000001ff037807 */ /* 0x000fe40004800000 */
[----:B------:R-:W-:Y:S02]  /*b550*/  SEL R0, RZ, 0x1, !P0 ;  /* 0x00000001ff007807 */ /* 0x000fe40004000000 */
[----:B------:R-:W-:Y:S02]  /*b560*/  ISETP.NE.AND P1, PT, R3, R4, PT ;  /* 0x000000040300720c */ /* 0x000fe40003f25270 */
[----:B------:R-:W-:Y:S02]  /*b570*/  ISETP.NE.AND P0, PT, R0, R5, PT ;  /* 0x000000050000720c */ /* 0x000fe40003f05270 */
[----:B------:R-:W-:Y:S02]  /*b580*/  SEL R25, RZ, 0x1, !P1 ;  /* 0x00000001ff197807 */ /* 0x000fe40004800000 */
[----:B------:R-:W-:-:S04]  /*b590*/  SEL R22, RZ, 0x1, !P0 ;  /* 0x00000001ff167807 */ /* 0x000fc80004000000 */
.L_x_6508:
[----:B------:R-:W-:Y:S05]  /*b5a0*/  BSYNC B6 ;  /* 0x0000000000067941 */ /* 0x000fea0003800000 */
.L_x_6507:
        /* <DEDUP_REMOVED lines=11> */
[----:B0-----:R-:W-:-:S04]  /*b660*/  IMAD.U32 R3, RZ, RZ, UR4 ;  /* 0x00000004ff037e24 */ /* 0x001fc8000f8e00ff */
.L_x_6561:
        /* <DEDUP_REMOVED lines=12> */
[----:B------:R-:W-:Y:S01]  /*b730*/  IMAD.SHL.U32 R8, R3, 0x2, RZ ;  /* 0x0000000203087824 */ /* 0x000fe200078e00ff */
[----:B------:R-:W-:Y:S02]  /*b740*/  PRMT R22, R22, 0x8880, RZ ;  /* 0x0000888016167816 */ /* 0x000fe400000000ff */
[----:B------:R-:W-:Y:S02]  /*b750*/  PRMT R6, R25, 0x8880, RZ ;  /* 0x0000888019067816 */ /* 0x000fe400000000ff */
[----:B------:R-:W0:Y:S02]  /*b760*/  LDS.U16 R3, [R8+0x10] ;  /* 0x0000100008037984 */ /* 0x000e240000000400 */
[----:B0-----:R-:W-:-:S02]  /*b770*/  PRMT R4, R3, 0x8880, RZ ;  /* 0x0000888003047816 */ /* 0x001fc400000000ff */
[----:B------:R-:W-:Y:S02]  /*b780*/  PRMT R5, R3, 0x9991, RZ ;  /* 0x0000999103057816 */ /* 0x000fe400000000ff */
[----:B------:R-:W-:Y:S01]  /*b790*/  MOV R3, R4 ;  /* 0x0000000400037202 */ /* 0x000fe20000000f00 */
[----:B------:R-:W-:Y:S02]  /*b7a0*/  IMAD.MOV.U32 R4, RZ, RZ, R22 ;  /* 0x000000ffff047224 */ /* 0x000fe400078e0016 */
[----:B------:R-:W-:Y:S02]  /*b7b0*/  IMAD.MOV R5, RZ, RZ, -R5 ;  /* 0x000000ffff057224 */ /* 0x000fe400078e0a05 */
[----:B------:R-:W-:-:S03]  /*b7c0*/  IMAD.MOV R3, RZ, RZ, -R3 ;  /* 0x000000ffff037224 */ /* 0x000fc600078e0a03 */
[----:B------:R-:W-:Y:S02]  /*b7d0*/  ISETP.NE.AND P1, PT, R6, R5, PT ;  /* 0x000000050600720c */ /* 0x000fe40003f25270 */
[----:B------:R-:W-:Y:S02]  /*b7e0*/  ISETP.NE.AND P0, PT, R4, R3, PT ;  /* 0x000000030400720c */ /* 0x000fe40003f05270 */
[----:B------:R-:W-:Y:S02]  /*b7f0*/  SEL R25, RZ, 0x1, !P1 ;  /* 0x00000001ff197807 */ /* 0x000fe40004800000 */
[----:B------:R-:W-:-:S04]  /*b800*/  SEL R22, RZ, 0x1, !P0 ;  /* 0x00000001ff167807 */ /* 0x000fc80004000000 */
[----:B------:R-:W-:-:S05]  /*b810*/  PRMT R3, R25, 0x7604, R22 ;  /* 0x0000760419037816 */ /* 0x000fca0000000016 */
[----:B------:R0:W-:Y:S02]  /*b820*/  STS.U16 [R0], R3 ;  /* 0x0000000300007388 */ /* 0x0001e40000000400 */
.L_x_6560:
[----:B------:R-:W-:Y:S05]  /*b830*/  BSYNC B0 ;  /* 0x0000000000007941 */ /* 0x000fea0003800000 */
.L_x_6559:
[----:B0-----:R-:W-:Y:S01]  /*b840*/  IMAD.MOV.U32 R3, RZ, RZ, R7 ;  /* 0x000000ffff037224 */ /* 0x001fe200078e0007 */
[----:B------:R-:W-:Y:S05]  /*b850*/  @P2 BRA `(.L_x_6561) ;  /* 0xfffffe1000002947 */ /* 0x000fea000383ffff */
.L_x_6558:
[----:B0-----:R-:W-:-:S13]  /*b860*/  ISETP.NE.AND P0, PT, RZ, c[0x0][0x17c], PT ;  /* 0x00005f00ff007a0c */ /* 0x001fda0003f05270 */
[----:B------:R-:W-:Y:S05]  /*b870*/  @!P0 BRA `(.L_x_6562) ;  /* 0x0000040000008947 */ /* 0x000fea0003800000 */
[----:B------:R-:W-:Y:S01]  /*b880*/  IMAD.MOV.U32 R3, RZ, RZ, c[0x0][0x0] ;  /* 0x00000000ff037624 */ /* 0x000fe200078e00ff */
[----:B------:R-:W-:-:S04]  /*b890*/  MOV R0, c[0x0][0x0] ;  /* 0x0000000000007a02 */ /* 0x000fc80000000f00 */
[----:B------:R-:W-:-:S13]  /*b8a0*/  ISETP.GT.AND P0, PT, R3, 0x20, PT ;  /* 0x000000200300780c */ /* 0x000fda0003f04270 */
[----:B------:R-:W-:Y:S05]  /*b8b0*/  @!P0 BRA `(.L_x_6563) ;  /* 0x0000026000008947 */ /* 0x000fea0003800000 */
[----:B------:R-:W-:Y:S01]  /*b8c0*/  IMAD R4, R2, c[0x0][0x0], R23 ;  /* 0x0000000002047a24 */ /* 0x000fe200078e0217 */
[----:B------:R-:W-:Y:S02]  /*b8d0*/  PRMT R8, R25, 0x7604, R22 ;  /* 0x0000760419087816 */ /* 0x000fe40000000016 */
[----:B------:R-:W-:Y:S01]  /*b8e0*/  LEA.HI R0, R3, c[0x0][0x0], RZ, 0x1 ;  /* 0x0000000003007a11 */ /* 0x000fe200078f08ff */
[C---:B------:R-:W-:Y:S01]  /*b8f0*/  IMAD.SHL.U32 R5, R4.reuse, 0x2, RZ ;  /* 0x0000000204057824 */ /* 0x040fe200078e00ff */
[----:B------:R-:W-:Y:S02]  /*b900*/  LEA R6, R4, 0x10, 0x1 ;  /* 0x0000001004067811 */ /* 0x000fe400078e08ff */
[----:B------:R-:W-:Y:S01]  /*b910*/  SHF.R.S32.HI R3, RZ, 0x1, R0 ;  /* 0x00000001ff037819 */ /* 0x000fe20000011400 */
[----:B------:R-:W-:Y:S01]  /*b920*/  IMAD.MOV.U32 R0, RZ, RZ, 0x20 ;  /* 0x00000020ff007424 */ /* 0x000fe200078e00ff */
[----:B------:R0:W-:Y:S02]  /*b930*/  STS.U16 [R5+0x10], R8 ;  /* 0x0000100805007388 */ /* 0x0001e40000000400 */
[----:B------:R-:W-:-:S13]  /*b940*/  ISETP.GE.AND P0, PT, R3, 0x20, PT ;  /* 0x000000200300780c */ /* 0x000fda0003f06270 */
[----:B0-----:R-:W-:Y:S05]  /*b950*/  @!P0 BRA `(.L_x_6563) ;  /* 0x000001c000008947 */ /* 0x001fea0003800000 */
.L_x_6566:
[----:B0-----:R-:W-:Y:S01]  /*b960*/  IMAD.IADD R0, R23, 0x1, R3 ;  /* 0x0000000117007824 */ /* 0x001fe200078e0203 */
[----:B------:R-:W-:Y:S01]  /*b970*/  WARPSYNC 0xffffffff ;  /* 0xffffffff00007948 */ /* 0x000fe20003800000 */
[----:B------:R-:W-:Y:S03]  /*b980*/  BAR.SYNC.DEFER_BLOCKING 0x0 ;  /* 0x0000000000007b1d */ /* 0x000fe60000010000 */
[----:B------:R-:W-:-:S03]  /*b990*/  ISETP.GE.U32.AND P0, PT, R0, c[0x0][0x0], PT ;  /* 0x0000000000007a0c */ /* 0x000fc60003f06070 */
[----:B------:R-:W-:Y:S01]  /*b9a0*/  BSSY B0, `(.L_x_6564) ;  /* 0x0000013000007945 */ /* 0x000fe20003800000 */
[----:B------:R-:W-:-:S13]  /*b9b0*/  ISETP.GE.U32.OR P0, PT, R23, R3, P0 ;  /* 0x000000031700720c */ /* 0x000fda0000706470 */
[----:B------:R-:W-:Y:S05]  /*b9c0*/  @P0 BRA `(.L_x_6565) ;  /* 0x0000010000000947 */ /* 0x000fea0003800000 */
[----:B------:R-:W-:Y:S01]  /*b9d0*/  IMAD R0, R3, 0x2, R6 ;  /* 0x0000000203007824 */ /* 0x000fe200078e0206 */
[----:B------:R-:W-:Y:S02]  /*b9e0*/  LOP3.LUT R22, R22, 0xffff, RZ, 0xc0, !PT ;  /* 0x0000ffff16167812 */ /* 0x000fe400078ec0ff */
[----:B------:R-:W-:Y:S02]  /*b9f0*/  LOP3.LUT R25, R25, 0xffff, RZ, 0xc0, !PT ;  /* 0x0000ffff19197812 */ /* 0x000fe400078ec0ff */
[----:B------:R-:W-:Y:S01]  /*ba00*/  PRMT R7, R22, 0x8880, RZ ;  /* 0x0000888016077816 */ /* 0x000fe200000000ff */
[----:B------:R-:W0:Y:S01]  /*ba10*/  LDS.U16 R0, [R0] ;  /* 0x0000000000007984 */ /* 0x000e220000000400 */
[----:B------:R-:W-:Y:S02]  /*ba20*/  PRMT R8, R25, 0x8880, RZ ;  /* 0x0000888019087816 */ /* 0x000fe400000000ff */
[C---:B0-----:R-:W-:Y:S02]  /*ba30*/  PRMT R4, R0.reuse, 0x8880, RZ ;  /* 0x0000888000047816 */ /* 0x041fe400000000ff */
[----:B------:R-:W-:-:S03]  /*ba40*/  PRMT R5, R0, 0x9991, RZ ;  /* 0x0000999100057816 */ /* 0x000fc600000000ff */
[----:B------:R-:W-:Y:S01]  /*ba50*/  IMAD.MOV R4, RZ, RZ, -R4 ;  /* 0x000000ffff047224 */ /* 0x000fe200078e0a04 */
[----:B------:R-:W-:-:S04]  /*ba60*/  IADD3 R5, -R5, RZ, RZ ;  /* 0x000000ff05057210 */ /* 0x000fc80007ffe1ff */
[----:B------:R-:W-:Y:S02]  /*ba70*/  ISETP.NE.AND P0, PT, R7, R4, PT ;  /* 0x000000040700720c */ /* 0x000fe40003f05270 */
[----:B------:R-:W-:Y:S02]  /*ba80*/  ISETP.NE.AND P1, PT, R8, R5, PT ;  /* 0x000000050800720c */ /* 0x000fe40003f25270 */
[----:B------:R-:W-:Y:S02]  /*ba90*/  SEL R22, RZ, 0x1, !P0 ;  /* 0x00000001ff167807 */ /* 0x000fe40004000000 */
[----:B------:R-:W-:-:S04]  /*baa0*/  SEL R25, RZ, 0x1, !P1 ;  /* 0x00000001ff197807 */ /* 0x000fc80004800000 */
[----:B------:R-:W-:-:S05]  /*bab0*/  PRMT R0, R25, 0x7604, R22 ;  /* 0x0000760419007816 */ /* 0x000fca0000000016 */
[----:B------:R0:W-:Y:S02]  /*bac0*/  STS.U16 [R6], R0 ;  /* 0x0000000006007388 */ /* 0x0001e40000000400 */
.L_x_6565:
[----:B------:R-:W-:Y:S05]  /*bad0*/  BSYNC B0 ;  /* 0x0000000000007941 */ /* 0x000fea0003800000 */
.L_x_6564:
[----:B------:R-:W-:-:S04]  /*bae0*/  SHF.R.S32.HI R3, RZ, 0x1, R3 ;  /* 0x00000001ff037819 */ /* 0x000fc80000011403 */
[----:B------:R-:W-:-:S13]  /*baf0*/  ISETP.GE.AND P0, PT, R3, 0x20, PT ;  /* 0x000000200300780c */ /* 0x000fda0003f06270 */
[----:B------:R-:W-:Y:S05]  /*bb00*/  @P0 BRA `(.L_x_6566) ;  /* 0xfffffe5000000947 */ /* 0x000fea000383ffff */
[----:B0-----:R-:W-:-:S05]  /*bb10*/  IMAD.MOV.U32 R0, RZ, RZ, 0x20 ;  /* 0x00000020ff007424 */ /* 0x001fca00078e00ff */
.L_x_6563:
[----:B------:R-:W-:Y:S01]  /*bb20*/  ISETP.GE.AND P0, PT, R0, 0x2, PT ;  /* 0x000000020000780c */ /* 0x000fe20003f06270 */
[----:B------:R-:W-:Y:S01]  /*bb30*/  WARPSYNC 0xffffffff ;  /* 0xffffffff00007948 */ /* 0x000fe20003800000 */
[----:B------:R-:W-:Y:S11]  /*bb40*/  BAR.SYNC.DEFER_BLOCKING 0x0 ;  /* 0x0000000000007b1d */ /* 0x000ff60000010000 */
[----:B------:R-:W-:Y:S05]  /*bb50*/  @!P0 BRA `(.L_x_6562) ;  /* 0x0000012000008947 */ /* 0x000fea0003800000 */
[----:B------:R-:W-:Y:S02]  /*bb60*/  IMAD.MOV.U32 R3, RZ, RZ, 0x1 ;  /* 0x00000001ff037424 */ /* 0x000fe400078e00ff */
.L_x_6567:
[----:B------:R-:W-:Y:S02]  /*bb70*/  LOP3.LUT R22, R22, 0xffff, RZ, 0xc0, !PT ;  /* 0x0000ffff16167812 */ /* 0x000fe400078ec0ff */
[----:B------:R-:W-:-:S02]  /*bb80*/  LOP3.LUT R25, R25, 0xffff, RZ, 0xc0, !PT ;  /* 0x0000ffff19197812 */ /* 0x000fc400078ec0ff */
[----:B------:R-:W-:Y:S02]  /*bb90*/  PRMT R4, R22, 0x8880, RZ ;  /* 0x0000888016047816 */ /* 0x000fe400000000ff */
[----:B------:R-:W-:-:S03]  /*bba0*/  PRMT R6, R25, 0x8880, RZ ;  /* 0x0000888019067816 */ /* 0x000fc600000000ff */
[----:B------:R-:W0:Y:S04]  /*bbb0*/  SHFL.DOWN PT, R7, R4, R3, 0x1f ;  /* 0x08001f0304077589 */ /* 0x000e2800000e0000 */
        /* <DEDUP_REMOVED lines=12> */
.L_x_6562:
[----:B------:R-:W-:Y:S01]  /*bc80*/  ISETP.NE.AND P1, PT, RZ, c[0x0][0x338], PT ;  /* 0x0000ce00ff007a0c */ /* 0x000fe20003f25270 */
[----:B------:R-:W-:-:S12]  /*bc90*/  CS2R R18, SRZ ;  /* 0x0000000000127805 */ /* 0x000fd8000001ff00 */
        /* <DEDUP_REMOVED lines=200> */
.L_x_6568:
        /* <DEDUP_REMOVED lines=200> */
.L_x_6569:
        /* <DEDUP_REMOVED lines=214> */
.L_x_6571:
        /* <DEDUP_REMOVED lines=200> */
.L_x_6572:
        /* <DEDUP_REMOVED lines=11> */
.L_x_6574:
[----:B------:R-:W-:Y:S05]  /*f030*/  BSYNC B0 ;  /* 0x0000000000007941 */ /* 0x000fea0003800000 */
.L_x_6573:
        /* <DEDUP_REMOVED lines=11> */
[----:B------:R0:W-:Y:S04]  /*f0f0*/  STG.E.U8 [R6.64], R22 ;  /* 0x0000001606007986 */ /* 0x0001e8000c101124 */
[----:B------:R0:W-:Y:S02]  /*f100*/  STG.E.U8 [R6.64+0x1], R25 ;  /* 0x0000011906007986 */ /* 0x0001e4000c101124 */
.L_x_6576:
[----:B------:R-:W-:Y:S05]  /*f110*/  BSYNC B0 ;  /* 0x0000000000007941 */ /* 0x000fea0003800000 */
.L_x_6575:
        /* <DEDUP_REMOVED lines=31> */
.L_x_6578:
[----:B------:R-:W-:Y:S05]  /*f310*/  BSYNC B0 ;  /* 0x0000000000007941 */ /* 0x000fea0003800000 */
.L_x_6577:
        /* <DEDUP_REMOVED lines=22> */
.L_x_6583:
[----:B------:R-:W-:Y:S02]  /*f480*/  IMAD.MOV.U32 R7, RZ, RZ, 0x2 ;  /* 0x00000002ff077424 */ /* 0x000fe400078e00ff */
[----:B------:R-:W-:-:S04]  /*f490*/  IMAD R6, R0, c[0x0][0x10], R9 ;  /* 0x0000040000067a24 */ /* 0x000fc800078e0209 */
[----:B------:R-:W-:-:S05]  /*f4a0*/  IMAD.WIDE.U32 R6, R6, R7, c[0x0][0x550] ;  /* 0x0001540006067625 */ /* 0x000fca00078e0007 */
[----:B------:R-:W2:Y:S04]  /*f4b0*/  LDG.E.S8 R8, [R6.64] ;  /* 0x0000002406087981 */ /* 0x000ea8000c1e1300 */
[----:B------:R-:W3:Y:S01]  /*f4c0*/  LDG.E.S8 R11, [R6.64+0x1] ;  /* 0x00000124060b7981 */ /* 0x000ee2000c1e1300 */
[----:B------:R-:W-:Y:S01]  /*f4d0*/  IMAD.MOV.U32 R14, RZ, RZ, c[0x0][0x0] ;  /* 0x00000000ff0e7624 */ /* 0x000fe200078e00ff */
[----:B------:R-:W-:Y:S02]  /*f4e0*/  LOP3.LUT R18, R18, 0xffff, RZ, 0xc0, !PT ;  /* 0x0000ffff12127812 */ /* 0x000fe400078ec0ff */
[----:B------:R-:W-:Y:S01]  /*f4f0*/  LOP3.LUT R19, R19, 0xffff, RZ, 0xc0, !PT ;  /* 0x0000ffff13137812 */ /* 0x000fe200078ec0ff */
[----:B------:R-:W-:Y:S01]  /*f500*/  IMAD R9, R14, c[0x0][0x4], R9 ;  /* 0x000001000e097a24 */ /* 0x000fe200078e0209 */
[----:B------:R-:W-:-:S02]  /*f510*/  PRMT R10, R18, 0x8880, RZ ;  /* 0x00008880120a7816 */ /* 0x000fc400000000ff */
[----:B------:R-:W-:Y:S02]  /*f520*/  PRMT R12, R19, 0x8880, RZ ;  /* 0x00008880130c7816 */ /* 0x000fe400000000ff */
[----:B------:R-:W-:Y:S01]  /*f530*/  ISETP.GE.U32.AND P3, PT, R9, c[0x0][0x178], PT ;  /* 0x00005e0009007a0c */ /* 0x000fe20003f66070 */
[----:B--2---:R-:W-:Y:S02]  /*f540*/  IMAD.MOV R13, RZ, RZ, -R8 ;  /* 0x000000ffff0d7224 */ /* 0x004fe400078e0a08 */
[----:B---3--:R-:W-:-:S03]  /*f550*/  IMAD.MOV R11, RZ, RZ, -R11 ;  /* 0x000000ffff0b7224 */ /* 0x008fc600078e0a0b */
[----:B------:R-:W-:Y:S02]  /*f560*/  ISETP.NE.AND P0, PT, R10, R13, PT ;  /* 0x0000000d0a00720c */ /* 0x000fe40003f05270 */
[----:B------:R-:W-:Y:S02]  /*f570*/  ISETP.NE.AND P2, PT, R12, R11, PT ;  /* 0x0000000b0c00720c */ /* 0x000fe40003f45270 */
[----:B------:R-:W-:Y:S02]  /*f580*/  SEL R18, RZ, 0x1, !P0 ;  /* 0x00000001ff127807 */ /* 0x000fe40004000000 */
[----:B------:R-:W-:Y:S01]  /*f590*/  SEL R19, RZ, 0x1, !P2 ;  /* 0x00000001ff137807 */ /* 0x000fe20005000000 */
[----:B------:R-:W-:Y:S05]  /*f5a0*/  @!P3 BRA `(.L_x_6583) ;  /* 0xfffffed00000b947 */ /* 0x000fea000383ffff */
.L_x_6582:
[----:B------:R-:W-:Y:S05]  /*f5b0*/  BSYNC B1 ;  /* 0x0000000000017941 */ /* 0x000fea0003800000 */
.L_x_6581:
[----:B------:R-:W-:Y:S05]  /*f5c0*/  BRA `(.L_x_6584) ;  /* 0x0000018000007947 */ /* 0x000fea0003800000 */
.L_x_6580:
[----:B------:R-:W-:Y:S02]  /*f5d0*/  ISETP.GE.U32.AND P0, PT, R2, c[0x0][0x178], PT ;  /* 0x00005e0002007a0c */ /* 0x000fe40003f06070 */
[----:B------:R-:W-:-:S11]  /*f5e0*/  PRMT R19, R18, 0x7610, R19 ;  /* 0x0000761012137816 */ /* 0x000fd60000000013 */
[----:B------:R-:W-:Y:S05]  /*f5f0*/  @P0 BRA `(.L_x_6584) ;  /* 0x0000015000000947 */ /* 0x000fea0003800000 */
[----:B------:R-:W-:Y:S02]  /*f600*/  PRMT R19, R18, 0x7610, R19 ;  /* 0x0000761012137816 */ /* 0x000fe40000000013 */
[----:B------:R-:W-:-:S05]  /*f610*/  MOV R9, R2 ;  /* 0x0000000200097202 */ /* 0x000fca0000000f00 */
.L_x_6585:
[----:B------:R-:W-:Y:S02]  /*f620*/  IMAD R6, R0, c[0x0][0x10], R9 ;  /* 0x0000040000067a24 */ /* 0x000fe400078e0209 */
[----:B------:R-:W-:Y:S02]  /*f630*/  IMAD.MOV.U32 R7, RZ, RZ, 0x2 ;  /* 0x00000002ff077424 */ /* 0x000fe400078e00ff */
[----:B------:R-:W-:-:S04]  /*f640*/  IMAD R6, R6, c[0x0][0x0], R23 ;  /* 0x0000000006067a24 */ /* 0x000fc800078e0217 */
[----:B------:R-:W-:-:S05]  /*f650*/  IMAD.WIDE.U32 R6, R6, R7, c[0x0][0x550] ;  /* 0x0001540006067625 */ /* 0x000fca00078e0007 */
[----:B------:R-:W2:Y:S04]  /*f660*/  LDG.E.S8 R8, [R6.64] ;  /* 0x0000002406087981 */ /* 0x000ea8000c1e1300 */
[----:B------:R-:W3:Y:S01]  /*f670*/  LDG.E.S8 R10, [R6.64+0x1] ;  /* 0x00000124060a7981 */ /* 0x000ee2000c1e1300 */
[----:B------:R-:W-:Y:S02]  /*f680*/  IADD3 R9, R9, c[0x0][0x4], RZ ;  /* 0x0000010009097a10 */ /* 0x000fe40007ffe0ff */
[----:B------:R-:W-:Y:S02]  /*f690*/  LOP3.LUT R18, R18, 0xffff, RZ, 0xc0, !PT ;  /* 0x0000ffff12127812 */ /* 0x000fe400078ec0ff */
[----:B------:R-:W-:Y:S02]  /*f6a0*/  ISETP.GE.U32.AND P3, PT, R9, c[0x0][0x178], PT ;  /* 0x00005e0009007a0c */ /* 0x000fe40003f66070 */
[----:B------:R-:W-:-:S02]  /*f6b0*/  LOP3.LUT R19, R19, 0xffff, RZ, 0xc0, !PT ;  /* 0x0000ffff13137812 */ /* 0x000fc400078ec0ff */
[----:B------:R-:W-:Y:S02]  /*f6c0*/  PRMT R11, R18, 0x8880, RZ ;  /* 0x00008880120b7816 */ /* 0x000fe400000000ff */
[----:B------:R-:W-:Y:S01]  /*f6d0*/  PRMT R13, R19, 0x8880, RZ ;  /* 0x00008880130d7816 */ /* 0x000fe200000000ff */
[----:B--2---:R-:W-:Y:S02]  /*f6e0*/  IMAD.MOV R8, RZ, RZ, -R8 ;  /* 0x000000ffff087224 */ /* 0x004fe400078e0a08 */
[----:B---3--:R-:W-:-:S03]  /*f6f0*/  IMAD.MOV R10, RZ, RZ, -R10 ;  /* 0x000000ffff0a7224 */ /* 0x008fc600078e0a0a */
[----:B------:R-:W-:Y:S02]  /*f700*/  ISETP.NE.AND P0, PT, R11, R8, PT ;  /* 0x000000080b00720c */ /* 0x000fe40003f05270 */
[----:B------:R-:W-:Y:S02]  /*f710*/  ISETP.NE.AND P2, PT, R13, R10, PT ;  /* 0x0000000a0d00720c */ /* 0x000fe40003f45270 */
[----:B------:R-:W-:Y:S02]  /*f720*/  SEL R18, RZ, 0x1, !P0 ;  /* 0x00000001ff127807 */ /* 0x000fe40004000000 */
[----:B------:R-:W-:Y:S01]  /*f730*/  SEL R19, RZ, 0x1, !P2 ;  /* 0x00000001ff137807 */ /* 0x000fe20005000000 */
[----:B------:R-:W-:Y:S05]  /*f740*/  @!P3 BRA `(.L_x_6585) ;  /* 0xfffffed00000b947 */ /* 0x000fea000383ffff */
.L_x_6584:
[----:B------:R-:W-:Y:S05]  /*f750*/  BSYNC B0 ;  /* 0x0000000000007941 */ /* 0x000fea0003800000 */
.L_x_6579:
        /* <DEDUP_REMOVED lines=10> */
.L_x_6589:
[----:B------:R-:W-:Y:S01]  /*f800*/  IADD3 R8, R2, R6, RZ ;  /* 0x0000000602087210 */ /* 0x000fe20007ffe0ff */
[----:B------:R-:W-:Y:S01]  /*f810*/  BAR.SYNC.DEFER_BLOCKING 0x0 ;  /* 0x0000000000007b1d */ /* 0x000fe20000010000 */
[----:B------:R-:W-:Y:S02]  /*f820*/  ISETP.GT.AND P3, PT, R6, 0x1, PT ;  /* 0x000000010600780c */ /* 0x000fe40003f64270 */
[----:B------:R-:W-:-:S03]  /*f830*/  ISETP.GE.U32.AND P0, PT, R8, c[0x0][0x4], PT ;  /* 0x0000010008007a0c */ /* 0x000fc60003f06070 */
[----:B------:R-:W-:Y:S01]  /*f840*/  BSSY B0, `(.L_x_6587) ;  /* 0x0000017000007945 */ /* 0x000fe20003800000 */
[----:B------:R-:W-:Y:S02]  /*f850*/  ISETP.GE.U32.OR P0, PT, R2, R6, P0 ;  /* 0x000000060200720c */ /* 0x000fe40000706470 */
[----:B------:R-:W-:-:S11]  /*f860*/  SHF.R.S32.HI R6, RZ, 0x1, R6 ;  /* 0x00000001ff067819 */ /* 0x000fd60000011406 */
[----:B0-----:R-:W-:Y:S05]  /*f870*/  @P0 BRA `(.L_x_6588) ;  /* 0x0000013000000947 */ /* 0x001fea0003800000 */
        /* <DEDUP_REMOVED lines=8> */
[----:B------:R-:W-:-:S03]  /*f900*/  PRMT R9, R7, 0x9991, RZ ;  /* 0x0000999107097816 */ /* 0x000fc600000000ff */
[----:B------:R-:W-:Y:S02]  /*f910*/  IMAD.MOV.U32 R7, RZ, RZ, R8 ;  /* 0x000000ffff077224 */ /* 0x000fe400078e0008 */
        /* <DEDUP_REMOVED lines=9> */
.L_x_6588:
[----:B------:R-:W-:Y:S05]  /*f9b0*/  BSYNC B0 ;  /* 0x0000000000007941 */ /* 0x000fea0003800000 */
.L_x_6587:
[----:B------:R-:W-:Y:S05]  /*f9c0*/  @P3 BRA `(.L_x_6589) ;  /* 0xfffffe3000003947 */ /* 0x000fea000383ffff */
.L_x_6586:
[----:B0-----:R-:W-:-:S13]  /*f9d0*/  ISETP.NE.AND P0, PT, RZ, c[0x0][0x17c], PT ;  /* 0x00005f00ff007a0c */ /* 0x001fda0003f05270 */
[----:B------:R-:W-:Y:S05]  /*f9e0*/  @!P0 BRA `(.L_x_6590) ;  /* 0x000003c000008947 */ /* 0x000fea0003800000 */
[----:B------:R-:W-:Y:S01]  /*f9f0*/  MOV R6, c[0x0][0x0] ;  /* 0x0000000000067a02 */ /* 0x000fe20000000f00 */
[----:B------:R-:W-:-:S03]  /*fa00*/  IMAD.MOV.U32 R2, RZ, RZ, c[0x0][0x0] ;  /* 0x00000000ff027624 */ /* 0x000fc600078e00ff */
        /* <DEDUP_REMOVED lines=10> */
.L_x_6594:
        /* <DEDUP_REMOVED lines=22> */
.L_x_6593:
[----:B------:R-:W-:Y:S05]  /*fc10*/  BSYNC B0 ;  /* 0x0000000000007941 */ /* 0x000fea0003800000 */
.L_x_6592:
[----:B------:R-:W-:-:S04]  /*fc20*/  SHF.R.S32.HI R2, RZ, 0x1, R2 ;  /* 0x00000001ff027819 */ /* 0x000fc80000011402 */
[----:B------:R-:W-:-:S13]  /*fc30*/  ISETP.GE.AND P0, PT, R2, 0x20, PT ;  /* 0x000000200200780c */ /* 0x000fda0003f06270 */
[----:B------:R-:W-:Y:S05]  /*fc40*/  @P0 BRA `(.L_x_6594) ;  /* 0xfffffe6000000947 */ /* 0x000fea000383ffff */
[----:B------:R-:W-:-:S04]  /*fc50*/  IMAD.MOV.U32 R2, RZ, RZ, 0x20 ;  /* 0x00000020ff027424 */ /* 0x000fc800078e00ff */
.L_x_6591:
[----:B0-----:R-:W-:Y:S01]  /*fc60*/  BAR.SYNC.DEFER_BLOCKING 0x0 ;  /* 0x0000000000007b1d */ /* 0x001fe20000010000 */
[----:B------:R-:W-:-:S13]  /*fc70*/  ISETP.GE.AND P0, PT, R2, 0x2, PT ;  /* 0x000000020200780c */ /* 0x000fda0003f06270 */
[----:B------:R-:W-:Y:S05]  /*fc80*/  @!P0 BRA `(.L_x_6590) ;  /* 0x0000012000008947 */ /* 0x000fea0003800000 */
[----:B------:R-:W-:Y:S02]  /*fc90*/  IMAD.MOV.U32 R7, RZ, RZ, 0x1 ;  /* 0x00000001ff077424 */ /* 0x000fe400078e00ff */
.L_x_6595:
[----:B------:R-:W-:Y:S02]  /*fca0*/  LOP3.LUT R18, R18, 0xffff, RZ, 0xc0, !PT ;  /* 0x0000ffff12127812 */ /* 0x000fe400078ec0ff */
[----:B------:R-:W-:Y:S02]  /*fcb0*/  LOP3.LUT R19, R19, 0xffff, RZ, 0xc0, !PT ;  /* 0x0000ffff13137812 */ /* 0x000fe400078ec0ff */
        /* <DEDUP_REMOVED lines=15> */
.L_x_6590:
        /* <DEDUP_REMOVED lines=9> */
[----:B------:R-:W2:Y:S04]  /*fe40*/  LDG.E.S8 R0, [R4.64] ;  /* 0x0000002404007981 */ /* 0x000ea8000c1e1300 */
[----:B------:R-:W3:Y:S01]  /*fe50*/  LDG.E.S8 R2, [R4.64+0x1] ;  /* 0x0000012404027981 */ /* 0x000ee2000c1e1300 */
[----:B------:R-:W-:Y:S02]  /*fe60*/  LOP3.LUT R18, R18, 0xffff, RZ, 0xc0, !PT ;  /* 0x0000ffff12127812 */ /* 0x000fe400078ec0ff */
[----:B------:R-:W-:Y:S02]  /*fe70*/  LOP3.LUT R19, R19, 0xffff, RZ, 0xc0, !PT ;  /* 0x0000ffff13137812 */ /* 0x000fe400078ec0ff */
[----:B------:R-:W-:Y:S02]  /*fe80*/  PRMT R3, R18, 0x8880, RZ ;  /* 0x0000888012037816 */ /* 0x000fe400000000ff */
[----:B------:R-:W-:-:S03]  /*fe90*/  PRMT R7, R19, 0x8880, RZ ;  /* 0x0000888013077816 */ /* 0x000fc600000000ff */
[----:B------:R-:W-:Y:S01]  /*fea0*/  IMAD.MOV R3, RZ, RZ, -R3 ;  /* 0x000000ffff037224 */ /* 0x000fe200078e0a03 */
[----:B------:R-:W-:-:S04]  /*feb0*/  IADD3 R7, -R7, RZ, RZ ;  /* 0x000000ff07077210 */ /* 0x000fc80007ffe1ff */
[----:B--2---:R-:W-:Y:S02]  /*fec0*/  ISETP.NE.AND P0, PT, R0, R3, PT ;  /* 0x000000030000720c */ /* 0x004fe40003f05270 */
[----:B---3--:R-:W-:Y:S02]  /*fed0*/  ISETP.NE.AND P1, PT, R2, R7, PT ;  /* 0x000000070200720c */ /* 0x008fe40003f25270 */
[----:B------:R-:W-:Y:S02]  /*fee0*/  SEL R18, RZ, 0x1, !P0 ;  /* 0x00000001ff127807 */ /* 0x000fe40004000000 */
[----:B------:R-:W-:-:S04]  /*fef0*/  SEL R19, RZ, 0x1, !P1 ;  /* 0x00000001ff137807 */ /* 0x000fc80004800000 */
.L_x_6597:
[----:B------:R-:W-:Y:S05]  /*ff00*/  @!P2 BRA `(.L_x_6598) ;  /* 0x000003700000a947 */ /* 0x000fea0003800000 */
[----:B------:R-:W-:-:S05]  /*ff10*/  IMAD.MOV.U32 R22, RZ, RZ, 0x1 ;  /* 0x00000001ff167424 */ /* 0x000fca00078e00ff */
[----:B------:R-:W-:-:S04]  /*ff20*/  ISETP.NE.AND P0, PT, R22, c[0x0][0x56c], PT ;  /* 0x00015b0016007a0c */ /* 0x000fc80003f05270 */
[----:B------:R-:W-:-:S09]  /*ff30*/  P2R R0, PR, RZ, 0x1 ;  /* 0x00000001ff007803 */ /* 0x000fd20000000000 */
[----:B------:R-:W-:Y:S05]  /*ff40*/  @!P0 BRA `(.L_x_6599) ;  /* 0x0000013000008947 */ /* 0x000fea0003800000 */
[----:B------:R-:W-:Y:S01]  /*ff50*/  MOV R2, 0x0 ;  /* 0x0000000000027802 */ /* 0x000fe20000000f00 */
[----:B------:R-:W-:Y:S01]  /*ff60*/  HFMA2.MMA R8, -RZ, RZ, 0, 4.4763088226318359375e-05 ;  /* 0x000002efff087435 */ /* 0x000fe200000001ff */
        /* <DEDUP_REMOVED lines=17> */
.L_x_6599:
[----:B------:R-:W-:Y:S02]  /*10080*/  IADD3 R2, P1, R17, c[0x0][0x538], RZ ;  /* 0x00014e0011027a10 */ /* 0x000fe40007f3e0ff */
[----:B------:R-:W-:Y:S02]  /*10090*/  LOP3.LUT P0, RZ, R18, 0xff, RZ, 0xc0, !PT ;  /* 0x000000ff12ff7812 */ /* 0x000fe4000780c0ff */
[----:B------:R-:W-:Y:S01]  /*100a0*/  ISETP.NE.AND P6, PT, R22, c[0x0][0x56c], PT ;  /* 0x00015b0016007a0c */ /* 0x000fe20003fc5270 */
[----:B------:R-:W-:Y:S01]  /*100b0*/  IMAD.X R3, RZ, RZ, c[0x0][0x53c], P1 ;  /* 0x00014f00ff037624 */ /* 0x000fe200008e06ff */
[----:B------:R-:W-:-:S05]  /*100c0*/  SEL R5, RZ, 0x1, !P0 ;  /* 0x00000001ff057807 */ /* 0x000fca0004000000 */
[----:B------:R0:W-:Y:S06]  /*100d0*/  STG.E.U8 [R2.64], R5 ;  /* 0x0000000502007986 */ /* 0x0001ec000c101124 */
        /* <DEDUP_REMOVED lines=20> */
.L_x_6600:
[----:B------:R-:W-:Y:S02]  /*10220*/  IADD3 R16, P1, R16, c[0x0][0x538], RZ ;  /* 0x00014e0010107a10 */ /* 0x000fe40007f3e0ff */
[----:B------:R-:W-:-:S03]  /*10230*/  LOP3.LUT P0, RZ, R19, 0xff, RZ, 0xc0, !PT ;  /* 0x000000ff13ff7812 */ /* 0x000fc6000780c0ff */
[----:B------:R-:W-:Y:S01]  /*10240*/  IMAD.X R17, RZ, RZ, c[0x0][0x53c], P1 ;  /* 0x00014f00ff117624 */ /* 0x000fe200008e06ff */
[----:B0-----:R-:W-:-:S05]  /*10250*/  SEL R3, RZ, 0x1, !P0 ;  /* 0x00000001ff037807 */ /* 0x001fca0004000000 */
[----:B------:R-:W-:Y:S01]  /*10260*/  STG.E.U8 [R16.64], R3 ;  /* 0x0000000310007986 */ /* 0x000fe2000c101124 */
[----:B------:R-:W-:Y:S05]  /*10270*/  EXIT ;  /* 0x000000000000794d */ /* 0x000fea0003800000 */
.L_x_6598:
[----:B------:R-:W-:Y:S04]  /*10280*/  STG.E.U8 [R4.64], R18 ;  /* 0x0000001204007986 */ /* 0x000fe8000c101124 */
[----:B------:R-:W-:Y:S01]  /*10290*/  STG.E.U8 [R4.64+0x1], R19 ;  /* 0x0000011304007986 */ /* 0x000fe2000c101124 */
[----:B------:R-:W-:Y:S05]  /*102a0*/  EXIT ;  /* 0x000000000000794d */ /* 0x000fea0003800000 */
.L_x_6596:
[----:B------:R-:W-:Y:S02]  /*102b0*/  ISETP.NE.AND P2, PT, RZ, UR38, PT ;  /* 0x00000026ff007c0c */ /* 0x000fe4000bf45270 */
[----:B------:R-:W-:Y:S02]  /*102c0*/  IADD3 R2, P0, R17, c[0x0][0x538], RZ ;  /* 0x00014e0011027a10 */ /* 0x000fe40007f1e0ff */
[----:B------:R-:W-:-:S03]  /*102d0*/  IADD3 R4, P1, R16, c[0x0][0x538], RZ ;  /* 0x00014e0010047a10 */ /* 0x000fc60007f3e0ff */
[----:B------:R-:W-:Y:S02]  /*102e0*/  IMAD.X R3, RZ, RZ, c[0x0][0x53c], P0 ;  /* 0x00014f00ff037624 */ /* 0x000fe400000e06ff */
[----:B------:R-:W-:-:S04]  /*102f0*/  IMAD.X R5, RZ, RZ, c[0x0][0x53c], P1 ;  /* 0x00014f00ff057624 */ /* 0x000fc800008e06ff */
[----:B------:R-:W2:Y:S04]  /*10300*/  @P2 LDG.E.S8 R0, [R2.64] ;  /* 0x0000002402002981 */ /* 0x000ea8000c1e1300 */
[----:B------:R-:W3:Y:S01]  /*10310*/  @P2 LDG.E.S8 R6, [R4.64] ;  /* 0x0000002404062981 */ /* 0x000ee2000c1e1300 */
[----:B------:R-:W-:Y:S01]  /*10320*/  @P2 LOP3.LUT R8, R19, 0xffff, RZ, 0xc0, !PT ;  /* 0x0000ffff13082812 */ /* 0x000fe200078ec0ff */
[----:B------:R-:W-:Y:S01]  /*10330*/  ULDC.U8 UR4, c[0x0][0x569] ;  /* 0x00015a4000047ab9 */ /* 0x000fe20000000000 */
[----:B------:R-:W-:Y:S02]  /*10340*/  @P2 LOP3.LUT R7, R18, 0xffff, RZ, 0xc0, !PT ;  /* 0x0000ffff12072812 */ /* 0x000fe400078ec0ff */
[----:B------:R-:W-:Y:S02]  /*10350*/  @P2 PRMT R8, R8, 0x8880, RZ ;  /* 0x0000888008082816 */ /* 0x000fe400000000ff */
[----:B------:R-:W-:-:S02]  /*10360*/  @P2 PRMT R7, R7, 0x8880, RZ ;  /* 0x0000888007072816 */ /* 0x000fc400000000ff */
[----:B------:R-:W-:Y:S01]  /*10370*/  ISETP.NE.AND P3, PT, RZ, UR4, PT ;  /* 0x00000004ff007c0c */ /* 0x000fe2000bf65270 */
[----:B------:R-:W-:Y:S01]  /*10380*/  @P2 IMAD.MOV R9, RZ, RZ, -R8 ;  /* 0x000000ffff092224 */ /* 0x000fe200078e0a08 */
[----:B------:R-:W-:-:S04]  /*10390*/  @P2 IADD3 R7, -R7, RZ, RZ ;  /* 0x000000ff07072210 */ /* 0x000fc80007ffe1ff */
[----:B--2---:R-:W-:Y:S02]  /*103a0*/  @P2 ISETP.NE.AND P0, PT, R0, R7, PT ;  /* 0x000000070000220c */ /* 0x004fe40003f05270 */
[----:B---3--:R-:W-:Y:S02]  /*103b0*/  @P2 ISETP.NE.AND P1, PT, R6, R9, PT ;  /* 0x000000090600220c */ /* 0x008fe40003f25270 */
[----:B------:R-:W-:Y:S02]  /*103c0*/  @P2 SEL R0, RZ, 0x1, !P0 ;  /* 0x00000001ff002807 */ /* 0x000fe40004000000 */
[----:B------:R-:W-:Y:S02]  /*103d0*/  @P2 SEL R6, RZ, 0x1, !P1 ;  /* 0x00000001ff062807 */ /* 0x000fe40004800000 */
[----:B------:R-:W-:Y:S02]  /*103e0*/  @P2 PRMT R18, R0, 0x7610, R18 ;  /* 0x0000761000122816 */ /* 0x000fe40000000012 */
[----:B------:R-:W-:Y:S01]  /*103f0*/  @P2 PRMT R19, R6, 0x7610, R19 ;  /* 0x0000761006132816 */ /* 0x000fe20000000013 */
        /* <DEDUP_REMOVED lines=24> */
.L_x_6602:
[----:B------:R-:W-:Y:S02]  /*10580*/  IADD3 R2, P1, R17, c[0x0][0x538], RZ ;  /* 0x00014e0011027a10 */ /* 0x000fe40007f3e0ff */
[----:B------:R-:W-:Y:S02]  /*10590*/  LOP3.LUT P0, RZ, R18, 0xff, RZ, 0xc0, !PT ;  /* 0x000000ff12ff7812 */ /* 0x000fe4000780c0ff */
[----:B------:R-:W-:Y:S02]  /*105a0*/  IADD3.X R3, RZ, c[0x0][0x53c], RZ, P1, !PT ;  /* 0x00014f00ff037a10 */ /* 0x000fe40000ffe4ff */
[----:B------:R-:W-:Y:S02]  /*105b0*/  SEL R5, RZ, 0x1, !P0 ;  /* 0x00000001ff057807 */ /* 0x000fe40004000000 */
[----:B------:R-:W-:-:S03]  /*105c0*/  ISETP.NE.AND P6, PT, R22, c[0x0][0x56c], PT ;  /* 0x00015b0016007a0c */ /* 0x000fc60003fc5270 */
[----:B------:R0:W-:Y:S10]  /*105d0*/  STG.E.U8 [R2.64], R5 ;  /* 0x0000000502007986 */ /* 0x0001f4000c101124 */
[----:B------:R-:W-:Y:S05]  /*105e0*/  @!P6 BRA `(.L_x_6603) ;  /* 0x000001300000e947 */ /* 0x000fea0003800000 */
[----:B0-----:R-:W-:Y:S01]  /*105f0*/  MOV R2, 0x0 ;  /* 0x0000000000027802 */ /* 0x001fe20000000f00 */
[----:B------:R-:W-:Y:S01]  /*10600*/  IMAD.MOV.U32 R4, RZ, RZ, c[0x4][0x7c8] ;  /* 0x0101f200ff047624 */ /* 0x000fe200078e00ff */
[----:B------:R-:W-:Y:S01]  /*10610*/  MOV R10, c[0x4][0x248] ;  /* 0x01009200000a7a02 */ /* 0x000fe20000000f00 */
[----:B------:R-:W-:-:S02]  /*10620*/  IMAD.MOV.U32 R5, RZ, RZ, c[0x4][0x7cc] ;  /* 0x0101f300ff057624 */ /* 0x000fc400078e00ff */
[----:B------:R-:W-:Y:S01]  /*10630*/  IMAD.MOV.U32 R6, RZ, RZ, c[0x4][0x7b8] ;  /* 0x0101ee00ff067624 */ /* 0x000fe200078e00ff */
[----:B------:R-:W0:Y:S01]  /*10640*/  LDC.64 R2, c[0x4][R2] ;  /* 0x0100000002027b82 */ /* 0x000e220000000a00 */
[----:B------:R-:W-:Y:S02]  /*10650*/  IMAD.MOV.U32 R7, RZ, RZ, c[0x4][0x7bc] ;  /* 0x0101ef00ff077624 */ /* 0x000fe400078e00ff */
[----:B------:R-:W-:Y:S02]  /*10660*/  IMAD.MOV.U32 R8, RZ, RZ, 0x2ef ;  /* 0x000002efff087424 */ /* 0x000fe400078e00ff */
[----:B------:R-:W-:Y:S02]  /*10670*/  IMAD.MOV.U32 R11, RZ, RZ, c[0x4][0x24c] ;  /* 0x01009300ff0b7624 */ /* 0x000fe400078e00ff */
[----:B------:R-:W-:Y:S02]  /*10680*/  IMAD.MOV.U32 R12, RZ, RZ, 0x1 ;  /* 0x00000001ff0c7424 */ /* 0x000fe400078e00ff */
[----:B------:R-:W-:-:S02]  /*10690*/  IMAD.MOV.U32 R13, RZ, RZ, RZ ;  /* 0x000000ffff0d7224 */ /* 0x000fc400078e00ff */
        /* <DEDUP_REMOVED lines=8> */
.L_x_6603:
[----:B------:R-:W-:Y:S02]  /*10720*/  IADD3 R16, P1, R16, c[0x0][0x538], RZ ;  /* 0x00014e0010107a10 */ /* 0x000fe40007f3e0ff */
[----:B------:R-:W-:-:S03]  /*10730*/  LOP3.LUT P0, RZ, R19, 0xff, RZ, 0xc0, !PT ;  /* 0x000000ff13ff7812 */ /* 0x000fc6000780c0ff */
[----:B------:R-:W-:Y:S01]  /*10740*/  IMAD.X R17, RZ, RZ, c[0x0][0x53c], P1 ;  /* 0x00014f00ff117624 */ /* 0x000fe200008e06ff */
[----:B0-----:R-:W-:-:S05]  /*10750*/  SEL R3, RZ, 0x1, !P0 ;  /* 0x00000001ff037807 */ /* 0x001fca0004000000 */
[----:B------:R-:W-:Y:S01]  /*10760*/  STG.E.U8 [R16.64], R3 ;  /* 0x0000000310007986 */ /* 0x000fe2000c101124 */
[----:B------:R-:W-:Y:S05]  /*10770*/  EXIT ;  /* 0x000000000000794d */ /* 0x000fea0003800000 */
.L_x_6601:
[----:B------:R-:W-:Y:S02]  /*10780*/  LOP3.LUT P0, RZ, R18, 0xff, RZ, 0xc0, !PT ;  /* 0x000000ff12ff7812 */ /* 0x000fe4000780c0ff */
[----:B------:R-:W-:Y:S02]  /*10790*/  LOP3.LUT P1, RZ, R19, 0xff, RZ, 0xc0, !PT ;  /* 0x000000ff13ff7812 */ /* 0x000fe4000782c0ff */
[----:B------:R-:W-:Y:S02]  /*107a0*/  SEL R7, RZ, 0x1, !P0 ;  /* 0x00000001ff077807 */ /* 0x000fe40004000000 */
[----:B------:R-:W-:-:S03]  /*107b0*/  SEL R9, RZ, 0x1, !P1 ;  /* 0x00000001ff097807 */ /* 0x000fc60004800000 */
[----:B------:R-:W-:Y:S04]  /*107c0*/  STG.E.U8 [R2.64], R7 ;  /* 0x0000000702007986 */ /* 0x000fe8000c101124 */
[----:B------:R-:W-:Y:S01]  /*107d0*/  STG.E.U8 [R4.64], R9 ;  /* 0x0000000904007986 */ /* 0x000fe2000c101124 */
[----:B------:R-:W-:Y:S05]  /*107e0*/  EXIT ;  /* 0x000000000000794d */ /* 0x000fea0003800000 */
.L_x_6570:
        /* <DEDUP_REMOVED lines=28> */
.L_x_6605:
        /* <DEDUP_REMOVED lines=24> */
.L_x_6607:
        /* <DEDUP_REMOVED lines=26> */
.L_x_6608:
[----:B0-----:R-:W-:Y:S02]  /*10cd0*/  IADD3 R2, P1, R19, c[0x0][0x538], RZ ;  /* 0x00014e0013027a10 */ /* 0x001fe40007f3e0ff */
[----:B------:R-:W-:-:S03]  /*10ce0*/  LOP3.LUT P0, RZ, R25, 0xff, RZ, 0xc0, !PT ;  /* 0x000000ff19ff7812 */ /* 0x000fc6000780c0ff */
[----:B------:R-:W-:Y:S01]  /*10cf0*/  IMAD.X R3, RZ, RZ, c[0x0][0x53c], P1 ;  /* 0x00014f00ff037624 */ /* 0x000fe200008e06ff */
[----:B------:R-:W-:-:S05]  /*10d00*/  SEL R5, RZ, 0x1, !P0 ;  /* 0x00000001ff057807 */ /* 0x000fca0004000000 */
[----:B------:R-:W-:Y:S01]  /*10d10*/  STG.E.U8 [R2.64], R5 ;  /* 0x0000000502007986 */ /* 0x000fe2000c101124 */
[----:B------:R-:W-:Y:S05]  /*10d20*/  EXIT ;  /* 0x000000000000794d */ /* 0x000fea0003800000 */
.L_x_6606:
[----:B------:R-:W-:Y:S04]  /*10d30*/  STG.E.U8 [R4.64], R22 ;  /* 0x0000001604007986 */ /* 0x000fe8000c101124 */
[----:B------:R-:W-:Y:S01]  /*10d40*/  STG.E.U8 [R4.64+0x1], R25 ;  /* 0x0000011904007986 */ /* 0x000fe2000c101124 */
[----:B------:R-:W-:Y:S05]  /*10d50*/  EXIT ;  /* 0x000000000000794d */ /* 0x000fea0003800000 */
.L_x_6604:
[----:B0-----:R-:W-:Y:S02]  /*10d60*/  ISETP.NE.AND P2, PT, R0, RZ, PT ;  /* 0x000000ff0000720c */ /* 0x001fe40003f45270 */
        /* <DEDUP_REMOVED lines=44> */
.L_x_6610:
        /* <DEDUP_REMOVED lines=26> */
.L_x_6611:
[----:B0-----:R-:W-:Y:S02]  /*111d0*/  IADD3 R2, P1, R19, c[0x0][0x538], RZ ;  /* 0x00014e0013027a10 */ /* 0x001fe40007f3e0ff */
[----:B------:R-:W-:-:S03]  /*111e0*/  LOP3.LUT P0, RZ, R25, 0xff, RZ, 0xc0, !PT ;  /* 0x000000ff19ff7812 */ /* 0x000fc6000780c0ff */
[----:B------:R-:W-:Y:S01]  /*111f0*/  IMAD.X R3, RZ, RZ, c[0x0][0x53c], P1 ;  /* 0x00014f00ff037624 */ /* 0x000fe200008e06ff */
[----:B------:R-:W-:-:S05]  /*11200*/  SEL R5, RZ, 0x1, !P0 ;  /* 0x00000001ff057807 */ /* 0x000fca0004000000 */
[----:B------:R-:W-:Y:S01]  /*11210*/  STG.E.U8 [R2.64], R5 ;  /* 0x0000000502007986 */ /* 0x000fe2000c101124 */
[----:B------:R-:W-:Y:S05]  /*11220*/  EXIT ;  /* 0x000000000000794d */ /* 0x000fea0003800000 */
.L_x_6609:
[----:B------:R-:W-:Y:S02]  /*11230*/  LOP3.LUT P0, RZ, R22, 0xff, RZ, 0xc0, !PT ;  /* 0x000000ff16ff7812 */ /* 0x000fe4000780c0ff */
[----:B------:R-:W-:Y:S02]  /*11240*/  LOP3.LUT P1, RZ, R25, 0xff, RZ, 0xc0, !PT ;  /* 0x000000ff19ff7812 */ /* 0x000fe4000782c0ff */
[----:B------:R-:W-:Y:S02]  /*11250*/  SEL R7, RZ, 0x1, !P0 ;  /* 0x00000001ff077807 */ /* 0x000fe40004000000 */
[----:B------:R-:W-:-:S03]  /*11260*/  SEL R9, RZ, 0x1, !P1 ;  /* 0x00000001ff097807 */ /* 0x000fc60004800000 */
[----:B------:R-:W-:Y:S04]  /*11270*/  STG.E.U8 [R2.64], R7 ;  /* 0x0000000702007986 */ /* 0x000fe8000c101124 */
[----:B------:R-:W-:Y:S01]  /*11280*/  STG.E.U8 [R4.64], R9 ;  /* 0x0000000904007986 */ /* 0x000fe2000c101124 */
[----:B------:R-:W-:Y:S05]  /*11290*/  EXIT ;  /* 0x000000000000794d */ /* 0x000fea0003800000 */
.L_x_6612:
        /* <DEDUP_REMOVED lines=14> */
.L_x_9928:


//--------------------- .text._ZN2at6native13reduce_kernelILi128ELi4ENS0_8ReduceOpIbNS0_14func_wrapper_tIbZNS0_11sum_functorIbbbEclERNS_14TensorIteratorEEUlbbE_EEjbLi4ELi4EEEEEvT1_ --------------------------
	.section	.text._ZN2at6native13reduce_kernelILi128ELi4ENS0_8ReduceOpIbNS0_14func_wrapper_tIbZNS0_11sum_functorIbbbEclERNS_14TensorIteratorEEUlbbE_EEjbLi4ELi4EEEEEvT1_,"ax",@progbits
	.sectioninfo	@"SHI_REGISTERS=46"
	.align	128
        .global         _ZN2at6native13reduce_kernelILi128ELi4ENS0_8ReduceOpIbNS0_14func_wrapper_tIbZNS0_11sum_functorIbbbEclERNS_14TensorIteratorEEUlbbE_EEjbLi4ELi4EEEEEvT1_
        .type           _ZN2at6native13reduce_kernelILi128ELi4ENS0_8ReduceOpIbNS0_14func_wrapper_tIbZNS0_11sum_functorIbbbEclERNS_14TensorIteratorEEUlbbE_EEjbLi4ELi4EEEEEvT1_,@function
        .size           _ZN2at6native13reduce_kernelILi128ELi4ENS0_8ReduceOpIbNS0_14func_wrapper_tIbZNS0_11sum_functorIbbbEclERNS_14TensorIteratorEEUlbbE_EEjbLi4ELi4EEEEEvT1_,(.L_x_9929 - _ZN2at6native13reduce_kernelILi128ELi4ENS0_8ReduceOpIbNS0_14func_wrapper_tIbZNS0_11sum_functorIbbbEclERNS_14TensorIteratorEEUlbbE_EEjbLi4ELi4EEEEEvT1_)
        .other          _ZN2at6native13reduce_kernelILi128ELi4ENS0_8ReduceOpIbNS0_14func_wrapper_tIbZNS0_11sum_functorIbbbEclERNS_14TensorIteratorEEUlbbE_EEjbLi4ELi4EEEEEvT1_,@"STO_CUDA_ENTRY STV_DEFAULT"
_ZN2at6native13reduce_kernelILi128ELi4ENS0_8ReduceOpIbNS0_14func_wrapper_tIbZNS0_11sum_functorIbbbEclERNS_14TensorIteratorEEUlbbE_EEjbLi4ELi4EEEEEvT1_:
.text._ZN2at6native13reduce_kernelILi128ELi4ENS0_8ReduceOpIbNS0_14func_wrapper_tIbZNS0_11sum_functorIbbbEclERNS_14TensorIteratorEEUlbbE_EEjbLi4ELi4EEEEEvT1_:
        /* <DEDUP_REMOVED lines=213> */
.L_x_6613:
        /* <DEDUP_REMOVED lines=52> */
.L_x_6622:
[----:B------:R-:W-:Y:S05]  /*1090*/  BSYNC B2 ;  /* 0x0000000000027941 */ /* 0x000fea0003800000 */
.L_x_6621:
        /* <DEDUP_REMOVED lines=14> */
.L_x_6620:
[----:B------:R-:W-:Y:S05]  /*1180*/  BSYNC B1 ;  /* 0x0000000000017941 */ /* 0x000fea0003800000 */
.L_x_6619:
[----:B------:R-:W-:Y:S02]  /*1190*/  IADD3 R16, P0, P1, R25, c[0x0][0x530], R16 ;  /* 0x00014c0019107a10 */ /* 0x000fe4000791e010 */
[----:B------:R-:W-:Y:S02]  /*11a0*/  IADD3 R0, R7, c[0x0][0x168], RZ ;  /* 0x00005a0007007a10 */ /* 0x000fe40007ffe0ff */
[----:B------:R-:W-:Y:S02]  /*11b0*/  IADD3 R16, P2, R16, 0x4, RZ ;  /* 0x0000000410107810 */ /* 0x000fe40007f5e0ff */
[----:B------:R-:W-:Y:S02]  /*11c0*/  IADD3.X R19, RZ, c[0x0][0x534], R19, P0, P1 ;  /* 0x00014d00ff137a10 */ /* 0x000fe400007e2413 */
[----:B------:R-:W-:-:S03]  /*11d0*/  IADD3 R0, R0, -0x4, RZ ;  /* 0xfffffffc00007810 */ /* 0x000fc60007ffe0ff */
[----:B------:R-:W-:Y:S02]  /*11e0*/  IMAD.X R19, RZ, RZ, R19, P2 ;  /* 0x000000ffff137224 */ /* 0x000fe400010e0613 */
.L_x_6618:
[----:B------:R-:W-:Y:S05]  /*11f0*/  BSYNC B0 ;  /* 0x0000000000007941 */ /* 0x000fea0003800000 */
.L_x_6617:
[----:B------:R-:W-:Y:S01]  /*1200*/  IMAD R4, R2, c[0x0][0x17c], RZ ;  /* 0x00005f0002047a24 */ /* 0x000fe200078e02ff */
[----:B------:R-:W-:Y:S01]  /*1210*/  BSSY B0, `(.L_x_6623) ;  /* 0x0000030000007945 */ /* 0x000fe20003800000 */
[----:B------:R-:W-:Y:S02]  /*1220*/  ISETP.NE.AND P0, PT, RZ, c[0x0][0x180], PT ;  /* 0x00006000ff007a0c */ /* 0x000fe40003f05270 */
[C-C-:B------:R-:W-:Y:S01]  /*1230*/  IMAD R5, R17.reuse, c[0x0][0x180], R4.reuse ;  /* 0x0000600011057a24 */ /* 0x140fe200078e0204 */
[----:B------:R-:W-:Y:S02]  /*1240*/  ISETP.NE.AND P1, PT, R17, RZ, PT ;  /* 0x000000ff1100720c */ /* 0x000fe40003f25270 */
[----:B------:R-:W-:Y:S01]  /*1250*/  PRMT R4, R8, 0x7610, R4 ;  /* 0x0000761008047816 */ /* 0x000fe20000000004 */
[----:B------:R-:W-:-:S05]  /*1260*/  IMAD R9, R24, c[0x0][0x184], R5 ;  /* 0x0000610018097a24 */ /* 0x000fca00078e0205 */
[----:B------:R-:W-:-:S04]  /*1270*/  LEA R5, R9, 0x3, 0x2 ;  /* 0x0000000309057811 */ /* 0x000fc800078e10ff */
[----:B------:R-:W-:Y:S02]  /*1280*/  ISETP.GE.U32.AND P2, PT, R5, R0, PT ;  /* 0x000000000500720c */ /* 0x000fe40003f46070 */
[----:B------:R-:W-:-:S11]  /*1290*/  PRMT R5, R8, 0x7610, R5 ;  /* 0x0000761008057816 */ /* 0x000fd60000000005 */
[----:B------:R-:W-:Y:S05]  /*12a0*/  @P2 BRA `(.L_x_6624) ;  /* 0x0000026000002947 */ /* 0x000fea0003800000 */
[C---:B------:R-:W-:Y:S02]  /*12b0*/  PRMT R5, R4.reuse, 0x7610, R5 ;  /* 0x0000761004057816 */ /* 0x040fe40000000005 */
[----:B------:R-:W-:Y:S02]  /*12c0*/  PRMT R8, R4, 0x7610, R8 ;  /* 0x0000761004087816 */ /* 0x000fe40000000008 */
.L_x_6625:
        /* <DEDUP_REMOVED lines=8> */
[----:B------:R-:W-:-:S02]  /*1350*/  LOP3.LUT R4, R4, 0xffff, RZ, 0xc0, !PT ;  /* 0x0000ffff04047812 */ /* 0x000fc400078ec0ff */
[----:B------:R-:W-:Y:S02]  /*1360*/  PRMT R3, R3, 0x8880, RZ ;  /* 0x0000888003037816 */ /* 0x000fe400000000ff */
[----:B------:R-:W-:Y:S02]  /*1370*/  LOP3.LUT R5, R5, 0xffff, RZ, 0xc0, !PT ;  /* 0x0000ffff05057812 */ /* 0x000fe400078ec0ff */
        /* <DEDUP_REMOVED lines=8> */
[----:B------:R-:W-:Y:S02]  /*1400*/  PRMT R6, R8, 0x8880, RZ ;  /* 0x0000888008067816 */ /* 0x000fe400000000ff */
[----:B------:R-:W-:Y:S01]  /*1410*/  PRMT R11, R4, 0x8880, RZ ;  /* 0x00008880040b7816 */ /* 0x000fe200000000ff */
[----:B------:R-:W-:Y:S01]  /*1420*/  IMAD.MOV.U32 R4, RZ, RZ, R3 ;  /* 0x000000ffff047224 */ /* 0x000fe200078e0003 */
[----:B------:R-:W-:-:S02]  /*1430*/  PRMT R8, R5, 0x8880, RZ ;  /* 0x0000888005087816 */ /* 0x000fc400000000ff */
[----:B------:R-:W-:Y:S02]  /*1440*/  SEL R3, RZ, 0xffffffff, !P3 ;  /* 0xffffffffff037807 */ /* 0x000fe40005800000 */
        /* <DEDUP_REMOVED lines=10> */
[----:B------:R-:W-:Y:S01]  /*14f0*/  SEL R4, RZ, 0x1, !P6 ;  /* 0x00000001ff047807 */ /* 0x000fe20007000000 */
[----:B------:R-:W-:Y:S05]  /*1500*/  @!P2 BRA `(.L_x_6625) ;  /* 0xfffffdc00000a947 */ /* 0x000fea000383ffff */
.L_x_6624:
[----:B------:R-:W-:Y:S05]  /*1510*/  BSYNC B0 ;  /* 0x0000000000007941 */ /* 0x000fea0003800000 */
.L_x_6623:
        /* <DEDUP_REMOVED lines=8> */
.L_x_6627:
[----:B------:R-:W-:Y:S05]  /*15a0*/  BSYNC B0 ;  /* 0x0000000000007941 */ /* 0x000fea0003800000 */
.L_x_6626:
        /* <DEDUP_REMOVED lines=17> */
.L_x_6629:
[----:B------:R-:W-:Y:S05]  /*16c0*/  BSYNC B0 ;  /* 0x0000000000007941 */ /* 0x000fea0003800000 */
.L_x_6628:
[----:B------:R-:W-:Y:S02]  /*16d0*/  LOP3.LUT R8, R8, 0xffff, RZ, 0xc0, !PT ;  /* 0x0000ffff08087812 */ /* 0x000fe400078ec0ff */
[----:B------:R-:W-:Y:S02]  /*16e0*/  LOP3.LUT R3, R3, 0xffff, RZ, 0xc0, !PT ;  /* 0x0000ffff03037812 */ /* 0x000fe400078ec0ff */
[----:B------:R-:W-:Y:S02]  /*16f0*/  PRMT R0, R8, 0x8880, RZ ;  /* 0x0000888008007816 */ /* 0x000fe400000000ff */
[----:B------:R-:W-:Y:S02]  /*1700*/  LOP3.LUT R5, R5, 0xffff, RZ, 0xc0, !PT ;  /* 0x0000ffff05057812 */ /* 0x000fe400078ec0ff */
[----:B------:R-:W-:Y:S01]  /*1710*/  PRMT R6, R3, 0x8880, RZ ;  /* 0x0000888003067816 */ /* 0x000fe200000000ff */
[----:B------:R-:W-:Y:S01]  /*1720*/  IMAD.MOV R3, RZ, RZ, -R0 ;  /* 0x000000ffff037224 */ /* 0x000fe200078e0a00 */
[----:B------:R-:W-:-:S02]  /*1730*/  PRMT R5, R5, 0x8880, RZ ;  /* 0x0000888005057816 */ /* 0x000fc400000000ff */
[----:B------:R-:W-:Y:S02]  /*1740*/  LOP3.LUT R4, R4, 0xffff, RZ, 0xc0, !PT ;  /* 0x0000ffff04047812 */ /* 0x000fe400078ec0ff */
[----:B------:R-:W-:Y:S01]  /*1750*/  ISETP.NE.AND P0, PT, R6, R3, PT ;  /* 0x000000030600720c */ /* 0x000fe20003f05270 */
[----:B------:R-:W-:Y:S01]  /*1760*/  IMAD.MOV.U32 R0, RZ, RZ, R5 ;  /* 0x000000ffff007224 */ /* 0x000fe200078e0005 */
[----:B------:R-:W-:Y:S02]  /*1770*/  PRMT R3, R4, 0x8880, RZ ;  /* 0x0000888004037816 */ /* 0x000fe400000000ff */
[----:B------:R-:W-:Y:S01]  /*1780*/  PRMT R24, RZ, 0x7610, R24 ;  /* 0x00007610ff187816 */ /* 0x000fe20000000018 */
[----:B------:R-:W-:Y:S01]  /*1790*/  IMAD.MOV R5, RZ, RZ, -R0 ;  /* 0x000000ffff057224 */ /* 0x000fe200078e0a00 */
[----:B------:R-:W-:Y:S01]  /*17a0*/  SEL R0, RZ, 0x1, !P0 ;  /* 0x00000001ff007807 */ /* 0x000fe20004000000 */
[----:B------:R-:W-:Y:S01]  /*17b0*/  IMAD.MOV R3, RZ, RZ, -R3 ;  /* 0x000000ffff037224 */ /* 0x000fe200078e0a03 */
[----:B------:R-:W-:-:S02]  /*17c0*/  PRMT R19, RZ, 0x7610, R19 ;  /* 0x00007610ff137816 */ /* 0x000fc40000000013 */
[----:B------:R-:W-:Y:S02]  /*17d0*/  ISETP.NE.AND P0, PT, R0, R5, PT ;  /* 0x000000050000720c */ /* 0x000fe40003f05270 */
[----:B------:R-:W-:Y:S02]  /*17e0*/  PRMT R18, RZ, 0x7610, R18 ;  /* 0x00007610ff127816 */ /* 0x000fe40000000012 */
[----:B------:R-:W-:-:S04]  /*17f0*/  SEL R0, RZ, 0x1, !P0 ;  /* 0x00000001ff007807 */ /* 0x000fc80004000000 */
[----:B------:R-:W-:-:S04]  /*1800*/  ISETP.NE.AND P0, PT, R0, R3, PT ;  /* 0x000000030000720c */ /* 0x000fc80003f05270 */
[----:B------:R-:W-:Y:S01]  /*1810*/  SEL R27, RZ, 0x1, !P0 ;  /* 0x00000001ff1b7807 */ /* 0x000fe20004000000 */
[----:B------:R-:W-:Y:S05]  /*1820*/  BRA `(.L_x_6615) ;  /* 0x0000c84000007947 */ /* 0x000fea0003800000 */
.L_x_6616:
[----:B------:R-:W-:-:S05]  /*1830*/  IMAD.MOV.U32 R0, RZ, RZ, 0x1 ;  /* 0x00000001ff007424 */ /* 0x000fca00078e00ff */
[C---:B------:R-:W-:Y:S02]  /*1840*/  ISETP.NE.AND P0, PT, R0.reuse, c[0x0][0x1a4], PT ;  /* 0x0000690000007a0c */ /* 0x040fe40003f05270 */
[----:B------:R-:W-:-:S13]  /*1850*/  ISETP.EQ.AND P1, PT, R0, c[0x0][0x2d4], PT ;  /* 0x0000b50000007a0c */ /* 0x000fda0003f22270 */
[----:B------:R-:W-:Y:S05]  /*1860*/  @!P0 BRA P1, `(.L_x_6630) ;  /* 0x0000a88000008947 */ /* 0x000fea0000800000 */
[----:B------:R-:W-:Y:S01]  /*1870*/  ULDC.U8 UR4, c[0x0][0x161] ;  /* 0x0000584000047ab9 */ /* 0x000fe20000000000 */
[----:B------:R-:W-:Y:S02]  /*1880*/  IMAD.MOV.U32 R10, RZ, RZ, c[0x0][0x170] ;  /* 0x00005c00ff0a7624 */ /* 0x000fe400078e00ff */
[----:B------:R-:W-:Y:S02]  /*1890*/  IMAD.U32 R27, RZ, RZ, UR4 ;  /* 0x00000004ff1b7e24 */ /* 0x000fe4000f8e00ff */
[----:B------:R-:W-:Y:S01]  /*18a0*/  IMAD R0, R10, 0x3, R3 ;  /* 0x000000030a007824 */ /* 0x000fe200078e0203 */
[----:B------:R-:W-:Y:S05]  /*18b0*/  @!P0 BRA `(.L_x_6631) ;  /* 0x0000886000008947 */ /* 0x000fea0003800000 */
[----:B------:R-:W-:Y:S01]  /*18c0*/  ISETP.GE.U32.AND P0, PT, R0, c[0x0][0x168], PT ;  /* 0x00005a0000007a0c */ /* 0x000fe20003f06070 */
[----:B------:R-:W-:Y:S01]  /*18d0*/  BSSY B0, `(.L_x_6632) ;  /* 0x0000440000007945 */ /* 0x000fe20003800000 */
        /* <DEDUP_REMOVED lines=14> */
[----:B------:R-:W-:Y:S01]  /*19c0*/  PRMT R30, R27, 0x7610, R30 ;  /* 0x000076101b1e7816 */ /* 0x000fe2000000001e */
[----:B------:R-:W-:Y:S05]  /*19d0*/  @P0 BRA `(.L_x_6633) ;  /* 0x000042f000000947 */ /* 0x000fea0003800000 */
[----:B------:R-:W-:Y:S01]  /*19e0*/  BSSY B1, `(.L_x_6634) ;  /* 0x0000406000017945 */ /* 0x000fe20003800000 */
        /* <DEDUP_REMOVED lines=14> */
[----:B------:R-:W-:Y:S02]  /*1ad0*/  PRMT R30, R27, 0x7610, R30 ;  /* 0x000076101b1e7816 */ /* 0x000fe4000000001e */
.L_x_6640:
[----:B------:R-:W-:Y:S01]  /*1ae0*/  ISETP.NE.AND P1, PT, RZ, c[0x0][0x1a4], PT ;  /* 0x00006900ff007a0c */ /* 0x000fe20003f25270 */
[----:B------:R-:W-:Y:S02]  /*1af0*/  IMAD.MOV.U32 R29, RZ, RZ, RZ ;  /* 0x000000ffff1d7224 */ /* 0x000fe400078e00ff */
[----:B------:R-:W-:-:S10]  /*1b00*/  IMAD.MOV.U32 R25, RZ, RZ, RZ ;  /* 0x000000ffff197224 */ /* 0x000fd400078e00ff */
        /* <DEDUP_REMOVED lines=210> */
.L_x_6635:
        /* <DEDUP_REMOVED lines=218> */
.L_x_6636:
[----:B------:R-:W-:-:S04]  /*35d0*/  LOP3.LUT R21, R29, 0xfffffffc, RZ, 0xc0, !PT ;  /* 0xfffffffc1d157812 */ /* 0x000fc800078ec0ff */
[----:B------:R-:W-:-:S05]  /*35e0*/  IADD3 R20, P0, R21, R16, RZ ;  /* 0x0000001015147210 */ /* 0x000fca0007f1e0ff */
[----:B------:R-:W-:-:S05]  /*35f0*/  IMAD.X R21, RZ, RZ, R19, P0 ;  /* 0x000000ffff157224 */ /* 0x000fca00000e0613 */
        /* <DEDUP_REMOVED lines=9> */
[----:B------:R-:W-:-:S04]  /*3690*/  IMAD.MOV.U32 R34, RZ, RZ, RZ ;  /* 0x000000ffff227224 */ /* 0x000fc800078e00ff */
[----:B------:R-:W-:-:S04]  /*36a0*/  IMAD.HI.U32 R20, R35, c[0x0][0x1ac], R34 ;  /* 0x00006b0023147a27 */ /* 0x000fc800078e0022 */
[----:B------:R-:W-:Y:S01]  /*36b0*/  IMAD.MOV.U32 R34, RZ, RZ, c[0x0][0x1a4] ;  /* 0x00006900ff227624 */ /* 0x000fe200078e00ff */
[----:B------:R-:W-:Y:S01]  /*36c0*/  SHF.R.U32.HI R21, RZ, c[0x0][0x1b0], R20 ;  /* 0x00006c00ff157a19 */ /* 0x000fe20000011614 */
[----:B------:R-:W-:-:S03]  /*36d0*/  IMAD.MOV.U32 R20, RZ, RZ, RZ ;  /* 0x000000ffff147224 */ /* 0x000fc600078e00ff */
[----:B------:R-:W-:Y:S01]  /*36e0*/  ISETP.NE.AND P0, PT, R34, 0x2, PT ;  /* 0x000000022200780c */ /* 0x000fe20003f05270 */
        /* <DEDUP_REMOVED lines=212> */
.L_x_6637:
        /* <DEDUP_REMOVED lines=219> */
.L_x_6638:
        /* <DEDUP_REMOVED lines=8> */
[----:B------:R-:W-:Y:S01]  /*5260*/  LOP3.LUT R26, R26, 0xffff, RZ, 0xc0, !PT ;  /* 0x0000ffff1a1a7812 */ /* 0x000fe200078ec0ff */
[----:B------:R-:W-:Y:S01]  /*5270*/  IMAD.X R21, RZ, RZ, R19, P3 ;  /* 0x000000ffff157224 */ /* 0x000fe200018e0613 */
[----:B------:R-:W-:Y:S02]  /*5280*/  ISETP.NE.AND P4, PT, R28, RZ, PT ;  /* 0x000000ff1c00720c */ /* 0x000fe40003f85270 */
[----:B------:R-:W-:Y:S02]  /*5290*/  LOP3.LUT R4, R4, 0xfffffffd, RZ, 0xc0, !PT ;  /* 0xfffffffd04047812 */ /* 0x000fe400078ec0ff */
[----:B------:R-:W-:Y:S01]  /*52a0*/  LOP3.LUT R18, R18, 0xffff, RZ, 0xc0, !PT ;  /* 0x0000ffff12127812 */ /* 0x000fe200078ec0ff */
[----:B------:R0:W2:Y:S01]  /*52b0*/  LDG.E R21, [R20.64] ;  /* 0x0000002414157981 */ /* 0x0000a2000c1e1900 */
[----:B------:R-:W-:-:S02]  /*52c0*/  PRMT R26, R26, 0x8880, RZ ;  /* 0x000088801a1a7816 */ /* 0x000fc400000000ff */
[----:B------:R-:W-:Y:S02]  /*52d0*/  ISETP.NE.AND P1, PT, R24, RZ, PT ;  /* 0x000000ff1800720c */ /* 0x000fe40003f25270 */
[----:B------:R-:W-:Y:S02]  /*52e0*/  LOP3.LUT R4, R4, 0xfffffffe, RZ, 0xc0, !PT ;  /* 0xfffffffe04047812 */ /* 0x000fe400078ec0ff */
[----:B------:R-:W-:Y:S01]  /*52f0*/  PRMT R24, R18, 0x8880, RZ ;  /* 0x0000888012187816 */ /* 0x000fe200000000ff */
[----:B------:R-:W-:Y:S01]  /*5300*/  IMAD.MOV.U32 R18, RZ, RZ, R26 ;  /* 0x000000ffff127224 */ /* 0x000fe200078e001a */
[----:B------:R-:W-:Y:S02]  /*5310*/  SEL R3, RZ, 0xffffffff, !P1 ;  /* 0xffffffffff037807 */ /* 0x000fe40004800000 */
[----:B------:R-:W-:Y:S02]  /*5320*/  @P5 LOP3.LUT R4, R4, 0x1, RZ, 0xfc, !PT ;  /* 0x0000000104045812 */ /* 0x000fe400078efcff */
[----:B------:R-:W-:-:S02]  /*5330*/  ISETP.NE.AND P3, PT, R18, R3, PT ;  /* 0x000000031200720c */ /* 0x000fc40003f65270 */
[----:B------:R-:W-:Y:S02]  /*5340*/  @P4 LOP3.LUT R4, R4, 0x2, RZ, 0xfc, !PT ;  /* 0x0000000204044812 */ /* 0x000fe400078efcff */
[----:B------:R-:W-:Y:S02]  /*5350*/  SEL R3, RZ, 0xffffffff, !P4 ;  /* 0xffffffffff037807 */ /* 0x000fe40006000000 */
[----:B------:R-:W-:Y:S02]  /*5360*/  LOP3.LUT R25, R15, 0xffff, RZ, 0xc0, !PT ;  /* 0x0000ffff0f197812 */ /* 0x000fe400078ec0ff */
[----:B------:R-:W-:Y:S02]  /*5370*/  ISETP.NE.AND P4, PT, R29, RZ, PT ;  /* 0x000000ff1d00720c */ /* 0x000fe40003f85270 */
[----:B------:R-:W-:Y:S02]  /*5380*/  SEL R15, RZ, 0xffffffff, !P5 ;  /* 0xffffffffff0f7807 */ /* 0x000fe40006800000 */
[----:B------:R-:W-:-:S02]  /*5390*/  PRMT R25, R25, 0x8880, RZ ;  /* 0x0000888019197816 */ /* 0x000fc400000000ff */
[----:B------:R-:W-:Y:S02]  /*53a0*/  SEL R30, RZ, 0x1, !P2 ;  /* 0x00000001ff1e7807 */ /* 0x000fe40005000000 */
[----:B------:R-:W-:Y:S02]  /*53b0*/  ISETP.NE.AND P2, PT, R24, R15, PT ;  /* 0x0000000f1800720c */ /* 0x000fe40003f45270 */
[----:B------:R-:W-:Y:S01]  /*53c0*/  LOP3.LUT R15, R14, 0xffff, RZ, 0xc0, !PT ;  /* 0x0000ffff0e0f7812 */ /* 0x000fe200078ec0ff */
[----:B------:R-:W-:Y:S01]  /*53d0*/  IMAD.MOV.U32 R14, RZ, RZ, R25 ;  /* 0x000000ffff0e7224 */ /* 0x000fe200078e0019 */
[----:B------:R-:W-:Y:S02]  /*53e0*/  SEL R26, RZ, 0x1, !P3 ;  /* 0x00000001ff1a7807 */ /* 0x000fe40005800000 */
[----:B------:R-:W-:Y:S02]  /*53f0*/  ISETP.NE.AND P3, PT, R31, RZ, PT ;  /* 0x000000ff1f00720c */ /* 0x000fe40003f65270 */
[----:B------:R-:W-:-:S02]  /*5400*/  LOP3.LUT R4, R4, 0xfffffffb, RZ, 0xc0, !PT ;  /* 0xfffffffb04047812 */ /* 0x000fc400078ec0ff */
[----:B------:R-:W-:Y:S02]  /*5410*/  PRMT R15, R15, 0x8880, RZ ;  /* 0x000088800f0f7816 */ /* 0x000fe400000000ff */
[----:B------:R-:W-:Y:S02]  /*5420*/  SEL R18, RZ, 0x1, !P2 ;  /* 0x00000001ff127807 */ /* 0x000fe40005000000 */
[----:B------:R-:W-:Y:S02]  /*5430*/  @P4 LOP3.LUT R4, R4, 0x4, RZ, 0xfc, !PT ;  /* 0x0000000404044812 */ /* 0x000fe400078efcff */
[----:B------:R-:W-:Y:S01]  /*5440*/  ISETP.NE.AND P2, PT, R14, R3, PT ;  /* 0x000000030e00720c */ /* 0x000fe20003f45270 */
[----:B------:R-:W-:Y:S01]  /*5450*/  IMAD.MOV.U32 R14, RZ, RZ, R15 ;  /* 0x000000ffff0e7224 */ /* 0x000fe200078e000f */
[----:B------:R-:W-:Y:S02]  /*5460*/  SEL R3, RZ, 0xffffffff, !P4 ;  /* 0xffffffffff037807 */ /* 0x000fe40006000000 */
[----:B------:R-:W-:-:S02]  /*5470*/  LOP3.LUT R4, R4, 0xfffffff7, RZ, 0xc0, !PT ;  /* 0xfffffff704047812 */ /* 0x000fc400078ec0ff */
[----:B------:R-:W-:Y:S02]  /*5480*/  SEL R15, RZ, 0x1, !P2 ;  /* 0x00000001ff0f7807 */ /* 0x000fe40005000000 */
[----:B------:R-:W-:Y:S02]  /*5490*/  ISETP.NE.AND P2, PT, R14, R3, PT ;  /* 0x000000030e00720c */ /* 0x000fe40003f45270 */
[----:B------:R-:W-:Y:S02]  /*54a0*/  @P3 LOP3.LUT R4, R4, 0x8, RZ, 0xfc, !PT ;  /* 0x0000000804043812 */ /* 0x000fe400078efcff */
[----:B------:R-:W-:Y:S02]  /*54b0*/  SEL R3, RZ, 0xffffffff, !P3 ;  /* 0xffffffffff037807 */ /* 0x000fe40005800000 */
[----:B------:R-:W-:Y:S02]  /*54c0*/  ISETP.NE.AND P3, PT, R32, RZ, PT ;  /* 0x000000ff2000720c */ /* 0x000fe40003f65270 */
[----:B------:R-:W-:-:S02]  /*54d0*/  LOP3.LUT R13, R13, 0xffff, RZ, 0xc0, !PT ;  /* 0x0000ffff0d0d7812 */ /* 0x000fc400078ec0ff */
[----:B------:R-:W-:Y:S02]  /*54e0*/  LOP3.LUT R4, R4, 0xfffffdff, RZ, 0xc0, !PT ;  /* 0xfffffdff04047812 */ /* 0x000fe400078ec0ff */
[----:B------:R-:W-:Y:S02]  /*54f0*/  PRMT R24, R13, 0x8880, RZ ;  /* 0x000088800d187816 */ /* 0x000fe400000000ff */
[----:B------:R-:W-:Y:S02]  /*5500*/  SEL R14, RZ, 0x1, !P2 ;  /* 0x00000001ff0e7807 */ /* 0x000fe40005000000 */
[----:B------:R-:W-:Y:S02]  /*5510*/  ISETP.NE.AND P2, PT, R24, R3, PT ;  /* 0x000000031800720c */ /* 0x000fe40003f45270 */
[----:B------:R-:W-:Y:S02]  /*5520*/  SEL R3, RZ, 0xffffffff, !P3 ;  /* 0xffffffffff037807 */ /* 0x000fe40005800000 */
[----:B------:R-:W-:-:S02]  /*5530*/  @P3 LOP3.LUT R4, R4, 0x200, RZ, 0xfc, !PT ;  /* 0x0000020004043812 */ /* 0x000fc400078efcff */
[----:B------:R-:W-:Y:S02]  /*5540*/  ISETP.NE.AND P3, PT, R33, RZ, PT ;  /* 0x000000ff2100720c */ /* 0x000fe40003f65270 */
[----:B------:R-:W-:Y:S02]  /*5550*/  LOP3.LUT R12, R12, 0xffff, RZ, 0xc0, !PT ;  /* 0x0000ffff0c0c7812 */ /* 0x000fe400078ec0ff */
[----:B------:R-:W-:Y:S02]  /*5560*/  LOP3.LUT R4, R4, 0xfffffeff, RZ, 0xc0, !PT ;  /* 0xfffffeff04047812 */ /* 0x000fe400078ec0ff */
[----:B------:R-:W-:Y:S02]  /*5570*/  PRMT R12, R12, 0x8880, RZ ;  /* 0x000088800c0c7816 */ /* 0x000fe400000000ff */
[----:B------:R-:W-:Y:S02]  /*5580*/  SEL R13, RZ, 0x1, !P2 ;  /* 0x00000001ff0d7807 */ /* 0x000fe40005000000 */
[----:B------:R-:W-:-:S02]  /*5590*/  ISETP.NE.AND P2, PT, R12, R3, PT ;  /* 0x000000030c00720c */ /* 0x000fc40003f45270 */
[----:B------:R-:W-:Y:S02]  /*55a0*/  SEL R3, RZ, 0xffffffff, !P3 ;  /* 0xffffffffff037807 */ /* 0x000fe40005800000 */
[----:B------:R-:W-:Y:S02]  /*55b0*/  @P3 LOP3.LUT R4, R4, 0x100, RZ, 0xfc, !PT ;  /* 0x0000010004043812 */ /* 0x000fe400078efcff */
[----:B------:R-:W-:Y:S02]  /*55c0*/  ISETP.NE.AND P3, PT, R34, RZ, PT ;  /* 0x000000ff2200720c */ /* 0x000fe40003f65270 */
[----:B------:R-:W-:Y:S02]  /*55d0*/  LOP3.LUT R11, R11, 0xffff, RZ, 0xc0, !PT ;  /* 0x0000ffff0b0b7812 */ /* 0x000fe400078ec0ff */
[----:B------:R-:W-:Y:S02]  /*55e0*/  LOP3.LUT R4, R4, 0xffffff7f, RZ, 0xc0, !PT ;  /* 0xffffff7f04047812 */ /* 0x000fe400078ec0ff */
[----:B------:R-:W-:-:S02]  /*55f0*/  PRMT R24, R11, 0x8880, RZ ;  /* 0x000088800b187816 */ /* 0x000fc400000000ff */
[----:B------:R-:W-:Y:S02]  /*5600*/  SEL R12, RZ, 0x1, !P2 ;  /* 0x00000001ff0c7807 */ /* 0x000fe40005000000 */
[----:B------:R-:W-:Y:S02]  /*5610*/  ISETP.NE.AND P2, PT, R24, R3, PT ;  /* 0x000000031800720c */ /* 0x000fe40003f45270 */
[----:B------:R-:W-:Y:S02]  /*5620*/  SEL R3, RZ, 0xffffffff, !P3 ;  /* 0xffffffffff037807 */ /* 0x000fe40005800000 */
[----:B------:R-:W-:Y:S02]  /*5630*/  @P3 LOP3.LUT R4, R4, 0x80, RZ, 0xfc, !PT ;  /* 0x0000008004043812 */ /* 0x000fe400078efcff */
        /* <DEDUP_REMOVED lines=12> */
[----:B------:R-:W-:Y:S02]  /*5700*/  LOP3.LUT R4, R4, 0xffffffdf, RZ, 0xc0, !PT ;  /* 0xffffffdf04047812 */ /* 0x000fe400078ec0ff */
[----:B------:R-:W-:-:S02]  /*5710*/  SEL R10, RZ, 0x1, !P2 ;  /* 0x00000001ff0a7807 */ /* 0x000fc40005000000 */
[----:B------:R-:W-:Y:S02]  /*5720*/  ISETP.NE.AND P2, PT, R24, R3, PT ;  /* 0x000000031800720c */ /* 0x000fe40003f45270 */
[----:B------:R-:W-:Y:S02]  /*5730*/  PRMT R8, R8, 0x8880, RZ ;  /* 0x0000888008087816 */ /* 0x000fe400000000ff */
[----:B------:R-:W-:Y:S02]  /*5740*/  @P3 LOP3.LUT R4, R4, 0x20, RZ, 0xfc, !PT ;  /* 0x0000002004043812 */ /* 0x000fe400078efcff */
[----:B------:R-:W-:Y:S02]  /*5750*/  SEL R3, RZ, 0xffffffff, !P3 ;  /* 0xffffffffff037807 */ /* 0x000fe40005800000 */
[----:B------:R-:W-:Y:S02]  /*5760*/  LOP3.LUT R7, R7, 0xffff, RZ, 0xc0, !PT ;  /* 0x0000ffff07077812 */ /* 0x000fe400078ec0ff */
[----:B------:R-:W-:-:S02]  /*5770*/  ISETP.NE.AND P3, PT, R38, RZ, PT ;  /* 0x000000ff2600720c */ /* 0x000fc40003f65270 */
[----:B------:R-:W-:Y:S02]  /*5780*/  SEL R9, RZ, 0x1, !P2 ;  /* 0x00000001ff097807 */ /* 0x000fe40005000000 */
[----:B------:R-:W-:Y:S02]  /*5790*/  ISETP.NE.AND P2, PT, R8, R3, PT ;  /* 0x000000030800720c */ /* 0x000fe40003f45270 */
[----:B------:R-:W-:Y:S02]  /*57a0*/  PRMT R24, R7, 0x8880, RZ ;  /* 0x0000888007187816 */ /* 0x000fe400000000ff */
[----:B------:R-:W-:Y:S02]  /*57b0*/  SEL R3, RZ, 0xffffffff, !P3 ;  /* 0xffffffffff037807 */ /* 0x000fe40005800000 */
[----:B------:R-:W-:Y:S02]  /*57c0*/  SEL R8, RZ, 0x1, !P2 ;  /* 0x00000001ff087807 */ /* 0x000fe40005000000 */
[----:B------:R-:W-:-:S02]  /*57d0*/  ISETP.NE.AND P2, PT, R24, R3, PT ;  /* 0x000000031800720c */ /* 0x000fc40003f45270 */
[----:B------:R-:W-:Y:S02]  /*57e0*/  LOP3.LUT R6, R6, 0xffff, RZ, 0xc0, !PT ;  /* 0x0000ffff06067812 */ /* 0x000fe400078ec0ff */
[----:B------:R-:W-:Y:S02]  /*57f0*/  SEL R7, RZ, 0x1, !P2 ;  /* 0x00000001ff077807 */ /* 0x000fe40005000000 */
[----:B------:R-:W-:Y:S02]  /*5800*/  LOP3.LUT R4, R4, 0xffffffef, RZ, 0xc0, !PT ;  /* 0xffffffef04047812 */ /* 0x000fe400078ec0ff */
[----:B------:R-:W-:Y:S02]  /*5810*/  PRMT R6, R6, 0x8880, RZ ;  /* 0x0000888006067816 */ /* 0x000fe400000000ff */
[----:B------:R-:W-:Y:S02]  /*5820*/  @P3 LOP3.LUT R4, R4, 0x10, RZ, 0xfc, !PT ;  /* 0x0000001004043812 */ /* 0x000fe400078efcff */
[----:B------:R-:W-:-:S04]  /*5830*/  LOP3.LUT R5, R5, 0xffff, RZ, 0xc0, !PT ;  /* 0x0000ffff05057812 */ /* 0x000fc800078ec0ff */
[----:B------:R-:W-:Y:S02]  /*5840*/  PRMT R5, R5, 0x8880, RZ ;  /* 0x0000888005057816 */ /* 0x000fe400000000ff */
[----:B------:R-:W-:-:S03]  /*5850*/  LOP3.LUT R0, R0, 0xffff, RZ, 0xc0, !PT ;  /* 0x0000ffff00007812 */ /* 0x000fc600078ec0ff */
[----:B0-----:R-:W-:Y:S01]  /*5860*/  IMAD.MOV.U32 R20, RZ, RZ, R5 ;  /* 0x000000ffff147224 */ /* 0x001fe200078e0005 */
[----:B------:R-:W-:Y:S02]  /*5870*/  LOP3.LUT R27, R27, 0xffff, RZ, 0xc0, !PT ;  /* 0x0000ffff1b1b7812 */ /* 0x000fe400078ec0ff */
[----:B--2---:R-:W-:-:S04]  /*5880*/  PRMT R3, R21, 0x7770, RZ ;  /* 0x0000777015037816 */ /* 0x004fc800000000ff */
[----:B------:R-:W-:-:S04]  /*5890*/  ISETP.NE.AND P2, PT, R3, RZ, PT ;  /* 0x000000ff0300720c */ /* 0x000fc80003f45270 */
[----:B------:R-:W-:-:S04]  /*58a0*/  SEL R3, RZ, 0xffffffff, !P2 ;  /* 0xffffffffff037807 */ /* 0x000fc80005000000 */
[----:B------:R-:W-:Y:S02]  /*58b0*/  ISETP.NE.AND P3, PT, R6, R3, PT ;  /* 0x000000030600720c */ /* 0x000fe40003f65270 */
[----:B------:R-:W-:Y:S02]  /*58c0*/  PRMT R3, R21, 0x7771, RZ ;  /* 0x0000777115037816 */ /* 0x000fe400000000ff */
[----:B------:R-:W-:Y:S02]  /*58d0*/  SEL R6, RZ, 0x1, !P3 ;  /* 0x00000001ff067807 */ /* 0x000fe40005800000 */
[----:B------:R-:W-:-:S04]  /*58e0*/  ISETP.NE.AND P3, PT, R3, RZ, PT ;  /* 0x000000ff0300720c */ /* 0x000fc80003f65270 */
[----:B------:R-:W-:-:S04]  /*58f0*/  SEL R3, RZ, 0xffffffff, !P3 ;  /* 0xffffffffff037807 */ /* 0x000fc80005800000 */
[----:B------:R-:W-:Y:S02]  /*5900*/  ISETP.NE.AND P4, PT, R20, R3, PT ;  /* 0x000000031400720c */ /* 0x000fe40003f85270 */
[----:B------:R-:W-:Y:S02]  /*5910*/  PRMT R3, R0, 0x8880, RZ ;  /* 0x0000888000037816 */ /* 0x000fe400000000ff */
[----:B------:R-:W-:Y:S02]  /*5920*/  PRMT R0, R21, 0x7772, RZ ;  /* 0x0000777215007816 */ /* 0x000fe400000000ff */
[----:B------:R-:W-:Y:S02]  /*5930*/  SEL R5, RZ, 0x1, !P4 ;  /* 0x00000001ff057807 */ /* 0x000fe40006000000 */
[----:B------:R-:W-:-:S04]  /*5940*/  ISETP.NE.AND P4, PT, R0, RZ, PT ;  /* 0x000000ff0000720c */ /* 0x000fc80003f85270 */
[----:B------:R-:W-:-:S04]  /*5950*/  SEL R0, RZ, 0xffffffff, !P4 ;  /* 0xffffffffff007807 */ /* 0x000fc80006000000 */
[----:B------:R-:W-:Y:S02]  /*5960*/  ISETP.NE.AND P5, PT, R3, R0, PT ;  /* 0x000000000300720c */ /* 0x000fe40003fa5270 */
[----:B------:R-:W-:Y:S02]  /*5970*/  PRMT R3, R21, 0x7773, RZ ;  /* 0x0000777315037816 */ /* 0x000fe400000000ff */
[----:B------:R-:W-:Y:S02]  /*5980*/  SEL R0, RZ, 0x1, !P5 ;  /* 0x00000001ff007807 */ /* 0x000fe40006800000 */
[----:B------:R-:W-:Y:S02]  /*5990*/  ISETP.NE.AND P5, PT, R3, RZ, PT ;  /* 0x000000ff0300720c */ /* 0x000fe40003fa5270 */
[----:B------:R-:W-:Y:S02]  /*59a0*/  PRMT R20, R27, 0x8880, RZ ;  /* 0x000088801b147816 */ /* 0x000fe400000000ff */
[----:B------:R-:W-:-:S04]  /*59b0*/  SEL R3, RZ, 0xffffffff, !P5 ;  /* 0xffffffffff037807 */ /* 0x000fc80006800000 */
[----:B------:R-:W-:Y:S01]  /*59c0*/  ISETP.NE.AND P6, PT, R20, R3, PT ;  /* 0x000000031400720c */ /* 0x000fe20003fc5270 */
[----:B------:R-:W-:Y:S01]  /*59d0*/  IMAD.MOV.U32 R20, RZ, RZ, c[0x0][0x170] ;  /* 0x00005c00ff147624 */ /* 0x000fe200078e00ff */
[----:B------:R-:W-:-:S05]  /*59e0*/  IADD3 R3, R35, c[0x0][0x170], RZ ;  /* 0x00005c0023037a10 */ /* 0x000fca0007ffe0ff */
[----:B------:R-:W-:Y:S01]  /*59f0*/  IMAD R20, R20, 0x3, R3 ;  /* 0x0000000314147824 */ /* 0x000fe200078e0203 */
[----:B------:R-:W-:-:S04]  /*5a00*/  SEL R27, RZ, 0x1, !P6 ;  /* 0x00000001ff1b7807 */ /* 0x000fc80007000000 */
[----:B------:R-:W-:-:S13]  /*5a10*/  ISETP.GE.U32.AND P6, PT, R20, c[0x0][0x168], PT ;  /* 0x00005a0014007a0c */ /* 0x000fda0003fc6070 */
[----:B------:R-:W-:Y:S01]  /*5a20*/  @P6 CALL.REL.NOINC `(.L_x_6639) ;  /* 0x0000001000006944 */ /* 0x000fe20003c00000 */
[----:B------:R-:W-:Y:S05]  /*5a30*/  BRA `(.L_x_6640) ;  /* 0xffffc0a000007947 */ /* 0x000fea000383ffff */
.L_x_6639:
[----:B------:R-:W-:Y:S05]  /*5a40*/  BSYNC B1 ;  /* 0x0000000000017941 */ /* 0x000fea0003800000 */
.L_x_6634:
[----:B------:R-:W-:Y:S02]  /*5a50*/  P2R R25, PR, RZ, 0x4 ;  /* 0x00000004ff197803 */ /* 0x000fe40000000000 */
[C---:B------:R-:W-:Y:S02]  /*5a60*/  LOP3.LUT P2, RZ, R4.reuse, 0x8, RZ, 0xc0, !PT ;  /* 0x0000000804ff7812 */ /* 0x040fe4000784c0ff */
[----:B------:R-:W-:Y:S02]  /*5a70*/  P2R R28, PR, RZ, 0x8 ;  /* 0x00000008ff1c7803 */ /* 0x000fe40000000000 */
[----:B------:R-:W-:Y:S02]  /*5a80*/  P2R R24, PR, RZ, 0x4 ;  /* 0x00000004ff187803 */ /* 0x000fe40000000000 */
[C---:B------:R-:W-:Y:S02]  /*5a90*/  LOP3.LUT P2, RZ, R4.reuse, 0x4, RZ, 0xc0, !PT ;  /* 0x0000000404ff7812 */ /* 0x040fe4000784c0ff */
[----:B------:R-:W-:-:S02]  /*5aa0*/  LOP3.LUT P3, RZ, R4, 0x200, RZ, 0xc0, !PT ;  /* 0x0000020004ff7812 */ /* 0x000fc4000786c0ff */
[----:B------:R-:W-:Y:S02]  /*5ab0*/  P2R R21, PR, RZ, 0x4 ;  /* 0x00000004ff157803 */ /* 0x000fe40000000000 */
[C---:B------:R-:W-:Y:S02]  /*5ac0*/  LOP3.LUT P2, RZ, R4.reuse, 0x2, RZ, 0xc0, !PT ;  /* 0x0000000204ff7812 */ /* 0x040fe4000784c0ff */
[----:B------:R-:W-:Y:S02]  /*5ad0*/  P2R R29, PR, RZ, 0x10 ;  /* 0x00000010ff1d7803 */ /* 0x000fe40000000000 */
[----:B------:R-:W-:Y:S02]  /*5ae0*/  P2R R20, PR, RZ, 0x4 ;  /* 0x00000004ff147803 */ /* 0x000fe40000000000 */
[----:B------:R-:W-:Y:S02]  /*5af0*/  LOP3.LUT P2, RZ, R4, 0x1, RZ, 0xc0, !PT ;  /* 0x0000000104ff7812 */ /* 0x000fe4000784c0ff */
[----:B------:R-:W-:-:S02]  /*5b00*/  P2R R31, PR, RZ, 0x20 ;  /* 0x00000020ff1f7803 */ /* 0x000fc40000000000 */
[----:B------:R-:W-:Y:S02]  /*5b10*/  SEL R41, RZ, 0x1, !P2 ;  /* 0x00000001ff297807 */ /* 0x000fe40005000000 */
[----:B------:R-:W-:Y:S02]  /*5b20*/  ISETP.NE.AND P2, PT, R20, RZ, PT ;  /* 0x000000ff1400720c */ /* 0x000fe40003f45270 */
[C---:B------:R-:W-:Y:S02]  /*5b30*/  LOP3.LUT P4, RZ, R4.reuse, 0x100, RZ, 0xc0, !PT ;  /* 0x0000010004ff7812 */ /* 0x040fe4000788c0ff */
[----:B------:R-:W-:Y:S02]  /*5b40*/  SEL R40, RZ, 0x1, !P2 ;  /* 0x00000001ff287807 */ /* 0x000fe40005000000 */
[----:B------:R-:W-:Y:S02]  /*5b50*/  ISETP.NE.AND P2, PT, R21, RZ, PT ;  /* 0x000000ff1500720c */ /* 0x000fe40003f45270 */
[----:B------:R-:W-:-:S02]  /*5b60*/  LOP3.LUT P5, RZ, R4, 0x80, RZ, 0xc0, !PT ;  /* 0x0000008004ff7812 */ /* 0x000fc400078ac0ff */
[----:B------:R-:W-:Y:S02]  /*5b70*/  SEL R39, RZ, 0x1, !P2 ;  /* 0x00000001ff277807 */ /* 0x000fe40005000000 */
[----:B------:R-:W-:Y:S02]  /*5b80*/  ISETP.NE.AND P2, PT, R24, RZ, PT ;  /* 0x000000ff1800720c */ /* 0x000fe40003f45270 */
[----:B------:R-:W-:Y:S02]  /*5b90*/  SEL R37, RZ, 0x1, !P3 ;  /* 0x00000001ff257807 */ /* 0x000fe40005800000 */
[----:B------:R-:W-:Y:S02]  /*5ba0*/  ISETP.NE.AND P3, PT, R28, RZ, PT ;  /* 0x000000ff1c00720c */ /* 0x000fe40003f65270 */
[----:B------:R-:W-:Y:S02]  /*5bb0*/  SEL R43, RZ, 0x1, !P0 ;  /* 0x00000001ff2b7807 */ /* 0x000fe40004000000 */
[----:B------:R-:W-:-:S02]  /*5bc0*/  SEL R42, RZ, 0x1, !P1 ;  /* 0x00000001ff2a7807 */ /* 0x000fc40004800000 */
[----:B------:R-:W-:Y:S02]  /*5bd0*/  SEL R38, RZ, 0x1, !P2 ;  /* 0x00000001ff267807 */ /* 0x000fe40005000000 */
[----:B------:R-:W-:Y:S02]  /*5be0*/  SEL R36, RZ, 0x1, !P4 ;  /* 0x00000001ff247807 */ /* 0x000fe40006000000 */
[----:B------:R-:W-:Y:S02]  /*5bf0*/  SEL R28, RZ, 0x1, !P5 ;  /* 0x00000001ff1c7807 */ /* 0x000fe40006800000 */
[C---:B------:R-:W-:Y:S02]  /*5c00*/  LOP3.LUT P6, RZ, R4.reuse, 0x10, RZ, 0xc0, !PT ;  /* 0x0000001004ff7812 */ /* 0x040fe400078cc0ff */
[C---:B------:R-:W-:Y:S02]  /*5c10*/  LOP3.LUT P0, RZ, R4.reuse, 0x20, RZ, 0xc0, !PT ;  /* 0x0000002004ff7812 */ /* 0x040fe4000780c0ff */
[----:B------:R-:W-:-:S02]  /*5c20*/  LOP3.LUT P1, RZ, R4, 0x40, RZ, 0xc0, !PT ;  /* 0x0000004004ff7812 */ /* 0x000fc4000782c0ff */
[----:B------:R-:W-:Y:S02]  /*5c30*/  ISETP.NE.AND P2, PT, R25, RZ, PT ;  /* 0x000000ff1900720c */ /* 0x000fe40003f45270 */
[----:B------:R-:W-:Y:S02]  /*5c40*/  ISETP.NE.AND P4, PT, R29, RZ, PT ;  /* 0x000000ff1d00720c */ /* 0x000fe40003f85270 */
[----:B------:R-:W-:Y:S02]  /*5c50*/  ISETP.NE.AND P5, PT, R31, RZ, PT ;  /* 0x000000ff1f00720c */ /* 0x000fe40003fa5270 */
[----:B------:R-:W-:Y:S02]  /*5c60*/  SEL R21, RZ, 0x1, !P1 ;  /* 0x00000001ff157807 */ /* 0x000fe40004800000 */
[----:B------:R-:W-:Y:S02]  /*5c70*/  SEL R20, RZ, 0x1, !P0 ;  /* 0x00000001ff147807 */ /* 0x000fe40004000000 */
[----:B------:R-:W-:-:S02]  /*5c80*/  SEL R4, RZ, 0x1, !P6 ;  /* 0x00000001ff047807 */ /* 0x000fc40007000000 */
[----:B------:R-:W-:Y:S02]  /*5c90*/  SEL R35, RZ, 0x1, !P2 ;  /* 0x00000001ff237807 */ /* 0x000fe40005000000 */
[----:B------:R-:W-:Y:S02]  /*5ca0*/  SEL R34, RZ, 0x1, !P3 ;  /* 0x00000001ff227807 */ /* 0x000fe40005800000 */
[----:B------:R-:W-:Y:S02]  /*5cb0*/  SEL R33, RZ, 0x1, !P4 ;  /* 0x00000001ff217807 */ /* 0x000fe40006000000 */
[----:B------:R-:W-:Y:S02]  /*5cc0*/  SEL R32, RZ, 0x1, !P5 ;  /* 0x00000001ff207807 */ /* 0x000fe40006800000 */
.L_x_6633:
[----:B------:R-:W-:Y:S05]  /*5cd0*/  BSYNC B0 ;  /* 0x0000000000007941 */ /* 0x000fea0003800000 */
.L_x_6632:
        /* <DEDUP_REMOVED lines=205> */
.L_x_6643:
        /* <DEDUP_REMOVED lines=219> */
.L_x_6644:
        /* <DEDUP_REMOVED lines=219> */
.L_x_6645:
        /* <DEDUP_REMOVED lines=219> */
.L_x_6646:
        /* <DEDUP_REMOVED lines=16> */
.L_x_6642:
[----:B------:R-:W-:Y:S05]  /*93c0*/  BSYNC B0 ;  /* 0x0000000000007941 */ /* 0x000fea0003800000 */
.L_x_6641:
[----:B------:R-:W-:Y:S01]  /*93d0*/  BSSY B0, `(.L_x_6647) ;  /* 0x0000086000007945 */ /* 0x000fe20003800000 */
[----:B------:R-:W-:Y:S05]  /*93e0*/  @P0 BRA `(.L_x_6648) ;  /* 0x0000084000000947 */ /* 0x000fea0003800000 */
[----:B------:R-:W-:Y:S02]  /*93f0*/  LOP3.LUT R43, R43, 0xffff, RZ, 0xc0, !PT ;  /* 0x0000ffff2b2b7812 */ /* 0x000fe400078ec0ff */
[----:B------:R-:W-:Y:S02]  /*9400*/  LOP3.LUT R30, R30, 0xffff, RZ, 0xc0, !PT ;  /* 0x0000ffff1e1e7812 */ /* 0x000fe400078ec0ff */
[----:B------:R-:W-:Y:S02]  /*9410*/  PRMT R19, R43, 0x8880, RZ ;  /* 0x000088802b137816 */ /* 0x000fe400000000ff */
[----:B------:R-:W-:Y:S02]  /*9420*/  LOP3.LUT R42, R42, 0xffff, RZ, 0xc0, !PT ;  /* 0x0000ffff2a2a7812 */ /* 0x000fe400078ec0ff */
[----:B------:R-:W-:Y:S01]  /*9430*/  LOP3.LUT R41, R41, 0xffff, RZ, 0xc0, !PT ;  /* 0x0000ffff29297812 */ /* 0x000fe200078ec0ff */
[----:B------:R-:W-:Y:S01]  /*9440*/  IMAD.MOV R19, RZ, RZ, -R19 ;  /* 0x000000ffff137224 */ /* 0x000fe200078e0a13 */
[----:B------:R-:W-:-:S02]  /*9450*/  PRMT R16, R30, 0x8880, RZ ;  /* 0x000088801e107816 */ /* 0x000fc400000000ff */
[----:B------:R-:W-:Y:S02]  /*9460*/  IADD3 R3, R3, c[0x0][0x170], RZ ;  /* 0x00005c0003037a10 */ /* 0x000fe40007ffe0ff */
[----:B------:R-:W-:Y:S02]  /*9470*/  LOP3.LUT R18, R18, 0xffff, RZ, 0xc0, !PT ;  /* 0x0000ffff12127812 */ /* 0x000fe400078ec0ff */
[----:B------:R-:W-:Y:S02]  /*9480*/  LOP3.LUT R40, R40, 0xffff, RZ, 0xc0, !PT ;  /* 0x0000ffff28287812 */ /* 0x000fe400078ec0ff */
[----:B------:R-:W-:Y:S02]  /*9490*/  LOP3.LUT R15, R15, 0xffff, RZ, 0xc0, !PT ;  /* 0x0000ffff0f0f7812 */ /* 0x000fe400078ec0ff */
[----:B------:R-:W-:Y:S02]  /*94a0*/  PRMT R42, R42, 0x8880, RZ ;  /* 0x000088802a2a7816 */ /* 0x000fe400000000ff */
[----:B------:R-:W-:-:S02]  /*94b0*/  PRMT R41, R41, 0x8880, RZ ;  /* 0x0000888029297816 */ /* 0x000fc400000000ff */
[----:B------:R-:W-:Y:S02]  /*94c0*/  ISETP.NE.AND P0, PT, R16, R19, PT ;  /* 0x000000131000720c */ /* 0x000fe40003f05270 */
[----:B------:R-:W-:Y:S02]  /*94d0*/  ISETP.GE.U32.AND P4, PT, R3, c[0x0][0x168], PT ;  /* 0x00005a0003007a0c */ /* 0x000fe40003f86070 */
[----:B------:R-:W-:Y:S01]  /*94e0*/  PRMT R19, R18, 0x8880, RZ ;  /* 0x0000888012137816 */ /* 0x000fe200000000ff */
[----:B------:R-:W-:Y:S01]  /*94f0*/  IMAD.MOV.U32 R18, RZ, RZ, R41 ;  /* 0x000000ffff127224 */ /* 0x000fe200078e0029 */
[----:B------:R-:W-:Y:S02]  /*9500*/  PRMT R24, R40, 0x8880, RZ ;  /* 0x0000888028187816 */ /* 0x000fe400000000ff */
[----:B------:R-:W-:Y:S01]  /*9510*/  PRMT R25, R15, 0x8880, RZ ;  /* 0x000088800f197816 */ /* 0x000fe200000000ff */
[----:B------:R-:W-:Y:S01]  /*9520*/  IMAD.MOV.U32 R15, RZ, RZ, R42 ;  /* 0x000000ffff0f7224 */ /* 0x000fe200078e002a */
[----:B------:R-:W-:Y:S01]  /*9530*/  LOP3.LUT R26, R26, 0xffff, RZ, 0xc0, !PT ;  /* 0x0000ffff1a1a7812 */ /* 0x000fe200078ec0ff */
[----:B------:R-:W-:Y:S01]  /*9540*/  IMAD.MOV R18, RZ, RZ, -R18 ;  /* 0x000000ffff127224 */ /* 0x000fe200078e0a12 */
[----:B------:R-:W-:Y:S01]  /*9550*/  SEL R30, RZ, 0x1, !P0 ;  /* 0x00000001ff1e7807 */ /* 0x000fe20004000000 */
[----:B------:R-:W-:Y:S01]  /*9560*/  IMAD.MOV R15, RZ, RZ, -R15 ;  /* 0x000000ffff0f7224 */ /* 0x000fe200078e0a0f */
[----:B------:R-:W-:Y:S01]  /*9570*/  PRMT R16, R26, 0x8880, RZ ;  /* 0x000088801a107816 */ /* 0x000fe200000000ff */
[----:B------:R-:W-:Y:S01]  /*9580*/  IMAD.MOV R24, RZ, RZ, -R24 ;  /* 0x000000ffff187224 */ /* 0x000fe200078e0a18 */
[----:B------:R-:W-:-:S02]  /*9590*/  ISETP.NE.AND P2, PT, R19, R18, PT ;  /* 0x000000121300720c */ /* 0x000fc40003f45270 */
[----:B------:R-:W-:Y:S02]  /*95a0*/  ISETP.NE.AND P1, PT, R16, R15, PT ;  /* 0x0000000f1000720c */ /* 0x000fe40003f25270 */
[----:B------:R-:W-:Y:S02]  /*95b0*/  ISETP.NE.AND P3, PT, R25, R24, PT ;  /* 0x000000181900720c */ /* 0x000fe40003f65270 */
[----:B------:R-:W-:Y:S02]  /*95c0*/  SEL R26, RZ, 0x1, !P1 ;  /* 0x00000001ff1a7807 */ /* 0x000fe40004800000 */
        /* <DEDUP_REMOVED lines=9> */
[----:B------:R-:W-:Y:S02]  /*9660*/  LOP3.LUT R37, R37, 0xffff, RZ, 0xc0, !PT ;  /* 0x0000ffff25257812 */ /* 0x000fe400078ec0ff */
[----:B------:R-:W-:Y:S02]  /*9670*/  PRMT R14, R14, 0x8880, RZ ;  /* 0x000088800e0e7816 */ /* 0x000fe400000000ff */
[----:B------:R-:W-:-:S02]  /*9680*/  LOP3.LUT R12, R12, 0xffff, RZ, 0xc0, !PT ;  /* 0x0000ffff0c0c7812 */ /* 0x000fc400078ec0ff */
[----:B------:R-:W-:Y:S02]  /*9690*/  PRMT R13, R13, 0x8880, RZ ;  /* 0x000088800d0d7816 */ /* 0x000fe400000000ff */
[----:B------:R-:W-:Y:S02]  /*96a0*/  IADD3 R3, R3, c[0x0][0x170], RZ ;  /* 0x00005c0003037a10 */ /* 0x000fe40007ffe0ff */
[----:B------:R-:W-:Y:S02]  /*96b0*/  LOP3.LUT R36, R36, 0xffff, RZ, 0xc0, !PT ;  /* 0x0000ffff24247812 */ /* 0x000fe400078ec0ff */
[----:B------:R-:W-:Y:S02]  /*96c0*/  LOP3.LUT R11, R11, 0xffff, RZ, 0xc0, !PT ;  /* 0x0000ffff0b0b7812 */ /* 0x000fe400078ec0ff */
[----:B------:R-:W-:Y:S02]  /*96d0*/  PRMT R38, R38, 0x8880, RZ ;  /* 0x0000888026267816 */ /* 0x000fe400000000ff */
[----:B------:R-:W-:-:S02]  /*96e0*/  PRMT R37, R37, 0x8880, RZ ;  /* 0x0000888025257816 */ /* 0x000fc400000000ff */
[----:B------:R-:W-:Y:S02]  /*96f0*/  ISETP.NE.AND P0, PT, R14, R19, PT ;  /* 0x000000130e00720c */ /* 0x000fe40003f05270 */
[----:B------:R-:W-:Y:S01]  /*9700*/  PRMT R14, R12, 0x8880, RZ ;  /* 0x000088800c0e7816 */ /* 0x000fe200000000ff */
[----:B------:R-:W-:Y:S01]  /*9710*/  IMAD.MOV.U32 R12, RZ, RZ, R13 ;  /* 0x000000ffff0c7224 */ /* 0x000fe200078e000d */
[----:B------:R-:W-:Y:S01]  /*9720*/  ISETP.GE.U32.AND P4, PT, R3, c[0x0][0x168], PT ;  /* 0x00005a0003007a0c */ /* 0x000fe20003f86070 */
[----:B------:R-:W-:Y:S01]  /*9730*/  IMAD.MOV.U32 R13, RZ, RZ, R37 ;  /* 0x000000ffff0d7224 */ /* 0x000fe200078e0025 */
[----:B------:R-:W-:Y:S02]  /*9740*/  PRMT R16, R36, 0x8880, RZ ;  /* 0x0000888024107816 */ /* 0x000fe400000000ff */
[----:B------:R-:W-:Y:S01]  /*9750*/  PRMT R19, R11, 0x8880, RZ ;  /* 0x000088800b137816 */ /* 0x000fe200000000ff */
[----:B------:R-:W-:Y:S02]  /*9760*/  IMAD.MOV.U32 R11, RZ, RZ, R38 ;  /* 0x000000ffff0b7224 */ /* 0x000fe400078e0026 */
[----:B------:R-:W-:-:S02]  /*9770*/  IMAD.MOV R13, RZ, RZ, -R13 ;  /* 0x000000ffff0d7224 */ /* 0x000fc400078e0a0d */
[----:B------:R-:W-:Y:S02]  /*9780*/  IMAD.MOV R11, RZ, RZ, -R11 ;  /* 0x000000ffff0b7224 */ /* 0x000fe400078e0a0b */
[----:B------:R-:W-:Y:S01]  /*9790*/  IMAD.MOV R16, RZ, RZ, -R16 ;  /* 0x000000ffff107224 */ /* 0x000fe200078e0a10 */
        /* <DEDUP_REMOVED lines=8> */
[----:B------:R-:W-:Y:S02]  /*9820*/  LOP3.LUT R9, R9, 0xffff, RZ, 0xc0, !PT ;  /* 0x0000ffff09097812 */ /* 0x000fe400078ec0ff */
[----:B------:R-:W-:Y:S02]  /*9830*/  LOP3.LUT R28, R28, 0xffff, RZ, 0xc0, !PT ;  /* 0x0000ffff1c1c7812 */ /* 0x000fe400078ec0ff */
[----:B------:R-:W-:Y:S02]  /*9840*/  LOP3.LUT R21, R21, 0xffff, RZ, 0xc0, !PT ;  /* 0x0000ffff15157812 */ /* 0x000fe400078ec0ff */
[----:B------:R-:W-:Y:S02]  /*9850*/  LOP3.LUT R20, R20, 0xffff, RZ, 0xc0, !PT ;  /* 0x0000ffff14147812 */ /* 0x000fe400078ec0ff */
[----:B------:R-:W-:-:S02]  /*9860*/  IADD3 R3, R3, c[0x0][0x170], RZ ;  /* 0x00005c0003037a10 */ /* 0x000fc40007ffe0ff */
[----:B------:R-:W-:Y:S02]  /*9870*/  LOP3.LUT R10, R10, 0xffff, RZ, 0xc0, !PT ;  /* 0x0000ffff0a0a7812 */ /* 0x000fe400078ec0ff */
[----:B------:R-:W-:Y:S02]  /*9880*/  LOP3.LUT R8, R8, 0xffff, RZ, 0xc0, !PT ;  /* 0x0000ffff08087812 */ /* 0x000fe400078ec0ff */
[----:B------:R-:W-:Y:S02]  /*9890*/  PRMT R9, R9, 0x8880, RZ ;  /* 0x0000888009097816 */ /* 0x000fe400000000ff */
[----:B------:R-:W-:Y:S02]  /*98a0*/  LOP3.LUT R4, R4, 0xffff, RZ, 0xc0, !PT ;  /* 0x0000ffff04047812 */ /* 0x000fe400078ec0ff */
[----:B------:R-:W-:Y:S02]  /*98b0*/  LOP3.LUT R7, R7, 0xffff, RZ, 0xc0, !PT ;  /* 0x0000ffff07077812 */ /* 0x000fe400078ec0ff */
[----:B------:R-:W-:-:S02]  /*98c0*/  PRMT R28, R28, 0x8880, RZ ;  /* 0x000088801c1c7816 */ /* 0x000fc400000000ff */
[----:B------:R-:W-:Y:S02]  /*98d0*/  PRMT R21, R21, 0x8880, RZ ;  /* 0x0000888015157816 */ /* 0x000fe400000000ff */
[----:B------:R-:W-:Y:S02]  /*98e0*/  PRMT R20, R20, 0x8880, RZ ;  /* 0x0000888014147816 */ /* 0x000fe400000000ff */
[----:B------:R-:W-:Y:S02]  /*98f0*/  ISETP.GE.U32.AND P4, PT, R3, c[0x0][0x168], PT ;  /* 0x00005a0003007a0c */ /* 0x000fe40003f86070 */
[----:B------:R-:W-:Y:S02]  /*9900*/  PRMT R3, R10, 0x8880, RZ ;  /* 0x000088800a037816 */ /* 0x000fe400000000ff */
[----:B------:R-:W-:Y:S01]  /*9910*/  PRMT R10, R8, 0x8880, RZ ;  /* 0x00008880080a7816 */ /* 0x000fe200000000ff */
[----:B------:R-:W-:Y:S01]  /*9920*/  IMAD.MOV.U32 R8, RZ, RZ, R9 ;  /* 0x000000ffff087224 */ /* 0x000fe200078e0009 */
[----:B------:R-:W-:Y:S01]  /*9930*/  PRMT R16, R4, 0x8880, RZ ;  /* 0x0000888004107816 */ /* 0x000fe200000000ff */
[----:B------:R-:W-:Y:S01]  /*9940*/  IMAD.MOV.U32 R4, RZ, RZ, R28 ;  /* 0x000000ffff047224 */ /* 0x000fe200078e001c */
[----:B------:R-:W-:Y:S01]  /*9950*/  PRMT R19, R7, 0x8880, RZ ;  /* 0x0000888007137816 */ /* 0x000fe200000000ff */
[----:B------:R-:W-:-:S02]  /*9960*/  IMAD.MOV.U32 R7, RZ, RZ, R21 ;  /* 0x000000ffff077224 */ /* 0x000fc400078e0015 */
[----:B------:R-:W-:Y:S02]  /*9970*/  IMAD.MOV.U32 R9, RZ, RZ, R20 ;  /* 0x000000ffff097224 */ /* 0x000fe400078e0014 */
[----:B------:R-:W-:Y:S02]  /*9980*/  IMAD.MOV R4, RZ, RZ, -R4 ;  /* 0x000000ffff047224 */ /* 0x000fe400078e0a04 */
[----:B------:R-:W-:Y:S02]  /*9990*/  IMAD.MOV R7, RZ, RZ, -R7 ;  /* 0x000000ffff077224 */ /* 0x000fe400078e0a07 */
[----:B------:R-:W-:Y:S01]  /*99a0*/  IMAD.MOV R9, RZ, RZ, -R9 ;  /* 0x000000ffff097224 */ /* 0x000fe200078e0a09 */
[----:B------:R-:W-:Y:S01]  /*99b0*/  ISETP.NE.AND P0, PT, R3, R4, PT ;  /* 0x000000040300720c */ /* 0x000fe20003f05270 */
[----:B------:R-:W-:Y:S01]  /*99c0*/  IMAD.MOV R16, RZ, RZ, -R16 ;  /* 0x000000ffff107224 */ /* 0x000fe200078e0a10 */
[----:B------:R-:W-:Y:S02]  /*99d0*/  ISETP.NE.AND P1, PT, R8, R7, PT ;  /* 0x000000070800720c */ /* 0x000fe40003f25270 */
[----:B------:R-:W-:-:S02]  /*99e0*/  ISETP.NE.AND P2, PT, R10, R9, PT ;  /* 0x000000090a00720c */ /* 0x000fc40003f45270 */
[----:B------:R-:W-:Y:S02]  /*99f0*/  ISETP.NE.AND P3, PT, R19, R16, PT ;  /* 0x000000101300720c */ /* 0x000fe40003f65270 */
[----:B------:R-:W-:Y:S02]  /*9a00*/  SEL R10, RZ, 0x1, !P0 ;  /* 0x00000001ff0a7807 */ /* 0x000fe40004000000 */
[----:B------:R-:W-:Y:S02]  /*9a10*/  SEL R9, RZ, 0x1, !P1 ;  /* 0x00000001ff097807 */ /* 0x000fe40004800000 */
[----:B------:R-:W-:Y:S02]  /*9a20*/  SEL R8, RZ, 0x1, !P2 ;  /* 0x00000001ff087807 */ /* 0x000fe40005000000 */
[----:B------:R-:W-:Y:S01]  /*9a30*/  SEL R7, RZ, 0x1, !P3 ;  /* 0x00000001ff077807 */ /* 0x000fe20005800000 */
[----:B------:R-:W-:Y:S05]  /*9a40*/  @P4 BRA `(.L_x_6648) ;  /* 0x000001e000004947 */ /* 0x000fea0003800000 */
[----:B------:R-:W-:Y:S02]  /*9a50*/  LOP3.LUT R6, R6, 0xffff, RZ, 0xc0, !PT ;  /* 0x0000ffff06067812 */ /* 0x000fe400078ec0ff */
[----:B------:R-:W-:-:S02]  /*9a60*/  LOP3.LUT R33, R33, 0xffff, RZ, 0xc0, !PT ;  /* 0x0000ffff21217812 */ /* 0x000fc400078ec0ff */
[----:B------:R-:W-:Y:S02]  /*9a70*/  LOP3.LUT R0, R0, 0xffff, RZ, 0xc0, !PT ;  /* 0x0000ffff00007812 */ /* 0x000fe400078ec0ff */
[----:B------:R-:W-:Y:S02]  /*9a80*/  PRMT R6, R6, 0x8880, RZ ;  /* 0x0000888006067816 */ /* 0x000fe400000000ff */
[----:B------:R-:W-:Y:S02]  /*9a90*/  LOP3.LUT R35, R35, 0xffff, RZ, 0xc0, !PT ;  /* 0x0000ffff23237812 */ /* 0x000fe400078ec0ff */
[----:B------:R-:W-:Y:S02]  /*9aa0*/  LOP3.LUT R34, R34, 0xffff, RZ, 0xc0, !PT ;  /* 0x0000ffff22227812 */ /* 0x000fe400078ec0ff */
[----:B------:R-:W-:Y:S02]  /*9ab0*/  LOP3.LUT R32, R32, 0xffff, RZ, 0xc0, !PT ;  /* 0x0000ffff20207812 */ /* 0x000fe400078ec0ff */
[----:B------:R-:W-:-:S02]  /*9ac0*/  PRMT R33, R33, 0x8880, RZ ;  /* 0x0000888021217816 */ /* 0x000fc400000000ff */
[----:B------:R-:W-:Y:S01]  /*9ad0*/  PRMT R16, R0, 0x8880, RZ ;  /* 0x0000888000107816 */ /* 0x000fe200000000ff */
[----:B------:R-:W-:Y:S01]  /*9ae0*/  IMAD.MOV.U32 R0, RZ, RZ, R6 ;  /* 0x000000ffff007224 */ /* 0x000fe200078e0006 */
[----:B------:R-:W-:Y:S01]  /*9af0*/  PRMT R3, R35, 0x8880, RZ ;  /* 0x0000888023037816 */ /* 0x000fe200000000ff */
[----:B------:R-:W-:Y:S01]  /*9b00*/  IMAD.MOV.U32 R6, RZ, RZ, R33 ;  /* 0x000000ffff067224 */ /* 0x000fe200078e0021 */
[----:B------:R-:W-:Y:S02]  /*9b10*/  PRMT R4, R34, 0x8880, RZ ;  /* 0x0000888022047816 */ /* 0x000fe400000000ff */
[----:B------:R-:W-:Y:S01]  /*9b20*/  PRMT R19, R32, 0x8880, RZ ;  /* 0x0000888020137816 */ /* 0x000fe200000000ff */
[----:B------:R-:W-:Y:S01]  /*9b30*/  IMAD.MOV R3, RZ, RZ, -R3 ;  /* 0x000000ffff037224 */ /* 0x000fe200078e0a03 */
[----:B------:R-:W-:Y:S01]  /*9b40*/  LOP3.LUT R5, R5, 0xffff, RZ, 0xc0, !PT ;  /* 0x0000ffff05057812 */ /* 0x000fe200078ec0ff */
[----:B------:R-:W-:Y:S01]  /*9b50*/  IMAD.MOV R4, RZ, RZ, -R4 ;  /* 0x000000ffff047224 */ /* 0x000fe200078e0a04 */
[----:B------:R-:W-:Y:S01]  /*9b60*/  LOP3.LUT R27, R27, 0xffff, RZ, 0xc0, !PT ;  /* 0x0000ffff1b1b7812 */ /* 0x000fe200078ec0ff */
[----:B------:R-:W-:Y:S01]  /*9b70*/  IMAD.MOV R21, RZ, RZ, -R6 ;  /* 0x000000ffff157224 */ /* 0x000fe200078e0a06 */
[----:B------:R-:W-:Y:S01]  /*9b80*/  PRMT R5, R5, 0x8880, RZ ;  /* 0x0000888005057816 */ /* 0x000fe200000000ff */
[----:B------:R-:W-:Y:S01]  /*9b90*/  IMAD.MOV R19, RZ, RZ, -R19 ;  /* 0x000000ffff137224 */ /* 0x000fe200078e0a13 */
[----:B------:R-:W-:-:S02]  /*9ba0*/  PRMT R20, R27, 0x8880, RZ ;  /* 0x000088801b147816 */ /* 0x000fc400000000ff */
[----:B------:R-:W-:Y:S02]  /*9bb0*/  ISETP.NE.AND P0, PT, R0, R3, PT ;  /* 0x000000030000720c */ /* 0x000fe40003f05270 */
[----:B------:R-:W-:Y:S02]  /*9bc0*/  ISETP.NE.AND P1, PT, R5, R4, PT ;  /* 0x000000040500720c */ /* 0x000fe40003f25270 */
[----:B------:R-:W-:Y:S02]  /*9bd0*/  ISETP.NE.AND P2, PT, R16, R21, PT ;  /* 0x000000151000720c */ /* 0x000fe40003f45270 */
[----:B------:R-:W-:Y:S02]  /*9be0*/  ISETP.NE.AND P3, PT, R20, R19, PT ;  /* 0x000000131400720c */ /* 0x000fe40003f65270 */
[----:B------:R-:W-:Y:S02]  /*9bf0*/  SEL R6, RZ, 0x1, !P0 ;  /* 0x00000001ff067807 */ /* 0x000fe40004000000 */
[----:B------:R-:W-:-:S02]  /*9c00*/  SEL R5, RZ, 0x1, !P1 ;  /* 0x00000001ff057807 */ /* 0x000fc40004800000 */
[----:B------:R-:W-:Y:S02]  /*9c10*/  SEL R0, RZ, 0x1, !P2 ;  /* 0x00000001ff007807 */ /* 0x000fe40005000000 */
[----:B------:R-:W-:Y:S02]  /*9c20*/  SEL R27, RZ, 0x1, !P3 ;  /* 0x00000001ff1b7807 */ /* 0x000fe40005800000 */
.L_x_6648:
[----:B------:R-:W-:Y:S05]  /*9c30*/  BSYNC B0 ;  /* 0x0000000000007941 */ /* 0x000fea0003800000 */
.L_x_6647:
[----:B------:R-:W-:Y:S02]  /*9c40*/  LOP3.LUT R14, R14, 0xffff, RZ, 0xc0, !PT ;  /* 0x0000ffff0e0e7812 */ /* 0x000fe400078ec0ff */
[----:B------:R-:W-:Y:S02]  /*9c50*/  LOP3.LUT R13, R13, 0xffff, RZ, 0xc0, !PT ;  /* 0x0000ffff0d0d7812 */ /* 0x000fe400078ec0ff */
[----:B------:R-:W-:Y:S02]  /*9c60*/  LOP3.LUT R12, R12, 0xffff, RZ, 0xc0, !PT ;  /* 0x0000ffff0c0c7812 */ /* 0x000fe400078ec0ff */
[----:B------:R-:W-:Y:S02]  /*9c70*/  LOP3.LUT R11, R11, 0xffff, RZ, 0xc0, !PT ;  /* 0x0000ffff0b0b7812 */ /* 0x000fe400078ec0ff */
[----:B------:R-:W-:-:S02]  /*9c80*/  PRMT R3, R14, 0x8880, RZ ;  /* 0x000088800e037816 */ /* 0x000fc400000000ff */
[----:B------:R-:W-:Y:S02]  /*9c90*/  LOP3.LUT R26, R26, 0xffff, RZ, 0xc0, !PT ;  /* 0x0000ffff1a1a7812 */ /* 0x000fe400078ec0ff */
[----:B------:R-:W-:Y:S01]  /*9ca0*/  PRMT R13, R13, 0x8880, RZ ;  /* 0x000088800d0d7816 */ /* 0x000fe200000000ff */
[----:B------:R-:W-:Y:S01]  /*9cb0*/  IMAD.MOV R3, RZ, RZ, -R3 ;  /* 0x000000ffff037224 */ /* 0x000fe200078e0a03 */
        /* <DEDUP_REMOVED lines=8> */
[----:B------:R-:W-:Y:S01]  /*9d40*/  PRMT R4, R30, 0x8880, RZ ;  /* 0x000088801e047816 */ /* 0x000fe200000000ff */
[----:B------:R-:W-:Y:S01]  /*9d50*/  IMAD.MOV R11, RZ, RZ, -R11 ;  /* 0x000000ffff0b7224 */ /* 0x000fe200078e0a0b */
[----:B------:R-:W-:Y:S01]  /*9d60*/  LOP3.LUT R9, R9, 0xffff, RZ, 0xc0, !PT ;  /* 0x0000ffff09097812 */ /* 0x000fe200078ec0ff */
[----:B------:R-:W-:Y:S01]  /*9d70*/  IMAD.MOV.U32 R12, RZ, RZ, R26 ;  /* 0x000000ffff0c7224 */ /* 0x000fe200078e001a */
[----:B------:R-:W-:Y:S01]  /*9d80*/  LOP3.LUT R8, R8, 0xffff, RZ, 0xc0, !PT ;  /* 0x0000ffff08087812 */ /* 0x000fe200078ec0ff */
[----:B------:R-:W-:Y:S01]  /*9d90*/  IMAD.MOV R13, RZ, RZ, -R13 ;  /* 0x000000ffff0d7224 */ /* 0x000fe200078e0a0d */
[----:B------:R-:W-:-:S02]  /*9da0*/  PRMT R18, R18, 0x8880, RZ ;  /* 0x0000888012127816 */ /* 0x000fc400000000ff */
[----:B------:R-:W-:Y:S01]  /*9db0*/  PRMT R19, R15, 0x8880, RZ ;  /* 0x000088800f137816 */ /* 0x000fe200000000ff */
[----:B------:R-:W-:Y:S01]  /*9dc0*/  IMAD.MOV.U32 R15, RZ, RZ, R16 ;  /* 0x000000ffff0f7224 */ /* 0x000fe200078e0010 */
[----:B------:R-:W-:Y:S01]  /*9dd0*/  LOP3.LUT R10, R10, 0xffff, RZ, 0xc0, !PT ;  /* 0x0000ffff0a0a7812 */ /* 0x000fe200078ec0ff */
[----:B------:R-:W-:Y:S01]  /*9de0*/  IMAD.MOV.U32 R14, RZ, RZ, R18 ;  /* 0x000000ffff0e7224 */ /* 0x000fe200078e0012 */
[----:B------:R-:W-:Y:S01]  /*9df0*/  LOP3.LUT R7, R7, 0xffff, RZ, 0xc0, !PT ;  /* 0x0000ffff07077812 */ /* 0x000fe200078ec0ff */
[----:B------:R-:W-:Y:S01]  /*9e00*/  IMAD.MOV.U32 R16, RZ, RZ, R19 ;  /* 0x000000ffff107224 */ /* 0x000fe200078e0013 */
[----:B------:R-:W-:Y:S01]  /*9e10*/  ISETP.NE.AND P0, PT, R4, R3, PT ;  /* 0x000000030400720c */ /* 0x000fe20003f05270 */
[----:B------:R-:W-:Y:S01]  /*9e20*/  IMAD.MOV R15, RZ, RZ, -R15 ;  /* 0x000000ffff0f7224 */ /* 0x000fe200078e0a0f */
[----:B------:R-:W-:Y:S02]  /*9e30*/  PRMT R4, R9, 0x8880, RZ ;  /* 0x0000888009047816 */ /* 0x000fe400000000ff */
[----:B------:R-:W-:-:S02]  /*9e40*/  PRMT R8, R8, 0x8880, RZ ;  /* 0x0000888008087816 */ /* 0x000fc400000000ff */
[----:B------:R-:W-:Y:S02]  /*9e50*/  PRMT R3, R10, 0x8880, RZ ;  /* 0x000088800a037816 */ /* 0x000fe400000000ff */
[----:B------:R-:W-:Y:S01]  /*9e60*/  PRMT R9, R7, 0x8880, RZ ;  /* 0x0000888007097816 */ /* 0x000fe200000000ff */
[----:B------:R-:W-:Y:S01]  /*9e70*/  IMAD.MOV.U32 R7, RZ, RZ, R8 ;  /* 0x000000ffff077224 */ /* 0x000fe200078e0008 */
[----:B------:R-:W-:Y:S01]  /*9e80*/  ISETP.NE.AND P1, PT, R12, R11, PT ;  /* 0x0000000b0c00720c */ /* 0x000fe20003f25270 */
[----:B------:R-:W-:Y:S01]  /*9e90*/  IMAD.MOV R10, RZ, RZ, -R3 ;  /* 0x000000ffff0a7224 */ /* 0x000fe200078e0a03 */
[----:B------:R-:W-:Y:S01]  /*9ea0*/  LOP3.LUT R6, R6, 0xffff, RZ, 0xc0, !PT ;  /* 0x0000ffff06067812 */ /* 0x000fe200078ec0ff */
[----:B------:R-:W-:Y:S01]  /*9eb0*/  IMAD.MOV.U32 R8, RZ, RZ, R9 ;  /* 0x000000ffff087224 */ /* 0x000fe200078e0009 */
[----:B------:R-:W-:Y:S01]  /*9ec0*/  ISETP.NE.AND P2, PT, R14, R13, PT ;  /* 0x0000000d0e00720c */ /* 0x000fe20003f45270 */
[----:B------:R-:W-:Y:S01]  /*9ed0*/  IMAD.MOV R9, RZ, RZ, -R4 ;  /* 0x000000ffff097224 */ /* 0x000fe200078e0a04 */
[----:B------:R-:W-:Y:S01]  /*9ee0*/  ISETP.NE.AND P3, PT, R16, R15, PT ;  /* 0x0000000f1000720c */ /* 0x000fe20003f65270 */
[----:B------:R-:W-:Y:S01]  /*9ef0*/  IMAD.MOV R12, RZ, RZ, -R7 ;  /* 0x000000ffff0c7224 */ /* 0x000fe200078e0a07 */
[----:B------:R-:W-:Y:S01]  /*9f00*/  SEL R3, RZ, 0x1, !P0 ;  /* 0x00000001ff037807 */ /* 0x000fe20004000000 */
[----:B------:R-:W-:Y:S01]  /*9f10*/  IMAD.MOV R11, RZ, RZ, -R8 ;  /* 0x000000ffff0b7224 */ /* 0x000fe200078e0a08 */
[----:B------:R-:W-:-:S02]  /*9f20*/  SEL R4, RZ, 0x1, !P1 ;  /* 0x00000001ff047807 */ /* 0x000fc40004800000 */
[----:B------:R-:W-:Y:S02]  /*9f30*/  LOP3.LUT R5, R5, 0xffff, RZ, 0xc0, !PT ;  /* 0x0000ffff05057812 */ /* 0x000fe400078ec0ff */
[----:B------:R-:W-:Y:S02]  /*9f40*/  LOP3.LUT R0, R0, 0xffff, RZ, 0xc0, !PT ;  /* 0x0000ffff00007812 */ /* 0x000fe400078ec0ff */
[----:B------:R-:W-:Y:S02]  /*9f50*/  LOP3.LUT R27, R27, 0xffff, RZ, 0xc0, !PT ;  /* 0x0000ffff1b1b7812 */ /* 0x000fe400078ec0ff */
[----:B------:R-:W-:Y:S02]  /*9f60*/  PRMT R6, R6, 0x8880, RZ ;  /* 0x0000888006067816 */ /* 0x000fe400000000ff */
[----:B------:R-:W-:Y:S02]  /*9f70*/  SEL R7, RZ, 0x1, !P2 ;  /* 0x00000001ff077807 */ /* 0x000fe40005000000 */
[----:B------:R-:W-:-:S02]  /*9f80*/  SEL R8, RZ, 0x1, !P3 ;  /* 0x00000001ff087807 */ /* 0x000fc40005800000 */
[----:B------:R-:W-:Y:S02]  /*9f90*/  ISETP.NE.AND P0, PT, R3, R10, PT ;  /* 0x0000000a0300720c */ /* 0x000fe40003f05270 */
[----:B------:R-:W-:Y:S02]  /*9fa0*/  ISETP.NE.AND P1, PT, R4, R9, PT ;  /* 0x000000090400720c */ /* 0x000fe40003f25270 */
[----:B------:R-:W-:Y:S02]  /*9fb0*/  PRMT R3, R5, 0x8880, RZ ;  /* 0x0000888005037816 */ /* 0x000fe400000000ff */
[----:B------:R-:W-:Y:S01]  /*9fc0*/  PRMT R4, R0, 0x8880, RZ ;  /* 0x0000888000047816 */ /* 0x000fe200000000ff */
[----:B------:R-:W-:Y:S01]  /*9fd0*/  IMAD.MOV.U32 R0, RZ, RZ, R6 ;  /* 0x000000ffff007224 */ /* 0x000fe200078e0006 */
[----:B------:R-:W-:Y:S01]  /*9fe0*/  PRMT R5, R27, 0x8880, RZ ;  /* 0x000088801b057816 */ /* 0x000fe200000000ff */
[----:B------:R-:W-:Y:S01]  /*9ff0*/  IMAD.MOV R6, RZ, RZ, -R3 ;  /* 0x000000ffff067224 */ /* 0x000fe200078e0a03 */
[----:B------:R-:W-:Y:S01]  /*a000*/  ISETP.NE.AND P2, PT, R7, R12, PT ;  /* 0x0000000c0700720c */ /* 0x000fe20003f45270 */
[----:B------:R-:W-:Y:S01]  /*a010*/  IMAD.MOV R7, RZ, RZ, -R0 ;  /* 0x000000ffff077224 */ /* 0x000fe200078e0a00 */
[----:B------:R-:W-:Y:S01]  /*a020*/  ISETP.NE.AND P3, PT, R8, R11, PT ;  /* 0x0000000b0800720c */ /* 0x000fe20003f65270 */
[----:B------:R-:W-:Y:S01]  /*a030*/  IMAD.MOV R9, RZ, RZ, -R4 ;  /* 0x000000ffff097224 */ /* 0x000fe200078e0a04 */
[----:B------:R-:W-:Y:S01]  /*a040*/  SEL R4, RZ, 0x1, !P2 ;  /* 0x00000001ff047807 */ /* 0x000fe20005000000 */
[----:B------:R-:W-:Y:S01]  /*a050*/  IMAD.MOV R8, RZ, RZ, -R5 ;  /* 0x000000ffff087224 */ /* 0x000fe200078e0a05 */
[----:B------:R-:W-:-:S02]  /*a060*/  SEL R5, RZ, 0x1, !P3 ;  /* 0x00000001ff057807 */ /* 0x000fc40005800000 */
        /* <DEDUP_REMOVED lines=10> */
[----:B------:R-:W-:Y:S05]  /*a110*/  BRA `(.L_x_6615) ;  /* 0x00003f5000007947 */ /* 0x000fea0003800000 */
.L_x_6631:
        /* <DEDUP_REMOVED lines=34> */
.L_x_6652:
[----:B------:R-:W-:-:S05]  /*a340*/  IMAD R5, R3, c[0x0][0x2d4], RZ ;  /* 0x0000b50003057a24 */ /* 0x000fca00078e02ff */
[----:B------:R-:W-:-:S04]  /*a350*/  LOP3.LUT R5, R5, 0xfffffffc, RZ, 0xc0, !PT ;  /* 0xfffffffc05057812 */ /* 0x000fc800078ec0ff */
[----:B------:R-:W-:-:S05]  /*a360*/  IADD3 R6, P0, R5, R16, RZ ;  /* 0x0000001005067210 */ /* 0x000fca0007f1e0ff */
[----:B------:R-:W-:-:S05]  /*a370*/  IMAD.X R7, RZ, RZ, R19, P0 ;  /* 0x000000ffff077224 */ /* 0x000fca00000e0613 */
[----:B------:R0:W2:Y:S01]  /*a380*/  LDG.E R6, [R6.64] ;  /* 0x0000002406067981 */ /* 0x0000a2000c1e1900 */
[----:B------:R-:W-:-:S05]  /*a390*/  IADD3 R3, R3, c[0x0][0x170], RZ ;  /* 0x00005c0003037a10 */ /* 0x000fca0007ffe0ff */
[----:B------:R-:W-:-:S05]  /*a3a0*/  IMAD R5, R3, c[0x0][0x2d4], RZ ;  /* 0x0000b50003057a24 */ /* 0x000fca00078e02ff */
[----:B------:R-:W-:-:S04]  /*a3b0*/  LOP3.LUT R5, R5, 0xfffffffc, RZ, 0xc0, !PT ;  /* 0xfffffffc05057812 */ /* 0x000fc800078ec0ff */
[----:B------:R-:W-:-:S05]  /*a3c0*/  IADD3 R8, P0, R5, R16, RZ ;  /* 0x0000001005087210 */ /* 0x000fca0007f1e0ff */
[----:B------:R-:W-:-:S05]  /*a3d0*/  IMAD.X R9, RZ, RZ, R19, P0 ;  /* 0x000000ffff097224 */ /* 0x000fca00000e0613 */
[----:B------:R1:W3:Y:S01]  /*a3e0*/  LDG.E R5, [R8.64] ;  /* 0x0000002408057981 */ /* 0x0002e2000c1e1900 */
[----:B------:R-:W-:Y:S02]  /*a3f0*/  LOP3.LUT R0, R0, 0xffff, RZ, 0xc0, !PT ;  /* 0x0000ffff00007812 */ /* 0x000fe400078ec0ff */
[----:B------:R-:W-:Y:S02]  /*a400*/  IADD3 R3, R3, c[0x0][0x170], RZ ;  /* 0x00005c0003037a10 */ /* 0x000fe40007ffe0ff */
[----:B------:R-:W-:Y:S02]  /*a410*/  LOP3.LUT R4, R4, 0xfffffdff, RZ, 0xc0, !PT ;  /* 0xfffffdff04047812 */ /* 0x000fe400078ec0ff */
[----:B0-----:R-:W-:Y:S01]  /*a420*/  PRMT R7, R0, 0x8880, RZ ;  /* 0x0000888000077816 */ /* 0x001fe200000000ff */
[C---:B------:R-:W-:Y:S01]  /*a430*/  IMAD R0, R3.reuse, c[0x0][0x2d4], RZ ;  /* 0x0000b50003007a24 */ /* 0x040fe200078e02ff */
[----:B------:R-:W-:Y:S02]  /*a440*/  IADD3 R3, R3, c[0x0][0x170], RZ ;  /* 0x00005c0003037a10 */ /* 0x000fe40007ffe0ff */
[----:B------:R-:W-:-:S02]  /*a450*/  LOP3.LUT R36, R36, 0xffff, RZ, 0xc0, !PT ;  /* 0x0000ffff24247812 */ /* 0x000fc400078ec0ff */
[----:B------:R-:W-:Y:S01]  /*a460*/  LOP3.LUT R41, R0, 0xfffffffc, RZ, 0xc0, !PT ;  /* 0xfffffffc00297812 */ /* 0x000fe200078ec0ff */
[----:B------:R-:W-:Y:S01]  /*a470*/  IMAD R0, R3, c[0x0][0x2d4], RZ ;  /* 0x0000b50003007a24 */ /* 0x000fe200078e02ff */
[----:B------:R-:W-:Y:S02]  /*a480*/  LOP3.LUT R18, R18, 0xffff, RZ, 0xc0, !PT ;  /* 0x0000ffff12127812 */ /* 0x000fe400078ec0ff */
[----:B-1----:R-:W-:Y:S02]  /*a490*/  PRMT R9, R36, 0x8880, RZ ;  /* 0x0000888024097816 */ /* 0x002fe400000000ff */
[----:B------:R-:W-:Y:S02]  /*a4a0*/  LOP3.LUT R39, R0, 0xfffffffc, RZ, 0xc0, !PT ;  /* 0xfffffffc00277812 */ /* 0x000fe400078ec0ff */
[----:B------:R-:W-:Y:S02]  /*a4b0*/  LOP3.LUT R20, R20, 0xffff, RZ, 0xc0, !PT ;  /* 0x0000ffff14147812 */ /* 0x000fe400078ec0ff */
[----:B------:R-:W-:-:S02]  /*a4c0*/  LOP3.LUT R21, R21, 0xffff, RZ, 0xc0, !PT ;  /* 0x0000ffff15157812 */ /* 0x000fc400078ec0ff */
[----:B------:R-:W-:Y:S02]  /*a4d0*/  LOP3.LUT R24, R24, 0xffff, RZ, 0xc0, !PT ;  /* 0x0000ffff18187812 */ /* 0x000fe400078ec0ff */
[----:B------:R-:W-:Y:S02]  /*a4e0*/  LOP3.LUT R25, R25, 0xffff, RZ, 0xc0, !PT ;  /* 0x0000ffff19197812 */ /* 0x000fe400078ec0ff */
[----:B------:R-:W-:Y:S02]  /*a4f0*/  PRMT R24, R24, 0x8880, RZ ;  /* 0x0000888018187816 */ /* 0x000fe400000000ff */
[----:B------:R-:W-:Y:S02]  /*a500*/  LOP3.LUT R35, R35, 0xffff, RZ, 0xc0, !PT ;  /* 0x0000ffff23237812 */ /* 0x000fe400078ec0ff */
[C---:B--2---:R-:W-:Y:S02]  /*a510*/  PRMT R11, R6.reuse, 0x7770, RZ ;  /* 0x00007770060b7816 */ /* 0x044fe400000000ff */
[----:B------:R-:W-:-:S02]  /*a520*/  PRMT R12, R6, 0x7771, RZ ;  /* 0x00007771060c7816 */ /* 0x000fc400000000ff */
[----:B------:R-:W-:Y:S02]  /*a530*/  ISETP.NE.AND P2, PT, R11, RZ, PT ;  /* 0x000000ff0b00720c */ /* 0x000fe40003f45270 */
[----:B------:R-:W-:Y:S02]  /*a540*/  ISETP.NE.AND P1, PT, R12, RZ, PT ;  /* 0x000000ff0c00720c */ /* 0x000fe40003f25270 */
[C---:B------:R-:W-:Y:S02]  /*a550*/  PRMT R13, R6.reuse, 0x7772, RZ ;  /* 0x00007772060d7816 */ /* 0x040fe400000000ff */
[----:B------:R-:W-:Y:S02]  /*a560*/  SEL R8, RZ, 0xffffffff, !P1 ;  /* 0xffffffffff087807 */ /* 0x000fe40004800000 */
[----:B------:R-:W-:Y:S02]  /*a570*/  ISETP.NE.AND P4, PT, R13, RZ, PT ;  /* 0x000000ff0d00720c */ /* 0x000fe40003f85270 */
[----:B------:R-:W-:-:S02]  /*a580*/  PRMT R14, R6, 0x7773, RZ ;  /* 0x00007773060e7816 */ /* 0x000fc400000000ff */
[----:B------:R-:W-:Y:S02]  /*a590*/  SEL R6, RZ, 0xffffffff, !P2 ;  /* 0xffffffffff067807 */ /* 0x000fe40005000000 */
[----:B------:R-:W-:Y:S02]  /*a5a0*/  @P2 LOP3.LUT R4, R4, 0x200, RZ, 0xfc, !PT ;  /* 0x0000020004042812 */ /* 0x000fe400078efcff */
[----:B------:R-:W-:Y:S02]  /*a5b0*/  ISETP.NE.AND P3, PT, R14, RZ, PT ;  /* 0x000000ff0e00720c */ /* 0x000fe40003f65270 */
[----:B------:R-:W-:Y:S02]  /*a5c0*/  LOP3.LUT R4, R4, 0xfffffeff, RZ, 0xc0, !PT ;  /* 0xfffffeff04047812 */ /* 0x000fe400078ec0ff */
[----:B------:R-:W-:Y:S02]  /*a5d0*/  ISETP.NE.AND P0, PT, R7, R6, PT ;  /* 0x000000060700720c */ /* 0x000fe40003f05270 */
[----:B------:R-:W-:-:S02]  /*a5e0*/  @P1 LOP3.LUT R4, R4, 0x100, RZ, 0xfc, !PT ;  /* 0x0000010004041812 */ /* 0x000fc400078efcff */
[-C--:B------:R-:W-:Y:S02]  /*a5f0*/  IADD3 R40, P1, R41, R16.reuse, RZ ;  /* 0x0000001029287210 */ /* 0x080fe40007f3e0ff */
[----:B------:R-:W-:Y:S02]  /*a600*/  LOP3.LUT R4, R4, 0xffffff7f, RZ, 0xc0, !PT ;  /* 0xffffff7f04047812 */ /* 0x000fe400078ec0ff */
[----:B---3--:R-:W-:Y:S01]  /*a610*/  PRMT R15, R5, 0x7770, RZ ;  /* 0x00007770050f7816 */ /* 0x008fe200000000ff */
[--C-:B------:R-:W-:Y:S01]  /*a620*/  IMAD.X R41, RZ, RZ, R19.reuse, P1 ;  /* 0x000000ffff297224 */ /* 0x100fe200008e0613 */
[----:B------:R-:W-:Y:S02]  /*a630*/  IADD3 R38, P1, R39, R16, RZ ;  /* 0x0000001027267210 */ /* 0x000fe40007f3e0ff */
[----:B------:R-:W-:Y:S02]  /*a640*/  @P4 LOP3.LUT R4, R4, 0x80, RZ, 0xfc, !PT ;  /* 0x0000008004044812 */ /* 0x000fe400078efcff */
[----:B------:R-:W2:Y:S01]  /*a650*/  LDG.E R40, [R40.64] ;  /* 0x0000002428287981 */ /* 0x000ea2000c1e1900 */
[----:B------:R-:W-:Y:S01]  /*a660*/  IMAD.X R39, RZ, RZ, R19, P1 ;  /* 0x000000ffff277224 */ /* 0x000fe200008e0613 */
[----:B------:R-:W-:-:S02]  /*a670*/  LOP3.LUT R4, R4, 0xffffffbf, RZ, 0xc0, !PT ;  /* 0xffffffbf04047812 */ /* 0x000fc400078ec0ff */
[----:B------:R-:W-:Y:S02]  /*a680*/  PRMT R7, R18, 0x8880, RZ ;  /* 0x0000888012077816 */ /* 0x000fe400000000ff */
[----:B------:R-:W3:Y:S01]  /*a690*/  LDG.E R38, [R38.64] ;  /* 0x0000002426267981 */ /* 0x000ee2000c1e1900 */
[----:B------:R-:W-:Y:S02]  /*a6a0*/  SEL R0, RZ, 0xffffffff, !P4 ;  /* 0xffffffffff007807 */ /* 0x000fe40006000000 */
[----:B------:R-:W-:Y:S02]  /*a6b0*/  ISETP.NE.AND P2, PT, R9, R8, PT ;  /* 0x000000080900720c */ /* 0x000fe40003f45270 */
[----:B------:R-:W-:Y:S02]  /*a6c0*/  @P3 LOP3.LUT R4, R4, 0x40, RZ, 0xfc, !PT ;  /* 0x0000004004043812 */ /* 0x000fe400078efcff */
[----:B------:R-:W-:Y:S02]  /*a6d0*/  PRMT R9, R20, 0x8880, RZ ;  /* 0x0000888014097816 */ /* 0x000fe400000000ff */
[----:B------:R-:W-:-:S02]  /*a6e0*/  SEL R6, RZ, 0xffffffff, !P3 ;  /* 0xffffffffff067807 */ /* 0x000fc40005800000 */
[----:B------:R-:W-:Y:S02]  /*a6f0*/  ISETP.NE.AND P3, PT, R15, RZ, PT ;  /* 0x000000ff0f00720c */ /* 0x000fe40003f65270 */
[----:B------:R-:W-:Y:S02]  /*a700*/  ISETP.NE.AND P1, PT, R7, R0, PT ;  /* 0x000000000700720c */ /* 0x000fe40003f25270 */
[----:B------:R-:W-:Y:S02]  /*a710*/  SEL R0, RZ, 0x1, !P0 ;  /* 0x00000001ff007807 */ /* 0x000fe40004000000 */
[----:B------:R-:W-:Y:S02]  /*a720*/  ISETP.NE.AND P0, PT, R9, R6, PT ;  /* 0x000000060900720c */ /* 0x000fe40003f05270 */
[----:B------:R-:W-:Y:S02]  /*a730*/  PRMT R9, R5, 0x7771, RZ ;  /* 0x0000777105097816 */ /* 0x000fe400000000ff */
[----:B------:R-:W-:-:S02]  /*a740*/  SEL R36, RZ, 0x1, !P2 ;  /* 0x00000001ff247807 */ /* 0x000fc40005000000 */
[----:B------:R-:W-:Y:S02]  /*a750*/  ISETP.NE.AND P2, PT, R9, RZ, PT ;  /* 0x000000ff0900720c */ /* 0x000fe40003f45270 */
[----:B------:R-:W-:Y:S02]  /*a760*/  LOP3.LUT R4, R4, 0xffffffdf, RZ, 0xc0, !PT ;  /* 0xffffffdf04047812 */ /* 0x000fe400078ec0ff */
[----:B------:R-:W-:Y:S02]  /*a770*/  PRMT R7, R21, 0x8880, RZ ;  /* 0x0000888015077816 */ /* 0x000fe400000000ff */
[----:B------:R-:W-:Y:S02]  /*a780*/  SEL R6, RZ, 0xffffffff, !P3 ;  /* 0xffffffffff067807 */ /* 0x000fe40005800000 */
[----:B------:R-:W-:Y:S02]  /*a790*/  PRMT R8, R5, 0x7772, RZ ;  /* 0x0000777205087816 */ /* 0x000fe400000000ff */
[----:B------:R-:W-:-:S02]  /*a7a0*/  @P3 LOP3.LUT R4, R4, 0x20, RZ, 0xfc, !PT ;  /* 0x0000002004043812 */ /* 0x000fc400078efcff */
[----:B------:R-:W-:Y:S02]  /*a7b0*/  SEL R20, RZ, 0x1, !P0 ;  /* 0x00000001ff147807 */ /* 0x000fe40004000000 */
[----:B------:R-:W-:Y:S01]  /*a7c0*/  ISETP.NE.AND P0, PT, R7, R6, PT ;  /* 0x000000060700720c */ /* 0x000fe20003f05270 */
[----:B------:R-:W-:Y:S01]  /*a7d0*/  IMAD.MOV.U32 R7, RZ, RZ, R24 ;  /* 0x000000ffff077224 */ /* 0x000fe200078e0018 */
[----:B------:R-:W-:Y:S02]  /*a7e0*/  SEL R18, RZ, 0x1, !P1 ;  /* 0x00000001ff127807 */ /* 0x000fe40004800000 */
[----:B------:R-:W-:Y:S02]  /*a7f0*/  SEL R6, RZ, 0xffffffff, !P2 ;  /* 0xffffffffff067807 */ /* 0x000fe40005000000 */
[----:B------:R-:W-:Y:S02]  /*a800*/  ISETP.NE.AND P1, PT, R8, RZ, PT ;  /* 0x000000ff0800720c */ /* 0x000fe40003f25270 */
[----:B------:R-:W-:-:S02]  /*a810*/  LOP3.LUT R4, R4, 0xffffffef, RZ, 0xc0, !PT ;  /* 0xffffffef04047812 */ /* 0x000fc400078ec0ff */
[----:B------:R-:W-:Y:S02]  /*a820*/  SEL R21, RZ, 0x1, !P0 ;  /* 0x00000001ff157807 */ /* 0x000fe40004000000 */
[----:B------:R-:W-:Y:S02]  /*a830*/  ISETP.NE.AND P0, PT, R7, R6, PT ;  /* 0x000000060700720c */ /* 0x000fe40003f05270 */
[----:B------:R-:W-:Y:S02]  /*a840*/  @P2 LOP3.LUT R4, R4, 0x10, RZ, 0xfc, !PT ;  /* 0x0000001004042812 */ /* 0x000fe400078efcff */
[----:B------:R-:W-:Y:S02]  /*a850*/  PRMT R7, R25, 0x8880, RZ ;  /* 0x0000888019077816 */ /* 0x000fe400000000ff */
[----:B------:R-:W-:Y:S02]  /*a860*/  SEL R6, RZ, 0xffffffff, !P1 ;  /* 0xffffffffff067807 */ /* 0x000fe40004800000 */
[----:B------:R-:W-:-:S02]  /*a870*/  SEL R24, RZ, 0x1, !P0 ;  /* 0x00000001ff187807 */ /* 0x000fc40004000000 */
[----:B------:R-:W-:Y:S02]  /*a880*/  LOP3.LUT R4, R4, 0xfffffff7, RZ, 0xc0, !PT ;  /* 0xfffffff704047812 */ /* 0x000fe400078ec0ff */
[----:B------:R-:W-:Y:S02]  /*a890*/  ISETP.NE.AND P0, PT, R7, R6, PT ;  /* 0x000000060700720c */ /* 0x000fe40003f05270 */
[----:B------:R-:W-:Y:S02]  /*a8a0*/  PRMT R7, R5, 0x7773, RZ ;  /* 0x0000777305077816 */ /* 0x000fe400000000ff */
[----:B------:R-:W-:Y:S02]  /*a8b0*/  @P1 LOP3.LUT R4, R4, 0x8, RZ, 0xfc, !PT ;  /* 0x0000000804041812 */ /* 0x000fe400078efcff */
[----:B------:R-:W-:Y:S02]  /*a8c0*/  ISETP.NE.AND P1, PT, R7, RZ, PT ;  /* 0x000000ff0700720c */ /* 0x000fe40003f25270 */
[----:B------:R-:W-:-:S02]  /*a8d0*/  PRMT R6, R35, 0x8880, RZ ;  /* 0x0000888023067816 */ /* 0x000fc400000000ff */
[----:B------:R-:W-:Y:S02]  /*a8e0*/  SEL R5, RZ, 0xffffffff, !P1 ;  /* 0xffffffffff057807 */ /* 0x000fe40004800000 */
[----:B------:R-:W-:Y:S02]  /*a8f0*/  SEL R25, RZ, 0x1, !P0 ;  /* 0x00000001ff197807 */ /* 0x000fe40004000000 */
[----:B------:R-:W-:Y:S02]  /*a900*/  LOP3.LUT R4, R4, 0xfffffffb, RZ, 0xc0, !PT ;  /* 0xfffffffb04047812 */ /* 0x000fe400078ec0ff */
[----:B------:R-:W-:-:S03]  /*a910*/  ISETP.NE.AND P0, PT, R6, R5, PT ;  /* 0x000000050600720c */ /* 0x000fc60003f05270 */
[----:B------:R-:W-:Y:S02]  /*a920*/  @P1 LOP3.LUT R4, R4, 0x4, RZ, 0xfc, !PT ;  /* 0x0000000404041812 */ /* 0x000fe400078efcff */
[----:B------:R-:W-:Y:S02]  /*a930*/  LOP3.LUT R34, R34, 0xffff, RZ, 0xc0, !PT ;  /* 0x0000ffff22227812 */ /* 0x000fe400078ec0ff */
[----:B------:R-:W-:Y:S02]  /*a940*/  SEL R35, RZ, 0x1, !P0 ;  /* 0x00000001ff237807 */ /* 0x000fe40004000000 */
[----:B------:R-:W-:Y:S02]  /*a950*/  PRMT R26, R34, 0x8880, RZ ;  /* 0x00008880221a7816 */ /* 0x000fe400000000ff */
[----:B------:R-:W-:Y:S02]  /*a960*/  LOP3.LUT R4, R4, 0xfffffffd, RZ, 0xc0, !PT ;  /* 0xfffffffd04047812 */ /* 0x000fe400078ec0ff */
[----:B------:R-:W-:-:S04]  /*a970*/  LOP3.LUT R33, R33, 0xffff, RZ, 0xc0, !PT ;  /* 0x0000ffff21217812 */ /* 0x000fc800078ec0ff */
[----:B------:R-:W-:Y:S02]  /*a980*/  PRMT R33, R33, 0x8880, RZ ;  /* 0x0000888021217816 */ /* 0x000fe400000000ff */
[----:B------:R-:W-:-:S04]  /*a990*/  LOP3.LUT R32, R32, 0xffff, RZ, 0xc0, !PT ;  /* 0x0000ffff20207812 */ /* 0x000fc800078ec0ff */
[----:B------:R-:W-:Y:S02]  /*a9a0*/  PRMT R37, R32, 0x8880, RZ ;  /* 0x0000888020257816 */ /* 0x000fe400000000ff */
[----:B------:R-:W-:-:S04]  /*a9b0*/  LOP3.LUT R31, R31, 0xffff, RZ, 0xc0, !PT ;  /* 0x0000ffff1f1f7812 */ /* 0x000fc800078ec0ff */
[----:B------:R-:W-:Y:S02]  /*a9c0*/  PRMT R31, R31, 0x8880, RZ ;  /* 0x000088801f1f7816 */ /* 0x000fe400000000ff */
[----:B------:R-:W-:Y:S02]  /*a9d0*/  LOP3.LUT R30, R30, 0xffff, RZ, 0xc0, !PT ;  /* 0x0000ffff1e1e7812 */ /* 0x000fe400078ec0ff */
[----:B------:R-:W-:-:S04]  /*a9e0*/  LOP3.LUT R29, R29, 0xffff, RZ, 0xc0, !PT ;  /* 0x0000ffff1d1d7812 */ /* 0x000fc800078ec0ff */
[----:B------:R-:W-:Y:S02]  /*a9f0*/  PRMT R29, R29, 0x8880, RZ ;  /* 0x000088801d1d7816 */ /* 0x000fe400000000ff */
[----:B------:R-:W-:Y:S02]  /*aa00*/  LOP3.LUT R28, R28, 0xffff, RZ, 0xc0, !PT ;  /* 0x0000ffff1c1c7812 */ /* 0x000fe400078ec0ff */
[----:B------:R-:W-:Y:S02]  /*aa10*/  LOP3.LUT R27, R27, 0xffff, RZ, 0xc0, !PT ;  /* 0x0000ffff1b1b7812 */ /* 0x000fe400078ec0ff */
[----:B------:R-:W-:Y:S02]  /*aa20*/  IADD3 R3, R3, c[0x0][0x170], RZ ;  /* 0x00005c0003037a10 */ /* 0x000fe40007ffe0ff */
[----:B------:R-:W-:Y:S02]  /*aa30*/  PRMT R27, R27, 0x8880, RZ ;  /* 0x000088801b1b7816 */ /* 0x000fe400000000ff */
[----:B--2---:R-:W-:-:S04]  /*aa40*/  PRMT R6, R40, 0x7770, RZ ;  /* 0x0000777028067816 */ /* 0x004fc800000000ff */
[----:B------:R-:W-:-:S04]  /*aa50*/  ISETP.NE.AND P1, PT, R6, RZ, PT ;  /* 0x000000ff0600720c */ /* 0x000fc80003f25270 */
[----:B------:R-:W-:-:S04]  /*aa60*/  SEL R5, RZ, 0xffffffff, !P1 ;  /* 0xffffffffff057807 */ /* 0x000fc80004800000 */
[----:B------:R-:W-:Y:S02]  /*aa70*/  ISETP.NE.AND P0, PT, R26, R5, PT ;  /* 0x000000051a00720c */ /* 0x000fe40003f05270 */
[----:B------:R-:W-:-:S03]  /*aa80*/  PRMT R5, R40, 0x7771, RZ ;  /* 0x0000777128057816 */ /* 0x000fc600000000ff */
[----:B------:R-:W-:Y:S02]  /*aa90*/  @P1 LOP3.LUT R4, R4, 0x2, RZ, 0xfc, !PT ;  /* 0x0000000204041812 */ /* 0x000fe400078efcff */
[----:B------:R-:W-:-:S04]  /*aaa0*/  ISETP.NE.AND P1, PT, R5, RZ, PT ;  /* 0x000000ff0500720c */ /* 0x000fc80003f25270 */
[----:B------:R-:W-:Y:S02]  /*aab0*/  SEL R26, RZ, 0xffffffff, !P1 ;  /* 0xffffffffff1a7807 */ /* 0x000fe40004800000 */
[----:B------:R-:W-:Y:S02]  /*aac0*/  SEL R34, RZ, 0x1, !P0 ;  /* 0x00000001ff227807 */ /* 0x000fe40004000000 */
[----:B------:R-:W-:Y:S02]  /*aad0*/  ISETP.NE.AND P0, PT, R33, R26, PT ;  /* 0x0000001a2100720c */ /* 0x000fe40003f05270 */
[----:B------:R-:W-:Y:S02]  /*aae0*/  PRMT R26, R40, 0x7772, RZ ;  /* 0x00007772281a7816 */ /* 0x000fe400000000ff */
[----:B------:R-:W-:Y:S02]  /*aaf0*/  SEL R33, RZ, 0x1, !P0 ;  /* 0x00000001ff217807 */ /* 0x000fe40004000000 */
[----:B------:R-:W-:-:S02]  /*ab00*/  ISETP.NE.AND P0, PT, R26, RZ, PT ;  /* 0x000000ff1a00720c */ /* 0x000fc40003f05270 */
[----:B------:R-:W-:Y:S02]  /*ab10*/  LOP3.LUT R4, R4, 0xfffffffe, RZ, 0xc0, !PT ;  /* 0xfffffffe04047812 */ /* 0x000fe400078ec0ff */
[----:B------:R-:W-:Y:S02]  /*ab20*/  SEL R26, RZ, 0xffffffff, !P0 ;  /* 0xffffffffff1a7807 */ /* 0x000fe40004000000 */
[----:B------:R-:W-:Y:S02]  /*ab30*/  @P1 LOP3.LUT R4, R4, 0x1, RZ, 0xfc, !PT ;  /* 0x0000000104041812 */ /* 0x000fe400078efcff */
[----:B------:R-:W-:Y:S02]  /*ab40*/  ISETP.NE.AND P1, PT, R37, R26, PT ;  /* 0x0000001a2500720c */ /* 0x000fe40003f25270 */
[----:B------:R-:W-:Y:S02]  /*ab50*/  PRMT R40, R40, 0x7773, RZ ;  /* 0x0000777328287816 */ /* 0x000fe400000000ff */
[----:B------:R-:W-:-:S02]  /*ab60*/  SEL R32, RZ, 0x1, !P1 ;  /* 0x00000001ff207807 */ /* 0x000fc40004800000 */
[----:B------:R-:W-:-:S04]  /*ab70*/  ISETP.NE.AND P1, PT, R40, RZ, PT ;  /* 0x000000ff2800720c */ /* 0x000fc80003f25270 */
[----:B------:R-:W-:-:S04]  /*ab80*/  SEL R26, RZ, 0xffffffff, !P1 ;  /* 0xffffffffff1a7807 */ /* 0x000fc80004800000 */
[----:B------:R-:W-:Y:S02]  /*ab90*/  ISETP.NE.AND P2, PT, R31, R26, PT ;  /* 0x0000001a1f00720c */ /* 0x000fe40003f45270 */
[----:B---3--:R-:W-:Y:S02]  /*aba0*/  PRMT R26, R38, 0x7770, RZ ;  /* 0x00007770261a7816 */ /* 0x008fe400000000ff */
[----:B------:R-:W-:Y:S02]  /*abb0*/  SEL R31, RZ, 0x1, !P2 ;  /* 0x00000001ff1f7807 */ /* 0x000fe40005000000 */
[----:B------:R-:W-:Y:S02]  /*abc0*/  ISETP.NE.AND P2, PT, R26, RZ, PT ;  /* 0x000000ff1a00720c */ /* 0x000fe40003f45270 */
[----:B------:R-:W-:Y:S02]  /*abd0*/  PRMT R37, R30, 0x8880, RZ ;  /* 0x000088801e257816 */ /* 0x000fe400000000ff */
        /* <DEDUP_REMOVED lines=11> */
[----:B------:R-:W-:-:S02]  /*ac90*/  SEL R26, RZ, 0xffffffff, !P4 ;  /* 0xffffffffff1a7807 */ /* 0x000fc40006000000 */
[----:B------:R-:W-:Y:S02]  /*aca0*/  PRMT R38, R38, 0x7773, RZ ;  /* 0x0000777326267816 */ /* 0x000fe400000000ff */
[----:B------:R-:W-:-:S04]  /*acb0*/  ISETP.NE.AND P5, PT, R37, R26, PT ;  /* 0x0000001a2500720c */ /* 0x000fc80003fa5270 */
        /* <DEDUP_REMOVED lines=9> */
.L_x_6651:
[----:B------:R-:W-:Y:S02]  /*ad50*/  P2R R4, PR, RZ, 0x8 ;  /* 0x00000008ff047803 */ /* 0x000fe40000000000 */
[----:B------:R-:W-:Y:S02]  /*ad60*/  ISETP.NE.AND P3, PT, R11, RZ, PT ;  /* 0x000000ff0b00720c */ /* 0x000fe40003f65270 */
[----:B------:R-:W-:Y:S02]  /*ad70*/  P2R R10, PR, RZ, 0x10 ;  /* 0x00000010ff0a7803 */ /* 0x000fe40000000000 */
[----:B------:R-:W-:Y:S02]  /*ad80*/  P2R R11, PR, RZ, 0x20 ;  /* 0x00000020ff0b7803 */ /* 0x000fe40000000000 */
[----:B------:R-:W-:Y:S02]  /*ad90*/  SEL R39, RZ, 0x1, !P3 ;  /* 0x00000001ff277807 */ /* 0x000fe40005800000 */
        /* <DEDUP_REMOVED lines=8> */
[----:B------:R-:W-:Y:S02]  /*ae20*/  ISETP.NE.AND P6, PT, R9, RZ, PT ;  /* 0x000000ff0900720c */ /* 0x000fe40003fc5270 */
[----:B------:R-:W-:Y:S02]  /*ae30*/  ISETP.NE.AND P3, PT, R8, RZ, PT ;  /* 0x000000ff0800720c */ /* 0x000fe40003f65270 */
[----:B------:R-:W-:Y:S02]  /*ae40*/  ISETP.NE.AND P4, PT, R7, RZ, PT ;  /* 0x000000ff0700720c */ /* 0x000fe40003f85270 */
[----:B------:R-:W-:Y:S02]  /*ae50*/  ISETP.NE.AND P5, PT, R6, RZ, PT ;  /* 0x000000ff0600720c */ /* 0x000fe40003fa5270 */
[----:B------:R-:W-:-:S02]  /*ae60*/  SEL R14, RZ, 0x1, !P6 ;  /* 0x00000001ff0e7807 */ /* 0x000fc40007000000 */
[----:B------:R-:W-:Y:S02]  /*ae70*/  SEL R13, RZ, 0x1, !P3 ;  /* 0x00000001ff0d7807 */ /* 0x000fe40005800000 */
[----:B------:R-:W-:Y:S02]  /*ae80*/  SEL R12, RZ, 0x1, !P4 ;  /* 0x00000001ff0c7807 */ /* 0x000fe40006000000 */
[----:B------:R-:W-:Y:S02]  /*ae90*/  SEL R41, RZ, 0x1, !P5 ;  /* 0x00000001ff297807 */ /* 0x000fe40006800000 */
[----:B------:R-:W-:Y:S02]  /*aea0*/  ISETP.NE.AND P6, PT, R5, RZ, PT ;  /* 0x000000ff0500720c */ /* 0x000fe40003fc5270 */
[----:B------:R-:W-:Y:S02]  /*aeb0*/  ISETP.NE.AND P3, PT, R4, RZ, PT ;  /* 0x000000ff0400720c */ /* 0x000fe40003f65270 */
[----:B------:R-:W-:-:S02]  /*aec0*/  ISETP.NE.AND P4, PT, R10, RZ, PT ;  /* 0x000000ff0a00720c */ /* 0x000fc40003f85270 */
[----:B------:R-:W-:Y:S02]  /*aed0*/  ISETP.NE.AND P5, PT, R11, RZ, PT ;  /* 0x000000ff0b00720c */ /* 0x000fe40003fa5270 */
[----:B------:R-:W-:Y:S02]  /*aee0*/  SEL R40, RZ, 0x1, !P6 ;  /* 0x00000001ff287807 */ /* 0x000fe40007000000 */
[----:B------:R-:W-:Y:S02]  /*aef0*/  SEL R7, RZ, 0x1, !P0 ;  /* 0x00000001ff077807 */ /* 0x000fe40004000000 */
[----:B------:R-:W-:Y:S02]  /*af00*/  SEL R6, RZ, 0x1, !P1 ;  /* 0x00000001ff067807 */ /* 0x000fe40004800000 */
[----:B------:R-:W-:Y:S02]  /*af10*/  SEL R8, RZ, 0x1, !P2 ;  /* 0x00000001ff087807 */ /* 0x000fe40005000000 */
[----:B------:R-:W-:-:S02]  /*af20*/  SEL R9, RZ, 0x1, !P3 ;  /* 0x00000001ff097807 */ /* 0x000fc40005800000 */
[----:B------:R-:W-:Y:S02]  /*af30*/  SEL R10, RZ, 0x1, !P4 ;  /* 0x00000001ff0a7807 */ /* 0x000fe40006000000 */
[----:B------:R-:W-:Y:S02]  /*af40*/  SEL R11, RZ, 0x1, !P5 ;  /* 0x00000001ff0b7807 */ /* 0x000fe40006800000 */
.L_x_6650:
[----:B------:R-:W-:Y:S05]  /*af50*/  BSYNC B0 ;  /* 0x0000000000007941 */ /* 0x000fea0003800000 */
.L_x_6649:
        /* <DEDUP_REMOVED lines=47> */
[----:B------:R-:W-:-:S05]  /*b250*/  IADD3 R4, P1, R5, R16, RZ ;  /* 0x0000001005047210 */ /* 0x000fca0007f3e0ff */
[----:B------:R-:W-:Y:S02]  /*b260*/  IMAD.X R5, RZ, RZ, R19, P1 ;  /* 0x000000ffff057224 */ /* 0x000fe400008e0613 */
[----:B------:R-:W-:-:S04]  /*b270*/  @!P3 IMAD R6, R6, c[0x0][0x2d4], RZ ;  /* 0x0000b5000606ba24 */ /* 0x000fc800078e02ff */
[----:B------:R-:W2:Y:S01]  /*b280*/  LDG.E R5, [R4.64] ;  /* 0x0000002404057981 */ /* 0x000ea2000c1e1900 */
        /* <DEDUP_REMOVED lines=32> */
.L_x_6654:
[----:B------:R-:W-:Y:S05]  /*b490*/  BSYNC B0 ;  /* 0x0000000000007941 */ /* 0x000fea0003800000 */
.L_x_6653:
[----:B------:R-:W-:Y:S01]  /*b4a0*/  BSSY B0, `(.L_x_6655) ;  /* 0x000007e000007945 */ /* 0x000fe20003800000 */
[----:B------:R-:W-:Y:S05]  /*b4b0*/  @P0 BRA `(.L_x_6656) ;  /* 0x000007c000000947 */ /* 0x000fea0003800000 */
[----:B------:R-:W-:Y:S02]  /*b4c0*/  LOP3.LUT R39, R39, 0xffff, RZ, 0xc0, !PT ;  /* 0x0000ffff27277812 */ /* 0x000fe400078ec0ff */
[----:B------:R-:W-:Y:S02]  /*b4d0*/  LOP3.LUT R0, R0, 0xffff, RZ, 0xc0, !PT ;  /* 0x0000ffff00007812 */ /* 0x000fe400078ec0ff */
[----:B------:R-:W-:-:S02]  /*b4e0*/  PRMT R4, R39, 0x8880, RZ ;  /* 0x0000888027047816 */ /* 0x000fc400000000ff */
[----:B------:R-:W-:Y:S02]  /*b4f0*/  PRMT R0, R0, 0x8880, RZ ;  /* 0x0000888000007816 */ /* 0x000fe400000000ff */
[----:B------:R-:W-:Y:S01]  /*b500*/  LOP3.LUT R18, R18, 0xffff, RZ, 0xc0, !PT ;  /* 0x0000ffff12127812 */ /* 0x000fe200078ec0ff */
[----:B------:R-:W-:Y:S01]  /*b510*/  IMAD.MOV R5, RZ, RZ, -R4 ;  /* 0x000000ffff057224 */ /* 0x000fe200078e0a04 */
[----:B------:R-:W-:Y:S02]  /*b520*/  IADD3 R3, R3, c[0x0][0x170], RZ ;  /* 0x00005c0003037a10 */ /* 0x000fe40007ffe0ff */
[----:B------:R-:W-:Y:S02]  /*b530*/  LOP3.LUT R38, R38, 0xffff, RZ, 0xc0, !PT ;  /* 0x0000ffff26267812 */ /* 0x000fe400078ec0ff */
[----:B------:R-:W-:Y:S02]  /*b540*/  LOP3.LUT R37, R37, 0xffff, RZ, 0xc0, !PT ;  /* 0x0000ffff25257812 */ /* 0x000fe400078ec0ff */
[----:B------:R-:W-:-:S02]  /*b550*/  LOP3.LUT R26, R26, 0xffff, RZ, 0xc0, !PT ;  /* 0x0000ffff1a1a7812 */ /* 0x000fc400078ec0ff */
[----:B------:R-:W-:Y:S02]  /*b560*/  ISETP.NE.AND P0, PT, R0, R5, PT ;  /* 0x000000050000720c */ /* 0x000fe40003f05270 */
[----:B------:R-:W-:Y:S02]  /*b570*/  PRMT R16, R18, 0x8880, RZ ;  /* 0x0000888012107816 */ /* 0x000fe400000000ff */
[----:B------:R-:W-:Y:S02]  /*b580*/  ISETP.GE.U32.AND P4, PT, R3, c[0x0][0x168], PT ;  /* 0x00005a0003007a0c */ /* 0x000fe40003f86070 */
[----:B------:R-:W-:Y:S02]  /*b590*/  PRMT R0, R38, 0x8880, RZ ;  /* 0x0000888026007816 */ /* 0x000fe400000000ff */
[----:B------:R-:W-:Y:S02]  /*b5a0*/  PRMT R5, R37, 0x8880, RZ ;  /* 0x0000888025057816 */ /* 0x000fe400000000ff */
[----:B------:R-:W-:Y:S01]  /*b5b0*/  PRMT R18, R26, 0x8880, RZ ;  /* 0x000088801a127816 */ /* 0x000fe200000000ff */
[----:B------:R-:W-:Y:S01]  /*b5c0*/  IMAD.MOV R37, RZ, RZ, -R0 ;  /* 0x000000ffff257224 */ /* 0x000fe200078e0a00 */
        /* <DEDUP_REMOVED lines=16> */
[----:B------:R-:W-:Y:S02]  /*b6d0*/  PRMT R5, R15, 0x8880, RZ ;  /* 0x000088800f057816 */ /* 0x000fe400000000ff */
[----:B------:R-:W-:Y:S02]  /*b6e0*/  LOP3.LUT R13, R13, 0xffff, RZ, 0xc0, !PT ;  /* 0x0000ffff0d0d7812 */ /* 0x000fe400078ec0ff */
[----:B------:R-:W-:Y:S01]  /*b6f0*/  PRMT R4, R21, 0x8880, RZ ;  /* 0x0000888015047816 */ /* 0x000fe200000000ff */
[----:B------:R-:W-:Y:S01]  /*b700*/  IMAD.MOV R5, RZ, RZ, -R5 ;  /* 0x000000ffff057224 */ /* 0x000fe200078e0a05 */
[----:B------:R-:W-:-:S02]  /*b710*/  LOP3.LUT R14, R14, 0xffff, RZ, 0xc0, !PT ;  /* 0x0000ffff0e0e7812 */ /* 0x000fc400078ec0ff */
[----:B------:R-:W-:Y:S02]  /*b720*/  IADD3 R3, R3, c[0x0][0x170], RZ ;  /* 0x00005c0003037a10 */ /* 0x000fe40007ffe0ff */
[----:B------:R-:W-:Y:S02]  /*b730*/  LOP3.LUT R25, R25, 0xffff, RZ, 0xc0, !PT ;  /* 0x0000ffff19197812 */ /* 0x000fe400078ec0ff */
[----:B------:R-:W-:Y:S02]  /*b740*/  LOP3.LUT R12, R12, 0xffff, RZ, 0xc0, !PT ;  /* 0x0000ffff0c0c7812 */ /* 0x000fe400078ec0ff */
[----:B------:R-:W-:Y:S02]  /*b750*/  PRMT R13, R13, 0x8880, RZ ;  /* 0x000088800d0d7816 */ /* 0x000fe400000000ff */
[----:B------:R-:W-:Y:S02]  /*b760*/  ISETP.NE.AND P0, PT, R4, R5, PT ;  /* 0x000000050400720c */ /* 0x000fe40003f05270 */
[----:B------:R-:W-:-:S02]  /*b770*/  PRMT R4, R14, 0x8880, RZ ;  /* 0x000088800e047816 */ /* 0x000fc400000000ff */
[----:B------:R-:W-:Y:S02]  /*b780*/  ISETP.GE.U32.AND P4, PT, R3, c[0x0][0x168], PT ;  /* 0x00005a0003007a0c */ /* 0x000fe40003f86070 */
[----:B------:R-:W-:Y:S01]  /*b790*/  PRMT R25, R25, 0x8880, RZ ;  /* 0x0000888019197816 */ /* 0x000fe200000000ff */
[----:B------:R-:W-:Y:S01]  /*b7a0*/  IMAD.MOV R4, RZ, RZ, -R4 ;  /* 0x000000ffff047224 */ /* 0x000fe200078e0a04 */
[----:B------:R-:W-:Y:S01]  /*b7b0*/  PRMT R14, R12, 0x8880, RZ ;  /* 0x000088800c0e7816 */ /* 0x000fe200000000ff */
[----:B------:R-:W-:Y:S01]  /*b7c0*/  IMAD.MOV.U32 R12, RZ, RZ, R13 ;  /* 0x000000ffff0c7224 */ /* 0x000fe200078e000d */
[----:B------:R-:W-:Y:S01]  /*b7d0*/  LOP3.LUT R24, R24, 0xffff, RZ, 0xc0, !PT ;  /* 0x0000ffff18187812 */ /* 0x000fe200078ec0ff */
[----:B------:R-:W-:Y:S01]  /*b7e0*/  IMAD.MOV.U32 R13, RZ, RZ, R25 ;  /* 0x000000ffff0d7224 */ /* 0x000fe200078e0019 */
        /* <DEDUP_REMOVED lines=13> */
[----:B------:R-:W-:Y:S02]  /*b8c0*/  IADD3 R3, R3, c[0x0][0x170], RZ ;  /* 0x00005c0003037a10 */ /* 0x000fe40007ffe0ff */
[----:B------:R-:W-:Y:S02]  /*b8d0*/  LOP3.LUT R41, R41, 0xffff, RZ, 0xc0, !PT ;  /* 0x0000ffff29297812 */ /* 0x000fe400078ec0ff */
[----:B------:R-:W-:Y:S02]  /*b8e0*/  LOP3.LUT R40, R40, 0xffff, RZ, 0xc0, !PT ;  /* 0x0000ffff28287812 */ /* 0x000fe400078ec0ff */
[----:B------:R-:W-:Y:S02]  /*b8f0*/  LOP3.LUT R33, R33, 0xffff, RZ, 0xc0, !PT ;  /* 0x0000ffff21217812 */ /* 0x000fe400078ec0ff */
[----:B------:R-:W-:Y:S02]  /*b900*/  LOP3.LUT R7, R7, 0xffff, RZ, 0xc0, !PT ;  /* 0x0000ffff07077812 */ /* 0x000fe400078ec0ff */
[----:B------:R-:W-:-:S02]  /*b910*/  LOP3.LUT R6, R6, 0xffff, RZ, 0xc0, !PT ;  /* 0x0000ffff06067812 */ /* 0x000fc400078ec0ff */
[----:B------:R-:W-:Y:S02]  /*b920*/  ISETP.GE.U32.AND P4, PT, R3, c[0x0][0x168], PT ;  /* 0x00005a0003007a0c */ /* 0x000fe40003f86070 */
[----:B------:R-:W-:Y:S02]  /*b930*/  PRMT R4, R41, 0x8880, RZ ;  /* 0x0000888029047816 */ /* 0x000fe400000000ff */
[----:B------:R-:W-:Y:S02]  /*b940*/  PRMT R5, R40, 0x8880, RZ ;  /* 0x0000888028057816 */ /* 0x000fe400000000ff */
[----:B------:R-:W-:Y:S01]  /*b950*/  PRMT R33, R33, 0x8880, RZ ;  /* 0x0000888021217816 */ /* 0x000fe200000000ff */
[----:B------:R-:W-:Y:S01]  /*b960*/  IMAD.MOV R4, RZ, RZ, -R4 ;  /* 0x000000ffff047224 */ /* 0x000fe200078e0a04 */
[----:B------:R-:W-:Y:S01]  /*b970*/  PRMT R7, R7, 0x8880, RZ ;  /* 0x0000888007077816 */ /* 0x000fe200000000ff */
[----:B------:R-:W-:Y:S01]  /*b980*/  IMAD.MOV R5, RZ, RZ, -R5 ;  /* 0x000000ffff057224 */ /* 0x000fe200078e0a05 */
[----:B------:R-:W-:Y:S01]  /*b990*/  PRMT R13, R6, 0x8880, RZ ;  /* 0x00008880060d7816 */ /* 0x000fe200000000ff */
[----:B------:R-:W-:Y:S01]  /*b9a0*/  IMAD.MOV.U32 R6, RZ, RZ, R33 ;  /* 0x000000ffff067224 */ /* 0x000fe200078e0021 */
[----:B------:R-:W-:Y:S01]  /*b9b0*/  LOP3.LUT R34, R34, 0xffff, RZ, 0xc0, !PT ;  /* 0x0000ffff22227812 */ /* 0x000fe200078ec0ff */
[----:B------:R-:W-:Y:S01]  /*b9c0*/  IMAD.MOV R7, RZ, RZ, -R7 ;  /* 0x000000ffff077224 */ /* 0x000fe200078e0a07 */
[----:B------:R-:W-:Y:S01]  /*b9d0*/  LOP3.LUT R32, R32, 0xffff, RZ, 0xc0, !PT ;  /* 0x0000ffff20207812 */ /* 0x000fe200078ec0ff */
[----:B------:R-:W-:Y:S01]  /*b9e0*/  IMAD.MOV R13, RZ, RZ, -R13 ;  /* 0x000000ffff0d7224 */ /* 0x000fe200078e0a0d */
[----:B------:R-:W-:-:S02]  /*b9f0*/  LOP3.LUT R31, R31, 0xffff, RZ, 0xc0, !PT ;  /* 0x0000ffff1f1f7812 */ /* 0x000fc400078ec0ff */
[----:B------:R-:W-:Y:S02]  /*ba00*/  PRMT R3, R34, 0x8880, RZ ;  /* 0x0000888022037816 */ /* 0x000fe400000000ff */
[----:B------:R-:W-:Y:S02]  /*ba10*/  PRMT R12, R32, 0x8880, RZ ;  /* 0x00008880200c7816 */ /* 0x000fe400000000ff */
[----:B------:R-:W-:Y:S02]  /*ba20*/  PRMT R14, R31, 0x8880, RZ ;  /* 0x000088801f0e7816 */ /* 0x000fe400000000ff */
[----:B------:R-:W-:Y:S02]  /*ba30*/  ISETP.NE.AND P0, PT, R3, R4, PT ;  /* 0x000000040300720c */ /* 0x000fe40003f05270 */
        /* <DEDUP_REMOVED lines=11> */
[----:B------:R-:W-:Y:S02]  /*baf0*/  LOP3.LUT R11, R11, 0xffff, RZ, 0xc0, !PT ;  /* 0x0000ffff0b0b7812 */ /* 0x000fe400078ec0ff */
[----:B------:R-:W-:Y:S02]  /*bb00*/  PRMT R5, R9, 0x8880, RZ ;  /* 0x0000888009057816 */ /* 0x000fe400000000ff */
[----:B------:R-:W-:Y:S02]  /*bb10*/  PRMT R4, R8, 0x8880, RZ ;  /* 0x0000888008047816 */ /* 0x000fe400000000ff */
[----:B------:R-:W-:Y:S01]  /*bb20*/  PRMT R7, R10, 0x8880, RZ ;  /* 0x000088800a077816 */ /* 0x000fe200000000ff */
[----:B------:R-:W-:Y:S01]  /*bb30*/  IMAD.MOV R5, RZ, RZ, -R5 ;  /* 0x000000ffff057224 */ /* 0x000fe200078e0a05 */
[----:B------:R-:W-:Y:S01]  /*bb40*/  PRMT R9, R11, 0x8880, RZ ;  /* 0x000088800b097816 */ /* 0x000fe200000000ff */
[----:B------:R-:W-:Y:S01]  /*bb50*/  IMAD.MOV R4, RZ, RZ, -R4 ;  /* 0x000000ffff047224 */ /* 0x000fe200078e0a04 */
[----:B------:R-:W-:Y:S01]  /*bb60*/  LOP3.LUT R30, R30, 0xffff, RZ, 0xc0, !PT ;  /* 0x0000ffff1e1e7812 */ /* 0x000fe200078ec0ff */
[----:B------:R-:W-:Y:S01]  /*bb70*/  IMAD.MOV R7, RZ, RZ, -R7 ;  /* 0x000000ffff077224 */ /* 0x000fe200078e0a07 */
[----:B------:R-:W-:Y:S01]  /*bb80*/  LOP3.LUT R29, R29, 0xffff, RZ, 0xc0, !PT ;  /* 0x0000ffff1d1d7812 */ /* 0x000fe200078ec0ff */
[----:B------:R-:W-:Y:S01]  /*bb90*/  IMAD.MOV R9, RZ, RZ, -R9 ;  /* 0x000000ffff097224 */ /* 0x000fe200078e0a09 */
[----:B------:R-:W-:-:S02]  /*bba0*/  LOP3.LUT R28, R28, 0xffff, RZ, 0xc0, !PT ;  /* 0x0000ffff1c1c7812 */ /* 0x000fc400078ec0ff */
[----:B------:R-:W-:Y:S02]  /*bbb0*/  LOP3.LUT R27, R27, 0xffff, RZ, 0xc0, !PT ;  /* 0x0000ffff1b1b7812 */ /* 0x000fe400078ec0ff */
[----:B------:R-:W-:Y:S02]  /*bbc0*/  PRMT R3, R30, 0x8880, RZ ;  /* 0x000088801e037816 */ /* 0x000fe400000000ff */
[----:B------:R-:W-:Y:S02]  /*bbd0*/  PRMT R6, R29, 0x8880, RZ ;  /* 0x000088801d067816 */ /* 0x000fe400000000ff */
[----:B------:R-:W-:Y:S02]  /*bbe0*/  PRMT R8, R28, 0x8880, RZ ;  /* 0x000088801c087816 */ /* 0x000fe400000000ff */
[----:B------:R-:W-:Y:S02]  /*bbf0*/  PRMT R10, R27, 0x8880, RZ ;  /* 0x000088801b0a7816 */ /* 0x000fe400000000ff */
        /* <DEDUP_REMOVED lines=8> */
.L_x_6656:
[----:B------:R-:W-:Y:S05]  /*bc80*/  BSYNC B0 ;  /* 0x0000000000007941 */ /* 0x000fea0003800000 */
.L_x_6655:
[----:B------:R-:W-:Y:S02]  /*bc90*/  LOP3.LUT R21, R21, 0xffff, RZ, 0xc0, !PT ;  /* 0x0000ffff15157812 */ /* 0x000fe400078ec0ff */
[----:B------:R-:W-:Y:S02]  /*bca0*/  LOP3.LUT R0, R0, 0xffff, RZ, 0xc0, !PT ;  /* 0x0000ffff00007812 */ /* 0x000fe400078ec0ff */
[----:B------:R-:W-:Y:S02]  /*bcb0*/  LOP3.LUT R24, R24, 0xffff, RZ, 0xc0, !PT ;  /* 0x0000ffff18187812 */ /* 0x000fe400078ec0ff */
[----:B------:R-:W-:Y:S02]  /*bcc0*/  LOP3.LUT R25, R25, 0xffff, RZ, 0xc0, !PT ;  /* 0x0000ffff19197812 */ /* 0x000fe400078ec0ff */
[----:B------:R-:W-:Y:S02]  /*bcd0*/  PRMT R21, R21, 0x8880, RZ ;  /* 0x0000888015157816 */ /* 0x000fe400000000ff */
[----:B------:R-:W-:-:S02]  /*bce0*/  LOP3.LUT R35, R35, 0xffff, RZ, 0xc0, !PT ;  /* 0x0000ffff23237812 */ /* 0x000fc400078ec0ff */
        /* <DEDUP_REMOVED lines=10> */
[----:B------:R-:W-:Y:S02]  /*bd90*/  LOP3.LUT R20, R20, 0xffff, RZ, 0xc0, !PT ;  /* 0x0000ffff14147812 */ /* 0x000fe400078ec0ff */
[----:B------:R-:W-:Y:S01]  /*bda0*/  PRMT R6, R36, 0x8880, RZ ;  /* 0x0000888024067816 */ /* 0x000fe200000000ff */
[----:B------:R-:W-:Y:S01]  /*bdb0*/  IMAD.MOV R5, RZ, RZ, -R5 ;  /* 0x000000ffff057224 */ /* 0x000fe200078e0a05 */
[----:B------:R-:W-:Y:S02]  /*bdc0*/  PRMT R9, R18, 0x8880, RZ ;  /* 0x0000888012097816 */ /* 0x000fe400000000ff */
[----:B------:R-:W-:Y:S02]  /*bdd0*/  LOP3.LUT R34, R34, 0xffff, RZ, 0xc0, !PT ;  /* 0x0000ffff22227812 */ /* 0x000fe400078ec0ff */
[----:B------:R-:W-:Y:S02]  /*bde0*/  LOP3.LUT R33, R33, 0xffff, RZ, 0xc0, !PT ;  /* 0x0000ffff21217812 */ /* 0x000fe400078ec0ff */
[----:B------:R-:W-:-:S02]  /*bdf0*/  LOP3.LUT R32, R32, 0xffff, RZ, 0xc0, !PT ;  /* 0x0000ffff20207812 */ /* 0x000fc400078ec0ff */
[----:B------:R-:W-:Y:S02]  /*be00*/  PRMT R8, R20, 0x8880, RZ ;  /* 0x0000888014087816 */ /* 0x000fe400000000ff */
[----:B------:R-:W-:Y:S02]  /*be10*/  ISETP.NE.AND P0, PT, R7, R0, PT ;  /* 0x000000000700720c */ /* 0x000fe40003f05270 */
[----:B------:R-:W-:Y:S02]  /*be20*/  ISETP.NE.AND P1, PT, R6, R3, PT ;  /* 0x000000030600720c */ /* 0x000fe40003f25270 */
[----:B------:R-:W-:Y:S02]  /*be30*/  ISETP.NE.AND P2, PT, R9, R4, PT ;  /* 0x000000040900720c */ /* 0x000fe40003f45270 */
[----:B------:R-:W-:Y:S02]  /*be40*/  LOP3.LUT R31, R31, 0xffff, RZ, 0xc0, !PT ;  /* 0x0000ffff1f1f7812 */ /* 0x000fe400078ec0ff */
[----:B------:R-:W-:-:S02]  /*be50*/  PRMT R7, R34, 0x8880, RZ ;  /* 0x0000888022077816 */ /* 0x000fc400000000ff */
[----:B------:R-:W-:Y:S02]  /*be60*/  PRMT R6, R33, 0x8880, RZ ;  /* 0x0000888021067816 */ /* 0x000fe400000000ff */
[----:B------:R-:W-:Y:S01]  /*be70*/  PRMT R9, R32, 0x8880, RZ ;  /* 0x0000888020097816 */ /* 0x000fe200000000ff */
[----:B------:R-:W-:Y:S01]  /*be80*/  IMAD.MOV R7, RZ, RZ, -R7 ;  /* 0x000000ffff077224 */ /* 0x000fe200078e0a07 */
[----:B------:R-:W-:Y:S01]  /*be90*/  ISETP.NE.AND P3, PT, R8, R5, PT ;  /* 0x000000050800720c */ /* 0x000fe20003f65270 */
[----:B------:R-:W-:Y:S01]  /*bea0*/  IMAD.MOV R6, RZ, RZ, -R6 ;  /* 0x000000ffff067224 */ /* 0x000fe200078e0a06 */
[----:B------:R-:W-:Y:S01]  /*beb0*/  PRMT R8, R31, 0x8880, RZ ;  /* 0x000088801f087816 */ /* 0x000fe200000000ff */
[----:B------:R-:W-:Y:S01]  /*bec0*/  IMAD.MOV R9, RZ, RZ, -R9 ;  /* 0x000000ffff097224 */ /* 0x000fe200078e0a09 */
[----:B------:R-:W-:Y:S02]  /*bed0*/  SEL R0, RZ, 0x1, !P0 ;  /* 0x00000001ff007807 */ /* 0x000fe40004000000 */
[----:B------:R-:W-:Y:S01]  /*bee0*/  SEL R3, RZ, 0x1, !P1 ;  /* 0x00000001ff037807 */ /* 0x000fe20004800000 */
[----:B------:R-:W-:Y:S01]  /*bef0*/  IMAD.MOV R8, RZ, RZ, -R8 ;  /* 0x000000ffff087224 */ /* 0x000fe200078e0a08 */
[----:B------:R-:W-:-:S02]  /*bf00*/  SEL R4, RZ, 0x1, !P2 ;  /* 0x00000001ff047807 */ /* 0x000fc40005000000 */
[----:B------:R-:W-:Y:S02]  /*bf10*/  LOP3.LUT R30, R30, 0xffff, RZ, 0xc0, !PT ;  /* 0x0000ffff1e1e7812 */ /* 0x000fe400078ec0ff */
[----:B------:R-:W-:Y:S02]  /*bf20*/  LOP3.LUT R29, R29, 0xffff, RZ, 0xc0, !PT ;  /* 0x0000ffff1d1d7812 */ /* 0x000fe400078ec0ff */
[----:B------:R-:W-:Y:S02]  /*bf30*/  LOP3.LUT R28, R28, 0xffff, RZ, 0xc0, !PT ;  /* 0x0000ffff1c1c7812 */ /* 0x000fe400078ec0ff */
[----:B------:R-:W-:Y:S02]  /*bf40*/  LOP3.LUT R27, R27, 0xffff, RZ, 0xc0, !PT ;  /* 0x0000ffff1b1b7812 */ /* 0x000fe400078ec0ff */
[----:B------:R-:W-:Y:S02]  /*bf50*/  SEL R5, RZ, 0x1, !P3 ;  /* 0x00000001ff057807 */ /* 0x000fe40005800000 */
[----:B------:R-:W-:-:S02]  /*bf60*/  ISETP.NE.AND P0, PT, R0, R7, PT ;  /* 0x000000070000720c */ /* 0x000fc40003f05270 */
[----:B------:R-:W-:Y:S02]  /*bf70*/  ISETP.NE.AND P1, PT, R3, R6, PT ;  /* 0x000000060300720c */ /* 0x000fe40003f25270 */
[----:B------:R-:W-:Y:S02]  /*bf80*/  ISETP.NE.AND P2, PT, R4, R9, PT ;  /* 0x000000090400720c */ /* 0x000fe40003f45270 */
[----:B------:R-:W-:Y:S02]  /*bf90*/  PRMT R7, R30, 0x8880, RZ ;  /* 0x000088801e077816 */ /* 0x000fe400000000ff */
[----:B------:R-:W-:Y:S02]  /*bfa0*/  PRMT R6, R29, 0x8880, RZ ;  /* 0x000088801d067816 */ /* 0x000fe400000000ff */
[----:B------:R-:W-:Y:S01]  /*bfb0*/  PRMT R9, R28, 0x8880, RZ ;  /* 0x000088801c097816 */ /* 0x000fe200000000ff */
[----:B------:R-:W-:Y:S01]  /*bfc0*/  IMAD.MOV R7, RZ, RZ, -R7 ;  /* 0x000000ffff077224 */ /* 0x000fe200078e0a07 */
[----:B------:R-:W-:Y:S01]  /*bfd0*/  PRMT R0, R27, 0x8880, RZ ;  /* 0x000088801b007816 */ /* 0x000fe200000000ff */
        /* <DEDUP_REMOVED lines=17> */
.L_x_6630:
[----:B------:R-:W-:Y:S01]  /*c0f0*/  IMAD.MOV.U32 R10, RZ, RZ, c[0x0][0x170] ;  /* 0x00005c00ff0a7624 */ /* 0x000fe200078e00ff */
[----:B------:R-:W-:Y:S01]  /*c100*/  ULDC.U8 UR4, c[0x0][0x161] ;  /* 0x0000584000047ab9 */ /* 0x000fe20000000000 */
[----:B------:R-:W-:Y:S01]  /*c110*/  BSSY B0, `(.L_x_6657) ;  /* 0x00000e1000007945 */ /* 0x000fe20003800000 */
[----:B------:R-:W-:-:S02]  /*c120*/  IMAD.U32 R27, RZ, RZ, UR4 ;  /* 0x00000004ff1b7e24 */ /* 0x000fc4000f8e00ff */
[----:B------:R-:W-:Y:S02]  /*c130*/  IMAD R0, R10, 0x3, R3 ;  /* 0x000000030a007824 */ /* 0x000fe400078e0203 */
[----:B------:R-:W-:Y:S02]  /*c140*/  IMAD.U32 R28, RZ, RZ, UR4 ;  /* 0x00000004ff1c7e24 */ /* 0x000fe4000f8e00ff */
[----:B------:R-:W-:Y:S01]  /*c150*/  IMAD.U32 R29, RZ, RZ, UR4 ;  /* 0x00000004ff1d7e24 */ /* 0x000fe2000f8e00ff */
[----:B------:R-:W-:Y:S01]  /*c160*/  ISETP.GE.U32.AND P0, PT, R0, c[0x0][0x168], PT ;  /* 0x00005a0000007a0c */ /* 0x000fe20003f06070 */
        /* <DEDUP_REMOVED lines=12> */
[----:B------:R-:W-:Y:S01]  /*c230*/  IMAD.U32 R0, RZ, RZ, UR4 ;  /* 0x00000004ff007e24 */ /* 0x000fe2000f8e00ff */
        /* <DEDUP_REMOVED lines=16> */
[----:B------:R-:W-:Y:S02]  /*c340*/  PRMT R0, R27, 0x7610, R0 ;  /* 0x000076101b007816 */ /* 0x000fe40000000000 */
.L_x_6660:
[----:B------:R-:W-:-:S04]  /*c350*/  LOP3.LUT R7, R3, 0xfffffffc, RZ, 0xc0, !PT ;  /* 0xfffffffc03077812 */ /* 0x000fc800078ec0ff */
[----:B------:R-:W-:-:S05]  /*c360*/  IADD3 R6, P0, R7, R16, RZ ;  /* 0x0000001007067210 */ /* 0x000fca0007f1e0ff */
[----:B------:R-:W-:-:S05]  /*c370*/  IMAD.X R7, RZ, RZ, R19, P0 ;  /* 0x000000ffff077224 */ /* 0x000fca00000e0613 */
[----:B------:R0:W2:Y:S01]  /*c380*/  LDG.E R6, [R6.64] ;  /* 0x0000002406067981 */ /* 0x0000a2000c1e1900 */
[----:B------:R-:W-:-:S04]  /*c390*/  IADD3 R3, R3, c[0x0][0x170], RZ ;  /* 0x00005c0003037a10 */ /* 0x000fc80007ffe0ff */
[----:B------:R-:W-:-:S04]  /*c3a0*/  LOP3.LUT R9, R3, 0xfffffffc, RZ, 0xc0, !PT ;  /* 0xfffffffc03097812 */ /* 0x000fc800078ec0ff */
[----:B------:R-:W-:-:S05]  /*c3b0*/  IADD3 R8, P0, R9, R16, RZ ;  /* 0x0000001009087210 */ /* 0x000fca0007f1e0ff */
[----:B------:R-:W-:-:S05]  /*c3c0*/  IMAD.X R9, RZ, RZ, R19, P0 ;  /* 0x000000ffff097224 */ /* 0x000fca00000e0613 */
[----:B------:R1:W3:Y:S01]  /*c3d0*/  LDG.E R5, [R8.64] ;  /* 0x0000002408057981 */ /* 0x0002e2000c1e1900 */
[----:B------:R-:W-:Y:S02]  /*c3e0*/  LOP3.LUT R4, R4, 0xfffffdff, RZ, 0xc0, !PT ;  /* 0xfffffdff04047812 */ /* 0x000fe400078ec0ff */
[----:B------:R-:W-:Y:S02]  /*c3f0*/  IADD3 R3, R3, c[0x0][0x170], RZ ;  /* 0x00005c0003037a10 */ /* 0x000fe40007ffe0ff */
[----:B------:R-:W-:Y:S02]  /*c400*/  LOP3.LUT R0, R0, 0xffff, RZ, 0xc0, !PT ;  /* 0x0000ffff00007812 */ /* 0x000fe400078ec0ff */
[C---:B------:R-:W-:Y:S02]  /*c410*/  LOP3.LUT R41, R3.reuse, 0xfffffffc, RZ, 0xc0, !PT ;  /* 0xfffffffc03297812 */ /* 0x040fe400078ec0ff */
[----:B------:R-:W-:Y:S02]  /*c420*/  IADD3 R3, R3, c[0x0][0x170], RZ ;  /* 0x00005c0003037a10 */ /* 0x000fe40007ffe0ff */
[----:B------:R-:W-:-:S02]  /*c430*/  LOP3.LUT R36, R36, 0xffff, RZ, 0xc0, !PT ;  /* 0x0000ffff24247812 */ /* 0x000fc400078ec0ff */
[----:B------:R-:W-:Y:S02]  /*c440*/  LOP3.LUT R39, R3, 0xfffffffc, RZ, 0xc0, !PT ;  /* 0xfffffffc03277812 */ /* 0x000fe400078ec0ff */
[----:B0-----:R-:W-:Y:S02]  /*c450*/  PRMT R7, R0, 0x8880, RZ ;  /* 0x0000888000077816 */ /* 0x001fe400000000ff */
[----:B------:R-:W-:Y:S02]  /*c460*/  LOP3.LUT R18, R18, 0xffff, RZ, 0xc0, !PT ;  /* 0x0000ffff12127812 */ /* 0x000fe400078ec0ff */
[----:B-1----:R-:W-:Y:S02]  /*c470*/  PRMT R9, R36, 0x8880, RZ ;  /* 0x0000888024097816 */ /* 0x002fe400000000ff */
        /* <DEDUP_REMOVED lines=11> */
[----:B------:R-:W-:Y:S02]  /*c530*/  PRMT R14, R6, 0x7773, RZ ;  /* 0x00007773060e7816 */ /* 0x000fe400000000ff */
[----:B------:R-:W-:Y:S02]  /*c540*/  SEL R6, RZ, 0xffffffff, !P1 ;  /* 0xffffffffff067807 */ /* 0x000fe40004800000 */
[----:B------:R-:W-:-:S02]  /*c550*/  ISETP.NE.AND P4, PT, R13, RZ, PT ;  /* 0x000000ff0d00720c */ /* 0x000fc40003f85270 */
[----:B------:R-:W-:Y:S02]  /*c560*/  ISETP.NE.AND P3, PT, R14, RZ, PT ;  /* 0x000000ff0e00720c */ /* 0x000fe40003f65270 */
[----:B------:R-:W-:Y:S02]  /*c570*/  @P2 LOP3.LUT R4, R4, 0x200, RZ, 0xfc, !PT ;  /* 0x0000020004042812 */ /* 0x000fe400078efcff */
[----:B------:R-:W-:Y:S02]  /*c580*/  SEL R0, RZ, 0xffffffff, !P2 ;  /* 0xffffffffff007807 */ /* 0x000fe40005000000 */
        /* <DEDUP_REMOVED lines=121> */
.L_x_6659:
        /* <DEDUP_REMOVED lines=32> */
.L_x_6658:
[----:B------:R-:W-:Y:S05]  /*cf20*/  BSYNC B0 ;  /* 0x0000000000007941 */ /* 0x000fea0003800000 */
.L_x_6657:
        /* <DEDUP_REMOVED lines=79> */
.L_x_6662:
[----:B------:R-:W-:Y:S05]  /*d420*/  BSYNC B0 ;  /* 0x0000000000007941 */ /* 0x000fea0003800000 */
.L_x_6661:
        /* <DEDUP_REMOVED lines=126> */
.L_x_6664:
[----:B------:R-:W-:Y:S05]  /*dc10*/  BSYNC B0 ;  /* 0x0000000000007941 */ /* 0x000fea0003800000 */
.L_x_6663:
[----:B------:R-:W-:Y:S02]  /*dc20*/  LOP3.LUT R21, R21, 0xffff, RZ, 0xc0, !PT ;  /* 0x0000ffff15157812 */ /* 0x000fe400078ec0ff */
[----:B------:R-:W-:Y:S02]  /*dc30*/  LOP3.LUT R0, R0, 0xffff, RZ, 0xc0, !PT ;  /* 0x0000ffff00007812 */ /* 0x000fe400078ec0ff */
[----:B------:R-:W-:Y:S02]  /*dc40*/  LOP3.LUT R24, R24, 0xffff, RZ, 0xc0, !PT ;  /* 0x0000ffff18187812 */ /* 0x000fe400078ec0ff */
[----:B------:R-:W-:Y:S02]  /*dc50*/  LOP3.LUT R25, R25, 0xffff, RZ, 0xc0, !PT ;  /* 0x0000ffff19197812 */ /* 0x000fe400078ec0ff */
[----:B------:R-:W-:Y:S02]  /*dc60*/  LOP3.LUT R35, R35, 0xffff, RZ, 0xc0, !PT ;  /* 0x0000ffff23237812 */ /* 0x000fe400078ec0ff */
[----:B------:R-:W-:-:S02]  /*dc70*/  PRMT R21, R21, 0x8880, RZ ;  /* 0x0000888015157816 */ /* 0x000fc400000000ff */
[----:B------:R-:W-:Y:S02]  /*dc80*/  PRMT R7, R0, 0x8880, RZ ;  /* 0x0000888000077816 */ /* 0x000fe400000000ff */
        /* <DEDUP_REMOVED lines=9> */
[----:B------:R-:W-:Y:S01]  /*dd20*/  LOP3.LUT R20, R20, 0xffff, RZ, 0xc0, !PT ;  /* 0x0000ffff14147812 */ /* 0x000fe200078ec0ff */
[----:B------:R-:W-:Y:S01]  /*dd30*/  IMAD.MOV R5, RZ, RZ, -R5 ;  /* 0x000000ffff057224 */ /* 0x000fe200078e0a05 */
[----:B------:R-:W-:-:S02]  /*dd40*/  PRMT R6, R36, 0x8880, RZ ;  /* 0x0000888024067816 */ /* 0x000fc400000000ff */
[----:B------:R-:W-:Y:S02]  /*dd50*/  PRMT R9, R18, 0x8880, RZ ;  /* 0x0000888012097816 */ /* 0x000fe400000000ff */
[----:B------:R-:W-:Y:S02]  /*dd60*/  PRMT R8, R20, 0x8880, RZ ;  /* 0x0000888014087816 */ /* 0x000fe400000000ff */
        /* <DEDUP_REMOVED lines=8> */
[----:B------:R-:W-:Y:S02]  /*ddf0*/  PRMT R7, R34, 0x8880, RZ ;  /* 0x0000888022077816 */ /* 0x000fe400000000ff */
[----:B------:R-:W-:-:S02]  /*de00*/  PRMT R6, R33, 0x8880, RZ ;  /* 0x0000888021067816 */ /* 0x000fc400000000ff */
[----:B------:R-:W-:Y:S01]  /*de10*/  PRMT R9, R32, 0x8880, RZ ;  /* 0x0000888020097816 */ /* 0x000fe200000000ff */
[----:B------:R-:W-:Y:S01]  /*de20*/  IMAD.MOV R7, RZ, RZ, -R7 ;  /* 0x000000ffff077224 */ /* 0x000fe200078e0a07 */
[----:B------:R-:W-:Y:S01]  /*de30*/  PRMT R8, R31, 0x8880, RZ ;  /* 0x000088801f087816 */ /* 0x000fe200000000ff */
[----:B------:R-:W-:Y:S01]  /*de40*/  IMAD.MOV R6, RZ, RZ, -R6 ;  /* 0x000000ffff067224 */ /* 0x000fe200078e0a06 */
[----:B------:R-:W-:Y:S01]  /*de50*/  SEL R0, RZ, 0x1, !P0 ;  /* 0x00000001ff007807 */ /* 0x000fe20004000000 */
[----:B------:R-:W-:Y:S01]  /*de60*/  IMAD.MOV R9, RZ, RZ, -R9 ;  /* 0x000000ffff097224 */ /* 0x000fe200078e0a09 */
[----:B------:R-:W-:Y:S01]  /*de70*/  SEL R3, RZ, 0x1, !P1 ;  /* 0x00000001ff037807 */ /* 0x000fe20004800000 */
[----:B------:R-:W-:Y:S01]  /*de80*/  IMAD.MOV R8, RZ, RZ, -R8 ;  /* 0x000000ffff087224 */ /* 0x000fe200078e0a08 */
[----:B------:R-:W-:Y:S02]  /*de90*/  SEL R4, RZ, 0x1, !P2 ;  /* 0x00000001ff047807 */ /* 0x000fe40005000000 */
[----:B------:R-:W-:-:S02]  /*dea0*/  SEL R5, RZ, 0x1, !P3 ;  /* 0x00000001ff057807 */ /* 0x000fc40005800000 */
        /* <DEDUP_REMOVED lines=27> */
[----:B------:R-:W-:Y:S02]  /*e060*/  SEL R27, RZ, 0x1, !P0 ;  /* 0x00000001ff1b7807 */ /* 0x000fe40004000000 */
.L_x_6615:
[----:B------:R-:W-:Y:S05]  /*e070*/  BSYNC B6 ;  /* 0x0000000000067941 */ /* 0x000fea0003800000 */
.L_x_6614:
        /* <DEDUP_REMOVED lines=12> */
.L_x_6668:
        /* <DEDUP_REMOVED lines=9> */
[----:B------:R-:W-:Y:S01]  /*e1d0*/  IMAD R3, R3, c[0x0][0x0], R2 ;  /* 0x0000000003037a24 */ /* 0x000fe200078e0202 */
[----:B------:R-:W-:Y:S02]  /*e1e0*/  LOP3.LUT R27, R27, 0xffff, RZ, 0xc0, !PT ;  /* 0x0000ffff1b1b7812 */ /* 0x000fe400078ec0ff */
[----:B------:R-:W-:Y:S02]  /*e1f0*/  LOP3.LUT R24, R24, 0xffff, RZ, 0xc0, !PT ;  /* 0x0000ffff18187812 */ /* 0x000fe400078ec0ff */
[----:B------:R-:W0:Y:S01]  /*e200*/  LDS R8, [R3.X4+0x10] ;  /* 0x0000100003087984 */ /* 0x000e220000004800 */
[----:B------:R-:W-:Y:S02]  /*e210*/  PRMT R5, R27, 0x8880, RZ ;  /* 0x000088801b057816 */ /* 0x000fe400000000ff */
[----:B------:R-:W-:Y:S02]  /*e220*/  LOP3.LUT R18, R18, 0xffff, RZ, 0xc0, !PT ;  /* 0x0000ffff12127812 */ /* 0x000fe400078ec0ff */
[----:B------:R-:W-:-:S02]  /*e230*/  LOP3.LUT R19, R19, 0xffff, RZ, 0xc0, !PT ;  /* 0x0000ffff13137812 */ /* 0x000fc400078ec0ff */
[----:B------:R-:W-:Y:S02]  /*e240*/  PRMT R18, R18, 0x8880, RZ ;  /* 0x0000888012127816 */ /* 0x000fe400000000ff */
[----:B------:R-:W-:Y:S02]  /*e250*/  PRMT R6, R19, 0x8880, RZ ;  /* 0x0000888013067816 */ /* 0x000fe400000000ff */
[C---:B0-----:R-:W-:Y:S02]  /*e260*/  PRMT R4, R8.reuse, 0x8880, RZ ;  /* 0x0000888008047816 */ /* 0x041fe400000000ff */
[----:B------:R-:W-:-:S03]  /*e270*/  PRMT R3, R8, 0x9991, RZ ;  /* 0x0000999108037816 */ /* 0x000fc600000000ff */
[----:B------:R-:W-:Y:S02]  /*e280*/  IMAD.MOV R4, RZ, RZ, -R4 ;  /* 0x000000ffff047224 */ /* 0x000fe400078e0a04 */
[----:B------:R-:W-:-:S03]  /*e290*/  IMAD.MOV R9, RZ, RZ, -R3 ;  /* 0x000000ffff097224 */ /* 0x000fc600078e0a03 */
[----:B------:R-:W-:Y:S02]  /*e2a0*/  ISETP.NE.AND P0, PT, R5, R4, PT ;  /* 0x000000040500720c */ /* 0x000fe40003f05270 */
[C---:B------:R-:W-:Y:S02]  /*e2b0*/  PRMT R5, R8.reuse, 0xaaa2, RZ ;  /* 0x0000aaa208057816 */ /* 0x040fe400000000ff */
[----:B------:R-:W-:Y:S02]  /*e2c0*/  PRMT R8, R8, 0xbbb3, RZ ;  /* 0x0000bbb308087816 */ /* 0x000fe400000000ff */
[----:B------:R-:W-:Y:S01]  /*e2d0*/  PRMT R4, R24, 0x8880, RZ ;  /* 0x0000888018047816 */ /* 0x000fe200000000ff */
[----:B------:R-:W-:Y:S01]  /*e2e0*/  IMAD.MOV R5, RZ, RZ, -R5 ;  /* 0x000000ffff057224 */ /* 0x000fe200078e0a05 */
[----:B------:R-:W-:Y:S01]  /*e2f0*/  SEL R27, RZ, 0x1, !P0 ;  /* 0x00000001ff1b7807 */ /* 0x000fe20004000000 */
[----:B------:R-:W-:Y:S01]  /*e300*/  IMAD.MOV.U32 R3, RZ, RZ, R8 ;  /* 0x000000ffff037224 */ /* 0x000fe200078e0008 */
[----:B------:R-:W-:Y:S01]  /*e310*/  ISETP.NE.AND P1, PT, R4, R9, PT ;  /* 0x000000090400720c */ /* 0x000fe20003f25270 */
[----:B------:R-:W-:Y:S01]  /*e320*/  IMAD.MOV.U32 R4, RZ, RZ, R18 ;  /* 0x000000ffff047224 */ /* 0x000fe200078e0012 */
[----:B------:R-:W-:Y:S01]  /*e330*/  ISETP.NE.AND P2, PT, R6, R5, PT ;  /* 0x000000050600720c */ /* 0x000fe20003f45270 */
[----:B------:R-:W-:Y:S01]  /*e340*/  IMAD.MOV R3, RZ, RZ, -R3 ;  /* 0x000000ffff037224 */ /* 0x000fe200078e0a03 */
[----:B------:R-:W-:-:S02]  /*e350*/  SEL R24, RZ, 0x1, !P1 ;  /* 0x00000001ff187807 */ /* 0x000fc40004800000 */
[----:B------:R-:W-:Y:S02]  /*e360*/  SEL R19, RZ, 0x1, !P2 ;  /* 0x00000001ff137807 */ /* 0x000fe40005000000 */
[----:B------:R-:W-:Y:S02]  /*e370*/  ISETP.NE.AND P0, PT, R4, R3, PT ;  /* 0x000000030400720c */ /* 0x000fe40003f05270 */
[----:B------:R-:W-:Y:S02]  /*e380*/  PRMT R4, R24, 0x7604, R27 ;  /* 0x0000760418047816 */ /* 0x000fe4000000001b */
[----:B------:R-:W-:Y:S02]  /*e390*/  SEL R18, RZ, 0x1, !P0 ;  /* 0x00000001ff127807 */ /* 0x000fe40004000000 */
[----:B------:R-:W-:-:S04]  /*e3a0*/  PRMT R3, R19, 0x7054, R4 ;  /* 0x0000705413037816 */ /* 0x000fc80000000004 */
[----:B------:R-:W-:-:S05]  /*e3b0*/  PRMT R3, R18, 0x654, R3 ;  /* 0x0000065412037816 */ /* 0x000fca0000000003 */
[----:B------:R0:W-:Y:S02]  /*e3c0*/  STS [R0.X4+0x10], R3 ;  /* 0x0000100300007388 */ /* 0x0001e40000004800 */
.L_x_6667:
[----:B------:R-:W-:Y:S05]  /*e3d0*/  BSYNC B0 ;  /* 0x0000000000007941 */ /* 0x000fea0003800000 */
.L_x_6666:
[----:B------:R-:W-:Y:S01]  /*e3e0*/  IMAD.MOV.U32 R4, RZ, RZ, R7 ;  /* 0x000000ffff047224 */ /* 0x000fe200078e0007 */
[----:B------:R-:W-:Y:S05]  /*e3f0*/  @P3 BRA `(.L_x_6668) ;  /* 0xfffffd4000003947 */ /* 0x000fea000383ffff */
.L_x_6665:
[----:B0-----:R-:W-:-:S13]  /*e400*/  ISETP.NE.AND P0, PT, RZ, c[0x0][0x17c], PT ;  /* 0x00005f00ff007a0c */ /* 0x001fda0003f05270 */
[----:B------:R-:W-:Y:S05]  /*e410*/  @!P0 BRA `(.L_x_6669) ;  /* 0x000005f000008947 */ /* 0x000fea0003800000 */
[----:B------:R-:W-:Y:S02]  /*e420*/  IMAD.MOV.U32 R4, RZ, RZ, c[0x0][0x0] ;  /* 0x00000000ff047624 */ /* 0x000fe400078e00ff */
[----:B------:R-:W-:-:S03]  /*e430*/  IMAD.MOV.U32 R3, RZ, RZ, c[0x0][0x0] ;  /* 0x00000000ff037624 */ /* 0x000fc600078e00ff */
[----:B------:R-:W-:-:S13]  /*e440*/  ISETP.GT.AND P0, PT, R4, 0x20, PT ;  /* 0x000000200400780c */ /* 0x000fda0003f04270 */
[----:B------:R-:W-:Y:S05]  /*e450*/  @!P0 BRA `(.L_x_6670) ;  /* 0x0000037000008947 */ /* 0x000fea0003800000 */
[----:B------:R-:W-:-:S04]  /*e460*/  PRMT R0, R24, 0x7604, R27 ;  /* 0x0000760418007816 */ /* 0x000fc8000000001b */
[----:B------:R-:W-:Y:S01]  /*e470*/  PRMT R3, R19, 0x7054, R0 ;  /* 0x0000705413037816 */ /* 0x000fe20000000000 */
[----:B------:R-:W-:-:S03]  /*e480*/  IMAD R0, R17, c[0x0][0x0], R2 ;  /* 0x0000000011007a24 */ /* 0x000fc600078e0202 */
[----:B------:R-:W-:Y:S02]  /*e490*/  PRMT R5, R18, 0x654, R3 ;  /* 0x0000065412057816 */ /* 0x000fe40000000003 */
[----:B------:R-:W-:-:S03]  /*e4a0*/  LEA.HI R3, R4, c[0x0][0x0], RZ, 0x1 ;  /* 0x0000000004037a11 */ /* 0x000fc600078f08ff */
[----:B------:R0:W-:Y:S01]  /*e4b0*/  STS [R0.X4+0x10], R5 ;  /* 0x0000100500007388 */ /* 0x0001e20000004800 */
[----:B------:R-:W-:Y:S01]  /*e4c0*/  SHF.R.S32.HI R4, RZ, 0x1, R3 ;  /* 0x00000001ff047819 */ /* 0x000fe20000011403 */
[----:B------:R-:W-:-:S03]  /*e4d0*/  IMAD.MOV.U32 R3, RZ, RZ, 0x20 ;  /* 0x00000020ff037424 */ /* 0x000fc600078e00ff */
[----:B------:R-:W-:-:S13]  /*e4e0*/  ISETP.GE.AND P0, PT, R4, 0x20, PT ;  /* 0x000000200400780c */ /* 0x000fda0003f06270 */
[----:B------:R-:W-:Y:S05]  /*e4f0*/  @!P0 BRA `(.L_x_6670) ;  /* 0x000002d000008947 */ /* 0x000fea0003800000 */
[----:B0-----:R-:W-:Y:S02]  /*e500*/  LEA R7, R0, 0x10, 0x2 ;  /* 0x0000001000077811 */ /* 0x001fe400078e10ff */
.L_x_6673:
        /* <DEDUP_REMOVED lines=10> */
[----:B------:R-:W0:Y:S01]  /*e5b0*/  LDS R6, [R3] ;  /* 0x0000000003067984 */ /* 0x000e220000000800 */
[----:B------:R-:W-:Y:S02]  /*e5c0*/  PRMT R8, R27, 0x8880, RZ ;  /* 0x000088801b087816 */ /* 0x000fe400000000ff */
[----:B------:R-:W-:Y:S02]  /*e5d0*/  LOP3.LUT R18, R18, 0xffff, RZ, 0xc0, !PT ;  /* 0x0000ffff12127812 */ /* 0x000fe400078ec0ff */
[----:B------:R-:W-:-:S02]  /*e5e0*/  LOP3.LUT R19, R19, 0xffff, RZ, 0xc0, !PT ;  /* 0x0000ffff13137812 */ /* 0x000fc400078ec0ff */
[----:B------:R-:W-:Y:S02]  /*e5f0*/  PRMT R9, R24, 0x8880, RZ ;  /* 0x0000888018097816 */ /* 0x000fe400000000ff */
[----:B------:R-:W-:Y:S02]  /*e600*/  PRMT R18, R18, 0x8880, RZ ;  /* 0x0000888012127816 */ /* 0x000fe400000000ff */
[C---:B0-----:R-:W-:Y:S02]  /*e610*/  PRMT R5, R6.reuse, 0x8880, RZ ;  /* 0x0000888006057816 */ /* 0x041fe400000000ff */
[C---:B------:R-:W-:Y:S02]  /*e620*/  PRMT R3, R6.reuse, 0x9991, RZ ;  /* 0x0000999106037816 */ /* 0x040fe400000000ff */
[----:B------:R-:W-:Y:S01]  /*e630*/  PRMT R10, R6, 0xbbb3, RZ ;  /* 0x0000bbb3060a7816 */ /* 0x000fe200000000ff */
[----:B------:R-:W-:-:S05]  /*e640*/  IMAD.MOV R5, RZ, RZ, -R5 ;  /* 0x000000ffff057224 */ /* 0x000fca00078e0a05 */
[----:B------:R-:W-:Y:S02]  /*e650*/  ISETP.NE.AND P0, PT, R8, R5, PT ;  /* 0x000000050800720c */ /* 0x000fe40003f05270 */
[----:B------:R-:W-:Y:S01]  /*e660*/  PRMT R5, R6, 0xaaa2, RZ ;  /* 0x0000aaa206057816 */ /* 0x000fe200000000ff */
[----:B------:R-:W-:Y:S01]  /*e670*/  IMAD.MOV R6, RZ, RZ, -R3 ;  /* 0x000000ffff067224 */ /* 0x000fe200078e0a03 */
[----:B------:R-:W-:Y:S01]  /*e680*/  PRMT R8, R19, 0x8880, RZ ;  /* 0x0000888013087816 */ /* 0x000fe200000000ff */
[----:B------:R-:W-:Y:S01]  /*e690*/  IMAD.MOV.U32 R3, RZ, RZ, R10 ;  /* 0x000000ffff037224 */ /* 0x000fe200078e000a */
[----:B------:R-:W-:Y:S01]  /*e6a0*/  SEL R27, RZ, 0x1, !P0 ;  /* 0x00000001ff1b7807 */ /* 0x000fe20004000000 */
[----:B------:R-:W-:Y:S01]  /*e6b0*/  IMAD.MOV R5, RZ, RZ, -R5 ;  /* 0x000000ffff057224 */ /* 0x000fe200078e0a05 */
[----:B------:R-:W-:Y:S01]  /*e6c0*/  ISETP.NE.AND P1, PT, R9, R6, PT ;  /* 0x000000060900720c */ /* 0x000fe20003f25270 */
[----:B------:R-:W-:Y:S02]  /*e6d0*/  IMAD.MOV.U32 R6, RZ, RZ, R18 ;  /* 0x000000ffff067224 */ /* 0x000fe400078e0012 */
[----:B------:R-:W-:Y:S01]  /*e6e0*/  IMAD.MOV R3, RZ, RZ, -R3 ;  /* 0x000000ffff037224 */ /* 0x000fe200078e0a03 */
[----:B------:R-:W-:-:S02]  /*e6f0*/  ISETP.NE.AND P2, PT, R8, R5, PT ;  /* 0x000000050800720c */ /* 0x000fc40003f45270 */
        /* <DEDUP_REMOVED lines=8> */
.L_x_6672:
[----:B------:R-:W-:Y:S05]  /*e780*/  BSYNC B0 ;  /* 0x0000000000007941 */ /* 0x000fea0003800000 */
.L_x_6671:
[----:B------:R-:W-:-:S04]  /*e790*/  SHF.R.S32.HI R4, RZ, 0x1, R4 ;  /* 0x00000001ff047819 */ /* 0x000fc80000011404 */
[----:B------:R-:W-:-:S13]  /*e7a0*/  ISETP.GE.AND P0, PT, R4, 0x20, PT ;  /* 0x000000200400780c */ /* 0x000fda0003f06270 */
[----:B------:R-:W-:Y:S05]  /*e7b0*/  @P0 BRA `(.L_x_6673) ;  /* 0xfffffd5000000947 */ /* 0x000fea000383ffff */
[----:B0-----:R-:W-:-:S05]  /*e7c0*/  IMAD.MOV.U32 R3, RZ, RZ, 0x20 ;  /* 0x00000020ff037424 */ /* 0x001fca00078e00ff */
.L_x_6670:
[----:B0-----:R-:W-:Y:S01]  /*e7d0*/  ISETP.GE.AND P0, PT, R3, 0x2, PT ;  /* 0x000000020300780c */ /* 0x001fe20003f06270 */
[----:B------:R-:W-:Y:S01]  /*e7e0*/  WARPSYNC 0xffffffff ;  /* 0xffffffff00007948 */ /* 0x000fe20003800000 */
[----:B------:R-:W-:Y:S11]  /*e7f0*/  BAR.SYNC.DEFER_BLOCKING 0x0 ;  /* 0x0000000000007b1d */ /* 0x000ff60000010000 */
[----:B------:R-:W-:Y:S05]  /*e800*/  @!P0 BRA `(.L_x_6669) ;  /* 0x0000020000008947 */ /* 0x000fea0003800000 */
[----:B------:R-:W-:Y:S02]  /*e810*/  IMAD.MOV.U32 R0, RZ, RZ, 0x1 ;  /* 0x00000001ff007424 */ /* 0x000fe400078e00ff */
.L_x_6674:
[----:B------:R-:W-:Y:S02]  /*e820*/  LOP3.LUT R27, R27, 0xffff, RZ, 0xc0, !PT ;  /* 0x0000ffff1b1b7812 */ /* 0x000fe400078ec0ff */
[----:B------:R-:W-:-:S02]  /*e830*/  LOP3.LUT R24, R24, 0xffff, RZ, 0xc0, !PT ;  /* 0x0000ffff18187812 */ /* 0x000fc400078ec0ff */
[----:B------:R-:W-:Y:S02]  /*e840*/  PRMT R5, R27, 0x8880, RZ ;  /* 0x000088801b057816 */ /* 0x000fe400000000ff */
[----:B------:R-:W-:Y:S02]  /*e850*/  LOP3.LUT R19, R19, 0xffff, RZ, 0xc0, !PT ;  /* 0x0000ffff13137812 */ /* 0x000fe400078ec0ff */
[----:B------:R-:W-:Y:S01]  /*e860*/  LOP3.LUT R18, R18, 0xffff, RZ, 0xc0, !PT ;  /* 0x0000ffff12127812 */ /* 0x000fe200078ec0ff */
[----:B------:R-:W0:Y:S01]  /*e870*/  SHFL.DOWN PT, R4, R5, R0, 0x1f ;  /* 0x08001f0005047589 */ /* 0x000e2200000e0000 */
[----:B------:R-:W-:Y:S02]  /*e880*/  PRMT R7, R24, 0x8880, RZ ;  /* 0x0000888018077816 */ /* 0x000fe400000000ff */
[----:B------:R-:W-:Y:S02]  /*e890*/  PRMT R9, R19, 0x8880, RZ ;  /* 0x0000888013097816 */ /* 0x000fe400000000ff */
[----:B------:R-:W-:Y:S01]  /*e8a0*/  PRMT R11, R18, 0x8880, RZ ;  /* 0x00008880120b7816 */ /* 0x000fe200000000ff */
[----:B------:R-:W1:Y:S04]  /*e8b0*/  SHFL.DOWN PT, R6, R7, R0, 0x1f ;  /* 0x08001f0007067589 */ /* 0x000e6800000e0000 */
[----:B------:R-:W2:Y:S04]  /*e8c0*/  SHFL.DOWN PT, R8, R9, R0, 0x1f ;  /* 0x08001f0009087589 */ /* 0x000ea800000e0000 */
[----:B------:R3:W4:Y:S02]  /*e8d0*/  SHFL.DOWN PT, R10, R11, R0, 0x1f ;  /* 0x08001f000b0a7589 */ /* 0x00072400000e0000 */
[----:B---3--:R-:W-:Y:S01]  /*e8e0*/  IMAD.SHL.U32 R0, R0, 0x2, RZ ;  /* 0x0000000200007824 */ /* 0x008fe200078e00ff */
[----:B0-----:R-:W-:-:S04]  /*e8f0*/  ISETP.NE.AND P0, PT, R4, RZ, PT ;  /* 0x000000ff0400720c */ /* 0x001fc80003f05270 */
[----:B------:R-:W-:Y:S02]  /*e900*/  ISETP.GE.AND P4, PT, R0, R3, PT ;  /* 0x000000030000720c */ /* 0x000fe40003f86270 */
[----:B------:R-:W-:Y:S02]  /*e910*/  SEL R4, RZ, 0xffffffff, !P0 ;  /* 0xffffffffff047807 */ /* 0x000fe40004000000 */
[----:B-1----:R-:W-:Y:S02]  /*e920*/  ISETP.NE.AND P1, PT, R6, RZ, PT ;  /* 0x000000ff0600720c */ /* 0x002fe40003f25270 */
[----:B--2---:R-:W-:Y:S02]  /*e930*/  ISETP.NE.AND P2, PT, R8, RZ, PT ;  /* 0x000000ff0800720c */ /* 0x004fe40003f45270 */
[----:B------:R-:W-:Y:S02]  /*e940*/  ISETP.NE.AND P0, PT, R5, R4, PT ;  /* 0x000000040500720c */ /* 0x000fe40003f05270 */
[----:B----4-:R-:W-:-:S02]  /*e950*/  ISETP.NE.AND P3, PT, R10, RZ, PT ;  /* 0x000000ff0a00720c */ /* 0x010fc40003f65270 */
[----:B------:R-:W-:Y:S02]  /*e960*/  SEL R4, RZ, 0xffffffff, !P1 ;  /* 0xffffffffff047807 */ /* 0x000fe40004800000 */
[----:B------:R-:W-:Y:S02]  /*e970*/  SEL R6, RZ, 0xffffffff, !P2 ;  /* 0xffffffffff067807 */ /* 0x000fe40005000000 */
[----:B------:R-:W-:Y:S02]  /*e980*/  SEL R8, RZ, 0xffffffff, !P3 ;  /* 0xffffffffff087807 */ /* 0x000fe40005800000 */
        /* <DEDUP_REMOVED lines=8> */
.L_x_6669:
[----:B------:R-:W-:Y:S01]  /*ea10*/  ISETP.NE.AND P1, PT, RZ, c[0x0][0x338], PT ;  /* 0x0000ce00ff007a0c */ /* 0x000fe20003f25270 */
[----:B------:R-:W-:Y:S02]  /*ea20*/  IMAD.MOV.U32 R26, RZ, RZ, RZ ;  /* 0x000000ffff1a7224 */ /* 0x000fe400078e00ff */
[----:B------:R-:W-:-:S10]  /*ea30*/  IMAD.MOV.U32 R28, RZ, RZ, RZ ;  /* 0x000000ffff1c7224 */ /* 0x000fd400078e00ff */
[----:B------:R-:W-:Y:S05]  /*ea40*/  @!P1 BRA `(.L_x_6675) ;  /* 0x00000c8000009947 */ /* 0x000fea0003800000 */
[----:B------:R-:W-:Y:S02]  /*ea50*/  IMAD.MOV.U32 R4, RZ, RZ, RZ ;  /* 0x000000ffff047224 */ /* 0x000fe400078e00ff */
[----:B------:R-:W-:Y:S02]  /*ea60*/  IMAD.MOV.U32 R5, RZ, RZ, R23 ;  /* 0x000000ffff057224 */ /* 0x000fe400078e0017 */
        /* <DEDUP_REMOVED lines=198> */
.L_x_6675:
        /* <DEDUP_REMOVED lines=200> */
.L_x_6676:
[----:B------:R-:W-:Y:S02]  /*10350*/  IMAD.MOV.U32 R25, RZ, RZ, RZ ;  /* 0x000000ffff197224 */ /* 0x000fe400078e00ff */
[----:B------:R-:W-:Y:S01]  /*10360*/  IMAD.MOV.U32 R16, RZ, RZ, RZ ;  /* 0x000000ffff107224 */ /* 0x000fe200078e00ff */
        /* <DEDUP_REMOVED lines=200> */
.L_x_6677:
        /* <DEDUP_REMOVED lines=200> */
.L_x_6678:
[----:B------:R-:W-:Y:S01]  /*11c70*/  ISETP.NE.U32.AND P0, PT, RZ, c[0x0][0x548], PT ;  /* 0x00015200ff007a0c */ /* 0x000fe20003f05070 */
[----:B------:R-:W-:Y:S01]  /*11c80*/  CS2R R4, SRZ ;  /* 0x0000000000047805 */ /* 0x000fe2000001ff00 */
[----:B------:R-:W-:Y:S01]  /*11c90*/  ISETP.NE.AND P3, PT, RZ, c[0x0][0x184], PT ;  /* 0x00006100ff007a0c */ /* 0x000fe20003f65270 */
[----:B------:R-:W-:Y:S01]  /*11ca0*/  IMAD.MOV.U32 R12, RZ, RZ, RZ ;  /* 0x000000ffff0c7224 */ /* 0x000fe200078e00ff */
[----:B------:R-:W-:-:S13]  /*11cb0*/  ISETP.NE.AND.EX P0, PT, RZ, c[0x0][0x54c], PT, P0 ;  /* 0x00015300ff007a0c */ /* 0x000fda0003f05300 */
        /* <DEDUP_REMOVED lines=209> */
[----:B------:R-:W-:Y:S02]  /*129d0*/  @P0 IMAD R25, R10, c[0x0][0x528], R25 ;  /* 0x00014a000a190a24 */ /* 0x000fe400078e0219 */
.L_x_6680:
        /* <DEDUP_REMOVED lines=200> */
.L_x_6681:
        /* <DEDUP_REMOVED lines=202> */
.L_x_6682:
        /* <DEDUP_REMOVED lines=200> */
.L_x_6683:
        /* <DEDUP_REMOVED lines=11> */
.L_x_6685:
[----:B------:R-:W-:Y:S05]  /*15030*/  BSYNC B0 ;  /* 0x0000000000007941 */ /* 0x000fea0003800000 */
.L_x_6684:
        /* <DEDUP_REMOVED lines=15> */
.L_x_6687:
[----:B------:R-:W-:Y:S05]  /*15130*/  BSYNC B0 ;  /* 0x0000000000007941 */ /* 0x000fea0003800000 */
.L_x_6686:
        /* <DEDUP_REMOVED lines=31> */
.L_x_6689:
[----:B------:R-:W-:Y:S05]  /*15330*/  BSYNC B0 ;  /* 0x0000000000007941 */ /* 0x000fea0003800000 */
.L_x_6688:
        /* <DEDUP_REMOVED lines=26> */
.L_x_6694:
[----:B------:R-:W-:Y:S02]  /*154e0*/  IMAD.MOV.U32 R7, RZ, RZ, 0x4 ;  /* 0x00000004ff077424 */ /* 0x000fe400078e00ff */
[----:B------:R-:W-:-:S04]  /*154f0*/  IMAD R6, R0, c[0x0][0x10], R3 ;  /* 0x0000040000067a24 */ /* 0x000fc800078e0203 */
[----:B------:R-:W-:-:S05]  /*15500*/  IMAD.WIDE.U32 R6, R6, R7, c[0x0][0x550] ;  /* 0x0001540006067625 */ /* 0x000fca00078e0007 */
[----:B------:R0:W2:Y:S04]  /*15510*/  LDG.E.S8 R8, [R6.64] ;  /* 0x0000002406087981 */ /* 0x0000a8000c1e1300 */
[----:B------:R0:W3:Y:S04]  /*15520*/  LDG.E.S8 R9, [R6.64+0x1] ;  /* 0x0000012406097981 */ /* 0x0000e8000c1e1300 */
[----:B------:R0:W4:Y:S04]  /*15530*/  LDG.E.S8 R10, [R6.64+0x2] ;  /* 0x00000224060a7981 */ /* 0x000128000c1e1300 */
[----:B------:R0:W5:Y:S01]  /*15540*/  LDG.E.S8 R13, [R6.64+0x3] ;  /* 0x00000324060d7981 */ /* 0x000162000c1e1300 */
[----:B------:R-:W-:Y:S01]  /*15550*/  IMAD.MOV.U32 R14, RZ, RZ, c[0x0][0x0] ;  /* 0x00000000ff0e7624 */ /* 0x000fe200078e00ff */
[----:B------:R-:W-:-:S02]  /*15560*/  LOP3.LUT R27, R27, 0xffff, RZ, 0xc0, !PT ;  /* 0x0000ffff1b1b7812 */ /* 0x000fc400078ec0ff */
[----:B------:R-:W-:Y:S01]  /*15570*/  LOP3.LUT R24, R24, 0xffff, RZ, 0xc0, !PT ;  /* 0x0000ffff18187812 */ /* 0x000fe200078ec0ff */
[----:B------:R-:W-:Y:S01]  /*15580*/  IMAD R3, R14, c[0x0][0x4], R3 ;  /* 0x000001000e037a24 */ /* 0x000fe200078e0203 */
[----:B------:R-:W-:Y:S02]  /*15590*/  PRMT R27, R27, 0x8880, RZ ;  /* 0x000088801b1b7816 */ /* 0x000fe400000000ff */
[----:B------:R-:W-:Y:S02]  /*155a0*/  PRMT R24, R24, 0x8880, RZ ;  /* 0x0000888018187816 */ /* 0x000fe400000000ff */
[----:B------:R-:W-:Y:S01]  /*155b0*/  ISETP.GE.U32.AND P5, PT, R3, c[0x0][0x178], PT ;  /* 0x00005e0003007a0c */ /* 0x000fe20003fa6070 */
[----:B0-----:R-:W-:Y:S01]  /*155c0*/  IMAD.MOV.U32 R6, RZ, RZ, R27 ;  /* 0x000000ffff067224 */ /* 0x001fe200078e001b */
[----:B------:R-:W-:Y:S01]  /*155d0*/  LOP3.LUT R19, R19, 0xffff, RZ, 0xc0, !PT ;  /* 0x0000ffff13137812 */ /* 0x000fe200078ec0ff */
[----:B------:R-:W-:Y:S01]  /*155e0*/  IMAD.MOV.U32 R7, RZ, RZ, R24 ;  /* 0x000000ffff077224 */ /* 0x000fe200078e0018 */
[----:B------:R-:W-:-:S02]  /*155f0*/  LOP3.LUT R18, R18, 0xffff, RZ, 0xc0, !PT ;  /* 0x0000ffff12127812 */ /* 0x000fc400078ec0ff */
[----:B------:R-:W-:Y:S02]  /*15600*/  PRMT R11, R19, 0x8880, RZ ;  /* 0x00008880130b7816 */ /* 0x000fe400000000ff */
[----:B------:R-:W-:Y:S01]  /*15610*/  PRMT R14, R18, 0x8880, RZ ;  /* 0x00008880120e7816 */ /* 0x000fe200000000ff */
[----:B--2---:R-:W-:Y:S02]  /*15620*/  IMAD.MOV R15, RZ, RZ, -R8 ;  /* 0x000000ffff0f7224 */ /* 0x004fe400078e0a08 */
[----:B---3--:R-:W-:-:S03]  /*15630*/  IMAD.MOV R8, RZ, RZ, -R9 ;  /* 0x000000ffff087224 */ /* 0x008fc600078e0a09 */
[----:B------:R-:W-:Y:S01]  /*15640*/  ISETP.NE.AND P0, PT, R6, R15, PT ;  /* 0x0000000f0600720c */ /* 0x000fe20003f05270 */
[----:B----4-:R-:W-:Y:S01]  /*15650*/  IMAD.MOV R10, RZ, RZ, -R10 ;  /* 0x000000ffff0a7224 */ /* 0x010fe200078e0a0a */
[----:B------:R-:W-:Y:S02]  /*15660*/  ISETP.NE.AND P2, PT, R7, R8, PT ;  /* 0x000000080700720c */ /* 0x000fe40003f45270 */
[----:B------:R-:W-:Y:S01]  /*15670*/  SEL R27, RZ, 0x1, !P0 ;  /* 0x00000001ff1b7807 */ /* 0x000fe20004000000 */
[----:B-----5:R-:W-:Y:S01]  /*15680*/  IMAD.MOV R13, RZ, RZ, -R13 ;  /* 0x000000ffff0d7224 */ /* 0x020fe200078e0a0d */
[----:B------:R-:W-:Y:S02]  /*15690*/  ISETP.NE.AND P3, PT, R11, R10, PT ;  /* 0x0000000a0b00720c */ /* 0x000fe40003f65270 */
[----:B------:R-:W-:Y:S02]  /*156a0*/  SEL R24, RZ, 0x1, !P2 ;  /* 0x00000001ff187807 */ /* 0x000fe40005000000 */
[----:B------:R-:W-:-:S02]  /*156b0*/  ISETP.NE.AND P4, PT, R14, R13, PT ;  /* 0x0000000d0e00720c */ /* 0x000fc40003f85270 */
[----:B------:R-:W-:Y:S02]  /*156c0*/  SEL R19, RZ, 0x1, !P3 ;  /* 0x00000001ff137807 */ /* 0x000fe40005800000 */
[----:B------:R-:W-:Y:S01]  /*156d0*/  SEL R18, RZ, 0x1, !P4 ;  /* 0x00000001ff127807 */ /* 0x000fe20006000000 */
[----:B------:R-:W-:Y:S05]  /*156e0*/  @!P5 BRA `(.L_x_6694) ;  /* 0xfffffdf00000d947 */ /* 0x000fea000383ffff */
.L_x_6693:
[----:B------:R-:W-:Y:S05]  /*156f0*/  BSYNC B1 ;  /* 0x0000000000017941 */ /* 0x000fea0003800000 */
.L_x_6692:
[----:B------:R-:W-:Y:S05]  /*15700*/  BRA `(.L_x_6695) ;  /* 0x000002b000007947 */ /* 0x000fea0003800000 */
.L_x_6691:
[----:B------:R-:W-:Y:S02]  /*15710*/  ISETP.GE.U32.AND P0, PT, R17, c[0x0][0x178], PT ;  /* 0x00005e0011007a0c */ /* 0x000fe40003f06070 */
[C---:B------:R-:W-:Y:S02]  /*15720*/  PRMT R24, R27.reuse, 0x7610, R24 ;  /* 0x000076101b187816 */ /* 0x040fe40000000018 */
[C---:B------:R-:W-:Y:S02]  /*15730*/  PRMT R19, R27.reuse, 0x7610, R19 ;  /* 0x000076101b137816 */ /* 0x040fe40000000013 */
[----:B------:R-:W-:-:S07]  /*15740*/  PRMT R18, R27, 0x7610, R18 ;  /* 0x000076101b127816 */ /* 0x000fce0000000012 */
[----:B------:R-:W-:Y:S05]  /*15750*/  @P0 BRA `(.L_x_6695) ;  /* 0x0000026000000947 */ /* 0x000fea0003800000 */
[C---:B------:R-:W-:Y:S01]  /*15760*/  PRMT R24, R27.reuse, 0x7610, R24 ;  /* 0x000076101b187816 */ /* 0x040fe20000000018 */
[----:B------:R-:W-:Y:S01]  /*15770*/  IMAD.MOV.U32 R3, RZ, RZ, R17 ;  /* 0x000000ffff037224 */ /* 0x000fe200078e0011 */
[C---:B------:R-:W-:Y:S02]  /*15780*/  PRMT R19, R27.reuse, 0x7610, R19 ;  /* 0x000076101b137816 */ /* 0x040fe40000000013 */
[----:B------:R-:W-:Y:S02]  /*15790*/  PRMT R18, R27, 0x7610, R18 ;  /* 0x000076101b127816 */ /* 0x000fe40000000012 */
.L_x_6696:
[----:B------:R-:W-:Y:S02]  /*157a0*/  IMAD R7, R0, c[0x0][0x10], R3 ;  /* 0x0000040000077a24 */ /* 0x000fe400078e0203 */
[----:B------:R-:W-:Y:S02]  /*157b0*/  IMAD.MOV.U32 R6, RZ, RZ, 0x4 ;  /* 0x00000004ff067424 */ /* 0x000fe400078e00ff */
[----:B------:R-:W-:-:S04]  /*157c0*/  IMAD R7, R7, c[0x0][0x0], R2 ;  /* 0x0000000007077a24 */ /* 0x000fc800078e0202 */
[----:B------:R-:W-:-:S05]  /*157d0*/  IMAD.WIDE.U32 R6, R7, R6, c[0x0][0x550] ;  /* 0x0001540007067625 */ /* 0x000fca00078e0006 */
[----:B------:R0:W2:Y:S04]  /*157e0*/  LDG.E.S8 R8, [R6.64] ;  /* 0x0000002406087981 */ /* 0x0000a8000c1e1300 */
[----:B------:R0:W3:Y:S04]  /*157f0*/  LDG.E.S8 R9, [R6.64+0x1] ;  /* 0x0000012406097981 */ /* 0x0000e8000c1e1300 */
[----:B------:R0:W4:Y:S04]  /*15800*/  LDG.E.S8 R10, [R6.64+0x2] ;  /* 0x00000224060a7981 */ /* 0x000128000c1e1300 */
[----:B------:R0:W5:Y:S01]  /*15810*/  LDG.E.S8 R11, [R6.64+0x3] ;  /* 0x00000324060b7981 */ /* 0x000162000c1e1300 */
[----:B------:R-:W-:-:S02]  /*15820*/  IADD3 R3, R3, c[0x0][0x4], RZ ;  /* 0x0000010003037a10 */ /* 0x000fc40007ffe0ff */
[----:B------:R-:W-:Y:S02]  /*15830*/  LOP3.LUT R27, R27, 0xffff, RZ, 0xc0, !PT ;  /* 0x0000ffff1b1b7812 */ /* 0x000fe400078ec0ff */
[----:B------:R-:W-:Y:S02]  /*15840*/  LOP3.LUT R24, R24, 0xffff, RZ, 0xc0, !PT ;  /* 0x0000ffff18187812 */ /* 0x000fe400078ec0ff */
[----:B------:R-:W-:Y:S02]  /*15850*/  LOP3.LUT R19, R19, 0xffff, RZ, 0xc0, !PT ;  /* 0x0000ffff13137812 */ /* 0x000fe400078ec0ff */
[----:B------:R-:W-:Y:S02]  /*15860*/  LOP3.LUT R18, R18, 0xffff, RZ, 0xc0, !PT ;  /* 0x0000ffff12127812 */ /* 0x000fe400078ec0ff */
[----:B------:R-:W-:Y:S02]  /*15870*/  ISETP.GE.U32.AND P5, PT, R3, c[0x0][0x178], PT ;  /* 0x00005e0003007a0c */ /* 0x000fe40003fa6070 */
[----:B------:R-:W-:-:S02]  /*15880*/  PRMT R13, R27, 0x8880, RZ ;  /* 0x000088801b0d7816 */ /* 0x000fc400000000ff */
[----:B------:R-:W-:Y:S02]  /*15890*/  PRMT R24, R24, 0x8880, RZ ;  /* 0x0000888018187816 */ /* 0x000fe400000000ff */
[----:B------:R-:W-:Y:S02]  /*158a0*/  PRMT R19, R19, 0x8880, RZ ;  /* 0x0000888013137816 */ /* 0x000fe400000000ff */
[----:B------:R-:W-:Y:S01]  /*158b0*/  PRMT R18, R18, 0x8880, RZ ;  /* 0x0000888012127816 */ /* 0x000fe200000000ff */
[----:B0-----:R-:W-:Y:S02]  /*158c0*/  IMAD.MOV.U32 R6, RZ, RZ, R24 ;  /* 0x000000ffff067224 */ /* 0x001fe400078e0018 */
[----:B------:R-:W-:Y:S02]  /*158d0*/  IMAD.MOV.U32 R7, RZ, RZ, R19 ;  /* 0x000000ffff077224 */ /* 0x000fe400078e0013 */
[----:B--2---:R-:W-:Y:S02]  /*158e0*/  IMAD.MOV R8, RZ, RZ, -R8 ;  /* 0x000000ffff087224 */ /* 0x004fe400078e0a08 */
[----:B---3--:R-:W-:-:S03]  /*158f0*/  IMAD.MOV R9, RZ, RZ, -R9 ;  /* 0x000000ffff097224 */ /* 0x008fc600078e0a09 */
[----:B------:R-:W-:Y:S01]  /*15900*/  ISETP.NE.AND P0, PT, R13, R8, PT ;  /* 0x000000080d00720c */ /* 0x000fe20003f05270 */
[----:B------:R-:W-:Y:S02]  /*15910*/  IMAD.MOV.U32 R8, RZ, RZ, R18 ;  /* 0x000000ffff087224 */ /* 0x000fe400078e0012 */
[----:B----4-:R-:W-:Y:S01]  /*15920*/  IMAD.MOV R10, RZ, RZ, -R10 ;  /* 0x000000ffff0a7224 */ /* 0x010fe200078e0a0a */
[----:B------:R-:W-:Y:S02]  /*15930*/  ISETP.NE.AND P2, PT, R6, R9, PT ;  /* 0x000000090600720c */ /* 0x000fe40003f45270 */
[----:B------:R-:W-:Y:S01]  /*15940*/  SEL R27, RZ, 0x1, !P0 ;  /* 0x00000001ff1b7807 */ /* 0x000fe20004000000 */
[----:B-----5:R-:W-:Y:S01]  /*15950*/  IMAD.MOV R11, RZ, RZ, -R11 ;  /* 0x000000ffff0b7224 */ /* 0x020fe200078e0a0b */
[----:B------:R-:W-:Y:S02]  /*15960*/  ISETP.NE.AND P3, PT, R7, R10, PT ;  /* 0x0000000a0700720c */ /* 0x000fe40003f65270 */
[----:B------:R-:W-:-:S02]  /*15970*/  SEL R24, RZ, 0x1, !P2 ;  /* 0x00000001ff187807 */ /* 0x000fc40005000000 */
[----:B------:R-:W-:Y:S02]  /*15980*/  ISETP.NE.AND P4, PT, R8, R11, PT ;  /* 0x0000000b0800720c */ /* 0x000fe40003f85270 */
[----:B------:R-:W-:Y:S02]  /*15990*/  SEL R19, RZ, 0x1, !P3 ;  /* 0x00000001ff137807 */ /* 0x000fe40005800000 */
[----:B------:R-:W-:Y:S01]  /*159a0*/  SEL R18, RZ, 0x1, !P4 ;  /* 0x00000001ff127807 */ /* 0x000fe20006000000 */
[----:B------:R-:W-:Y:S05]  /*159b0*/  @!P5 BRA `(.L_x_6696) ;  /* 0xfffffde00000d947 */ /* 0x000fea000383ffff */
.L_x_6695:
[----:B------:R-:W-:Y:S05]  /*159c0*/  BSYNC B0 ;  /* 0x0000000000007941 */ /* 0x000fea0003800000 */
.L_x_6690:
        /* <DEDUP_REMOVED lines=11> */
.L_x_6700:
        /* <DEDUP_REMOVED lines=40> */
.L_x_6699:
[----:B------:R-:W-:Y:S05]  /*15d00*/  BSYNC B0 ;  /* 0x0000000000007941 */ /* 0x000fea0003800000 */
.L_x_6698:
[----:B------:R-:W-:Y:S05]  /*15d10*/  @P4 BRA `(.L_x_6700) ;  /* 0xfffffd6000004947 */ /* 0x000fea000383ffff */
.L_x_6697:
        /* <DEDUP_REMOVED lines=8> */
[----:B------:R-:W-:Y:S01]  /*15da0*/  PRMT R9, R19, 0x7054, R6 ;  /* 0x0000705413097816 */ /* 0x000fe20000000006 */
[----:B------:R-:W-:Y:S01]  /*15db0*/  IMAD.MOV.U32 R6, RZ, RZ, 0x20 ;  /* 0x00000020ff067424 */ /* 0x000fe200078e00ff */
[----:B------:R-:W-:Y:S02]  /*15dc0*/  SHF.R.S32.HI R7, RZ, 0x1, R7 ;  /* 0x00000001ff077819 */ /* 0x000fe40000011407 */
[----:B------:R-:W-:Y:S02]  /*15dd0*/  PRMT R9, R18, 0x654, R9 ;  /* 0x0000065412097816 */ /* 0x000fe40000000009 */
[----:B------:R-:W-:-:S03]  /*15de0*/  ISETP.GE.AND P0, PT, R7, 0x20, PT ;  /* 0x000000200700780c */ /* 0x000fc60003f06270 */
[----:B------:R0:W-:Y:S10]  /*15df0*/  STS [R0.X4+0x10], R9 ;  /* 0x0000100900007388 */ /* 0x0001f40000004800 */
[----:B0-----:R-:W-:Y:S05]  /*15e00*/  @!P0 BRA `(.L_x_6702) ;  /* 0x000002b000008947 */ /* 0x001fea0003800000 */
.L_x_6705:
[----:B------:R-:W-:Y:S01]  /*15e10*/  IMAD.IADD R6, R2, 0x1, R7 ;  /* 0x0000000102067824 */ /* 0x000fe200078e0207 */
[----:B------:R-:W-:Y:S04]  /*15e20*/  BAR.SYNC.DEFER_BLOCKING 0x0 ;  /* 0x0000000000007b1d */ /* 0x000fe80000010000 */
[----:B------:R-:W-:-:S02]  /*15e30*/  ISETP.GE.U32.AND P0, PT, R6, c[0x0][0x0], PT ;  /* 0x0000000006007a0c */ /* 0x000fc40003f06070 */
[----:B------:R-:W-:Y:S02]  /*15e40*/  BSSY B0, `(.L_x_6703) ;  /* 0x0000023000007945 */ /* 0x000fe40003800000 */
[----:B------:R-:W-:-:S13]  /*15e50*/  ISETP.GE.U32.OR P0, PT, R2, R7, P0 ;  /* 0x000000070200720c */ /* 0x000fda0000706470 */
[----:B0-----:R-:W-:Y:S05]  /*15e60*/  @P0 BRA `(.L_x_6704) ;  /* 0x0000020000000947 */ /* 0x001fea0003800000 */
        /* <DEDUP_REMOVED lines=32> */
.L_x_6704:
[----:B------:R-:W-:Y:S05]  /*16070*/  BSYNC B0 ;  /* 0x0000000000007941 */ /* 0x000fea0003800000 */
.L_x_6703:
[----:B------:R-:W-:-:S04]  /*16080*/  SHF.R.S32.HI R7, RZ, 0x1, R7 ;  /* 0x00000001ff077819 */ /* 0x000fc80000011407 */
[----:B------:R-:W-:-:S13]  /*16090*/  ISETP.GE.AND P0, PT, R7, 0x20, PT ;  /* 0x000000200700780c */ /* 0x000fda0003f06270 */
[----:B------:R-:W-:Y:S05]  /*160a0*/  @P0 BRA `(.L_x_6705) ;  /* 0xfffffd6000000947 */ /* 0x000fea000383ffff */
[----:B------:R-:W-:-:S04]  /*160b0*/  IMAD.MOV.U32 R6, RZ, RZ, 0x20 ;  /* 0x00000020ff067424 */ /* 0x000fc800078e00ff */
.L_x_6702:
[----:B------:R-:W-:Y:S01]  /*160c0*/  BAR.SYNC.DEFER_BLOCKING 0x0 ;  /* 0x0000000000007b1d */ /* 0x000fe20000010000 */
[----:B------:R-:W-:-:S13]  /*160d0*/  ISETP.GE.AND P0, PT, R6, 0x2, PT ;  /* 0x000000020600780c */ /* 0x000fda0003f06270 */
[----:B------:R-:W-:Y:S05]  /*160e0*/  @!P0 BRA `(.L_x_6701) ;  /* 0x0000020000008947 */ /* 0x000fea0003800000 */
[----:B------:R-:W-:Y:S02]  /*160f0*/  IMAD.MOV.U32 R3, RZ, RZ, 0x1 ;  /* 0x00000001ff037424 */ /* 0x000fe400078e00ff */
.L_x_6706:
[----:B------:R-:W-:Y:S02]  /*16100*/  LOP3.LUT R27, R27, 0xffff, RZ, 0xc0, !PT ;  /* 0x0000ffff1b1b7812 */ /* 0x000fe400078ec0ff */
[----:B------:R-:W-:Y:S02]  /*16110*/  LOP3.LUT R24, R24, 0xffff, RZ, 0xc0, !PT ;  /* 0x0000ffff18187812 */ /* 0x000fe400078ec0ff */
[----:B0-----:R-:W-:Y:S02]  /*16120*/  PRMT R9, R27, 0x8880, RZ ;  /* 0x000088801b097816 */ /* 0x001fe400000000ff */
[----:B------:R-:W-:Y:S02]  /*16130*/  LOP3.LUT R19, R19, 0xffff, RZ, 0xc0, !PT ;  /* 0x0000ffff13137812 */ /* 0x000fe400078ec0ff */
[----:B------:R-:W-:Y:S01]  /*16140*/  LOP3.LUT R18, R18, 0xffff, RZ, 0xc0, !PT ;  /* 0x0000ffff12127812 */ /* 0x000fe200078ec0ff */
[----:B------:R-:W0:Y:S01]  /*16150*/  SHFL.DOWN PT, R0, R9, R3, 0x1f ;  /* 0x08001f0309007589 */ /* 0x000e2200000e0000 */
[----:B------:R-:W-:-:S02]  /*16160*/  PRMT R10, R24, 0x8880, RZ ;  /* 0x00008880180a7816 */ /* 0x000fc400000000ff */
        /* <DEDUP_REMOVED lines=24> */
.L_x_6701:
        /* <DEDUP_REMOVED lines=9> */
[----:B0-----:R-:W2:Y:S04]  /*16380*/  LDG.E.S8 R0, [R4.64] ;  /* 0x0000002404007981 */ /* 0x001ea8000c1e1300 */
[----:B------:R-:W3:Y:S04]  /*16390*/  LDG.E.S8 R2, [R4.64+0x1] ;  /* 0x0000012404027981 */ /* 0x000ee8000c1e1300 */
[----:B------:R-:W4:Y:S04]  /*163a0*/  LDG.E.S8 R3, [R4.64+0x2] ;  /* 0x0000022404037981 */ /* 0x000f28000c1e1300 */
[----:B------:R-:W5:Y:S01]  /*163b0*/  LDG.E.S8 R6, [R4.64+0x3] ;  /* 0x0000032404067981 */ /* 0x000f62000c1e1300 */
[----:B------:R-:W-:-:S02]  /*163c0*/  LOP3.LUT R27, R27, 0xffff, RZ, 0xc0, !PT ;  /* 0x0000ffff1b1b7812 */ /* 0x000fc400078ec0ff */
[----:B------:R-:W-:Y:S02]  /*163d0*/  LOP3.LUT R24, R24, 0xffff, RZ, 0xc0, !PT ;  /* 0x0000ffff18187812 */ /* 0x000fe400078ec0ff */
[----:B------:R-:W-:Y:S02]  /*163e0*/  LOP3.LUT R19, R19, 0xffff, RZ, 0xc0, !PT ;  /* 0x0000ffff13137812 */ /* 0x000fe400078ec0ff */
[----:B------:R-:W-:Y:S02]  /*163f0*/  LOP3.LUT R18, R18, 0xffff, RZ, 0xc0, !PT ;  /* 0x0000ffff12127812 */ /* 0x000fe400078ec0ff */
[----:B------:R-:W-:Y:S02]  /*16400*/  PRMT R7, R27, 0x8880, RZ ;  /* 0x000088801b077816 */ /* 0x000fe400000000ff */
[----:B------:R-:W-:Y:S02]  /*16410*/  PRMT R9, R24, 0x8880, RZ ;  /* 0x0000888018097816 */ /* 0x000fe400000000ff */
[----:B------:R-:W-:Y:S01]  /*16420*/  PRMT R8, R19, 0x8880, RZ ;  /* 0x0000888013087816 */ /* 0x000fe200000000ff */
[----:B------:R-:W-:Y:S01]  /*16430*/  IMAD.MOV R7, RZ, RZ, -R7 ;  /* 0x000000ffff077224 */ /* 0x000fe200078e0a07 */
[----:B------:R-:W-:Y:S01]  /*16440*/  PRMT R11, R18, 0x8880, RZ ;  /* 0x00008880120b7816 */ /* 0x000fe200000000ff */
[----:B------:R-:W-:-:S02]  /*16450*/  IMAD.MOV R9, RZ, RZ, -R9 ;  /* 0x000000ffff097224 */ /* 0x000fc400078e0a09 */
[----:B------:R-:W-:Y:S02]  /*16460*/  IMAD.MOV R8, RZ, RZ, -R8 ;  /* 0x000000ffff087224 */ /* 0x000fe400078e0a08 */
[----:B------:R-:W-:Y:S01]  /*16470*/  IMAD.MOV R11, RZ, RZ, -R11 ;  /* 0x000000ffff0b7224 */ /* 0x000fe200078e0a0b */
[----:B--2---:R-:W-:Y:S02]  /*16480*/  ISETP.NE.AND P0, PT, R0, R7, PT ;  /* 0x000000070000720c */ /* 0x004fe40003f05270 */
[----:B---3--:R-:W-:Y:S02]  /*16490*/  ISETP.NE.AND P1, PT, R2, R9, PT ;  /* 0x000000090200720c */ /* 0x008fe40003f25270 */
[----:B------:R-:W-:Y:S02]  /*164a0*/  SEL R27, RZ, 0x1, !P0 ;  /* 0x00000001ff1b7807 */ /* 0x000fe40004000000 */
[----:B----4-:R-:W-:Y:S02]  /*164b0*/  ISETP.NE.AND P2, PT, R3, R8, PT ;  /* 0x000000080300720c */ /* 0x010fe40003f45270 */
[----:B------:R-:W-:-:S02]  /*164c0*/  SEL R24, RZ, 0x1, !P1 ;  /* 0x00000001ff187807 */ /* 0x000fc40004800000 */
[----:B-----5:R-:W-:Y:S02]  /*164d0*/  ISETP.NE.AND P3, PT, R6, R11, PT ;  /* 0x0000000b0600720c */ /* 0x020fe40003f65270 */
[----:B------:R-:W-:Y:S02]  /*164e0*/  SEL R19, RZ, 0x1, !P2 ;  /* 0x00000001ff137807 */ /* 0x000fe40005000000 */
[----:B------:R-:W-:-:S04]  /*164f0*/  SEL R18, RZ, 0x1, !P3 ;  /* 0x00000001ff127807 */ /* 0x000fc80005800000 */
.L_x_6708:
[----:B------:R-:W-:Y:S05]  /*16500*/  @!P4 BRA `(.L_x_6709) ;  /* 0x000006b00000c947 */ /* 0x000fea0003800000 */
[----:B------:R-:W-:-:S05]  /*16510*/  IMAD.MOV.U32 R17, RZ, RZ, 0x1 ;  /* 0x00000001ff117424 */ /* 0x000fca00078e00ff */
[----:B------:R-:W-:-:S04]  /*16520*/  ISETP.NE.AND P0, PT, R17, c[0x0][0x56c], PT ;  /* 0x00015b0011007a0c */ /* 0x000fc80003f05270 */
[----:B0-----:R-:W-:-:S09]  /*16530*/  P2R R0, PR, RZ, 0x1 ;  /* 0x00000001ff007803 */ /* 0x001fd20000000000 */
        /* <DEDUP_REMOVED lines=20> */
.L_x_6710:
        /* <DEDUP_REMOVED lines=8> */
[----:B------:R-:W-:Y:S02]  /*16700*/  IMAD.MOV.U32 R4, RZ, RZ, c[0x4][0x7c8] ;  /* 0x0101f200ff047624 */ /* 0x000fe400078e00ff */
[----:B------:R-:W-:Y:S02]  /*16710*/  IMAD.MOV.U32 R5, RZ, RZ, c[0x4][0x7cc] ;  /* 0x0101f300ff057624 */ /* 0x000fe400078e00ff */
[----:B------:R-:W-:Y:S01]  /*16720*/  IMAD.MOV.U32 R6, RZ, RZ, c[0x4][0x7b8] ;  /* 0x0101ee00ff067624 */ /* 0x000fe200078e00ff */
[----:B------:R-:W0:Y:S01]  /*16730*/  LDC.64 R2, c[0x4][R2] ;  /* 0x0100000002027b82 */ /* 0x000e220000000a00 */
[----:B------:R-:W-:-:S02]  /*16740*/  IMAD.MOV.U32 R7, RZ, RZ, c[0x4][0x7bc] ;  /* 0x0101ef00ff077624 */ /* 0x000fc400078e00ff */
[----:B------:R-:W-:Y:S02]  /*16750*/  IMAD.MOV.U32 R8, RZ, RZ, 0x2ef ;  /* 0x000002efff087424 */ /* 0x000fe400078e00ff */
[----:B------:R-:W-:Y:S02]  /*16760*/  IMAD.MOV.U32 R10, RZ, RZ, c[0x4][0x248] ;  /* 0x01009200ff0a7624 */ /* 0x000fe400078e00ff */
[----:B------:R-:W-:Y:S02]  /*16770*/  IMAD.MOV.U32 R11, RZ, RZ, c[0x4][0x24c] ;  /* 0x01009300ff0b7624 */ /* 0x000fe400078e00ff */
[----:B------:R-:W-:Y:S02]  /*16780*/  IMAD.MOV.U32 R12, RZ, RZ, 0x1 ;  /* 0x00000001ff0c7424 */ /* 0x000fe400078e00ff */
[----:B------:R-:W-:Y:S02]  /*16790*/  IMAD.MOV.U32 R13, RZ, RZ, RZ ;  /* 0x000000ffff0d7224 */ /* 0x000fe400078e00ff */
[----:B------:R-:W-:Y:S01]  /*167a0*/  LEPC R14 ;  /* 0x00000000000e734e */ /* 0x000fe20000000000 */
[----:B------:R-:W-:Y:S02]  /*167b0*/  MOV R9, 0x16820 ;  /* 0x0001682000097802 */ /* 0x000fe40000000f00 */
[----:B------:R-:W-:-:S02]  /*167c0*/  MOV R20, 0x167a0 ;  /* 0x000167a000147802 */ /* 0x000fc40000000f00 */
[----:B------:R-:W-:Y:S02]  /*167d0*/  MOV R21, 0x0 ;  /* 0x0000000000157802 */ /* 0x000fe40000000f00 */
[----:B------:R-:W-:Y:S02]  /*167e0*/  MOV R0, 0x0 ;  /* 0x0000000000007802 */ /* 0x000fe40000000f00 */
[----:B------:R-:W-:-:S04]  /*167f0*/  IADD3 R20, P0, P1, -R20, R9, R14 ;  /* 0x0000000914147210 */ /* 0x000fc8000791e10e */
[----:B------:R-:W-:-:S04]  /*16800*/  IADD3.X R21, ~R0, R21, R15, P0, P1 ;  /* 0x0000001500157210 */ /* 0x000fc800007e250f */
[----:B0-----:R-:W-:Y:S05]  /*16810*/  CALL.ABS.NOINC R2 ;  /* 0x0000000002007343 */ /* 0x001fea0003c00000 */
.L_x_6711:
[----:B0-----:R-:W-:Y:S02]  /*16820*/  IADD3 R2, P1, R23, c[0x0][0x538], RZ ;  /* 0x00014e0017027a10 */ /* 0x001fe40007f3e0ff */
[----:B------:R-:W-:Y:S02]  /*16830*/  LOP3.LUT P0, RZ, R24, 0xff, RZ, 0xc0, !PT ;  /* 0x000000ff18ff7812 */ /* 0x000fe4000780c0ff */
[----:B------:R-:W-:Y:S01]  /*16840*/  ISETP.NE.AND P6, PT, R17, c[0x0][0x56c], PT ;  /* 0x00015b0011007a0c */ /* 0x000fe20003fc5270 */
[----:B------:R-:W-:Y:S01]  /*16850*/  IMAD.X R3, RZ, RZ, c[0x0][0x53c], P1 ;  /* 0x00014f00ff037624 */ /* 0x000fe200008e06ff */
[----:B------:R-:W-:-:S05]  /*16860*/  SEL R5, RZ, 0x1, !P0 ;  /* 0x00000001ff057807 */ /* 0x000fca0004000000 */
[----:B------:R0:W-:Y:S06]  /*16870*/  STG.E.U8 [R2.64], R5 ;  /* 0x0000000502007986 */ /* 0x0001ec000c101124 */
[----:B------:R-:W-:Y:S05]  /*16880*/  @!P6 BRA `(.L_x_6712) ;  /* 0x000001300000e947 */ /* 0x000fea0003800000 */
[----:B------:R-:W-:Y:S01]  /*16890*/  MOV R0, 0x0 ;  /* 0x0000000000007802 */ /* 0x000fe20000000f00 */
[----:B------:R-:W-:Y:S02]  /*168a0*/  IMAD.MOV.U32 R4, RZ, RZ, c[0x4][0x7c8] ;  /* 0x0101f200ff047624 */ /* 0x000fe400078e00ff */
[----:B0-----:R-:W-:Y:S01]  /*168b0*/  IMAD.MOV.U32 R5, RZ, RZ, c[0x4][0x7cc] ;  /* 0x0101f300ff057624 */ /* 0x001fe200078e00ff */
[----:B------:R0:W1:Y:S01]  /*168c0*/  LDC.64 R2, c[0x4][R0] ;  /* 0x0100000000027b82 */ /* 0x0000620000000a00 */
[----:B------:R-:W-:-:S02]  /*168d0*/  IMAD.MOV.U32 R6, RZ, RZ, c[0x4][0x7b8] ;  /* 0x0101ee00ff067624 */ /* 0x000fc400078e00ff */
[----:B------:R-:W-:Y:S02]  /*168e0*/  IMAD.MOV.U32 R7, RZ, RZ, c[0x4][0x7bc] ;  /* 0x0101ef00ff077624 */ /* 0x000fe400078e00ff */
[----:B------:R-:W-:Y:S02]  /*168f0*/  IMAD.MOV.U32 R8, RZ, RZ, 0x2ef ;  /* 0x000002efff087424 */ /* 0x000fe400078e00ff */
[----:B------:R-:W-:Y:S02]  /*16900*/  IMAD.MOV.U32 R10, RZ, RZ, c[0x4][0x248] ;  /* 0x01009200ff0a7624 */ /* 0x000fe400078e00ff */
[----:B------:R-:W-:Y:S02]  /*16910*/  IMAD.MOV.U32 R11, RZ, RZ, c[0x4][0x24c] ;  /* 0x01009300ff0b7624 */ /* 0x000fe400078e00ff */
[----:B------:R-:W-:Y:S02]  /*16920*/  IMAD.MOV.U32 R12, RZ, RZ, 0x1 ;  /* 0x00000001ff0c7424 */ /* 0x000fe400078e00ff */
[----:B------:R-:W-:-:S02]  /*16930*/  IMAD.MOV.U32 R13, RZ, RZ, RZ ;  /* 0x000000ffff0d7224 */ /* 0x000fc400078e00ff */
[----:B0-----:R-:W-:Y:S01]  /*16940*/  LEPC R14 ;  /* 0x00000000000e734e */ /* 0x001fe20000000000 */
[----:B------:R-:W-:-:S02]  /*16950*/  MOV R9, 0x169c0 ;  /* 0x000169c000097802 */ /* 0x000fc40000000f00 */
[----:B------:R-:W-:Y:S02]  /*16960*/  MOV R20, 0x16940 ;  /* 0x0001694000147802 */ /* 0x000fe40000000f00 */
[----:B------:R-:W-:Y:S02]  /*16970*/  MOV R21, 0x0 ;  /* 0x0000000000157802 */ /* 0x000fe40000000f00 */
[----:B------:R-:W-:Y:S02]  /*16980*/  MOV R0, 0x0 ;  /* 0x0000000000007802 */ /* 0x000fe40000000f00 */
[----:B------:R-:W-:-:S04]  /*16990*/  IADD3 R20, P0, P1, -R20, R9, R14 ;  /* 0x0000000914147210 */ /* 0x000fc8000791e10e */
[----:B------:R-:W-:-:S04]  /*169a0*/  IADD3.X R21, ~R0, R21, R15, P0, P1 ;  /* 0x0000001500157210 */ /* 0x000fc800007e250f */
[----:B-1----:R-:W-:Y:S05]  /*169b0*/  CALL.ABS.NOINC R2 ;  /* 0x0000000002007343 */ /* 0x002fea0003c00000 */
.L_x_6712:
[----:B------:R-:W-:Y:S02]  /*169c0*/  IADD3 R22, P1, R22, c[0x0][0x538], RZ ;  /* 0x00014e0016167a10 */ /* 0x000fe40007f3e0ff */
[----:B------:R-:W-:Y:S02]  /*169d0*/  LOP3.LUT P0, RZ, R19, 0xff, RZ, 0xc0, !PT ;  /* 0x000000ff13ff7812 */ /* 0x000fe4000780c0ff */
[----:B------:R-:W-:Y:S01]  /*169e0*/  ISETP.NE.AND P6, PT, R17, c[0x0][0x56c], PT ;  /* 0x00015b0011007a0c */ /* 0x000fe20003fc5270 */
[----:B------:R-:W-:Y:S01]  /*169f0*/  IMAD.X R23, RZ, RZ, c[0x0][0x53c], P1 ;  /* 0x00014f00ff177624 */ /* 0x000fe200008e06ff */
[----:B0-----:R-:W-:-:S05]  /*16a00*/  SEL R3, RZ, 0x1, !P0 ;  /* 0x00000001ff037807 */ /* 0x001fca0004000000 */
[----:B------:R0:W-:Y:S06]  /*16a10*/  STG.E.U8 [R22.64], R3 ;  /* 0x0000000316007986 */ /* 0x0001ec000c101124 */
[----:B------:R-:W-:Y:S05]  /*16a20*/  @!P6 BRA `(.L_x_6713) ;  /* 0x000001300000e947 */ /* 0x000fea0003800000 */
[----:B------:R-:W-:Y:S01]  /*16a30*/  MOV R0, 0x0 ;  /* 0x0000000000007802 */ /* 0x000fe20000000f00 */
[----:B------:R-:W-:Y:S02]  /*16a40*/  IMAD.MOV.U32 R4, RZ, RZ, c[0x4][0x7c8] ;  /* 0x0101f200ff047624 */ /* 0x000fe400078e00ff */
[----:B------:R-:W-:Y:S01]  /*16a50*/  IMAD.MOV.U32 R5, RZ, RZ, c[0x4][0x7cc] ;  /* 0x0101f300ff057624 */ /* 0x000fe200078e00ff */
[----:B0-----:R0:W1:Y:S01]  /*16a60*/  LDC.64 R2, c[0x4][R0] ;  /* 0x0100000000027b82 */ /* 0x0010620000000a00 */
        /* <DEDUP_REMOVED lines=15> */
.L_x_6713:
[----:B------:R-:W-:Y:S02]  /*16b60*/  IADD3 R16, P1, R16, c[0x0][0x538], RZ ;  /* 0x00014e0010107a10 */ /* 0x000fe40007f3e0ff */
[----:B------:R-:W-:-:S03]  /*16b70*/  LOP3.LUT P0, RZ, R18, 0xff, RZ, 0xc0, !PT ;  /* 0x000000ff12ff7812 */ /* 0x000fc6000780c0ff */
[----:B------:R-:W-:Y:S01]  /*16b80*/  IMAD.X R17, RZ, RZ, c[0x0][0x53c], P1 ;  /* 0x00014f00ff117624 */ /* 0x000fe200008e06ff */
[----:B0-----:R-:W-:-:S05]  /*16b90*/  SEL R3, RZ, 0x1, !P0 ;  /* 0x00000001ff037807 */ /* 0x001fca0004000000 */
[----:B------:R-:W-:Y:S01]  /*16ba0*/  STG.E.U8 [R16.64], R3 ;  /* 0x0000000310007986 */ /* 0x000fe2000c101124 */
[----:B------:R-:W-:Y:S05]  /*16bb0*/  EXIT ;  /* 0x000000000000794d */ /* 0x000fea0003800000 */
.L_x_6709:
[----:B------:R-:W-:Y:S04]  /*16bc0*/  STG.E.U8 [R4.64], R27 ;  /* 0x0000001b04007986 */ /* 0x000fe8000c101124 */
[----:B------:R-:W-:Y:S04]  /*16bd0*/  STG.E.U8 [R4.64+0x1], R24 ;  /* 0x0000011804007986 */ /* 0x000fe8000c101124 */
[----:B------:R-:W-:Y:S04]  /*16be0*/  STG.E.U8 [R4.64+0x2], R19 ;  /* 0x0000021304007986 */ /* 0x000fe8000c101124 */
[----:B------:R-:W-:Y:S01]  /*16bf0*/  STG.E.U8 [R4.64+0x3], R18 ;  /* 0x0000031204007986 */ /* 0x000fe2000c101124 */
[----:B------:R-:W-:Y:S05]  /*16c00*/  EXIT ;  /* 0x000000000000794d */ /* 0x000fea0003800000 */
.L_x_6707:
[----:B------:R-:W-:Y:S01]  /*16c10*/  ISETP.NE.AND P5, PT, RZ, UR38, PT ;  /* 0x00000026ff007c0c */ /* 0x000fe2000bfa5270 */
[----:B------:R-:W-:Y:S01]  /*16c20*/  ULDC.U8 UR4, c[0x0][0x569] ;  /* 0x00015a4000047ab9 */ /* 0x000fe20000000000 */
[----:B------:R-:W-:-:S02]  /*16c30*/  IADD3 R6, P1, R25, c[0x0][0x538], RZ ;  /* 0x00014e0019067a10 */ /* 0x000fc40007f3e0ff */
[----:B------:R-:W-:Y:S02]  /*16c40*/  IADD3 R2, P2, R23, c[0x0][0x538], RZ ;  /* 0x00014e0017027a10 */ /* 0x000fe40007f5e0ff */
[----:B------:R-:W-:Y:S01]  /*16c50*/  IADD3 R4, P3, R22, c[0x0][0x538], RZ ;  /* 0x00014e0016047a10 */ /* 0x000fe20007f7e0ff */
[----:B------:R-:W-:Y:S01]  /*16c60*/  IMAD.X R7, RZ, RZ, c[0x0][0x53c], P1 ;  /* 0x00014f00ff077624 */ /* 0x000fe200008e06ff */
[----:B------:R-:W-:Y:S01]  /*16c70*/  IADD3 R8, P4, R16, c[0x0][0x538], RZ ;  /* 0x00014e0010087a10 */ /* 0x000fe20007f9e0ff */
[----:B------:R-:W-:Y:S01]  /*16c80*/  IMAD.X R3, RZ, RZ, c[0x0][0x53c], P2 ;  /* 0x00014f00ff037624 */ /* 0x000fe200010e06ff */
[----:B------:R-:W-:Y:S01]  /*16c90*/  ISETP.NE.AND P0, PT, RZ, UR4, PT ;  /* 0x00000004ff007c0c */ /* 0x000fe2000bf05270 */
[----:B------:R-:W-:Y:S02]  /*16ca0*/  IMAD.X R5, RZ, RZ, c[0x0][0x53c], P3 ;  /* 0x00014f00ff057624 */ /* 0x000fe400018e06ff */
[----:B0-----:R-:W-:Y:S01]  /*16cb0*/  IMAD.X R9, RZ, RZ, c[0x0][0x53c], P4 ;  /* 0x00014f00ff097624 */ /* 0x001fe200020e06ff */
[----:B------:R-:W-:Y:S09]  /*16cc0*/  @!P5 BRA `(.L_x_6714) ;  /* 0x000001800000d947 */ /* 0x000ff20003800000 */
[----:B------:R-:W2:Y:S04]  /*16cd0*/  LDG.E.S8 R0, [R6.64] ;  /* 0x0000002406007981 */ /* 0x000ea8000c1e1300 */
[----:B------:R-:W3:Y:S04]  /*16ce0*/  LDG.E.S8 R10, [R2.64] ;  /* 0x00000024020a7981 */ /* 0x000ee8000c1e1300 */
[----:B------:R-:W4:Y:S04]  /*16cf0*/  LDG.E.S8 R11, [R4.64] ;  /* 0x00000024040b7981 */ /* 0x000f28000c1e1300 */
[----:B------:R-:W5:Y:S01]  /*16d00*/  LDG.E.S8 R12, [R8.64] ;  /* 0x00000024080c7981 */ /* 0x000f62000c1e1300 */
        /* <DEDUP_REMOVED lines=11> */
[----:B------:R-:W-:-:S03]  /*16dc0*/  IMAD.MOV R17, RZ, RZ, -R18 ;  /* 0x000000ffff117224 */ /* 0x000fc600078e0a12 */
[----:B--2---:R-:W-:Y:S02]  /*16dd0*/  ISETP.NE.AND P1, PT, R0, R13, PT ;  /* 0x0000000d0000720c */ /* 0x004fe40003f25270 */
[----:B---3--:R-:W-:Y:S02]  /*16de0*/  ISETP.NE.AND P2, PT, R10, R15, PT ;  /* 0x0000000f0a00720c */ /* 0x008fe40003f45270 */
[----:B------:R-:W-:Y:S02]  /*16df0*/  SEL R27, RZ, 0x1, !P1 ;  /* 0x00000001ff1b7807 */ /* 0x000fe40004800000 */
[----:B----4-:R-:W-:Y:S02]  /*16e00*/  ISETP.NE.AND P3, PT, R11, R14, PT ;  /* 0x0000000e0b00720c */ /* 0x010fe40003f65270 */
[----:B------:R-:W-:Y:S02]  /*16e10*/  SEL R24, RZ, 0x1, !P2 ;  /* 0x00000001ff187807 */ /* 0x000fe40005000000 */
[----:B-----5:R-:W-:-:S02]  /*16e20*/  ISETP.NE.AND P4, PT, R12, R17, PT ;  /* 0x000000110c00720c */ /* 0x020fc40003f85270 */
[----:B------:R-:W-:Y:S02]  /*16e30*/  SEL R19, RZ, 0x1, !P3 ;  /* 0x00000001ff137807 */ /* 0x000fe40005800000 */
[----:B------:R-:W-:-:S04]  /*16e40*/  SEL R18, RZ, 0x1, !P4 ;  /* 0x00000001ff127807 */ /* 0x000fc80006000000 */
.L_x_6714:
        /* <DEDUP_REMOVED lines=24> */
.L_x_6716:
        /* <DEDUP_REMOVED lines=26> */
.L_x_6717:
        /* <DEDUP_REMOVED lines=26> */
.L_x_6718:
        /* <DEDUP_REMOVED lines=26> */
.L_x_6719:
[----:B------:R-:W-:Y:S02]  /*174b0*/  IADD3 R16, P1, R16, c[0x0][0x538], RZ ;  /* 0x00014e0010107a10 */ /* 0x000fe40007f3e0ff */
[----:B------:R-:W-:-:S03]  /*174c0*/  LOP3.LUT P0, RZ, R18, 0xff, RZ, 0xc0, !PT ;  /* 0x000000ff12ff7812 */ /* 0x000fc6000780c0ff */
[----:B------:R-:W-:Y:S01]  /*174d0*/  IMAD.X R17, RZ, RZ, c[0x0][0x53c], P1 ;  /* 0x00014f00ff117624 */ /* 0x000fe200008e06ff */
[----:B0-----:R-:W-:-:S05]  /*174e0*/  SEL R3, RZ, 0x1, !P0 ;  /* 0x00000001ff037807 */ /* 0x001fca0004000000 */
[----:B------:R-:W-:Y:S01]  /*174f0*/  STG.E.U8 [R16.64], R3 ;  /* 0x0000000310007986 */ /* 0x000fe2000c101124 */
[----:B------:R-:W-:Y:S05]  /*17500*/  EXIT ;  /* 0x000000000000794d */ /* 0x000fea0003800000 */
.L_x_6715:
[----:B------:R-:W-:Y:S02]  /*17510*/  LOP3.LUT P0, RZ, R27, 0xff, RZ, 0xc0, !PT ;  /* 0x000000ff1bff7812 */ /* 0x000fe4000780c0ff */
[----:B------:R-:W-:Y:S02]  /*17520*/  LOP3.LUT P1, RZ, R24, 0xff, RZ, 0xc0, !PT ;  /* 0x000000ff18ff7812 */ /* 0x000fe4000782c0ff */
[----:B------:R-:W-:Y:S02]  /*17530*/  LOP3.LUT P2, RZ, R19, 0xff, RZ, 0xc0, !PT ;  /* 0x000000ff13ff7812 */ /* 0x000fe4000784c0ff */
[----:B------:R-:W-:Y:S02]  /*17540*/  LOP3.LUT P3, RZ, R18, 0xff, RZ, 0xc0, !PT ;  /* 0x000000ff12ff7812 */ /* 0x000fe4000786c0ff */
[----:B------:R-:W-:Y:S02]  /*17550*/  SEL R11, RZ, 0x1, !P0 ;  /* 0x00000001ff0b7807 */ /* 0x000fe40004000000 */
[----:B------:R-:W-:-:S02]  /*17560*/  SEL R13, RZ, 0x1, !P1 ;  /* 0x00000001ff0d7807 */ /* 0x000fc40004800000 */
[----:B------:R-:W-:Y:S01]  /*17570*/  SEL R15, RZ, 0x1, !P2 ;  /* 0x00000001ff0f7807 */ /* 0x000fe20005000000 */
[----:B------:R-:W-:Y:S01]  /*17580*/  STG.E.U8 [R6.64], R11 ;  /* 0x0000000b06007986 */ /* 0x000fe2000c101124 */
[----:B------:R-:W-:-:S03]  /*17590*/  SEL R17, RZ, 0x1, !P3 ;  /* 0x00000001ff117807 */ /* 0x000fc60005800000 */
[----:B------:R-:W-:Y:S04]  /*175a0*/  STG.E.U8 [R2.64], R13 ;  /* 0x0000000d02007986 */ /* 0x000fe8000c101124 */
[----:B------:R-:W-:Y:S04]  /*175b0*/  STG.E.U8 [R4.64], R15 ;  /* 0x0000000f04007986 */ /* 0x000fe8000c101124 */
[----:B------:R-:W-:Y:S01]  /*175c0*/  STG.E.U8 [R8.64], R17 ;  /* 0x0000001108007986 */ /* 0x000fe2000c101124 */
[----:B------:R-:W-:Y:S05]  /*175d0*/  EXIT ;  /* 0x000000000000794d */ /* 0x000fea0003800000 */
.L_x_6679:
        /* <DEDUP_REMOVED lines=40> */
.L_x_6721:
        /* <DEDUP_REMOVED lines=24> */
.L_x_6723:
[----:B------:R-:W-:Y:S02]  /*179e0*/  IADD3 R28, P1, R28, c[0x0][0x538], RZ ;  /* 0x00014e001c1c7a10 */ /* 0x000fe40007f3e0ff */
        /* <DEDUP_REMOVED lines=8> */
[----:B------:R-:W-:Y:S02]  /*17a70*/  IMAD.MOV.U32 R5, RZ, RZ, c[0x4][0x7cc] ;  /* 0x0101f300ff057624 */ /* 0x000fe400078e00ff */
[----:B------:R-:W-:Y:S01]  /*17a80*/  IMAD.MOV.U32 R6, RZ, RZ, c[0x4][0x7b8] ;  /* 0x0101ee00ff067624 */ /* 0x000fe200078e00ff */
[----:B0-----:R-:W0:Y:S01]  /*17a90*/  LDC.64 R2, c[0x4][R2] ;  /* 0x0100000002027b82 */ /* 0x001e220000000a00 */
        /* <DEDUP_REMOVED lines=14> */
.L_x_6724:
        /* <DEDUP_REMOVED lines=26> */
.L_x_6725:
        /* <DEDUP_REMOVED lines=26> */
.L_x_6726:
[----:B------:R-:W-:Y:S02]  /*17ec0*/  IADD3 R2, P1, R25, c[0x0][0x538], RZ ;  /* 0x00014e0019027a10 */ /* 0x000fe40007f3e0ff */
[----:B------:R-:W-:-:S03]  /*17ed0*/  LOP3.LUT P0, RZ, R18, 0xff, RZ, 0xc0, !PT ;  /* 0x000000ff12ff7812 */ /* 0x000fc6000780c0ff */
[----:B0-----:R-:W-:Y:S01]  /*17ee0*/  IMAD.X R3, RZ, RZ, c[0x0][0x53c], P1 ;  /* 0x00014f00ff037624 */ /* 0x001fe200008e06ff */
[----:B------:R-:W-:-:S05]  /*17ef0*/  SEL R5, RZ, 0x1, !P0 ;  /* 0x00000001ff057807 */ /* 0x000fca0004000000 */
[----:B------:R-:W-:Y:S01]  /*17f00*/  STG.E.U8 [R2.64], R5 ;  /* 0x0000000502007986 */ /* 0x000fe2000c101124 */
[----:B------:R-:W-:Y:S05]  /*17f10*/  EXIT ;  /* 0x000000000000794d */ /* 0x000fea0003800000 */
.L_x_6722:
[----:B------:R-:W-:Y:S04]  /*17f20*/  STG.E.U8 [R4.64], R27 ;  /* 0x0000001b04007986 */ /* 0x000fe8000c101124 */
[----:B------:R-:W-:Y:S04]  /*17f30*/  STG.E.U8 [R4.64+0x1], R24 ;  /* 0x0000011804007986 */ /* 0x000fe8000c101124 */
[----:B------:R-:W-:Y:S04]  /*17f40*/  STG.E.U8 [R4.64+0x2], R19 ;  /* 0x0000021304007986 */ /* 0x000fe8000c101124 */
[----:B------:R-:W-:Y:S01]  /*17f50*/  STG.E.U8 [R4.64+0x3], R18 ;  /* 0x0000031204007986 */ /* 0x000fe2000c101124 */
[----:B------:R-:W-:Y:S05]  /*17f60*/  EXIT ;  /* 0x000000000000794d */ /* 0x000fea0003800000 */
.L_x_6720:
[----:B0-----:R-:W-:Y:S01]  /*17f70*/  ISETP.NE.AND P5, PT, R0, RZ, PT ;  /* 0x000000ff0000720c */ /* 0x001fe20003fa5270 */
        /* <DEDUP_REMOVED lines=9> */
[----:B------:R-:W-:Y:S01]  /*18010*/  IMAD.X R7, RZ, RZ, c[0x0][0x53c], P4 ;  /* 0x00014f00ff077624 */ /* 0x000fe200020e06ff */
        /* <DEDUP_REMOVED lines=25> */
.L_x_6727:
        /* <DEDUP_REMOVED lines=24> */
.L_x_6729:
        /* <DEDUP_REMOVED lines=26> */
.L_x_6730:
        /* <DEDUP_REMOVED lines=26> */
.L_x_6731:
        /* <DEDUP_REMOVED lines=26> */
.L_x_6732:
[----:B------:R-:W-:Y:S02]  /*18810*/  IADD3 R2, P1, R25, c[0x0][0x538], RZ ;  /* 0x00014e0019027a10 */ /* 0x000fe40007f3e0ff */
[----:B------:R-:W-:-:S03]  /*18820*/  LOP3.LUT P0, RZ, R18, 0xff, RZ, 0xc0, !PT ;  /* 0x000000ff12ff7812 */ /* 0x000fc6000780c0ff */
[----:B0-----:R-:W-:Y:S01]  /*18830*/  IMAD.X R3, RZ, RZ, c[0x0][0x53c], P1 ;  /* 0x00014f00ff037624 */ /* 0x001fe200008e06ff */
[----:B------:R-:W-:-:S05]  /*18840*/  SEL R5, RZ, 0x1, !P0 ;  /* 0x00000001ff057807 */ /* 0x000fca0004000000 */
[----:B------:R-:W-:Y:S01]  /*18850*/  STG.E.U8 [R2.64], R5 ;  /* 0x0000000502007986 */ /* 0x000fe2000c101124 */
[----:B------:R-:W-:Y:S05]  /*18860*/  EXIT ;  /* 0x000000000000794d */ /* 0x000fea0003800000 */
.L_x_6728:
        /* <DEDUP_REMOVED lines=13> */
.L_x_6733:
        /* <DEDUP_REMOVED lines=12> */
.L_x_9929:


//--------------------- .text._ZN2at6native13reduce_kernelILi512ELi1ENS0_8ReduceOpIN3c107complexIfEENS0_14func_wrapper_tIS5_ZNS0_11sum_functorIS5_S5_S5_EclERNS_14TensorIteratorEEUlS5_S5_E_EEjS5_Li4ELi4EEEEEvT1_ --------------------------
	.section	.text._ZN2at6native13reduce_kernelILi512ELi1ENS0_8ReduceOpIN3c107complexIfEENS0_14func_wrapper_tIS5_ZNS0_11sum_functorIS5_S5_S5_EclERNS_14TensorIteratorEEUlS5_S5_E_EEjS5_Li4ELi4EEEEEvT1_,"ax",@progbits
	.sectioninfo	@"SHI_REGISTERS=32"
	.align	128
        .global         _ZN2at6native13reduce_kernelILi512ELi1ENS0_8ReduceOpIN3c107complexIfEENS0_14func_wrapper_tIS5_ZNS0_11sum_functorIS5_S5_S5_EclERNS_14TensorIteratorEEUlS5_S5_E_EEjS5_Li4ELi4EEEEEvT1_
        .type           _ZN2at6native13reduce_kernelILi512ELi1ENS0_8ReduceOpIN3c107complexIfEENS0_14func_wrapper_tIS5_ZNS0_11sum_functorIS5_S5_S5_EclERNS_14TensorIteratorEEUlS5_S5_E_EEjS5_Li4ELi4EEEEEvT1_,@function
        .size           _ZN2at6native13reduce_kernelILi512ELi1ENS0_8ReduceOpIN3c107complexIfEENS0_14func_wrapper_tIS5_ZNS0_11sum_functorIS5_S5_S5_EclERNS_14TensorIteratorEEUlS5_S5_E_EEjS5_Li4ELi4EEEEEvT1_,(.L_x_9930 - _ZN2at6native13reduce_kernelILi512ELi1ENS0_8ReduceOpIN3c107complexIfEENS0_14func_wrapper_tIS5_ZNS0_11sum_functorIS5_S5_S5_EclERNS_14TensorIteratorEEUlS5_S5_E_EEjS5_Li4ELi4EEEEEvT1_)
        .other          _ZN2at6native13reduce_kernelILi512ELi1ENS0_8ReduceOpIN3c107complexIfEENS0_14func_wrapper_tIS5_ZNS0_11sum_functorIS5_S5_S5_EclERNS_14TensorIteratorEEUlS5_S5_E_EEjS5_Li4ELi4EEEEEvT1_,@"STO_CUDA_ENTRY STV_DEFAULT"
_ZN2at6native13reduce_kernelILi512ELi1ENS0_8ReduceOpIN3c107complexIfEENS0_14func_wrapper_tIS5_ZNS0_11sum_functorIS5_S5_S5_EclERNS_14TensorIteratorEEUlS5_S5_E_EEjS5_Li4ELi4EEEEEvT1_:
.text._ZN2at6native13reduce_kernelILi512ELi1ENS0_8ReduceOpIN3c107complexIfEENS0_14func_wrapper_tIS5_ZNS0_11sum_functorIS5_S5_S5_EclERNS_14TensorIteratorEEUlS5_S5_E_EEjS5_Li4ELi4EEEEEvT1_:
        /* <DEDUP_REMOVED lines=208> */
.L_x_6734:
[----:B------:R-:W1:Y:S01]  /*0d00*/  S2R R0, SR_TID.Y ;  /* 0x0000000000007919 */ /* 0x000e620000002200 */
[C---:B0-----:R-:W-:Y:S01]  /*0d10*/  IMAD R5, R3.reuse, c[0x0][0x188], RZ ;  /* 0x0000620003057a24 */ /* 0x041fe200078e02ff */
[----:B------:R-:W-:Y:S01]  /*0d20*/  ULDC.64 UR36, c[0x0][0x118] ;  /* 0x0000460000247ab9 */ /* 0x000fe20000000a00 */
[----:B------:R-:W-:Y:S01]  /*0d30*/  IMAD R7, R3, c[0x0][0x194], RZ ;  /* 0x0000650003077a24 */ /* 0x000fe200078e02ff */
[----:B------:R-:W0:Y:S01]  /*0d40*/  S2R R2, SR_CTAID.Y ;  /* 0x0000000000027919 */ /* 0x000e220000002600 */
[----:B------:R-:W-:Y:S01]  /*0d50*/  BSSY B0, `(.L_x_6735) ;  /* 0x0000835000007945 */ /* 0x000fe20003800000 */
[----:B------:R-:W-:Y:S02]  /*0d60*/  CS2R R16, SRZ ;  /* 0x0000000000107805 */ /* 0x000fe4000001ff00 */
        /* <DEDUP_REMOVED lines=35> */
.L_x_6743:
[----:B------:R-:W-:Y:S05]  /*0fa0*/  BSYNC B3 ;  /* 0x0000000000037941 */ /* 0x000fea0003800000 */
.L_x_6742:
        /* <DEDUP_REMOVED lines=8> */
[----:B--2---:R-:W-:Y:S02]  /*1030*/  FADD.FTZ R14, R7, c[0x0][0x16c] ;  /* 0x00005b00070e7621 */ /* 0x004fe40000010000 */
[----:B------:R-:W-:Y:S02]  /*1040*/  FADD.FTZ R17, R6, c[0x0][0x168] ;  /* 0x00005a0006117621 */ /* 0x000fe40000010000 */
.L_x_6741:
[----:B------:R-:W-:Y:S05]  /*1050*/  BSYNC B2 ;  /* 0x0000000000027941 */ /* 0x000fea0003800000 */
.L_x_6740:
[C---:B------:R-:W-:Y:S02]  /*1060*/  IADD3 R7, P0, -R8.reuse, 0x4, RZ ;  /* 0x0000000408077810 */ /* 0x040fe40007f1e1ff */
[----:B------:R-:W-:Y:S02]  /*1070*/  IADD3 R21, R8, c[0x0][0x174], RZ ;  /* 0x00005d0008157a10 */ /* 0x000fe40007ffe0ff */
[----:B------:R-:W-:Y:S01]  /*1080*/  LEA R26, P1, R7, R26, 0x3 ;  /* 0x0000001a071a7211 */ /* 0x000fe200078218ff */
[----:B------:R-:W-:Y:S01]  /*1090*/  IMAD.X R4, RZ, RZ, -0x1, P0 ;  /* 0xffffffffff047424 */ /* 0x000fe200000e06ff */
[----:B------:R-:W-:-:S04]  /*10a0*/  IADD3 R21, R21, -0x4, RZ ;  /* 0xfffffffc15157810 */ /* 0x000fc80007ffe0ff */
[----:B------:R-:W-:Y:S02]  /*10b0*/  LEA.HI.X R27, R7, R27, R4, 0x3, P1 ;  /* 0x0000001b071b7211 */ /* 0x000fe400008f1c04 */
.L_x_6739:
[----:B------:R-:W-:Y:S05]  /*10c0*/  BSYNC B1 ;  /* 0x0000000000017941 */ /* 0x000fea0003800000 */
.L_x_6738:
        /* <DEDUP_REMOVED lines=17> */
.L_x_6746:
[----:B------:R-:W-:-:S05]  /*11e0*/  IMAD.WIDE.U32 R12, R23, 0x20, R26 ;  /* 0x00000020170c7825 */ /* 0x000fca00078e001a */
[----:B------:R-:W2:Y:S04]  /*11f0*/  LDG.E.128 R4, [R12.64] ;  /* 0x000000240c047981 */ /* 0x000ea8000c1e1d00 */
[----:B------:R-:W3:Y:S01]  /*1200*/  LDG.E.128 R8, [R12.64+0x10] ;  /* 0x000010240c087981 */ /* 0x000ee2000c1e1d00 */
[----:B------:R-:W-:-:S04]  /*1210*/  IADD3 R23, R23, c[0x0][0x17c], RZ ;  /* 0x00005f0017177a10 */ /* 0x000fc80007ffe0ff */
[----:B------:R-:W-:-:S04]  /*1220*/  LEA R28, R23, 0x3, 0x2 ;  /* 0x00000003171c7811 */ /* 0x000fc800078e10ff */
[----:B------:R-:W-:Y:S01]  /*1230*/  ISETP.GE.U32.AND P0, PT, R28, R21, PT ;  /* 0x000000151c00720c */ /* 0x000fe20003f06070 */
[----:B--2---:R-:W-:Y:S02]  /*1240*/  FADD.FTZ R17, R4, R17 ;  /* 0x0000001104117221 */ /* 0x004fe40000010000 */
[----:B------:R-:W-:Y:S02]  /*1250*/  FADD.FTZ R14, R5, R14 ;  /* 0x0000000e050e7221 */ /* 0x000fe40000010000 */
[----:B------:R-:W-:Y:S02]  /*1260*/  FADD.FTZ R16, R6, R16 ;  /* 0x0000001006107221 */ /* 0x000fe40000010000 */
[----:B------:R-:W-:Y:S02]  /*1270*/  FADD.FTZ R18, R7, R18 ;  /* 0x0000001207127221 */ /* 0x000fe40000010000 */
[----:B---3--:R-:W-:Y:S02]  /*1280*/  FADD.FTZ R19, R8, R19 ;  /* 0x0000001308137221 */ /* 0x008fe40000010000 */
[----:B------:R-:W-:-:S02]  /*1290*/  FADD.FTZ R20, R9, R20 ;  /* 0x0000001409147221 */ /* 0x000fc40000010000 */
[----:B------:R-:W-:Y:S02]  /*12a0*/  FADD.FTZ R15, R10, R15 ;  /* 0x0000000f0a0f7221 */ /* 0x000fe40000010000 */
[----:B------:R-:W-:Y:S01]  /*12b0*/  FADD.FTZ R22, R11, R22 ;  /* 0x000000160b167221 */ /* 0x000fe20000010000 */
[----:B------:R-:W-:Y:S05]  /*12c0*/  @!P0 BRA `(.L_x_6746) ;  /* 0xffffff1000008947 */ /* 0x000fea000383ffff */
.L_x_6745:
[----:B------:R-:W-:Y:S05]  /*12d0*/  BSYNC B1 ;  /* 0x0000000000017941 */ /* 0x000fea0003800000 */
.L_x_6744:
        /* <DEDUP_REMOVED lines=8> */
.L_x_6748:
[----:B------:R-:W-:Y:S05]  /*1360*/  BSYNC B1 ;  /* 0x0000000000017941 */ /* 0x000fea0003800000 */
.L_x_6747:
        /* <DEDUP_REMOVED lines=10> */
[----:B--2---:R-:W-:Y:S02]  /*1410*/  FADD.FTZ R17, R17, R26 ;  /* 0x0000001a11117221 */ /* 0x004fe40000010000 */
[----:B------:R-:W-:Y:S02]  /*1420*/  FADD.FTZ R14, R14, R27 ;  /* 0x0000001b0e0e7221 */ /* 0x000fe40000010000 */
.L_x_6750:
[----:B------:R-:W-:Y:S05]  /*1430*/  BSYNC B1 ;  /* 0x0000000000017941 */ /* 0x000fea0003800000 */
.L_x_6749:
[----:B------:R-:W-:Y:S02]  /*1440*/  FADD.FTZ R5, R18, R14 ;  /* 0x0000000e12057221 */ /* 0x000fe40000010000 */
[----:B------:R-:W-:Y:S02]  /*1450*/  FADD.FTZ R16, R16, R17 ;  /* 0x0000001110107221 */ /* 0x000fe40000010000 */
[----:B------:R-:W-:Y:S02]  /*1460*/  FADD.FTZ R5, R5, R20 ;  /* 0x0000001405057221 */ /* 0x000fe40000010000 */
[----:B------:R-:W-:-:S02]  /*1470*/  FADD.FTZ R16, R16, R19 ;  /* 0x0000001310107221 */ /* 0x000fc40000010000 */
[----:B------:R-:W-:Y:S02]  /*1480*/  FADD.FTZ R17, R5, R22 ;  /* 0x0000001605117221 */ /* 0x000fe40000010000 */
[----:B------:R-:W-:Y:S01]  /*1490*/  FADD.FTZ R16, R16, R15 ;  /* 0x0000000f10107221 */ /* 0x000fe20000010000 */
[----:B------:R-:W-:Y:S05]  /*14a0*/  BRA `(.L_x_6736) ;  /* 0x00007bf000007947 */ /* 0x000fea0003800000 */
.L_x_6737:
        /* <DEDUP_REMOVED lines=20> */
[----:B------:R-:W-:Y:S01]  /*15f0*/  CS2R R14, SRZ ;  /* 0x00000000000e7805 */ /* 0x000fe2000001ff00 */
[----:B------:R-:W-:Y:S01]  /*1600*/  CS2R R18, SRZ ;  /* 0x0000000000127805 */ /* 0x000fe2000001ff00 */
[----:B------:R-:W-:Y:S01]  /*1610*/  CS2R R12, SRZ ;  /* 0x00000000000c7805 */ /* 0x000fe2000001ff00 */
[----:B------:R-:W-:-:S02]  /*1620*/  CS2R R10, SRZ ;  /* 0x00000000000a7805 */ /* 0x000fc4000001ff00 */
        /* <DEDUP_REMOVED lines=9> */
.L_x_6760:
[----:B------:R-:W-:Y:S01]  /*16c0*/  HFMA2.MMA R12, -RZ, RZ, 0, 0 ;  /* 0x00000000ff0c7435 */ /* 0x000fe200000001ff */
[----:B------:R-:W-:Y:S01]  /*16d0*/  IMAD.MOV.U32 R11, RZ, RZ, RZ ;  /* 0x000000ffff0b7224 */ /* 0x000fe200078e00ff */
        /* <DEDUP_REMOVED lines=213> */
.L_x_6755:
[----:B------:R-:W-:-:S04]  /*2430*/  LOP3.LUT R11, R11, 0xfffffff8, RZ, 0xc0, !PT ;  /* 0xfffffff80b0b7812 */ /* 0x000fc800078ec0ff */
[----:B------:R-:W-:-:S05]  /*2440*/  IADD3 R10, P1, R26, R11, RZ ;  /* 0x0000000b1a0a7210 */ /* 0x000fca0007f3e0ff */
[----:B------:R-:W-:-:S06]  /*2450*/  IMAD.X R11, RZ, RZ, R27, P1 ;  /* 0x000000ffff0b7224 */ /* 0x000fcc00008e061b */
[----:B------:R-:W5:Y:S01]  /*2460*/  LDG.E.64 R10, [R10.64] ;  /* 0x000000240a0a7981 */ /* 0x000f62000c1e1b00 */
[----:B------:R-:W-:Y:S01]  /*2470*/  IADD3 R5, R5, c[0x0][0x17c], RZ ;  /* 0x00005f0005057a10 */ /* 0x000fe20007ffe0ff */
[----:B------:R-:W-:Y:S05]  /*2480*/  @!P0 BRA `(.L_x_6756) ;  /* 0x00000de000008947 */ /* 0x000fea0003800000 */
[----:B------:R-:W-:Y:S01]  /*2490*/  HFMA2.MMA R8, -RZ, RZ, 0, 0 ;  /* 0x00000000ff087435 */ /* 0x000fe200000001ff */
[----:B------:R-:W-:Y:S01]  /*24a0*/  MOV R9, R5 ;  /* 0x0000000500097202 */ /* 0x000fe20000000f00 */
        /* <DEDUP_REMOVED lines=220> */
.L_x_6756:
        /* <DEDUP_REMOVED lines=219> */
.L_x_6757:
[----:B------:R-:W-:-:S04]  /*4020*/  LOP3.LUT R19, R18, 0xfffffff8, RZ, 0xc0, !PT ;  /* 0xfffffff812137812 */ /* 0x000fc800078ec0ff */
[----:B------:R-:W-:-:S04]  /*4030*/  IADD3 R18, P1, R26, R19, RZ ;  /* 0x000000131a127210 */ /* 0x000fc80007f3e0ff */
[----:B------:R-:W-:-:S06]  /*4040*/  IADD3.X R19, RZ, R27, RZ, P1, !PT ;  /* 0x0000001bff137210 */ /* 0x000fcc0000ffe4ff */
[----:B------:R-:W5:Y:S01]  /*4050*/  LDG.E.64 R18, [R18.64] ;  /* 0x0000002412127981 */ /* 0x000f62000c1e1b00 */
[----:B------:R-:W-:Y:S01]  /*4060*/  IADD3 R5, R5, c[0x0][0x17c], RZ ;  /* 0x00005f0005057a10 */ /* 0x000fe20007ffe0ff */
        /* <DEDUP_REMOVED lines=12> */
[----:B------:R-:W-:Y:S02]  /*4130*/  MOV R9, R29 ;  /* 0x0000001d00097202 */ /* 0x000fe40000000f00 */
[----:B------:R-:W-:-:S07]  /*4140*/  ISETP.NE.AND P1, PT, R14, 0x2, PT ;  /* 0x000000020e00780c */ /* 0x000fce0003f25270 */
        /* <DEDUP_REMOVED lines=189> */
[----:B------:R-:W-:Y:S02]  /*4d20*/  @P1 MOV R8, RZ ;  /* 0x000000ff00081202 */ /* 0x000fe40000000f00 */
        /* <DEDUP_REMOVED lines=8> */
.L_x_6758:
[----:B------:R-:W-:-:S04]  /*4db0*/  LOP3.LUT R15, R15, 0xfffffff8, RZ, 0xc0, !PT ;  /* 0xfffffff80f0f7812 */ /* 0x000fc800078ec0ff */
[----:B------:R-:W-:-:S04]  /*4dc0*/  IADD3 R14, P1, R26, R15, RZ ;  /* 0x0000000f1a0e7210 */ /* 0x000fc80007f3e0ff */
[----:B------:R-:W-:-:S06]  /*4dd0*/  IADD3.X R15, RZ, R27, RZ, P1, !PT ;  /* 0x0000001bff0f7210 */ /* 0x000fcc0000ffe4ff */
[----:B------:R-:W2:Y:S01]  /*4de0*/  LDG.E.64 R14, [R14.64] ;  /* 0x000000240e0e7981 */ /* 0x000ea2000c1e1b00 */
[----:B------:R-:W-:Y:S01]  /*4df0*/  IADD3 R5, R5, c[0x0][0x17c], RZ ;  /* 0x00005f0005057a10 */ /* 0x000fe20007ffe0ff */
[----:B-----5:R-:W-:Y:S01]  /*4e00*/  FADD.FTZ R21, R10, R21 ;  /* 0x000000150a157221 */ /* 0x020fe20000010000 */
[----:B------:R-:W-:Y:S01]  /*4e10*/  MOV R8, c[0x0][0x17c] ;  /* 0x00005f0000087a02 */ /* 0x000fe20000000f00 */
[----:B------:R-:W-:Y:S02]  /*4e20*/  FADD.FTZ R2, R11, R2 ;  /* 0x000000020b027221 */ /* 0x000fe40000010000 */
[----:B------:R-:W-:Y:S02]  /*4e30*/  FADD.FTZ R23, R12, R23 ;  /* 0x000000170c177221 */ /* 0x000fe40000010000 */
[----:B------:R-:W-:Y:S02]  /*4e40*/  IMAD R8, R8, 0x3, R5 ;  /* 0x0000000308087824 */ /* 0x000fe400078e0205 */
[----:B------:R-:W-:-:S02]  /*4e50*/  FADD.FTZ R4, R13, R4 ;  /* 0x000000040d047221 */ /* 0x000fc40000010000 */
[----:B------:R-:W-:Y:S01]  /*4e60*/  FADD.FTZ R6, R18, R6 ;  /* 0x0000000612067221 */ /* 0x000fe20000010000 */
[----:B------:R-:W-:Y:S01]  /*4e70*/  ISETP.GE.U32.AND P1, PT, R8, c[0x0][0x174], PT ;  /* 0x00005d0008007a0c */ /* 0x000fe20003f26070 */
[----:B------:R-:W-:Y:S02]  /*4e80*/  FADD.FTZ R7, R19, R7 ;  /* 0x0000000713077221 */ /* 0x000fe40000010000 */
[----:B--2---:R-:W-:Y:S02]  /*4e90*/  FADD.FTZ R16, R14, R16 ;  /* 0x000000100e107221 */ /* 0x004fe40000010000 */
[----:B------:R-:W-:-:S08]  /*4ea0*/  FADD.FTZ R17, R15, R17 ;  /* 0x000000110f117221 */ /* 0x000fd00000010000 */
[----:B------:R-:W-:Y:S01]  /*4eb0*/  @P1 CALL.REL.NOINC `(.L_x_6759) ;  /* 0x0000001000001944 */ /* 0x000fe20003c00000 */
[----:B------:R-:W-:Y:S05]  /*4ec0*/  BRA `(.L_x_6760) ;  /* 0xffffc7f000007947 */ /* 0x000fea000383ffff */
.L_x_6759:
[----:B------:R-:W-:Y:S05]  /*4ed0*/  BSYNC B2 ;  /* 0x0000000000027941 */ /* 0x000fea0003800000 */
.L_x_6754:
[----:B------:R-:W-:Y:S05]  /*4ee0*/  BSYNC B1 ;  /* 0x0000000000017941 */ /* 0x000fea0003800000 */
.L_x_6753:
[----:B------:R-:W-:Y:S01]  /*4ef0*/  ISETP.GE.U32.AND P0, PT, R5, c[0x0][0x174], PT ;  /* 0x00005d0005007a0c */ /* 0x000fe20003f06070 */
[----:B------:R-:W-:-:S12]  /*4f00*/  BSSY B1, `(.L_x_6761) ;  /* 0x000033d000017945 */ /* 0x000fd80003800000 */
[----:B------:R-:W-:Y:S05]  /*4f10*/  @P0 BRA `(.L_x_6762) ;  /* 0x000033b000000947 */ /* 0x000fea0003800000 */
[----:B------:R-:W-:Y:S01]  /*4f20*/  ISETP.NE.AND P1, PT, RZ, c[0x0][0x1b0], PT ;  /* 0x00006c00ff007a0c */ /* 0x000fe20003f25270 */
[----:B------:R-:W-:-:S12]  /*4f30*/  IMAD.MOV.U32 R22, RZ, RZ, RZ ;  /* 0x000000ffff167224 */ /* 0x000fd800078e00ff */
        /* <DEDUP_REMOVED lines=200> */
.L_x_6763:
        /* <DEDUP_REMOVED lines=198> */
[----:B------:R-:W-:Y:S02]  /*6820*/  IADD3 R12, -R29, RZ, RZ ;  /* 0x000000ff1d0c7210 */ /* 0x000fe40007ffe1ff */
[----:B------:R-:W-:-:S03]  /*6830*/  @P2 MOV R28, RZ ;  /* 0x000000ff001c2202 */ /* 0x000fc60000000f00 */
[----:B------:R-:W-:Y:S02]  /*6840*/  IMAD R13, R12, c[0x0][0x2c8], R13 ;  /* 0x0000b2000c0d7a24 */ /* 0x000fe400078e020d */
[----:B------:R-:W-:-:S04]  /*6850*/  @P2 IMAD.HI.U32 R12, R29, c[0x0][0x2d8], R28 ;  /* 0x0000b6001d0c2a27 */ /* 0x000fc800078e001c */
[----:B------:R-:W-:Y:S01]  /*6860*/  IMAD R22, R13, c[0x0][0x33c], R22 ;  /* 0x0000cf000d167a24 */ /* 0x000fe200078e0216 */
[----:B------:R-:W-:-:S05]  /*6870*/  @P2 SHF.R.U32.HI R12, RZ, c[0x0][0x2dc], R12 ;  /* 0x0000b700ff0c2a19 */ /* 0x000fca000001160c */
[----:B------:R-:W-:-:S04]  /*6880*/  @P2 IMAD.MOV R28, RZ, RZ, -R12 ;  /* 0x000000ffff1c2224 */ /* 0x000fc800078e0a0c */
[----:B------:R-:W-:-:S04]  /*6890*/  @P2 IMAD R29, R28, c[0x0][0x2d4], R29 ;  /* 0x0000b5001c1d2a24 */ /* 0x000fc800078e021d */
[----:B------:R-:W-:-:S05]  /*68a0*/  @P2 IMAD R22, R29, c[0x0][0x340], R22 ;  /* 0x0000d0001d162a24 */ /* 0x000fca00078e0216 */
.L_x_6764:
[----:B------:R-:W-:-:S04]  /*68b0*/  LOP3.LUT R13, R22, 0xfffffff8, RZ, 0xc0, !PT ;  /* 0xfffffff8160d7812 */ /* 0x000fc800078ec0ff */
[----:B------:R-:W-:-:S04]  /*68c0*/  IADD3 R12, P2, R26, R13, RZ ;  /* 0x0000000d1a0c7210 */ /* 0x000fc80007f5e0ff */
[----:B------:R-:W-:-:S06]  /*68d0*/  IADD3.X R13, RZ, R27, RZ, P2, !PT ;  /* 0x0000001bff0d7210 */ /* 0x000fcc00017fe4ff */
        /* <DEDUP_REMOVED lines=195> */
[----:B------:R-:W-:Y:S01]  /*7510*/  IMAD.MOV R18, RZ, RZ, -R29 ;  /* 0x000000ffff127224 */ /* 0x000fe200078e0a1d */
[----:B------:R-:W-:-:S03]  /*7520*/  @P2 MOV R28, RZ ;  /* 0x000000ff001c2202 */ /* 0x000fc60000000f00 */
[----:B------:R-:W-:Y:S02]  /*7530*/  IMAD R19, R18, c[0x0][0x2c8], R19 ;  /* 0x0000b20012137a24 */ /* 0x000fe400078e0213 */
[----:B------:R-:W-:-:S04]  /*7540*/  @P2 IMAD.HI.U32 R18, R29, c[0x0][0x2d8], R28 ;  /* 0x0000b6001d122a27 */ /* 0x000fc800078e001c */
[----:B------:R-:W-:Y:S01]  /*7550*/  IMAD R22, R19, c[0x0][0x33c], R22 ;  /* 0x0000cf0013167a24 */ /* 0x000fe200078e0216 */
[----:B------:R-:W-:-:S04]  /*7560*/  @P2 SHF.R.U32.HI R18, RZ, c[0x0][0x2dc], R18 ;  /* 0x0000b700ff122a19 */ /* 0x000fc80000011612 */
[----:B------:R-:W-:-:S05]  /*7570*/  @P2 IADD3 R28, -R18, RZ, RZ ;  /* 0x000000ff121c2210 */ /* 0x000fca0007ffe1ff */
[----:B------:R-:W-:-:S04]  /*7580*/  @P2 IMAD R29, R28, c[0x0][0x2d4], R29 ;  /* 0x0000b5001c1d2a24 */ /* 0x000fc800078e021d */
[----:B------:R-:W-:-:S05]  /*7590*/  @P2 IMAD R22, R29, c[0x0][0x340], R22 ;  /* 0x0000d0001d162a24 */ /* 0x000fca00078e0216 */
.L_x_6765:
        /* <DEDUP_REMOVED lines=207> */
.L_x_6766:
[----:B------:R-:W-:-:S04]  /*8290*/  LOP3.LUT R15, R22, 0xfffffff8, RZ, 0xc0, !PT ;  /* 0xfffffff8160f7812 */ /* 0x000fc800078ec0ff */
[----:B------:R-:W-:-:S04]  /*82a0*/  IADD3 R14, P1, R26, R15, RZ ;  /* 0x0000000f1a0e7210 */ /* 0x000fc80007f3e0ff */
[----:B------:R-:W-:-:S06]  /*82b0*/  IADD3.X R15, RZ, R27, RZ, P1, !PT ;  /* 0x0000001bff0f7210 */ /* 0x000fcc0000ffe4ff */
[----:B------:R-:W5:Y:S03]  /*82c0*/  LDG.E.64 R14, [R14.64] ;  /* 0x000000240e0e7981 */ /* 0x000f66000c1e1b00 */
.L_x_6762:
[----:B------:R-:W-:Y:S05]  /*82d0*/  BSYNC B1 ;  /* 0x0000000000017941 */ /* 0x000fea0003800000 */
.L_x_6761:
[----:B------:R-:W-:Y:S01]  /*82e0*/  BSSY B1, `(.L_x_6767) ;  /* 0x0000012000017945 */ /* 0x000fe20003800000 */
[----:B------:R-:W-:Y:S05]  /*82f0*/  @P0 BRA `(.L_x_6768) ;  /* 0x0000010000000947 */ /* 0x000fea0003800000 */
[----:B------:R-:W-:Y:S01]  /*8300*/  IADD3 R5, R5, c[0x0][0x17c], RZ ;  /* 0x00005f0005057a10 */ /* 0x000fe20007ffe0ff */
[----:B-----5:R-:W-:Y:S02]  /*8310*/  FADD.FTZ R21, R21, R10 ;  /* 0x0000000a15157221 */ /* 0x020fe40000010000 */
[----:B------:R-:W-:Y:S01]  /*8320*/  FADD.FTZ R2, R2, R11 ;  /* 0x0000000b02027221 */ /* 0x000fe20000010000 */
[----:B------:R-:W-:-:S13]  /*8330*/  ISETP.GE.U32.AND P0, PT, R5, c[0x0][0x174], PT ;  /* 0x00005d0005007a0c */ /* 0x000fda0003f06070 */
[----:B------:R-:W-:Y:S05]  /*8340*/  @P0 BRA `(.L_x_6768) ;  /* 0x000000b000000947 */ /* 0x000fea0003800000 */
[----:B------:R-:W-:Y:S01]  /*8350*/  IADD3 R5, R5, c[0x0][0x17c], RZ ;  /* 0x00005f0005057a10 */ /* 0x000fe20007ffe0ff */
[----:B------:R-:W-:Y:S02]  /*8360*/  FADD.FTZ R23, R23, R12 ;  /* 0x0000000c17177221 */ /* 0x000fe40000010000 */
[----:B------:R-:W-:Y:S01]  /*8370*/  FADD.FTZ R4, R4, R13 ;  /* 0x0000000d04047221 */ /* 0x000fe20000010000 */
[----:B------:R-:W-:-:S13]  /*8380*/  ISETP.GE.U32.AND P0, PT, R5, c[0x0][0x174], PT ;  /* 0x00005d0005007a0c */ /* 0x000fda0003f06070 */
[----:B------:R-:W-:Y:S05]  /*8390*/  @P0 BRA `(.L_x_6768) ;  /* 0x0000006000000947 */ /* 0x000fea0003800000 */
[----:B------:R-:W-:Y:S01]  /*83a0*/  IADD3 R5, R5, c[0x0][0x17c], RZ ;  /* 0x00005f0005057a10 */ /* 0x000fe20007ffe0ff */
[----:B------:R-:W-:Y:S02]  /*83b0*/  FADD.FTZ R6, R6, R18 ;  /* 0x0000001206067221 */ /* 0x000fe40000010000 */
[----:B------:R-:W-:Y:S01]  /*83c0*/  FADD.FTZ R7, R7, R19 ;  /* 0x0000001307077221 */ /* 0x000fe20000010000 */
[----:B------:R-:W-:-:S13]  /*83d0*/  ISETP.GE.U32.AND P0, PT, R5, c[0x0][0x174], PT ;  /* 0x00005d0005007a0c */ /* 0x000fda0003f06070 */
[----:B------:R-:W-:Y:S02]  /*83e0*/  @!P0 FADD.FTZ R16, R16, R14 ;  /* 0x0000000e10108221 */ /* 0x000fe40000010000 */
[----:B------:R-:W-:Y:S02]  /*83f0*/  @!P0 FADD.FTZ R17, R17, R15 ;  /* 0x0000000f11118221 */ /* 0x000fe40000010000 */
.L_x_6768:
[----:B------:R-:W-:Y:S05]  /*8400*/  BSYNC B1 ;  /* 0x0000000000017941 */ /* 0x000fea0003800000 */
.L_x_6767:
[----:B------:R-:W-:Y:S02]  /*8410*/  FADD.FTZ R2, R4, R2 ;  /* 0x0000000204027221 */ /* 0x000fe40000010000 */
[----:B------:R-:W-:Y:S02]  /*8420*/  FADD.FTZ R21, R23, R21 ;  /* 0x0000001517157221 */ /* 0x000fe40000010000 */
[----:B------:R-:W-:Y:S02]  /*8430*/  FADD.FTZ R2, R2, R7 ;  /* 0x0000000702027221 */ /* 0x000fe40000010000 */
[----:B------:R-:W-:Y:S02]  /*8440*/  FADD.FTZ R21, R21, R6 ;  /* 0x0000000615157221 */ /* 0x000fe40000010000 */
[----:B------:R-:W-:-:S02]  /*8450*/  FADD.FTZ R17, R2, R17 ;  /* 0x0000001102117221 */ /* 0x000fc40000010000 */
[----:B------:R-:W-:Y:S01]  /*8460*/  FADD.FTZ R16, R21, R16 ;  /* 0x0000001015107221 */ /* 0x000fe20000010000 */
[----:B------:R-:W-:Y:S05]  /*8470*/  BRA `(.L_x_6736) ;  /* 0x00000c2000007947 */ /* 0x000fea0003800000 */
.L_x_6752:
[----:B------:R-:W-:Y:S01]  /*8480*/  ISETP.GE.U32.AND P0, PT, R8, c[0x0][0x174], PT ;  /* 0x00005d0008007a0c */ /* 0x000fe20003f06070 */
[----:B------:R-:W-:Y:S01]  /*8490*/  BSSY B1, `(.L_x_6769) ;  /* 0x000002f000017945 */ /* 0x000fe20003800000 */
[----:B------:R-:W-:Y:S01]  /*84a0*/  IMAD.MOV.U32 R8, RZ, RZ, c[0x0][0x16c] ;  /* 0x00005b00ff087624 */ /* 0x000fe200078e00ff */
[----:B------:R-:W-:Y:S01]  /*84b0*/  MOV R9, c[0x0][0x168] ;  /* 0x00005a0000097a02 */ /* 0x000fe20000000f00 */
[----:B------:R-:W-:Y:S01]  /*84c0*/  IMAD.MOV.U32 R21, RZ, RZ, c[0x0][0x168] ;  /* 0x00005a00ff157624 */ /* 0x000fe200078e00ff */
[----:B------:R-:W-:Y:S01]  /*84d0*/  MOV R11, c[0x0][0x16c] ;  /* 0x00005b00000b7a02 */ /* 0x000fe20000000f00 */
[----:B------:R-:W-:Y:S01]  /*84e0*/  CS2R R16, SRZ ;  /* 0x0000000000107805 */ /* 0x000fe2000001ff00 */
[----:B------:R-:W-:Y:S01]  /*84f0*/  MOV R23, c[0x0][0x168] ;  /* 0x00005a0000177a02 */ /* 0x000fe20000000f00 */
[----:B------:R-:W-:Y:S01]  /*8500*/  CS2R R18, SRZ ;  /* 0x0000000000127805 */ /* 0x000fe2000001ff00 */
[----:B------:R-:W-:Y:S01]  /*8510*/  MOV R10, c[0x0][0x16c] ;  /* 0x00005b00000a7a02 */ /* 0x000fe20000000f00 */
[----:B------:R-:W-:Y:S01]  /*8520*/  CS2R R12, SRZ ;  /* 0x00000000000c7805 */ /* 0x000fe2000001ff00 */
[----:B------:R-:W-:-:S02]  /*8530*/  CS2R R14, SRZ ;  /* 0x00000000000e7805 */ /* 0x000fc4000001ff00 */
[----:B------:R-:W-:Y:S05]  /*8540*/  @P0 BRA `(.L_x_6770) ;  /* 0x0000023000000947 */ /* 0x000fea0003800000 */
[----:B------:R-:W-:Y:S01]  /*8550*/  BSSY B2, `(.L_x_6770) ;  /* 0x0000022000027945 */ /* 0x000fe20003800000 */
[----:B------:R-:W-:Y:S01]  /*8560*/  IMAD.MOV.U32 R8, RZ, RZ, c[0x0][0x16c] ;  /* 0x00005b00ff087624 */ /* 0x000fe200078e00ff */
[----:B------:R-:W-:Y:S01]  /*8570*/  MOV R9, c[0x0][0x168] ;  /* 0x00005a0000097a02 */ /* 0x000fe20000000f00 */
[----:B------:R-:W-:Y:S01]  /*8580*/  IMAD.MOV.U32 R21, RZ, RZ, c[0x0][0x168] ;  /* 0x00005a00ff157624 */ /* 0x000fe200078e00ff */
[----:B------:R-:W-:Y:S02]  /*8590*/  MOV R11, c[0x0][0x16c] ;  /* 0x00005b00000b7a02 */ /* 0x000fe40000000f00 */
[----:B------:R-:W-:Y:S02]  /*85a0*/  MOV R23, c[0x0][0x168] ;  /* 0x00005a0000177a02 */ /* 0x000fe40000000f00 */
[----:B------:R-:W-:Y:S02]  /*85b0*/  MOV R10, c[0x0][0x16c] ;  /* 0x00005b00000a7a02 */ /* 0x000fe40000000f00 */
.L_x_6771:
        /* <DEDUP_REMOVED lines=17> */
[----:B------:R-:W-:Y:S01]  /*86d0*/  ISETP.GE.U32.AND P0, PT, R20, c[0x0][0x174], PT ;  /* 0x00005d0014007a0c */ /* 0x000fe20003f06070 */
[----:B--2---:R-:W-:Y:S02]  /*86e0*/  FADD.FTZ R21, R14, R21 ;  /* 0x000000150e157221 */ /* 0x004fe40000010000 */
[----:B------:R-:W-:Y:S02]  /*86f0*/  FADD.FTZ R11, R15, R11 ;  /* 0x0000000b0f0b7221 */ /* 0x000fe40000010000 */
[----:B---3--:R-:W-:Y:S02]  /*8700*/  FADD.FTZ R9, R12, R9 ;  /* 0x000000090c097221 */ /* 0x008fe40000010000 */
[----:B------:R-:W-:Y:S02]  /*8710*/  FADD.FTZ R8, R13, R8 ;  /* 0x000000080d087221 */ /* 0x000fe40000010000 */
[----:B----4-:R-:W-:Y:S02]  /*8720*/  FADD.FTZ R6, R18, R6 ;  /* 0x0000000612067221 */ /* 0x010fe40000010000 */
[----:B------:R-:W-:-:S02]  /*8730*/  FADD.FTZ R7, R19, R7 ;  /* 0x0000000713077221 */ /* 0x000fc40000010000 */
[----:B-----5:R-:W-:Y:S02]  /*8740*/  FADD.FTZ R23, R16, R23 ;  /* 0x0000001710177221 */ /* 0x020fe40000010000 */
[----:B------:R-:W-:Y:S01]  /*8750*/  FADD.FTZ R10, R17, R10 ;  /* 0x0000000a110a7221 */ /* 0x000fe20000010000 */
[----:B------:R-:W-:Y:S05]  /*8760*/  @!P0 BRA `(.L_x_6771) ;  /* 0xfffffe5000008947 */ /* 0x000fea000383ffff */
[----:B------:R-:W-:Y:S05]  /*8770*/  BSYNC B2 ;  /* 0x0000000000027941 */ /* 0x000fea0003800000 */
.L_x_6770:
[----:B------:R-:W-:Y:S05]  /*8780*/  BSYNC B1 ;  /* 0x0000000000017941 */ /* 0x000fea0003800000 */
.L_x_6769:
        /* <DEDUP_REMOVED lines=23> */
.L_x_6773:
[----:B------:R-:W-:Y:S05]  /*8900*/  BSYNC B1 ;  /* 0x0000000000017941 */ /* 0x000fea0003800000 */
.L_x_6772:
        /* <DEDUP_REMOVED lines=18> */
.L_x_6775:
[----:B------:R-:W-:Y:S05]  /*8a30*/  BSYNC B1 ;  /* 0x0000000000017941 */ /* 0x000fea0003800000 */
.L_x_6774:
[----:B------:R-:W-:Y:S02]  /*8a40*/  FADD.FTZ R8, R11, R8 ;  /* 0x000000080b087221 */ /* 0x000fe40000010000 */
[----:B------:R-:W-:Y:S02]  /*8a50*/  FADD.FTZ R9, R21, R9 ;  /* 0x0000000915097221 */ /* 0x000fe40000010000 */
[----:B------:R-:W-:Y:S02]  /*8a60*/  FADD.FTZ R7, R8, R7 ;  /* 0x0000000708077221 */ /* 0x000fe40000010000 */
[----:B------:R-:W-:Y:S02]  /*8a70*/  FADD.FTZ R6, R9, R6 ;  /* 0x0000000609067221 */ /* 0x000fe40000010000 */
[----:B-----5:R-:W-:-:S02]  /*8a80*/  FADD.FTZ R17, R7, R10 ;  /* 0x0000000a07117221 */ /* 0x020fc40000010000 */
[----:B------:R-:W-:Y:S01]  /*8a90*/  FADD.FTZ R16, R6, R23 ;  /* 0x0000001706107221 */ /* 0x000fe20000010000 */
[----:B------:R-:W-:Y:S05]  /*8aa0*/  BRA `(.L_x_6736) ;  /* 0x000005f000007947 */ /* 0x000fea0003800000 */
.L_x_6751:
        /* <DEDUP_REMOVED lines=11> */
[----:B------:R-:W-:Y:S01]  /*8b60*/  CS2R R12, SRZ ;  /* 0x00000000000c7805 */ /* 0x000fe2000001ff00 */
[----:B------:R-:W-:Y:S01]  /*8b70*/  MOV R4, c[0x0][0x16c] ;  /* 0x00005b0000047a02 */ /* 0x000fe20000000f00 */
[----:B------:R-:W-:Y:S01]  /*8b80*/  CS2R R14, SRZ ;  /* 0x00000000000e7805 */ /* 0x000fe2000001ff00 */
[----:B------:R-:W-:Y:S01]  /*8b90*/  MOV R16, c[0x0][0x168] ;  /* 0x00005a0000107a02 */ /* 0x000fe20000000f00 */
[----:B------:R-:W-:Y:S01]  /*8ba0*/  CS2R R8, SRZ ;  /* 0x0000000000087805 */ /* 0x000fe2000001ff00 */
[----:B------:R-:W-:-:S07]  /*8bb0*/  CS2R R10, SRZ ;  /* 0x00000000000a7805 */ /* 0x000fce000001ff00 */
        /* <DEDUP_REMOVED lines=8> */
.L_x_6778:
        /* <DEDUP_REMOVED lines=24> */
.L_x_6777:
[----:B------:R-:W-:Y:S05]  /*8dc0*/  BSYNC B1 ;  /* 0x0000000000017941 */ /* 0x000fea0003800000 */
.L_x_6776:
        /* <DEDUP_REMOVED lines=19> */
.L_x_6780:
[----:B------:R-:W-:Y:S05]  /*8f00*/  BSYNC B1 ;  /* 0x0000000000017941 */ /* 0x000fea0003800000 */
.L_x_6779:
        /* <DEDUP_REMOVED lines=18> */
.L_x_6782:
[----:B------:R-:W-:Y:S05]  /*9030*/  BSYNC B1 ;  /* 0x0000000000017941 */ /* 0x000fea0003800000 */
.L_x_6781:
[----:B------:R-:W-:Y:S02]  /*9040*/  FADD.FTZ R7, R7, R4 ;  /* 0x0000000407077221 */ /* 0x000fe40000010000 */
[----:B------:R-:W-:Y:S02]  /*9050*/  FADD.FTZ R6, R6, R5 ;  /* 0x0000000506067221 */ /* 0x000fe40000010000 */
[----:B------:R-:W-:Y:S02]  /*9060*/  FADD.FTZ R7, R7, R20 ;  /* 0x0000001407077221 */ /* 0x000fe40000010000 */
[----:B------:R-:W-:Y:S02]  /*9070*/  FADD.FTZ R19, R6, R19 ;  /* 0x0000001306137221 */ /* 0x000fe40000010000 */
[----:B------:R-:W-:-:S02]  /*9080*/  FADD.FTZ R17, R7, R18 ;  /* 0x0000001207117221 */ /* 0x000fc40000010000 */
[----:B------:R-:W-:Y:S02]  /*9090*/  FADD.FTZ R16, R19, R16 ;  /* 0x0000001013107221 */ /* 0x000fe40000010000 */
.L_x_6736:
[----:B------:R-:W-:Y:S05]  /*90a0*/  BSYNC B0 ;  /* 0x0000000000007941 */ /* 0x000fea0003800000 */
.L_x_6735:
        /* <DEDUP_REMOVED lines=8> */
[----:B-1----:R-:W-:-:S04]  /*9130*/  MOV R5, UR4 ;  /* 0x0000000400057c02 */ /* 0x002fc80008000f00 */
.L_x_6784:
[----:B------:R-:W-:Y:S01]  /*9140*/  IADD3 R4, R0, R5, RZ ;  /* 0x0000000500047210 */ /* 0x000fe20007ffe0ff */
[----:B------:R-:W-:Y:S03]  /*9150*/  BAR.SYNC.DEFER_BLOCKING 0x0 ;  /* 0x0000000000007b1d */ /* 0x000fe60000010000 */
[----:B------:R-:W-:-:S04]  /*9160*/  ISETP.GE.U32.AND P0, PT, R4, c[0x0][0x4], PT ;  /* 0x0000010004007a0c */ /* 0x000fc80003f06070 */
[----:B------:R-:W-:-:S13]  /*9170*/  ISETP.GE.U32.OR P0, PT, R0, R5, P0 ;  /* 0x000000050000720c */ /* 0x000fda0000706470 */
[----:B------:R-:W-:-:S05]  /*9180*/  @!P0 IMAD R4, R4, c[0x0][0x0], R3 ;  /* 0x0000000004048a24 */ /* 0x000fca00078e0203 */
[----:B------:R-:W1:Y:S02]  /*9190*/  @!P0 LDS.64 R6, [R4.X8+0x10] ;  /* 0x0000100004068984 */ /* 0x000e640000008a00 */
[----:B-1----:R-:W-:Y:S02]  /*91a0*/  @!P0 FADD.FTZ R16, R16, R6 ;  /* 0x0000000610108221 */ /* 0x002fe40000010000 */
[----:B------:R-:W-:-:S05]  /*91b0*/  @!P0 FADD.FTZ R17, R17, R7 ;  /* 0x0000000711118221 */ /* 0x000fca0000010000 */
[----:B------:R1:W-:Y:S01]  /*91c0*/  @!P0 STS.64 [R2.X8+0x10], R16 ;  /* 0x0000101002008388 */ /* 0x0003e20000008a00 */
[----:B------:R-:W-:Y:S02]  /*91d0*/  ISETP.GT.AND P0, PT, R5, 0x1, PT ;  /* 0x000000010500780c */ /* 0x000fe40003f04270 */
[----:B------:R-:W-:-:S11]  /*91e0*/  SHF.R.S32.HI R5, RZ, 0x1, R5 ;  /* 0x00000001ff057819 */ /* 0x000fd60000011405 */
[----:B-1----:R-:W-:Y:S05]  /*91f0*/  @P0 BRA `(.L_x_6784) ;  /* 0xffffff4000000947 */ /* 0x002fea000383ffff */
.L_x_6783:
        /* <DEDUP_REMOVED lines=13> */
[----:B-1---5:R-:W-:Y:S02]  /*92d0*/  LEA R9, R5, 0x10, 0x3 ;  /* 0x0000001005097811 */ /* 0x022fe400078e18ff */
.L_x_6787:
[----:B------:R-:W-:Y:S01]  /*92e0*/  IMAD.IADD R2, R3, 0x1, R4 ;  /* 0x0000000103027824 */ /* 0x000fe200078e0204 */
[----:B------:R-:W-:Y:S04]  /*92f0*/  BAR.SYNC.DEFER_BLOCKING 0x0 ;  /* 0x0000000000007b1d */ /* 0x000fe80000010000 */
[----:B------:R-:W-:-:S04]  /*9300*/  ISETP.GE.U32.AND P0, PT, R2, c[0x0][0x0], PT ;  /* 0x0000000002007a0c */ /* 0x000fc80003f06070 */
[----:B------:R-:W-:-:S13]  /*9310*/  ISETP.GE.U32.OR P0, PT, R3, R4, P0 ;  /* 0x000000040300720c */ /* 0x000fda0000706470 */
[----:B------:R-:W-:Y:S02]  /*9320*/  @!P0 LEA R2, R4, R9, 0x3 ;  /* 0x0000000904028211 */ /* 0x000fe400078e18ff */
[----:B------:R-:W-:-:S03]  /*9330*/  SHF.R.S32.HI R4, RZ, 0x1, R4 ;  /* 0x00000001ff047819 */ /* 0x000fc60000011404 */
[----:B------:R-:W1:Y:S02]  /*9340*/  @!P0 LDS.64 R6, [R2] ;  /* 0x0000000002068984 */ /* 0x000e640000000a00 */
[----:B-1----:R-:W-:Y:S02]  /*9350*/  @!P0 FADD.FTZ R16, R16, R6 ;  /* 0x0000000610108221 */ /* 0x002fe40000010000 */
[----:B------:R-:W-:-:S05]  /*9360*/  @!P0 FADD.FTZ R17, R17, R7 ;  /* 0x0000000711118221 */ /* 0x000fca0000010000 */
[----:B------:R1:W-:Y:S01]  /*9370*/  @!P0 STS.64 [R5.X8+0x10], R16 ;  /* 0x0000101005008388 */ /* 0x0003e20000008a00 */
[----:B------:R-:W-:-:S13]  /*9380*/  ISETP.GE.AND P0, PT, R4, 0x20, PT ;  /* 0x000000200400780c */ /* 0x000fda0003f06270 */
[----:B-1----:R-:W-:Y:S05]  /*9390*/  @P0 BRA `(.L_x_6787) ;  /* 0xffffff4000000947 */ /* 0x002fea000383ffff */
[----:B------:R-:W-:-:S03]  /*93a0*/  MOV R2, 0x20 ;  /* 0x0000002000027802 */ /* 0x000fc60000000f00 */
.L_x_6786:
[----:B-1----:R-:W-:Y:S01]  /*93b0*/  BAR.SYNC.DEFER_BLOCKING 0x0 ;  /* 0x0000000000007b1d */ /* 0x002fe20000010000 */
[----:B------:R-:W-:-:S13]  /*93c0*/  ISETP.GE.AND P0, PT, R2, 0x2, PT ;  /* 0x000000020200780c */ /* 0x000fda0003f06270 */
[----:B------:R-:W-:Y:S05]  /*93d0*/  @!P0 BRA `(.L_x_6785) ;  /* 0x0000008000008947 */ /* 0x000fea0003800000 */
[----:B------:R-:W-:-:S05]  /*93e0*/  IMAD.MOV.U32 R5, RZ, RZ, 0x1 ;  /* 0x00000001ff057424 */ /* 0x000fca00078e00ff */
.L_x_6788:
[----:B------:R-:W1:Y:S04]  /*93f0*/  SHFL.DOWN PT, R7, R16, R5, 0x1f ;  /* 0x08001f0510077589 */ /* 0x000e6800000e0000 */
[----:B------:R2:W3:Y:S02]  /*9400*/  SHFL.DOWN PT, R4, R17, R5, 0x1f ;  /* 0x08001f0511047589 */ /* 0x0004e400000e0000 */
[----:B--2---:R-:W-:-:S04]  /*9410*/  SHF.L.U32 R5, R5, 0x1, RZ ;  /* 0x0000000105057819 */ /* 0x004fc800000006ff */
[----:B------:R-:W-:Y:S01]  /*9420*/  ISETP.GE.AND P0, PT, R5, R2, PT ;  /* 0x000000020500720c */ /* 0x000fe20003f06270 */
[----:B-1----:R-:W-:Y:S02]  /*9430*/  FADD.FTZ R16, R7, R16 ;  /* 0x0000001007107221 */ /* 0x002fe40000010000 */
[----:B---3--:R-:W-:-:S10]  /*9440*/  FADD.FTZ R17, R4, R17 ;  /* 0x0000001104117221 */ /* 0x008fd40000010000 */
[----:B------:R-:W-:Y:S05]  /*9450*/  @!P0 BRA `(.L_x_6788) ;  /* 0xffffff9000008947 */ /* 0x000fea000383ffff */
.L_x_6785:
[----:B------:R-:W-:Y:S01]  /*9460*/  ISETP.NE.AND P1, PT, RZ, c[0x0][0x344], PT ;  /* 0x0000d100ff007a0c */ /* 0x000fe20003f25270 */
[----:B-----5:R-:W-:-:S12]  /*9470*/  HFMA2.MMA R18, -RZ, RZ, 0, 0 ;  /* 0x00000000ff127435 */ /* 0x020fd800000001ff */
[----:B------:R-:W-:Y:S05]  /*9480*/  @!P1 BRA `(.L_x_6789) ;  /* 0x00000c7000009947 */ /* 0x000fea0003800000 */
[----:B------:R-:W-:Y:S01]  /*9490*/  IMAD.MOV.U32 R24, RZ, RZ, RZ ;  /* 0x000000ffff187224 */ /* 0x000fe200078e00ff */
[----:B------:R-:W-:-:S03]  /*94a0*/  MOV R2, 0x1 ;  /* 0x0000000100027802 */ /* 0x000fc60000000f00 */
        /* <DEDUP_REMOVED lines=197> */
.L_x_6789:
        /* <DEDUP_REMOVED lines=11> */
[----:B------:R-:W1:Y:S01]  /*a1b0*/  S2R R2, SR_CTAID.X ;  /* 0x0000000000027919 */ /* 0x000e620000002500 */
[----:B------:R-:W-:Y:S01]  /*a1c0*/  IMAD R7, R3, c[0x0][0x194], RZ ;  /* 0x0000650003077a24 */ /* 0x000fe200078e02ff */
[----:B------:R-:W-:-:S03]  /*a1d0*/  MOV R18, RZ ;  /* 0x000000ff00127202 */ /* 0x000fc60000000f00 */
[----:B------:R-:W-:-:S04]  /*a1e0*/  IMAD R7, R0, c[0x0][0x198], R7 ;  /* 0x0000660000077a24 */ /* 0x000fc800078e0207 */
[----:B-1----:R-:W-:Y:S01]  /*a1f0*/  IMAD R7, R2, c[0x0][0x180], R7 ;  /* 0x0000600002077a24 */ /* 0x002fe200078e0207 */
        /* <DEDUP_REMOVED lines=199> */
.L_x_6791:
        /* <DEDUP_REMOVED lines=11> */
.L_x_6793:
[----:B------:R-:W-:Y:S05]  /*af20*/  BSYNC B0 ;  /* 0x0000000000007941 */ /* 0x000fea0003800000 */
.L_x_6792:
[----:B------:R-:W-:-:S04]  /*af30*/  PRMT R6, R6, 0x9910, RZ ;  /* 0x0000991006067816 */ /* 0x000fc800000000ff */
[----:B------:R-:W-:-:S04]  /*af40*/  ISETP.NE.AND P1, PT, R6, RZ, PT ;  /* 0x000000ff0600720c */ /* 0x000fc80003f25270 */
[----:B------:R-:W-:-:S09]  /*af50*/  ISETP.NE.OR P0, PT, RZ, c[0x0][0x188], !P1 ;  /* 0x00006200ff007a0c */ /* 0x000fd20004f05670 */
[----:B------:R-:W1:Y:S02]  /*af60*/  @P1 S2R R7, SR_CTAID.Y ;  /* 0x0000000000071919 */ /* 0x000e640000002600 */
[----:B-1----:R-:W-:Y:S01]  /*af70*/  @P1 IMAD R6, R2, c[0x0][0x10], R7 ;  /* 0x0000040002061a24 */ /* 0x002fe200078e0207 */
[----:B------:R-:W-:-:S03]  /*af80*/  @P1 MOV R7, 0x8 ;  /* 0x0000000800071802 */ /* 0x000fc60000000f00 */
[----:B------:R-:W-:Y:S01]  /*af90*/  @!P0 IMAD R6, R6, c[0x0][0x0], R3 ;  /* 0x0000000006068a24 */ /* 0x000fe200078e0203 */
[----:B------:R-:W-:-:S03]  /*afa0*/  LOP3.LUT P0, RZ, R3, R0, RZ, 0xfc, !PT ;  /* 0x0000000003ff7212 */ /* 0x000fc6000780fcff */
[----:B------:R-:W-:-:S05]  /*afb0*/  @P1 IMAD.WIDE.U32 R6, R6, R7, c[0x0][0x560] ;  /* 0x0001580006061625 */ /* 0x000fca00078e0007 */
[----:B------:R1:W-:Y:S01]  /*afc0*/  @P1 STG.E.64 [R6.64], R16 ;  /* 0x0000001006001986 */ /* 0x0003e2000c101b24 */
        /* <DEDUP_REMOVED lines=16> */
[----:B------:R-:W-:-:S10]  /*b0d0*/  HFMA2.MMA R7, -RZ, RZ, 0, 2.384185791015625e-07 ;  /* 0x00000004ff077435 */ /* 0x000fd400000001ff */
[----:B------:R-:W-:-:S06]  /*b0e0*/  IMAD.WIDE.U32 R6, R2, R7, c[0x0][0x568] ;  /* 0x00015a0002067625 */ /* 0x000fcc00078e0007 */
        /* <DEDUP_REMOVED lines=8> */
[----:B-1----:R-:W-:-:S05]  /*b170*/  IMAD.IADD R8, R8, 0x1, R11 ;  /* 0x0000000108087824 */ /* 0x002fca00078e020b */
[----:B------:R-:W-:-:S04]  /*b180*/  ISETP.NE.AND P0, PT, R8, UR4, PT ;  /* 0x0000000408007c0c */ /* 0x000fc8000bf05270 */
[----:B------:R-:W-:-:S05]  /*b190*/  SEL R8, RZ, 0x1, P0 ;  /* 0x00000001ff087807 */ /* 0x000fca0000000000 */
[----:B------:R1:W-:Y:S04]  /*b1a0*/  STS.U8 [RZ], R8 ;  /* 0x00000008ff007388 */ /* 0x0003e80000000000 */
.L_x_6795:
[----:B------:R-:W-:Y:S05]  /*b1b0*/  BSYNC B0 ;  /* 0x0000000000007941 */ /* 0x000fea0003800000 */
.L_x_6794:
[----:B------:R-:W-:Y:S06]  /*b1c0*/  BAR.SYNC.DEFER_BLOCKING 0x0 ;  /* 0x0000000000007b1d */ /* 0x000fec0000010000 */
[----:B-1----:R-:W1:Y:S02]  /*b1d0*/  LDS.U8 R6, [RZ] ;  /* 0x00000000ff067984 */ /* 0x002e640000000000 */
[----:B-1----:R-:W-:Y:S02]  /*b1e0*/  ISETP.NE.AND P0, PT, R6, RZ, PT ;  /* 0x000000ff0600720c */ /* 0x002fe40003f05270 */
        /* <DEDUP_REMOVED lines=19> */
.L_x_6800:
[----:B------:R-:W-:Y:S01]  /*b320*/  HFMA2.MMA R9, -RZ, RZ, 0, 4.76837158203125e-07 ;  /* 0x00000008ff097435 */ /* 0x000fe200000001ff */
[----:B------:R-:W-:-:S09]  /*b330*/  IMAD R8, R2, c[0x0][0x10], R11 ;  /* 0x0000040002087a24 */ /* 0x000fd200078e020b */
[----:B------:R-:W-:-:S06]  /*b340*/  IMAD.WIDE.U32 R8, R8, R9, c[0x0][0x560] ;  /* 0x0001580008087625 */ /* 0x000fcc00078e0009 */
[----:B------:R-:W2:Y:S01]  /*b350*/  LDG.E.64 R8, [R8.64] ;  /* 0x0000002408087981 */ /* 0x000ea2000c1e1b00 */
[----:B------:R-:W-:-:S05]  /*b360*/  MOV R10, c[0x0][0x0] ;  /* 0x00000000000a7a02 */ /* 0x000fca0000000f00 */
[----:B------:R-:W-:-:S05]  /*b370*/  IMAD R11, R10, c[0x0][0x4], R11 ;  /* 0x000001000a0b7a24 */ /* 0x000fca00078e020b */
[----:B------:R-:W-:Y:S01]  /*b380*/  ISETP.GE.U32.AND P0, PT, R11, c[0x0][0x184], PT ;  /* 0x000061000b007a0c */ /* 0x000fe20003f06070 */
[----:B--2---:R-:W-:Y:S02]  /*b390*/  FADD.FTZ R16, R8, R16 ;  /* 0x0000001008107221 */ /* 0x004fe40000010000 */
[----:B------:R-:W-:-:S10]  /*b3a0*/  FADD.FTZ R17, R9, R17 ;  /* 0x0000001109117221 */ /* 0x000fd40000010000 */
[----:B------:R-:W-:Y:S05]  /*b3b0*/  @!P0 BRA `(.L_x_6800) ;  /* 0xffffff6000008947 */ /* 0x000fea000383ffff */
.L_x_6799:
[----:B------:R-:W-:Y:S05]  /*b3c0*/  BSYNC B1 ;  /* 0x0000000000017941 */ /* 0x000fea0003800000 */
.L_x_6798:
[----:B------:R-:W-:Y:S05]  /*b3d0*/  BRA `(.L_x_6801) ;  /* 0x000000d000007947 */ /* 0x000fea0003800000 */
.L_x_6797:
[----:B------:R-:W-:-:S13]  /*b3e0*/  ISETP.GE.U32.AND P0, PT, R0, c[0x0][0x184], PT ;  /* 0x0000610000007a0c */ /* 0x000fda0003f06070 */
[----:B------:R-:W-:Y:S05]  /*b3f0*/  @P0 BRA `(.L_x_6801) ;  /* 0x000000b000000947 */ /* 0x000fea0003800000 */
[----:B------:R-:W-:-:S03]  /*b400*/  IMAD.MOV.U32 R11, RZ, RZ, R0 ;  /* 0x000000ffff0b7224 */ /* 0x000fc600078e0000 */
.L_x_6802:
[----:B------:R-:W-:Y:S01]  /*b410*/  HFMA2.MMA R9, -RZ, RZ, 0, 4.76837158203125e-07 ;  /* 0x00000008ff097435 */ /* 0x000fe200000001ff */
[----:B------:R-:W-:-:S04]  /*b420*/  IMAD R8, R2, c[0x0][0x10], R11 ;  /* 0x0000040002087a24 */ /* 0x000fc800078e020b */
[----:B------:R-:W-:-:S05]  /*b430*/  IMAD R8, R8, c[0x0][0x0], R3 ;  /* 0x0000000008087a24 */ /* 0x000fca00078e0203 */
[----:B------:R-:W-:-:S06]  /*b440*/  IMAD.WIDE.U32 R8, R8, R9, c[0x0][0x560] ;  /* 0x0001580008087625 */ /* 0x000fcc00078e0009 */
[----:B------:R-:W2:Y:S01]  /*b450*/  LDG.E.64 R8, [R8.64] ;  /* 0x0000002408087981 */ /* 0x000ea2000c1e1b00 */
[----:B------:R-:W-:-:S04]  /*b460*/  IADD3 R11, R11, c[0x0][0x4], RZ ;  /* 0x000001000b0b7a10 */ /* 0x000fc80007ffe0ff */
[----:B------:R-:W-:Y:S01]  /*b470*/  ISETP.GE.U32.AND P0, PT, R11, c[0x0][0x184], PT ;  /* 0x000061000b007a0c */ /* 0x000fe20003f06070 */
[----:B--2---:R-:W-:Y:S02]  /*b480*/  FADD.FTZ R16, R8, R16 ;  /* 0x0000001008107221 */ /* 0x004fe40000010000 */
[----:B------:R-:W-:-:S10]  /*b490*/  FADD.FTZ R17, R9, R17 ;  /* 0x0000001109117221 */ /* 0x000fd40000010000 */
[----:B------:R-:W-:Y:S05]  /*b4a0*/  @!P0 BRA `(.L_x_6802) ;  /* 0xffffff6000008947 */ /* 0x000fea000383ffff */
.L_x_6801:
[----:B------:R-:W-:Y:S05]  /*b4b0*/  BSYNC B0 ;  /* 0x0000000000007941 */ /* 0x000fea0003800000 */
.L_x_6796:
        /* <DEDUP_REMOVED lines=8> */
.L_x_6804:
[----:B------:R-:W-:Y:S01]  /*b540*/  IMAD.IADD R2, R0, 0x1, R9 ;  /* 0x0000000100027824 */ /* 0x000fe200078e0209 */
[----:B------:R-:W-:Y:S04]  /*b550*/  BAR.SYNC.DEFER_BLOCKING 0x0 ;  /* 0x0000000000007b1d */ /* 0x000fe80000010000 */
        /* <DEDUP_REMOVED lines=10> */
.L_x_6803:
        /* <DEDUP_REMOVED lines=13> */
.L_x_6807:
[----:B------:R-:W-:Y:S01]  /*b6d0*/  IADD3 R2, R3, R0, RZ ;  /* 0x0000000003027210 */ /* 0x000fe20007ffe0ff */
[----:B------:R-:W-:Y:S03]  /*b6e0*/  BAR.SYNC.DEFER_BLOCKING 0x0 ;  /* 0x0000000000007b1d */ /* 0x000fe60000010000 */
[----:B------:R-:W-:-:S04]  /*b6f0*/  ISETP.GE.U32.AND P0, PT, R2, c[0x0][0x0], PT ;  /* 0x0000000002007a0c */ /* 0x000fc80003f06070 */
[----:B------:R-:W-:-:S13]  /*b700*/  ISETP.GE.U32.OR P0, PT, R3, R0, P0 ;  /* 0x000000000300720c */ /* 0x000fda0000706470 */
[----:B------:R-:W-:Y:S01]  /*b710*/  @!P0 IMAD R2, R0, 0x8, R11 ;  /* 0x0000000800028824 */ /* 0x000fe200078e020b */
[----:B------:R-:W-:-:S04]  /*b720*/  SHF.R.S32.HI R0, RZ, 0x1, R0 ;  /* 0x00000001ff007819 */ /* 0x000fc80000011400 */
[----:B------:R-:W1:Y:S02]  /*b730*/  @!P0 LDS.64 R8, [R2] ;  /* 0x0000000002088984 */ /* 0x000e640000000a00 */
[----:B-1----:R-:W-:Y:S02]  /*b740*/  @!P0 FADD.FTZ R16, R16, R8 ;  /* 0x0000000810108221 */ /* 0x002fe40000010000 */
[----:B------:R-:W-:-:S05]  /*b750*/  @!P0 FADD.FTZ R17, R17, R9 ;  /* 0x0000000911118221 */ /* 0x000fca0000010000 */
[----:B------:R1:W-:Y:S01]  /*b760*/  @!P0 STS.64 [R13.X8+0x10], R16 ;  /* 0x000010100d008388 */ /* 0x0003e20000008a00 */
[----:B------:R-:W-:-:S13]  /*b770*/  ISETP.GE.AND P0, PT, R0, 0x20, PT ;  /* 0x000000200000780c */ /* 0x000fda0003f06270 */
[----:B-1----:R-:W-:Y:S05]  /*b780*/  @P0 BRA `(.L_x_6807) ;  /* 0xffffff4000000947 */ /* 0x002fea000383ffff */
[----:B------:R-:W-:-:S09]  /*b790*/  HFMA2.MMA R0, -RZ, RZ, 0, 1.9073486328125e-06 ;  /* 0x00000020ff007435 */ /* 0x000fd200000001ff */
.L_x_6806:
[----:B-1----:R-:W-:Y:S01]  /*b7a0*/  BAR.SYNC.DEFER_BLOCKING 0x0 ;  /* 0x0000000000007b1d */ /* 0x002fe20000010000 */
[----:B------:R-:W-:-:S13]  /*b7b0*/  ISETP.GE.AND P0, PT, R0, 0x2, PT ;  /* 0x000000020000780c */ /* 0x000fda0003f06270 */
[----:B------:R-:W-:Y:S05]  /*b7c0*/  @!P0 BRA `(.L_x_6805) ;  /* 0x0000008000008947 */ /* 0x000fea0003800000 */
[----:B------:R-:W-:-:S05]  /*b7d0*/  MOV R3, 0x1 ;  /* 0x0000000100037802 */ /* 0x000fca0000000f00 */
.L_x_6808:
[----:B------:R-:W1:Y:S04]  /*b7e0*/  SHFL.DOWN PT, R9, R16, R3, 0x1f ;  /* 0x08001f0310097589 */ /* 0x000e6800000e0000 */
[----:B------:R2:W3:Y:S02]  /*b7f0*/  SHFL.DOWN PT, R2, R17, R3, 0x1f ;  /* 0x08001f0311027589 */ /* 0x0004e400000e0000 */
[----:B--2---:R-:W-:-:S05]  /*b800*/  IMAD.SHL.U32 R3, R3, 0x2, RZ ;  /* 0x0000000203037824 */ /* 0x004fca00078e00ff */
[----:B------:R-:W-:Y:S01]  /*b810*/  ISETP.GE.AND P0, PT, R3, R0, PT ;  /* 0x000000000300720c */ /* 0x000fe20003f06270 */
[----:B-1----:R-:W-:Y:S02]  /*b820*/  FADD.FTZ R16, R9, R16 ;  /* 0x0000001009107221 */ /* 0x002fe40000010000 */
[----:B---3--:R-:W-:-:S10]  /*b830*/  FADD.FTZ R17, R2, R17 ;  /* 0x0000001102117221 */ /* 0x008fd40000010000 */
[----:B------:R-:W-:Y:S05]  /*b840*/  @!P0 BRA `(.L_x_6808) ;  /* 0xffffff9000008947 */ /* 0x000fea000383ffff */
.L_x_6805:
        /* <DEDUP_REMOVED lines=10> */
[----:B--2---:R-:W-:Y:S02]  /*b8f0*/  FADD.FTZ R16, R16, R2 ;  /* 0x0000000210107221 */ /* 0x004fe40000010000 */
[----:B------:R-:W-:Y:S02]  /*b900*/  FADD.FTZ R17, R17, R3 ;  /* 0x0000000311117221 */ /* 0x000fe40000010000 */
.L_x_6810:
        /* <DEDUP_REMOVED lines=10> */
[----:B------:R-:W1:Y:S01]  /*b9b0*/  LDC.64 R2, c[0x4][R2] ;  /* 0x0100000002027b82 */ /* 0x000e620000000a00 */
        /* <DEDUP_REMOVED lines=12> */
.L_x_6812:
[----:B------:R-:W-:-:S04]  /*ba80*/  IADD3 R18, P0, R18, c[0x0][0x548], RZ ;  /* 0x0001520012127a10 */ /* 0x000fc80007f1e0ff */
[----:B------:R-:W-:-:S05]  /*ba90*/  IADD3.X R19, RZ, c[0x0][0x54c], RZ, P0, !PT ;  /* 0x00015300ff137a10 */ /* 0x000fca00007fe4ff */
[----:B------:R-:W-:Y:S01]  /*baa0*/  STG.E.64 [R18.64], R16 ;  /* 0x0000001012007986 */ /* 0x000fe2000c101b24 */
[----:B------:R-:W-:Y:S05]  /*bab0*/  EXIT ;  /* 0x000000000000794d */ /* 0x000fea0003800000 */
.L_x_6811:
[----:B------:R-:W-:Y:S01]  /*bac0*/  STG.E.64 [R4.64], R16 ;  /* 0x0000001004007986 */ /* 0x000fe2000c101b24 */
[----:B------:R-:W-:Y:S05]  /*bad0*/  EXIT ;  /* 0x000000000000794d */ /* 0x000fea0003800000 */
.L_x_6809:
[----:B------:R-:W-:Y:S01]  /*bae0*/  ISETP.NE.AND P0, PT, RZ, UR38, PT ;  /* 0x00000026ff007c0c */ /* 0x000fe2000bf05270 */
[----:B------:R-:W-:Y:S02]  /*baf0*/  ULDC.U8 UR4, c[0x0][0x579] ;  /* 0x00015e4000047ab9 */ /* 0x000fe40000000000 */
[----:B------:R-:W-:-:S10]  /*bb00*/  ISETP.NE.AND P1, PT, RZ, UR4, PT ;  /* 0x00000004ff007c0c */ /* 0x000fd4000bf25270 */
[----:B------:R-:W-:Y:S05]  /*bb10*/  @!P0 BRA `(.L_x_6813) ;  /* 0x0000003000008947 */ /* 0x000fea0003800000 */
[----:B------:R-:W2:Y:S02]  /*bb20*/  LDG.E.64 R2, [R6.64] ;  /* 0x0000002406027981 */ /* 0x000ea4000c1e1b00 */
[----:B--2---:R-:W-:Y:S02]  /*bb30*/  FADD.FTZ R16, R16, R2 ;  /* 0x0000000210107221 */ /* 0x004fe40000010000 */
[----:B------:R-:W-:Y:S02]  /*bb40*/  FADD.FTZ R17, R17, R3 ;  /* 0x0000000311117221 */ /* 0x000fe40000010000 */
.L_x_6813:
        /* <DEDUP_REMOVED lines=23> */
.L_x_6815:
[----:B------:R-:W-:-:S04]  /*bcc0*/  IADD3 R18, P0, R18, c[0x0][0x548], RZ ;  /* 0x0001520012127a10 */ /* 0x000fc80007f1e0ff */
[----:B------:R-:W-:-:S05]  /*bcd0*/  IADD3.X R19, RZ, c[0x0][0x54c], RZ, P0, !PT ;  /* 0x00015300ff137a10 */ /* 0x000fca00007fe4ff */
[----:B------:R-:W-:Y:S01]  /*bce0*/  STG.E.64 [R18.64], R16 ;  /* 0x0000001012007986 */ /* 0x000fe2000c101b24 */
[----:B------:R-:W-:Y:S05]  /*bcf0*/  EXIT ;  /* 0x000000000000794d */ /* 0x000fea0003800000 */
.L_x_6814:
[----:B------:R-:W-:Y:S01]  /*bd00*/  STG.E.64 [R6.64], R16 ;  /* 0x0000001006007986 */ /* 0x000fe2000c101b24 */
[----:B------:R-:W-:Y:S05]  /*bd10*/  EXIT ;  /* 0x000000000000794d */ /* 0x000fea0003800000 */
.L_x_6790:
        /* <DEDUP_REMOVED lines=19> */
.L_x_6817:
        /* <DEDUP_REMOVED lines=10> */
[----:B------:R-:W1:Y:S01]  /*bef0*/  LDC.64 R2, c[0x4][R2] ;  /* 0x0100000002027b82 */ /* 0x000e620000000a00 */
        /* <DEDUP_REMOVED lines=12> */
.L_x_6819:
[----:B------:R-:W-:-:S05]  /*bfc0*/  IADD3 R18, P0, R18, c[0x0][0x548], RZ ;  /* 0x0001520012127a10 */ /* 0x000fca0007f1e0ff */
[----:B------:R-:W-:-:S05]  /*bfd0*/  IMAD.X R19, RZ, RZ, c[0x0][0x54c], P0 ;  /* 0x00015300ff137624 */ /* 0x000fca00000e06ff */
[----:B------:R-:W-:Y:S01]  /*bfe0*/  STG.E.64 [R18.64], R16 ;  /* 0x0000001012007986 */ /* 0x000fe2000c101b24 */
[----:B------:R-:W-:Y:S05]  /*bff0*/  EXIT ;  /* 0x000000000000794d */ /* 0x000fea0003800000 */
.L_x_6818:
[----:B------:R-:W-:Y:S01]  /*c000*/  STG.E.64 [R4.64], R16 ;  /* 0x0000001004007986 */ /* 0x000fe2000c101b24 */
[----:B------:R-:W-:Y:S05]  /*c010*/  EXIT ;  /* 0x000000000000794d */ /* 0x000fea0003800000 */
.L_x_6816:
[----:B------:R-:W-:Y:S01]  /*c020*/  ISETP.NE.AND P0, PT, RZ, UR38, PT ;  /* 0x00000026ff007c0c */ /* 0x000fe2000bf05270 */
[----:B------:R-:W-:Y:S02]  /*c030*/  ULDC.U8 UR4, c[0x0][0x579] ;  /* 0x00015e4000047ab9 */ /* 0x000fe40000000000 */
[----:B------:R-:W-:-:S10]  /*c040*/  ISETP.NE.AND P1, PT, RZ, UR4, PT ;  /* 0x00000004ff007c0c */ /* 0x000fd4000bf25270 */
[----:B------:R-:W-:Y:S05]  /*c050*/  @!P0 BRA `(.L_x_6820) ;  /* 0x0000003000008947 */ /* 0x000fea0003800000 */
[----:B------:R-:W2:Y:S02]  /*c060*/  LDG.E.64 R2, [R6.64] ;  /* 0x0000002406027981 */ /* 0x000ea4000c1e1b00 */
[----:B--2---:R-:W-:Y:S02]  /*c070*/  FADD.FTZ R16, R16, R2 ;  /* 0x0000000210107221 */ /* 0x004fe40000010000 */
[----:B------:R-:W-:Y:S02]  /*c080*/  FADD.FTZ R17, R17, R3 ;  /* 0x0000000311117221 */ /* 0x000fe40000010000 */
.L_x_6820:
        /* <DEDUP_REMOVED lines=23> */
.L_x_6822:
[----:B------:R-:W-:-:S04]  /*c200*/  IADD3 R18, P0, R18, c[0x0][0x548], RZ ;  /* 0x0001520012127a10 */ /* 0x000fc80007f1e0ff */
[----:B------:R-:W-:-:S05]  /*c210*/  IADD3.X R19, RZ, c[0x0][0x54c], RZ, P0, !PT ;  /* 0x00015300ff137a10 */ /* 0x000fca00007fe4ff */
[----:B------:R-:W-:Y:S01]  /*c220*/  STG.E.64 [R18.64], R16 ;  /* 0x0000001012007986 */ /* 0x000fe2000c101b24 */
[----:B------:R-:W-:Y:S05]  /*c230*/  EXIT ;  /* 0x000000000000794d */ /* 0x000fea0003800000 */
.L_x_6821:
[----:B------:R-:W-:Y:S01]  /*c240*/  STG.E.64 [R6.64], R16 ;  /* 0x0000001006007986 */ /* 0x000fe2000c101b24 */
[----:B------:R-:W-:Y:S05]  /*c250*/  EXIT ;  /* 0x000000000000794d */ /* 0x000fea0003800000 */
.L_x_6823:
        /* <DEDUP_REMOVED lines=10> */
.L_x_9930:


//--------------------- .text._ZN2at6native13reduce_kernelILi256ELi2ENS0_8ReduceOpIN3c107complexIfEENS0_14func_wrapper_tIS5_ZNS0_11sum_functorIS5_S5_S5_EclERNS_14TensorIteratorEEUlS5_S5_E_EEjS5_Li4ELi4EEEEEvT1_ --------------------------
	.section	.text._ZN2at6native13reduce_kernelILi256ELi2ENS0_8ReduceOpIN3c107complexIfEENS0_14func_wrapper_tIS5_ZNS0_11sum_functorIS5_S5_S5_EclERNS_14TensorIteratorEEUlS5_S5_E_EEjS5_Li4ELi4EEEEEvT1_,"ax",@progbits
	.sectioninfo	@"SHI_REGISTERS=48"
	.align	128
        .global         _ZN2at6native13reduce_kernelILi256ELi2ENS0_8ReduceOpIN3c107complexIfEENS0_14func_wrapper_tIS5_ZNS0_11sum_functorIS5_S5_S5_EclERNS_14TensorIteratorEEUlS5_S5_E_EEjS5_Li4ELi4EEEEEvT1_
        .type           _ZN2at6native13reduce_kernelILi256ELi2ENS0_8ReduceOpIN3c107complexIfEENS0_14func_wrapper_tIS5_ZNS0_11sum_functorIS5_S5_S5_EclERNS_14TensorIteratorEEUlS5_S5_E_EEjS5_Li4ELi4EEEEEvT1_,@function
        .size           _ZN2at6native13reduce_kernelILi256ELi2ENS0_8ReduceOpIN3c107complexIfEENS0_14func_wrapper_tIS5_ZNS0_11sum_functorIS5_S5_S5_EclERNS_14TensorIteratorEEUlS5_S5_E_EEjS5_Li4ELi4EEEEEvT1_,(.L_x_9931 - _ZN2at6native13reduce_kernelILi256ELi2ENS0_8ReduceOpIN3c107complexIfEENS0_14func_wrapper_tIS5_ZNS0_11sum_functorIS5_S5_S5_EclERNS_14TensorIteratorEEUlS5_S5_E_EEjS5_Li4ELi4EEEEEvT1_)
        .other          _ZN2at6native13reduce_kernelILi256ELi2ENS0_8ReduceOpIN3c107complexIfEENS0_14func_wrapper_tIS5_ZNS0_11sum_functorIS5_S5_S5_EclERNS_14TensorIteratorEEUlS5_S5_E_EEjS5_Li4ELi4EEEEEvT1_,@"STO_CUDA_ENTRY STV_DEFAULT"
_ZN2at6native13reduce_kernelILi256ELi2ENS0_8ReduceOpIN3c107complexIfEENS0_14func_wrapper_tIS5_ZNS0_11sum_functorIS5_S5_S5_EclERNS_14TensorIteratorEEUlS5_S5_E_EEjS5_Li4ELi4EEEEEvT1_:
.text._ZN2at6native13reduce_kernelILi256ELi2ENS0_8ReduceOpIN3c107complexIfEENS0_14func_wrapper_tIS5_ZNS0_11sum_functorIS5_S5_S5_EclERNS_14TensorIteratorEEUlS5_S5_E_EEjS5_Li4ELi4EEEEEvT1_:
        /* <DEDUP_REMOVED lines=209> */
.L_x_6824:
[----:B------:R-:W1:Y:S01]  /*0d10*/  S2R R2, SR_TID.Y ;  /* 0x0000000000027919 */ /* 0x000e620000002200 */
[C---:B0-----:R-:W-:Y:S01]  /*0d20*/  IMAD R5, R17.reuse, c[0x0][0x194], RZ ;  /* 0x0000650011057a24 */ /* 0x041fe200078e02ff */
[----:B------:R-:W-:Y:S01]  /*0d30*/  ULDC.64 UR36, c[0x0][0x118] ;  /* 0x0000460000247ab9 */ /* 0x000fe20000000a00 */
[----:B------:R-:W-:Y:S01]  /*0d40*/  IMAD R3, R17, c[0x0][0x188], RZ ;  /* 0x0000620011037a24 */ /* 0x000fe200078e02ff */
[----:B------:R-:W0:Y:S01]  /*0d50*/  S2R R4, SR_CTAID.X ;  /* 0x0000000000047919 */ /* 0x000e220000002500 */
[----:B------:R-:W-:Y:S01]  /*0d60*/  BSSY B6, `(.L_x_6825) ;  /* 0x00008db000067945 */ /* 0x000fe20003800000 */
[----:B------:R-:W-:Y:S01]  /*0d70*/  CS2R R26, SRZ ;  /* 0x00000000001a7805 */ /* 0x000fe2000001ff00 */
[----:B------:R-:W-:Y:S01]  /*0d80*/  CS2R R24, SRZ ;  /* 0x0000000000187805 */ /* 0x000fe2000001ff00 */
        /* <DEDUP_REMOVED lines=55> */
.L_x_6833:
[----:B------:R-:W-:Y:S05]  /*1100*/  BSYNC B2 ;  /* 0x0000000000027941 */ /* 0x000fea0003800000 */
.L_x_6832:
        /* <DEDUP_REMOVED lines=8> */
[----:B--2---:R-:W-:Y:S02]  /*1190*/  FADD.FTZ R0, R5, c[0x0][0x16c] ;  /* 0x00005b0005007621 */ /* 0x004fe40000010000 */
[----:B------:R-:W-:Y:S02]  /*11a0*/  FADD.FTZ R3, R4, c[0x0][0x168] ;  /* 0x00005a0004037621 */ /* 0x000fe40000010000 */
.L_x_6831:
[----:B------:R-:W-:Y:S05]  /*11b0*/  BSYNC B1 ;  /* 0x0000000000017941 */ /* 0x000fea0003800000 */
.L_x_6830:
[C---:B------:R-:W-:Y:S02]  /*11c0*/  IADD3 R5, P0, -R6.reuse, 0x4, RZ ;  /* 0x0000000406057810 */ /* 0x040fe40007f1e1ff */
[----:B------:R-:W-:Y:S02]  /*11d0*/  IADD3 R12, R6, c[0x0][0x174], RZ ;  /* 0x00005d00060c7a10 */ /* 0x000fe40007ffe0ff */
[----:B------:R-:W-:Y:S02]  /*11e0*/  LEA R28, P1, R5, R28, 0x3 ;  /* 0x0000001c051c7211 */ /* 0x000fe400078218ff */
[----:B------:R-:W-:-:S02]  /*11f0*/  IADD3.X R4, RZ, -0x1, RZ, P0, !PT ;  /* 0xffffffffff047810 */ /* 0x000fc400007fe4ff */
[----:B------:R-:W-:Y:S02]  /*1200*/  IADD3 R12, R12, -0x4, RZ ;  /* 0xfffffffc0c0c7810 */ /* 0x000fe40007ffe0ff */
[----:B------:R-:W-:Y:S02]  /*1210*/  LEA.HI.X R29, R5, R29, R4, 0x3, P1 ;  /* 0x0000001d051d7211 */ /* 0x000fe400008f1c04 */
.L_x_6829:
[----:B------:R-:W-:Y:S05]  /*1220*/  BSYNC B0 ;  /* 0x0000000000007941 */ /* 0x000fea0003800000 */
.L_x_6828:
        /* <DEDUP_REMOVED lines=15> */
[----:B------:R-:W-:Y:S01]  /*1320*/  IMAD.MOV.U32 R20, RZ, RZ, c[0x0][0x16c] ;  /* 0x00005b00ff147624 */ /* 0x000fe200078e00ff */
[----:B------:R-:W-:Y:S01]  /*1330*/  MOV R23, c[0x0][0x168] ;  /* 0x00005a0000177a02 */ /* 0x000fe20000000f00 */
[----:B------:R-:W-:Y:S01]  /*1340*/  IMAD.MOV.U32 R22, RZ, RZ, c[0x0][0x16c] ;  /* 0x00005b00ff167624 */ /* 0x000fe200078e00ff */
[----:B------:R-:W-:Y:S02]  /*1350*/  MOV R24, c[0x0][0x168] ;  /* 0x00005a0000187a02 */ /* 0x000fe40000000f00 */
.L_x_6836:
        /* <DEDUP_REMOVED lines=15> */
.L_x_6835:
[----:B------:R-:W-:Y:S05]  /*1450*/  BSYNC B0 ;  /* 0x0000000000007941 */ /* 0x000fea0003800000 */
.L_x_6834:
        /* <DEDUP_REMOVED lines=8> */
.L_x_6838:
[----:B------:R-:W-:Y:S05]  /*14e0*/  BSYNC B0 ;  /* 0x0000000000007941 */ /* 0x000fea0003800000 */
.L_x_6837:
        /* <DEDUP_REMOVED lines=12> */
.L_x_6840:
[----:B------:R-:W-:Y:S05]  /*15b0*/  BSYNC B0 ;  /* 0x0000000000007941 */ /* 0x000fea0003800000 */
.L_x_6839:
[----:B------:R-:W-:Y:S01]  /*15c0*/  FADD.FTZ R5, R22, R0 ;  /* 0x0000000016057221 */ /* 0x000fe20000010000 */
[----:B------:R-:W-:Y:S01]  /*15d0*/  CS2R R26, SRZ ;  /* 0x00000000001a7805 */ /* 0x000fe2000001ff00 */
[----:B------:R-:W-:Y:S02]  /*15e0*/  FADD.FTZ R24, R24, R3 ;  /* 0x0000000318187221 */ /* 0x000fe40000010000 */
[----:B------:R-:W-:Y:S02]  /*15f0*/  FADD.FTZ R5, R5, R20 ;  /* 0x0000001405057221 */ /* 0x000fe40000010000 */
[----:B------:R-:W-:-:S02]  /*1600*/  FADD.FTZ R24, R24, R23 ;  /* 0x0000001718187221 */ /* 0x000fc40000010000 */
[----:B------:R-:W-:Y:S02]  /*1610*/  FADD.FTZ R25, R5, R16 ;  /* 0x0000001005197221 */ /* 0x000fe40000010000 */
[----:B------:R-:W-:Y:S01]  /*1620*/  FADD.FTZ R24, R24, R13 ;  /* 0x0000000d18187221 */ /* 0x000fe20000010000 */
[----:B------:R-:W-:Y:S05]  /*1630*/  BRA `(.L_x_6826) ;  /* 0x000084d000007947 */ /* 0x000fea0003800000 */
.L_x_6827:
        /* <DEDUP_REMOVED lines=29> */
[----:B------:R-:W-:Y:S01]  /*1810*/  CS2R R26, SRZ ;  /* 0x00000000001a7805 */ /* 0x000fe2000001ff00 */
[----:B------:R-:W-:Y:S01]  /*1820*/  CS2R R24, SRZ ;  /* 0x0000000000187805 */ /* 0x000fe2000001ff00 */
[----:B------:R-:W-:Y:S01]  /*1830*/  CS2R R22, SRZ ;  /* 0x0000000000167805 */ /* 0x000fe2000001ff00 */
[----:B------:R-:W-:Y:S01]  /*1840*/  CS2R R20, SRZ ;  /* 0x0000000000147805 */ /* 0x000fe2000001ff00 */
[----:B------:R-:W-:Y:S01]  /*1850*/  CS2R R14, SRZ ;  /* 0x00000000000e7805 */ /* 0x000fe2000001ff00 */
[----:B------:R-:W-:Y:S01]  /*1860*/  CS2R R12, SRZ ;  /* 0x00000000000c7805 */ /* 0x000fe2000001ff00 */
[----:B------:R-:W-:Y:S01]  /*1870*/  CS2R R10, SRZ ;  /* 0x00000000000a7805 */ /* 0x000fe2000001ff00 */
[----:B------:R-:W-:Y:S01]  /*1880*/  CS2R R8, SRZ ;  /* 0x0000000000087805 */ /* 0x000fe2000001ff00 */
        /* <DEDUP_REMOVED lines=17> */
.L_x_6850:
        /* <DEDUP_REMOVED lines=215> */
.L_x_6845:
[----:B------:R-:W-:-:S04]  /*2710*/  LOP3.LUT R9, R11, 0xfffffff0, RZ, 0xc0, !PT ;  /* 0xfffffff00b097812 */ /* 0x000fc800078ec0ff */
[----:B------:R-:W-:-:S05]  /*2720*/  IADD3 R8, P1, R28, R9, RZ ;  /* 0x000000091c087210 */ /* 0x000fca0007f3e0ff */
[----:B------:R-:W-:-:S06]  /*2730*/  IMAD.X R9, RZ, RZ, R29, P1 ;  /* 0x000000ffff097224 */ /* 0x000fcc00008e061d */
[----:B------:R-:W5:Y:S01]  /*2740*/  LDG.E.128 R8, [R8.64] ;  /* 0x0000002408087981 */ /* 0x000f62000c1e1d00 */
        /* <DEDUP_REMOVED lines=224> */
.L_x_6846:
        /* <DEDUP_REMOVED lines=219> */
.L_x_6847:
[----:B------:R-:W-:-:S04]  /*4300*/  LOP3.LUT R21, R23, 0xfffffff0, RZ, 0xc0, !PT ;  /* 0xfffffff017157812 */ /* 0x000fc800078ec0ff */
[----:B------:R-:W-:-:S04]  /*4310*/  IADD3 R20, P1, R28, R21, RZ ;  /* 0x000000151c147210 */ /* 0x000fc80007f3e0ff */
[----:B------:R-:W-:-:S06]  /*4320*/  IADD3.X R21, RZ, R29, RZ, P1, !PT ;  /* 0x0000001dff157210 */ /* 0x000fcc0000ffe4ff */
[----:B------:R-:W5:Y:S01]  /*4330*/  LDG.E.128 R20, [R20.64] ;  /* 0x0000002414147981 */ /* 0x000f62000c1e1d00 */
        /* <DEDUP_REMOVED lines=213> */
.L_x_6848:
[----:B------:R-:W-:-:S04]  /*5090*/  LOP3.LUT R25, R27, 0xfffffff0, RZ, 0xc0, !PT ;  /* 0xfffffff01b197812 */ /* 0x000fc800078ec0ff */
[----:B------:R-:W-:-:S04]  /*50a0*/  IADD3 R24, P1, R28, R25, RZ ;  /* 0x000000191c187210 */ /* 0x000fc80007f3e0ff */
[----:B------:R-:W-:-:S06]  /*50b0*/  IADD3.X R25, RZ, R29, RZ, P1, !PT ;  /* 0x0000001dff197210 */ /* 0x000fcc0000ffe4ff */
[----:B------:R-:W2:Y:S01]  /*50c0*/  LDG.E.128 R24, [R24.64] ;  /* 0x0000002418187981 */ /* 0x000ea2000c1e1d00 */
        /* <DEDUP_REMOVED lines=10> */
[----:B------:R-:W-:Y:S02]  /*5170*/  FADD.FTZ R39, R14, R39 ;  /* 0x000000270e277221 */ /* 0x000fe40000010000 */
[----:B------:R-:W-:Y:S02]  /*5180*/  FADD.FTZ R32, R15, R32 ;  /* 0x000000200f207221 */ /* 0x000fe40000010000 */
[----:B------:R-:W-:Y:S02]  /*5190*/  FADD.FTZ R41, R20, R41 ;  /* 0x0000002914297221 */ /* 0x000fe40000010000 */
[----:B------:R-:W-:-:S02]  /*51a0*/  FADD.FTZ R36, R21, R36 ;  /* 0x0000002415247221 */ /* 0x000fc40000010000 */
[----:B------:R-:W-:Y:S02]  /*51b0*/  FADD.FTZ R43, R22, R43 ;  /* 0x0000002b162b7221 */ /* 0x000fe40000010000 */
[----:B------:R-:W-:Y:S02]  /*51c0*/  FADD.FTZ R38, R23, R38 ;  /* 0x0000002617267221 */ /* 0x000fe40000010000 */
[----:B--2---:R-:W-:Y:S02]  /*51d0*/  FADD.FTZ R7, R24, R7 ;  /* 0x0000000718077221 */ /* 0x004fe40000010000 */
[----:B------:R-:W-:Y:S02]  /*51e0*/  FADD.FTZ R4, R25, R4 ;  /* 0x0000000419047221 */ /* 0x000fe40000010000 */
[----:B------:R-:W-:Y:S02]  /*51f0*/  FADD.FTZ R3, R26, R3 ;  /* 0x000000031a037221 */ /* 0x000fe40000010000 */
[----:B------:R-:W-:Y:S01]  /*5200*/  FADD.FTZ R0, R27, R0 ;  /* 0x000000001b007221 */ /* 0x000fe20000010000 */
[----:B------:R-:W-:Y:S01]  /*5210*/  @P1 CALL.REL.NOINC `(.L_x_6849) ;  /* 0x0000001000001944 */ /* 0x000fe20003c00000 */
[----:B------:R-:W-:Y:S05]  /*5220*/  BRA `(.L_x_6850) ;  /* 0xffffc77000007947 */ /* 0x000fea000383ffff */
.L_x_6849:
[----:B------:R-:W-:Y:S05]  /*5230*/  BSYNC B1 ;  /* 0x0000000000017941 */ /* 0x000fea0003800000 */
.L_x_6844:
[----:B------:R-:W-:Y:S05]  /*5240*/  BSYNC B0 ;  /* 0x0000000000007941 */ /* 0x000fea0003800000 */
.L_x_6843:
[----:B------:R-:W-:Y:S01]  /*5250*/  ISETP.GE.U32.AND P0, PT, R5, c[0x0][0x174], PT ;  /* 0x00005d0005007a0c */ /* 0x000fe20003f06070 */
[----:B------:R-:W-:-:S12]  /*5260*/  BSSY B0, `(.L_x_6851) ;  /* 0x000033d000007945 */ /* 0x000fd80003800000 */
[----:B------:R-:W-:Y:S05]  /*5270*/  @P0 BRA `(.L_x_6852) ;  /* 0x000033b000000947 */ /* 0x000fea0003800000 */
[----:B------:R-:W-:Y:S01]  /*5280*/  ISETP.NE.AND P1, PT, RZ, c[0x0][0x1b0], PT ;  /* 0x00006c00ff007a0c */ /* 0x000fe20003f25270 */
[----:B------:R-:W-:-:S12]  /*5290*/  IMAD.MOV.U32 R35, RZ, RZ, RZ ;  /* 0x000000ffff237224 */ /* 0x000fd800078e00ff */
[----:B------:R-:W-:Y:S05]  /*52a0*/  @!P1 BRA `(.L_x_6853) ;  /* 0x00000c7000009947 */ /* 0x000fea0003800000 */
[----:B------:R-:W-:Y:S01]  /*52b0*/  MOV R8, RZ ;  /* 0x000000ff00087202 */ /* 0x000fe20000000f00 */
[----:B------:R-:W-:Y:S01]  /*52c0*/  IMAD.MOV.U32 R34, RZ, RZ, c[0x0][0x1b0] ;  /* 0x00006c00ff227624 */ /* 0x000fe200078e00ff */
[----:B------:R-:W-:-:S04]  /*52d0*/  MOV R9, R5 ;  /* 0x0000000500097202 */ /* 0x000fc80000000f00 */
        /* <DEDUP_REMOVED lines=196> */
.L_x_6853:
        /* <DEDUP_REMOVED lines=207> */
.L_x_6854:
[----:B------:R-:W-:-:S04]  /*6c10*/  LOP3.LUT R13, R42, 0xfffffff0, RZ, 0xc0, !PT ;  /* 0xfffffff02a0d7812 */ /* 0x000fc800078ec0ff */
[----:B------:R-:W-:-:S04]  /*6c20*/  IADD3 R12, P2, R28, R13, RZ ;  /* 0x0000000d1c0c7210 */ /* 0x000fc80007f5e0ff */
[----:B------:R-:W-:-:S06]  /*6c30*/  IADD3.X R13, RZ, R29, RZ, P2, !PT ;  /* 0x0000001dff0d7210 */ /* 0x000fcc00017fe4ff */
[----:B------:R-:W5:Y:S01]  /*6c40*/  LDG.E.128 R12, [R12.64] ;  /* 0x000000240c0c7981 */ /* 0x000f62000c1e1d00 */
        /* <DEDUP_REMOVED lines=203> */
.L_x_6855:
        /* <DEDUP_REMOVED lines=207> */
.L_x_6856:
[----:B------:R-:W-:-:S04]  /*85f0*/  LOP3.LUT R25, R40, 0xfffffff0, RZ, 0xc0, !PT ;  /* 0xfffffff028197812 */ /* 0x000fc800078ec0ff */
[----:B------:R-:W-:-:S04]  /*8600*/  IADD3 R24, P1, R28, R25, RZ ;  /* 0x000000191c187210 */ /* 0x000fc80007f3e0ff */
[----:B------:R-:W-:-:S06]  /*8610*/  IADD3.X R25, RZ, R29, RZ, P1, !PT ;  /* 0x0000001dff197210 */ /* 0x000fcc0000ffe4ff */
[----:B------:R-:W5:Y:S03]  /*8620*/  LDG.E.128 R24, [R24.64] ;  /* 0x0000002418187981 */ /* 0x000f66000c1e1d00 */
.L_x_6852:
[----:B------:R-:W-:Y:S05]  /*8630*/  BSYNC B0 ;  /* 0x0000000000007941 */ /* 0x000fea0003800000 */
.L_x_6851:
[----:B------:R-:W-:Y:S01]  /*8640*/  BSSY B0, `(.L_x_6857) ;  /* 0x000001a000007945 */ /* 0x000fe20003800000 */
[----:B------:R-:W-:Y:S05]  /*8650*/  @P0 BRA `(.L_x_6858) ;  /* 0x0000018000000947 */ /* 0x000fea0003800000 */
[----:B------:R-:W-:Y:S01]  /*8660*/  IADD3 R5, R5, c[0x0][0x17c], RZ ;  /* 0x00005f0005057a10 */ /* 0x000fe20007ffe0ff */
[----:B-----5:R-:W-:Y:S02]  /*8670*/  FADD.FTZ R31, R31, R8 ;  /* 0x000000081f1f7221 */ /* 0x020fe40000010000 */
[----:B------:R-:W-:Y:S01]  /*8680*/  FADD.FTZ R6, R6, R9 ;  /* 0x0000000906067221 */ /* 0x000fe20000010000 */
[----:B------:R-:W-:Y:S01]  /*8690*/  ISETP.GE.U32.AND P0, PT, R5, c[0x0][0x174], PT ;  /* 0x00005d0005007a0c */ /* 0x000fe20003f06070 */
[----:B------:R-:W-:Y:S02]  /*86a0*/  FADD.FTZ R33, R33, R10 ;  /* 0x0000000a21217221 */ /* 0x000fe40000010000 */
[----:B------:R-:W-:-:S10]  /*86b0*/  FADD.FTZ R16, R16, R11 ;  /* 0x0000000b10107221 */ /* 0x000fd40000010000 */
[----:B------:R-:W-:Y:S05]  /*86c0*/  @P0 BRA `(.L_x_6858) ;  /* 0x0000011000000947 */ /* 0x000fea0003800000 */
[----:B------:R-:W-:Y:S01]  /*86d0*/  IADD3 R5, R5, c[0x0][0x17c], RZ ;  /* 0x00005f0005057a10 */ /* 0x000fe20007ffe0ff */
[----:B------:R-:W-:Y:S02]  /*86e0*/  FADD.FTZ R37, R37, R12 ;  /* 0x0000000c25257221 */ /* 0x000fe40000010000 */
        /* <DEDUP_REMOVED lines=11> */
[----:B------:R-:W-:Y:S02]  /*87a0*/  @!P0 FADD.FTZ R7, R7, R24 ;  /* 0x0000001807078221 */ /* 0x000fe40000010000 */
[----:B------:R-:W-:Y:S02]  /*87b0*/  @!P0 FADD.FTZ R4, R4, R25 ;  /* 0x0000001904048221 */ /* 0x000fe40000010000 */
[----:B------:R-:W-:Y:S02]  /*87c0*/  @!P0 FADD.FTZ R3, R3, R26 ;  /* 0x0000001a03038221 */ /* 0x000fe40000010000 */
[----:B------:R-:W-:Y:S02]  /*87d0*/  @!P0 FADD.FTZ R0, R0, R27 ;  /* 0x0000001b00008221 */ /* 0x000fe40000010000 */
.L_x_6858:
[----:B------:R-:W-:Y:S05]  /*87e0*/  BSYNC B0 ;  /* 0x0000000000007941 */ /* 0x000fea0003800000 */
.L_x_6857:
[----:B------:R-:W-:Y:S02]  /*87f0*/  FADD.FTZ R5, R30, R6 ;  /* 0x000000061e057221 */ /* 0x000fe40000010000 */
[----:B-----5:R-:W-:Y:S02]  /*8800*/  FADD.FTZ R9, R32, R16 ;  /* 0x0000001020097221 */ /* 0x020fe40000010000 */
        /* <DEDUP_REMOVED lines=9> */
[----:B------:R-:W-:Y:S01]  /*88a0*/  FADD.FTZ R24, R6, R7 ;  /* 0x0000000706187221 */ /* 0x000fe20000010000 */
[----:B------:R-:W-:Y:S05]  /*88b0*/  BRA `(.L_x_6826) ;  /* 0x0000125000007947 */ /* 0x000fea0003800000 */
.L_x_6842:
        /* <DEDUP_REMOVED lines=21> */
[----:B------:R-:W-:Y:S01]  /*8a10*/  CS2R R8, SRZ ;  /* 0x0000000000087805 */ /* 0x000fe2000001ff00 */
[----:B------:R-:W-:Y:S01]  /*8a20*/  CS2R R14, SRZ ;  /* 0x00000000000e7805 */ /* 0x000fe2000001ff00 */
[----:B------:R-:W-:Y:S01]  /*8a30*/  CS2R R12, SRZ ;  /* 0x00000000000c7805 */ /* 0x000fe2000001ff00 */
        /* <DEDUP_REMOVED lines=16> */
.L_x_6861:
        /* <DEDUP_REMOVED lines=21> */
[----:B------:R-:W-:Y:S01]  /*8c90*/  ISETP.GE.U32.AND P0, PT, R42, c[0x0][0x174], PT ;  /* 0x00005d002a007a0c */ /* 0x000fe20003f06070 */
[----:B--2---:R-:W-:Y:S02]  /*8ca0*/  FADD.FTZ R31, R12, R31 ;  /* 0x0000001f0c1f7221 */ /* 0x004fe40000010000 */
[----:B------:R-:W-:Y:S02]  /*8cb0*/  FADD.FTZ R16, R13, R16 ;  /* 0x000000100d107221 */ /* 0x000fe40000010000 */
[----:B------:R-:W-:Y:S02]  /*8cc0*/  FADD.FTZ R33, R14, R33 ;  /* 0x000000210e217221 */ /* 0x000fe40000010000 */
[----:B------:R-:W-:Y:S02]  /*8cd0*/  FADD.FTZ R30, R15, R30 ;  /* 0x0000001e0f1e7221 */ /* 0x000fe40000010000 */
[----:B---3--:R-:W-:Y:S02]  /*8ce0*/  FADD.FTZ R35, R8, R35 ;  /* 0x0000002308237221 */ /* 0x008fe40000010000 */
[----:B------:R-:W-:-:S02]  /*8cf0*/  FADD.FTZ R32, R9, R32 ;  /* 0x0000002009207221 */ /* 0x000fc40000010000 */
[----:B------:R-:W-:Y:S02]  /*8d00*/  FADD.FTZ R37, R10, R37 ;  /* 0x000000250a257221 */ /* 0x000fe40000010000 */
[----:B------:R-:W-:Y:S02]  /*8d10*/  FADD.FTZ R34, R11, R34 ;  /* 0x000000220b227221 */ /* 0x000fe40000010000 */
[----:B----4-:R-:W-:Y:S02]  /*8d20*/  FADD.FTZ R39, R24, R39 ;  /* 0x0000002718277221 */ /* 0x010fe40000010000 */
[----:B------:R-:W-:Y:S02]  /*8d30*/  FADD.FTZ R36, R25, R36 ;  /* 0x0000002419247221 */ /* 0x000fe40000010000 */
[----:B------:R-:W-:Y:S02]  /*8d40*/  FADD.FTZ R41, R26, R41 ;  /* 0x000000291a297221 */ /* 0x000fe40000010000 */
[----:B------:R-:W-:-:S02]  /*8d50*/  FADD.FTZ R38, R27, R38 ;  /* 0x000000261b267221 */ /* 0x000fc40000010000 */
[----:B-----5:R-:W-:Y:S02]  /*8d60*/  FADD.FTZ R7, R20, R7 ;  /* 0x0000000714077221 */ /* 0x020fe40000010000 */
[----:B------:R-:W-:Y:S02]  /*8d70*/  FADD.FTZ R4, R21, R4 ;  /* 0x0000000415047221 */ /* 0x000fe40000010000 */
[----:B------:R-:W-:Y:S02]  /*8d80*/  FADD.FTZ R3, R22, R3 ;  /* 0x0000000316037221 */ /* 0x000fe40000010000 */
[----:B------:R-:W-:Y:S01]  /*8d90*/  FADD.FTZ R0, R23, R0 ;  /* 0x0000000017007221 */ /* 0x000fe20000010000 */
[----:B------:R-:W-:Y:S05]  /*8da0*/  @!P0 BRA `(.L_x_6861) ;  /* 0xfffffd9000008947 */ /* 0x000fea000383ffff */
[----:B------:R-:W-:Y:S05]  /*8db0*/  BSYNC B1 ;  /* 0x0000000000017941 */ /* 0x000fea0003800000 */
.L_x_6860:
[----:B------:R-:W-:Y:S05]  /*8dc0*/  BSYNC B0 ;  /* 0x0000000000007941 */ /* 0x000fea0003800000 */
.L_x_6859:
        /* <DEDUP_REMOVED lines=27> */
.L_x_6863:
[----:B------:R-:W-:Y:S05]  /*8f80*/  BSYNC B0 ;  /* 0x0000000000007941 */ /* 0x000fea0003800000 */
.L_x_6862:
[----:B------:R-:W-:Y:S01]  /*8f90*/  BSSY B0, `(.L_x_6864) ;  /* 0x000001a000007945 */ /* 0x000fe20003800000 */
[----:B------:R-:W-:Y:S05]  /*8fa0*/  @P1 BRA `(.L_x_6865) ;  /* 0x0000018000001947 */ /* 0x000fea0003800000 */
[----:B------:R-:W-:Y:S01]  /*8fb0*/  IADD3 R5, R5, c[0x0][0x17c], RZ ;  /* 0x00005f0005057a10 */ /* 0x000fe20007ffe0ff */
[----:B-----5:R-:W-:Y:S02]  /*8fc0*/  FADD.FTZ R31, R31, R12 ;  /* 0x0000000c1f1f7221 */ /* 0x020fe40000010000 */
[----:B------:R-:W-:Y:S01]  /*8fd0*/  FADD.FTZ R16, R16, R13 ;  /* 0x0000000d10107221 */ /* 0x000fe20000010000 */
[----:B------:R-:W-:Y:S01]  /*8fe0*/  ISETP.GE.U32.AND P0, PT, R5, c[0x0][0x174], PT ;  /* 0x00005d0005007a0c */ /* 0x000fe20003f06070 */
[----:B------:R-:W-:-:S02]  /*8ff0*/  FADD.FTZ R33, R33, R14 ;  /* 0x0000000e21217221 */ /* 0x000fc40000010000 */
        /* <DEDUP_REMOVED lines=19> */
.L_x_6865:
[----:B------:R-:W-:Y:S05]  /*9130*/  BSYNC B0 ;  /* 0x0000000000007941 */ /* 0x000fea0003800000 */
.L_x_6864:
[----:B-----5:R-:W-:Y:S02]  /*9140*/  FADD.FTZ R9, R30, R34 ;  /* 0x000000221e097221 */ /* 0x020fe40000010000 */
        /* <DEDUP_REMOVED lines=12> */
.L_x_6841:
        /* <DEDUP_REMOVED lines=44> */
.L_x_6868:
[----:B------:R-:W-:Y:S02]  /*94d0*/  IADD3 R4, R41, c[0x0][0x17c], RZ ;  /* 0x00005f0029047a10 */ /* 0x000fe40007ffe0ff */
[----:B------:R-:W-:Y:S02]  /*94e0*/  SHF.R.U32.HI R9, RZ, 0x1, R41 ;  /* 0x00000001ff097819 */ /* 0x000fe40000011629 */
[----:B------:R-:W-:-:S02]  /*94f0*/  IADD3 R41, R4, c[0x0][0x17c], RZ ;  /* 0x00005f0004297a10 */ /* 0x000fc40007ffe0ff */
[----:B------:R-:W-:Y:S01]  /*9500*/  SHF.R.U32.HI R5, RZ, 0x1, R4 ;  /* 0x00000001ff057819 */ /* 0x000fe20000011604 */
[----:B------:R-:W-:Y:S01]  /*9510*/  IMAD.WIDE.U32 R8, R9, 0x10, R28 ;  /* 0x0000001009087825 */ /* 0x000fe200078e001c */
[----:B------:R-:W-:Y:S02]  /*9520*/  SHF.R.U32.HI R21, RZ, 0x1, R41 ;  /* 0x00000001ff157819 */ /* 0x000fe40000011629 */
[----:B------:R-:W-:Y:S01]  /*9530*/  IADD3 R41, R41, c[0x0][0x17c], RZ ;  /* 0x00005f0029297a10 */ /* 0x000fe20007ffe0ff */
[----:B------:R-:W-:Y:S02]  /*9540*/  IMAD.WIDE.U32 R4, R5, 0x10, R28 ;  /* 0x0000001005047825 */ /* 0x000fe400078e001c */
[----:B------:R-:W2:Y:S01]  /*9550*/  LDG.E.128 R8, [R8.64] ;  /* 0x0000002408087981 */ /* 0x000ea2000c1e1d00 */
        /* <DEDUP_REMOVED lines=27> */
.L_x_6867:
[----:B------:R-:W-:Y:S05]  /*9710*/  BSYNC B0 ;  /* 0x0000000000007941 */ /* 0x000fea0003800000 */
.L_x_6866:
        /* <DEDUP_REMOVED lines=23> */
.L_x_6870:
[----:B------:R-:W-:Y:S05]  /*9890*/  BSYNC B0 ;  /* 0x0000000000007941 */ /* 0x000fea0003800000 */
.L_x_6869:
        /* <DEDUP_REMOVED lines=26> */
.L_x_6872:
[----:B------:R-:W-:Y:S05]  /*9a40*/  BSYNC B0 ;  /* 0x0000000000007941 */ /* 0x000fea0003800000 */
.L_x_6871:
        /* <DEDUP_REMOVED lines=12> */
.L_x_6826:
[----:B------:R-:W-:Y:S05]  /*9b10*/  BSYNC B6 ;  /* 0x0000000000067941 */ /* 0x000fea0003800000 */
.L_x_6825:
        /* <DEDUP_REMOVED lines=9> */
.L_x_6874:
[----:B------:R-:W-:Y:S01]  /*9bb0*/  IMAD.IADD R4, R2, 0x1, R3 ;  /* 0x0000000102047824 */ /* 0x000fe200078e0203 */
        /* <DEDUP_REMOVED lines=14> */
.L_x_6873:
[----:B-1----:R-:W-:-:S13]  /*9ca0*/  ISETP.NE.AND P0, PT, RZ, c[0x0][0x188], PT ;  /* 0x00006200ff007a0c */ /* 0x002fda0003f05270 */
[----:B------:R-:W-:Y:S05]  /*9cb0*/  @!P0 BRA `(.L_x_6875) ;  /* 0x000002c000008947 */ /* 0x000fea0003800000 */
[----:B------:R-:W-:Y:S02]  /*9cc0*/  MOV R3, c[0x0][0x0] ;  /* 0x0000000000037a02 */ /* 0x000fe40000000f00 */
[----:B------:R-:W-:Y:S02]  /*9cd0*/  MOV R0, c[0x0][0x0] ;  /* 0x0000000000007a02 */ /* 0x000fe40000000f00 */
        /* <DEDUP_REMOVED lines=9> */
[----:B-1----:R-:W-:Y:S02]  /*9d70*/  LEA R10, R8, 0x10, 0x4 ;  /* 0x00000010080a7811 */ /* 0x002fe400078e20ff */
.L_x_6877:
[----:B------:R-:W-:Y:S01]  /*9d80*/  IADD3 R0, R17, R3, RZ ;  /* 0x0000000311007210 */ /* 0x000fe20007ffe0ff */
[----:B------:R-:W-:Y:S01]  /*9d90*/  WARPSYNC 0xffffffff ;  /* 0xffffffff00007948 */ /* 0x000fe20003800000 */
[----:B------:R-:W-:Y:S02]  /*9da0*/  BAR.SYNC.DEFER_BLOCKING 0x0 ;  /* 0x0000000000007b1d */ /* 0x000fe40000010000 */
        /* <DEDUP_REMOVED lines=13> */
.L_x_6876:
[----:B-1----:R-:W-:Y:S01]  /*9e80*/  ISETP.GE.AND P0, PT, R0, 0x2, PT ;  /* 0x000000020000780c */ /* 0x002fe20003f06270 */
[----:B------:R-:W-:Y:S01]  /*9e90*/  WARPSYNC 0xffffffff ;  /* 0xffffffff00007948 */ /* 0x000fe20003800000 */
[----:B------:R-:W-:Y:S11]  /*9ea0*/  BAR.SYNC.DEFER_BLOCKING 0x0 ;  /* 0x0000000000007b1d */ /* 0x000ff60000010000 */
[----:B------:R-:W-:Y:S05]  /*9eb0*/  @!P0 BRA `(.L_x_6875) ;  /* 0x000000c000008947 */ /* 0x000fea0003800000 */
[----:B------:R-:W-:-:S07]  /*9ec0*/  HFMA2.MMA R3, -RZ, RZ, 0, 5.9604644775390625e-08 ;  /* 0x00000001ff037435 */ /* 0x000fce00000001ff */
.L_x_6878:
[----:B------:R-:W1:Y:S04]  /*9ed0*/  SHFL.DOWN PT, R5, R24, R3, 0x1f ;  /* 0x08001f0318057589 */ /* 0x000e6800000e0000 */
[----:B------:R-:W2:Y:S04]  /*9ee0*/  SHFL.DOWN PT, R4, R25, R3, 0x1f ;  /* 0x08001f0319047589 */ /* 0x000ea800000e0000 */
[----:B------:R-:W3:Y:S04]  /*9ef0*/  SHFL.DOWN PT, R7, R26, R3, 0x1f ;  /* 0x08001f031a077589 */ /* 0x000ee800000e0000 */
[----:B------:R4:W5:Y:S02]  /*9f00*/  SHFL.DOWN PT, R6, R27, R3, 0x1f ;  /* 0x08001f031b067589 */ /* 0x00096400000e0000 */
[----:B----4-:R-:W-:Y:S01]  /*9f10*/  SHF.L.U32 R3, R3, 0x1, RZ ;  /* 0x0000000103037819 */ /* 0x010fe200000006ff */
[----:B-1----:R-:W-:-:S03]  /*9f20*/  FADD.FTZ R24, R5, R24 ;  /* 0x0000001805187221 */ /* 0x002fc60000010000 */
[----:B------:R-:W-:Y:S01]  /*9f30*/  ISETP.GE.AND P0, PT, R3, R0, PT ;  /* 0x000000000300720c */ /* 0x000fe20003f06270 */
[----:B--2---:R-:W-:Y:S02]  /*9f40*/  FADD.FTZ R25, R4, R25 ;  /* 0x0000001904197221 */ /* 0x004fe40000010000 */
[----:B---3--:R-:W-:Y:S02]  /*9f50*/  FADD.FTZ R26, R7, R26 ;  /* 0x0000001a071a7221 */ /* 0x008fe40000010000 */
[----:B-----5:R-:W-:-:S08]  /*9f60*/  FADD.FTZ R27, R6, R27 ;  /* 0x0000001b061b7221 */ /* 0x020fd00000010000 */
[----:B------:R-:W-:Y:S05]  /*9f70*/  @!P0 BRA `(.L_x_6878) ;  /* 0xffffff5000008947 */ /* 0x000fea000383ffff */
.L_x_6875:
        /* <DEDUP_REMOVED lines=203> */
.L_x_6879:
        /* <DEDUP_REMOVED lines=202> */
.L_x_6880:
        /* <DEDUP_REMOVED lines=13> */
[----:B------:R-:W-:Y:S01]  /*b9a0*/  MOV R16, RZ ;  /* 0x000000ff00107202 */ /* 0x000fe20000000f00 */
[----:B------:R-:W-:Y:S02]  /*b9b0*/  IMAD.MOV.U32 R18, RZ, RZ, RZ ;  /* 0x000000ffff127224 */ /* 0x000fe400078e00ff */
[----:B------:R-:W-:-:S04]  /*b9c0*/  IMAD R7, R2, c[0x0][0x198], R7 ;  /* 0x0000660002077a24 */ /* 0x000fc800078e0207 */
[----:B-1----:R-:W-:-:S05]  /*b9d0*/  IMAD R7, R0, c[0x0][0x180], R7 ;  /* 0x0000600000077a24 */ /* 0x002fca00078e0207 */
        /* <DEDUP_REMOVED lines=200> */
.L_x_6882:
        /* <DEDUP_REMOVED lines=202> */
.L_x_6883:
        /* <DEDUP_REMOVED lines=11> */
.L_x_6885:
[----:B------:R-:W-:Y:S05]  /*d3b0*/  BSYNC B0 ;  /* 0x0000000000007941 */ /* 0x000fea0003800000 */
.L_x_6884:
        /* <DEDUP_REMOVED lines=11> */
[----:B------:R1:W-:Y:S04]  /*d470*/  STG.E.64 [R8.64], R24 ;  /* 0x0000001808007986 */ /* 0x0003e8000c101b24 */
[----:B------:R1:W-:Y:S02]  /*d480*/  STG.E.64 [R8.64+0x8], R26 ;  /* 0x0000081a08007986 */ /* 0x0003e4000c101b24 */
.L_x_6887:
[----:B------:R-:W-:Y:S05]  /*d490*/  BSYNC B0 ;  /* 0x0000000000007941 */ /* 0x000fea0003800000 */
.L_x_6886:
        /* <DEDUP_REMOVED lines=16> */
[----:B-1----:R-:W-:Y:S02]  /*d5a0*/  ISETP.EQ.U32.AND P0, PT, R12, R9, PT ;  /* 0x000000090c00720c */ /* 0x002fe40003f02070 */
[----:B------:R-:W-:-:S05]  /*d5b0*/  MOV R9, 0x4 ;  /* 0x0000000400097802 */ /* 0x000fca0000000f00 */
        /* <DEDUP_REMOVED lines=13> */
.L_x_6889:
[----:B------:R-:W-:Y:S05]  /*d690*/  BSYNC B0 ;  /* 0x0000000000007941 */ /* 0x000fea0003800000 */
.L_x_6888:
        /* <DEDUP_REMOVED lines=20> */
[----:B------:R-:W-:Y:S02]  /*d7e0*/  MOV R26, c[0x0][0x168] ;  /* 0x00005a00001a7a02 */ /* 0x000fe40000000f00 */
[----:B------:R-:W-:Y:S02]  /*d7f0*/  MOV R27, c[0x0][0x16c] ;  /* 0x00005b00001b7a02 */ /* 0x000fe40000000f00 */
[----:B------:R-:W-:-:S13]  /*d800*/  ISETP.GE.U32.AND P0, PT, R11, c[0x0][0x184], PT ;  /* 0x000061000b007a0c */ /* 0x000fda0003f06070 */
[----:B------:R-:W-:Y:S05]  /*d810*/  @P0 BRA `(.L_x_6893) ;  /* 0x000000f000000947 */ /* 0x000fea0003800000 */
[----:B------:R-:W-:Y:S01]  /*d820*/  IMAD.MOV.U32 R26, RZ, RZ, c[0x0][0x168] ;  /* 0x00005a00ff1a7624 */ /* 0x000fe200078e00ff */
[----:B------:R-:W-:Y:S02]  /*d830*/  MOV R27, c[0x0][0x16c] ;  /* 0x00005b00001b7a02 */ /* 0x000fe40000000f00 */
.L_x_6894:
[----:B------:R-:W-:Y:S01]  /*d840*/  HFMA2.MMA R9, -RZ, RZ, 0, 9.5367431640625e-07 ;  /* 0x00000010ff097435 */ /* 0x000fe200000001ff */
[----:B------:R-:W-:-:S09]  /*d850*/  IMAD R8, R0, c[0x0][0x10], R11 ;  /* 0x0000040000087a24 */ /* 0x000fd200078e020b */
[----:B------:R-:W-:-:S05]  /*d860*/  IMAD.WIDE.U32 R8, R8, R9, c[0x0][0x560] ;  /* 0x0001580008087625 */ /* 0x000fca00078e0009 */
[----:B------:R-:W2:Y:S04]  /*d870*/  LDG.E.64 R14, [R8.64] ;  /* 0x00000024080e7981 */ /* 0x000ea8000c1e1b00 */
[----:B------:R-:W3:Y:S01]  /*d880*/  LDG.E.64 R20, [R8.64+0x8] ;  /* 0x0000082408147981 */ /* 0x000ee2000c1e1b00 */
[----:B------:R-:W-:-:S04]  /*d890*/  IMAD.MOV.U32 R10, RZ, RZ, c[0x0][0x0] ;  /* 0x00000000ff0a7624 */ /* 0x000fc800078e00ff */
[----:B------:R-:W-:-:S05]  /*d8a0*/  IMAD R11, R10, c[0x0][0x4], R11 ;  /* 0x000001000a0b7a24 */ /* 0x000fca00078e020b */
[----:B------:R-:W-:Y:S01]  /*d8b0*/  ISETP.GE.U32.AND P0, PT, R11, c[0x0][0x184], PT ;  /* 0x000061000b007a0c */ /* 0x000fe20003f06070 */
[----:B--2---:R-:W-:Y:S02]  /*d8c0*/  FADD.FTZ R24, R14, R24 ;  /* 0x000000180e187221 */ /* 0x004fe40000010000 */
[----:B------:R-:W-:Y:S02]  /*d8d0*/  FADD.FTZ R25, R15, R25 ;  /* 0x000000190f197221 */ /* 0x000fe40000010000 */
[----:B---3--:R-:W-:Y:S02]  /*d8e0*/  FADD.FTZ R26, R20, R26 ;  /* 0x0000001a141a7221 */ /* 0x008fe40000010000 */
[----:B------:R-:W-:-:S06]  /*d8f0*/  FADD.FTZ R27, R21, R27 ;  /* 0x0000001b151b7221 */ /* 0x000fcc0000010000 */
[----:B------:R-:W-:Y:S05]  /*d900*/  @!P0 BRA `(.L_x_6894) ;  /* 0xffffff3000008947 */ /* 0x000fea000383ffff */
.L_x_6893:
[----:B------:R-:W-:Y:S05]  /*d910*/  BSYNC B1 ;  /* 0x0000000000017941 */ /* 0x000fea0003800000 */
.L_x_6892:
[----:B------:R-:W-:Y:S05]  /*d920*/  BRA `(.L_x_6895) ;  /* 0x0000014000007947 */ /* 0x000fea0003800000 */
.L_x_6891:
[----:B------:R-:W-:Y:S02]  /*d930*/  ISETP.GE.U32.AND P0, PT, R2, c[0x0][0x184], PT ;  /* 0x0000610002007a0c */ /* 0x000fe40003f06070 */
[----:B------:R-:W-:Y:S02]  /*d940*/  MOV R26, c[0x0][0x168] ;  /* 0x00005a00001a7a02 */ /* 0x000fe40000000f00 */
[----:B------:R-:W-:-:S09]  /*d950*/  MOV R27, c[0x0][0x16c] ;  /* 0x00005b00001b7a02 */ /* 0x000fd20000000f00 */
[----:B------:R-:W-:Y:S05]  /*d960*/  @P0 BRA `(.L_x_6895) ;  /* 0x0000010000000947 */ /* 0x000fea0003800000 */
[----:B------:R-:W-:Y:S01]  /*d970*/  IMAD.MOV.U32 R11, RZ, RZ, R2 ;  /* 0x000000ffff0b7224 */ /* 0x000fe200078e0002 */
[----:B------:R-:W-:Y:S02]  /*d980*/  MOV R26, c[0x0][0x168] ;  /* 0x00005a00001a7a02 */ /* 0x000fe40000000f00 */
[----:B------:R-:W-:Y:S02]  /*d990*/  MOV R27, c[0x0][0x16c] ;  /* 0x00005b00001b7a02 */ /* 0x000fe40000000f00 */
.L_x_6896:
[----:B------:R-:W-:Y:S02]  /*d9a0*/  IMAD R8, R0, c[0x0][0x10], R11 ;  /* 0x0000040000087a24 */ /* 0x000fe400078e020b */
[----:B------:R-:W-:Y:S02]  /*d9b0*/  IMAD.MOV.U32 R9, RZ, RZ, 0x10 ;  /* 0x00000010ff097424 */ /* 0x000fe400078e00ff */
[----:B------:R-:W-:-:S04]  /*d9c0*/  IMAD R8, R8, c[0x0][0x0], R17 ;  /* 0x0000000008087a24 */ /* 0x000fc800078e0211 */
[----:B------:R-:W-:-:S05]  /*d9d0*/  IMAD.WIDE.U32 R8, R8, R9, c[0x0][0x560] ;  /* 0x0001580008087625 */ /* 0x000fca00078e0009 */
[----:B------:R-:W2:Y:S04]  /*d9e0*/  LDG.E.64 R14, [R8.64] ;  /* 0x00000024080e7981 */ /* 0x000ea8000c1e1b00 */
[----:B------:R-:W3:Y:S01]  /*d9f0*/  LDG.E.64 R20, [R8.64+0x8] ;  /* 0x0000082408147981 */ /* 0x000ee2000c1e1b00 */
[----:B------:R-:W-:-:S04]  /*da00*/  IADD3 R11, R11, c[0x0][0x4], RZ ;  /* 0x000001000b0b7a10 */ /* 0x000fc80007ffe0ff */
[----:B------:R-:W-:Y:S01]  /*da10*/  ISETP.GE.U32.AND P0, PT, R11, c[0x0][0x184], PT ;  /* 0x000061000b007a0c */ /* 0x000fe20003f06070 */
[----:B--2---:R-:W-:Y:S02]  /*da20*/  FADD.FTZ R24, R14, R24 ;  /* 0x000000180e187221 */ /* 0x004fe40000010000 */
[----:B------:R-:W-:Y:S02]  /*da30*/  FADD.FTZ R25, R15, R25 ;  /* 0x000000190f197221 */ /* 0x000fe40000010000 */
[----:B---3--:R-:W-:Y:S02]  /*da40*/  FADD.FTZ R26, R20, R26 ;  /* 0x0000001a141a7221 */ /* 0x008fe40000010000 */
[----:B------:R-:W-:-:S06]  /*da50*/  FADD.FTZ R27, R21, R27 ;  /* 0x0000001b151b7221 */ /* 0x000fcc0000010000 */
[----:B------:R-:W-:Y:S05]  /*da60*/  @!P0 BRA `(.L_x_6896) ;  /* 0xffffff3000008947 */ /* 0x000fea000383ffff */
.L_x_6895:
[----:B------:R-:W-:Y:S05]  /*da70*/  BSYNC B0 ;  /* 0x0000000000007941 */ /* 0x000fea0003800000 */
.L_x_6890:
[----:B------:R-:W-:Y:S01]  /*da80*/  IMAD R14, R2, c[0x0][0x0], R17 ;  /* 0x00000000020e7a24 */ /* 0x000fe200078e0211 */
[----:B------:R-:W-:Y:S01]  /*da90*/  ULDC UR4, c[0x0][0x4] ;  /* 0x0000010000047ab9 */ /* 0x000fe20000000800 */
[----:B------:R-:W-:Y:S01]  /*daa0*/  ISETP.NE.AND P2, PT, RZ, c[0x0][0x188], PT ;  /* 0x00006200ff007a0c */ /* 0x000fe20003f45270 */
[----:B------:R-:W-:Y:S02]  /*dab0*/  USHF.R.U32.HI UR4, URZ, 0x1, UR4 ;  /* 0x000000013f047899 */ /* 0x000fe40008011604 */
[----:B------:R1:W-:Y:S04]  /*dac0*/  STS.128 [R14.X16+0x10], R24 ;  /* 0x000010180e007388 */ /* 0x0003e8000000cc00 */
[----:B------:R-:W-:-:S13]  /*dad0*/  ISETP.NE.AND P0, PT, RZ, UR4, PT ;  /* 0x00000004ff007c0c */ /* 0x000fda000bf05270 */
[----:B------:R-:W-:Y:S05]  /*dae0*/  @!P0 BRA `(.L_x_6897) ;  /* 0x000000f000008947 */ /* 0x000fea0003800000 */
[----:B-1----:R-:W-:-:S04]  /*daf0*/  MOV R15, UR4 ;  /* 0x00000004000f7c02 */ /* 0x002fc80008000f00 */
.L_x_6898:
[----:B------:R-:W-:Y:S01]  /*db00*/  IADD3 R8, R2, R15, RZ ;  /* 0x0000000f02087210 */ /* 0x000fe20007ffe0ff */
        /* <DEDUP_REMOVED lines=13> */
.L_x_6897:
[----:B-1----:R-:W-:Y:S01]  /*dbe0*/  LEA R15, R14, 0x10, 0x4 ;  /* 0x000000100e0f7811 */ /* 0x002fe200078e20ff */
[----:B------:R-:W-:Y:S05]  /*dbf0*/  @!P2 BRA `(.L_x_6899) ;  /* 0x000002900000a947 */ /* 0x000fea0003800000 */
[----:B------:R-:W-:Y:S01]  /*dc00*/  IMAD.MOV.U32 R2, RZ, RZ, c[0x0][0x0] ;  /* 0x00000000ff027624 */ /* 0x000fe200078e00ff */
[----:B------:R-:W-:-:S04]  /*dc10*/  MOV R0, c[0x0][0x0] ;  /* 0x0000000000007a02 */ /* 0x000fc80000000f00 */
        /* <DEDUP_REMOVED lines=9> */
.L_x_6901:
[----:B------:R-:W-:Y:S01]  /*dcb0*/  IADD3 R2, R17, R0, RZ ;  /* 0x0000000011027210 */ /* 0x000fe20007ffe0ff */
[----:B------:R-:W-:Y:S03]  /*dcc0*/  BAR.SYNC.DEFER_BLOCKING 0x0 ;  /* 0x0000000000007b1d */ /* 0x000fe60000010000 */
[----:B------:R-:W-:-:S04]  /*dcd0*/  ISETP.GE.U32.AND P0, PT, R2, c[0x0][0x0], PT ;  /* 0x0000000002007a0c */ /* 0x000fc80003f06070 */
[----:B------:R-:W-:-:S13]  /*dce0*/  ISETP.GE.U32.OR P0, PT, R17, R0, P0 ;  /* 0x000000001100720c */ /* 0x000fda0000706470 */
[----:B------:R-:W-:Y:S02]  /*dcf0*/  @!P0 LEA R8, R0, R15, 0x4 ;  /* 0x0000000f00088211 */ /* 0x000fe400078e20ff */
[----:B------:R-:W-:-:S04]  /*dd00*/  SHF.R.S32.HI R0, RZ, 0x1, R0 ;  /* 0x00000001ff007819 */ /* 0x000fc80000011400 */
        /* <DEDUP_REMOVED lines=8> */
[----:B------:R-:W-:-:S04]  /*dd90*/  IMAD.MOV.U32 R0, RZ, RZ, 0x20 ;  /* 0x00000020ff007424 */ /* 0x000fc800078e00ff */
.L_x_6900:
[----:B-1----:R-:W-:Y:S01]  /*dda0*/  BAR.SYNC.DEFER_BLOCKING 0x0 ;  /* 0x0000000000007b1d */ /* 0x002fe20000010000 */
[----:B------:R-:W-:-:S13]  /*ddb0*/  ISETP.GE.AND P0, PT, R0, 0x2, PT ;  /* 0x000000020000780c */ /* 0x000fda0003f06270 */
[----:B------:R-:W-:Y:S05]  /*ddc0*/  @!P0 BRA `(.L_x_6899) ;  /* 0x000000c000008947 */ /* 0x000fea0003800000 */
[----:B------:R-:W-:-:S05]  /*ddd0*/  MOV R9, 0x1 ;  /* 0x0000000100097802 */ /* 0x000fca0000000f00 */
.L_x_6902:
        /* <DEDUP_REMOVED lines=11> */
.L_x_6899:
        /* <DEDUP_REMOVED lines=11> */
[----:B--2---:R-:W-:Y:S02]  /*df40*/  FADD.FTZ R24, R24, R2 ;  /* 0x0000000218187221 */ /* 0x004fe40000010000 */
[----:B------:R-:W-:Y:S02]  /*df50*/  FADD.FTZ R25, R25, R3 ;  /* 0x0000000319197221 */ /* 0x000fe40000010000 */
[----:B---3--:R-:W-:Y:S02]  /*df60*/  FADD.FTZ R26, R26, R6 ;  /* 0x000000061a1a7221 */ /* 0x008fe40000010000 */
[----:B------:R-:W-:-:S02]  /*df70*/  FADD.FTZ R27, R27, R7 ;  /* 0x000000071b1b7221 */ /* 0x000fc40000010000 */
.L_x_6904:
        /* <DEDUP_REMOVED lines=24> */
.L_x_6906:
[----:B------:R-:W-:Y:S02]  /*e100*/  IADD3 R18, P0, R18, c[0x0][0x548], RZ ;  /* 0x0001520012127a10 */ /* 0x000fe40007f1e0ff */
[----:B------:R-:W-:Y:S02]  /*e110*/  ISETP.NE.AND P6, PT, R17, c[0x0][0x57c], PT ;  /* 0x00015f0011007a0c */ /* 0x000fe40003fc5270 */
[----:B------:R-:W-:-:S05]  /*e120*/  IADD3.X R19, RZ, c[0x0][0x54c], RZ, P0, !PT ;  /* 0x00015300ff137a10 */ /* 0x000fca00007fe4ff */
[----:B------:R1:W-:Y:S06]  /*e130*/  STG.E.64 [R18.64], R24 ;  /* 0x0000001812007986 */ /* 0x0003ec000c101b24 */
        /* <DEDUP_REMOVED lines=20> */
.L_x_6907:
[----:B------:R-:W-:-:S04]  /*e280*/  IADD3 R16, P0, R16, c[0x0][0x548], RZ ;  /* 0x0001520010107a10 */ /* 0x000fc80007f1e0ff */
[----:B------:R-:W-:-:S05]  /*e290*/  IADD3.X R17, RZ, c[0x0][0x54c], RZ, P0, !PT ;  /* 0x00015300ff117a10 */ /* 0x000fca00007fe4ff */
[----:B------:R-:W-:Y:S01]  /*e2a0*/  STG.E.64 [R16.64], R26 ;  /* 0x0000001a10007986 */ /* 0x000fe2000c101b24 */
[----:B------:R-:W-:Y:S05]  /*e2b0*/  EXIT ;  /* 0x000000000000794d */ /* 0x000fea0003800000 */
.L_x_6905:
[----:B------:R-:W-:Y:S04]  /*e2c0*/  STG.E.64 [R4.64], R24 ;  /* 0x0000001804007986 */ /* 0x000fe8000c101b24 */
[----:B------:R-:W-:Y:S01]  /*e2d0*/  STG.E.64 [R4.64+0x8], R26 ;  /* 0x0000081a04007986 */ /* 0x000fe2000c101b24 */
[----:B------:R-:W-:Y:S05]  /*e2e0*/  EXIT ;  /* 0x000000000000794d */ /* 0x000fea0003800000 */
.L_x_6903:
[----:B------:R-:W-:Y:S01]  /*e2f0*/  ISETP.NE.AND P0, PT, RZ, UR38, PT ;  /* 0x00000026ff007c0c */ /* 0x000fe2000bf05270 */
[----:B------:R-:W-:Y:S02]  /*e300*/  ULDC.U8 UR4, c[0x0][0x579] ;  /* 0x00015e4000047ab9 */ /* 0x000fe40000000000 */
[----:B------:R-:W-:-:S10]  /*e310*/  ISETP.NE.AND P1, PT, RZ, UR4, PT ;  /* 0x00000004ff007c0c */ /* 0x000fd4000bf25270 */
[----:B------:R-:W-:Y:S05]  /*e320*/  @!P0 BRA `(.L_x_6908) ;  /* 0x0000006000008947 */ /* 0x000fea0003800000 */
[----:B------:R-:W2:Y:S04]  /*e330*/  LDG.E.64 R2, [R6.64] ;  /* 0x0000002406027981 */ /* 0x000ea8000c1e1b00 */
[----:B------:R-:W3:Y:S01]  /*e340*/  LDG.E.64 R4, [R12.64] ;  /* 0x000000240c047981 */ /* 0x000ee2000c1e1b00 */
[----:B--2---:R-:W-:Y:S02]  /*e350*/  FADD.FTZ R24, R24, R2 ;  /* 0x0000000218187221 */ /* 0x004fe40000010000 */
[----:B------:R-:W-:Y:S02]  /*e360*/  FADD.FTZ R25, R25, R3 ;  /* 0x0000000319197221 */ /* 0x000fe40000010000 */
[----:B---3--:R-:W-:Y:S02]  /*e370*/  FADD.FTZ R26, R26, R4 ;  /* 0x000000041a1a7221 */ /* 0x008fe40000010000 */
[----:B------:R-:W-:-:S02]  /*e380*/  FADD.FTZ R27, R27, R5 ;  /* 0x000000051b1b7221 */ /* 0x000fc40000010000 */
.L_x_6908:
        /* <DEDUP_REMOVED lines=24> */
.L_x_6910:
        /* <DEDUP_REMOVED lines=24> */
.L_x_6911:
[----:B------:R-:W-:-:S04]  /*e690*/  IADD3 R16, P0, R16, c[0x0][0x548], RZ ;  /* 0x0001520010107a10 */ /* 0x000fc80007f1e0ff */
[----:B------:R-:W-:-:S05]  /*e6a0*/  IADD3.X R17, RZ, c[0x0][0x54c], RZ, P0, !PT ;  /* 0x00015300ff117a10 */ /* 0x000fca00007fe4ff */
[----:B------:R-:W-:Y:S01]  /*e6b0*/  STG.E.64 [R16.64], R26 ;  /* 0x0000001a10007986 */ /* 0x000fe2000c101b24 */
[----:B------:R-:W-:Y:S05]  /*e6c0*/  EXIT ;  /* 0x000000000000794d */ /* 0x000fea0003800000 */
.L_x_6909:
[----:B------:R-:W-:Y:S04]  /*e6d0*/  STG.E.64 [R6.64], R24 ;  /* 0x0000001806007986 */ /* 0x000fe8000c101b24 */
[----:B------:R-:W-:Y:S01]  /*e6e0*/  STG.E.64 [R12.64], R26 ;  /* 0x0000001a0c007986 */ /* 0x000fe2000c101b24 */
[----:B------:R-:W-:Y:S05]  /*e6f0*/  EXIT ;  /* 0x000000000000794d */ /* 0x000fea0003800000 */
.L_x_6881:
        /* <DEDUP_REMOVED lines=22> */
.L_x_6913:
        /* <DEDUP_REMOVED lines=24> */
.L_x_6915:
        /* <DEDUP_REMOVED lines=24> */
.L_x_6916:
[----:B------:R-:W-:-:S04]  /*eb60*/  IADD3 R16, P0, R16, c[0x0][0x548], RZ ;  /* 0x0001520010107a10 */ /* 0x000fc80007f1e0ff */
[----:B------:R-:W-:-:S05]  /*eb70*/  IADD3.X R17, RZ, c[0x0][0x54c], RZ, P0, !PT ;  /* 0x00015300ff117a10 */ /* 0x000fca00007fe4ff */
[----:B------:R-:W-:Y:S01]  /*eb80*/  STG.E.64 [R16.64], R26 ;  /* 0x0000001a10007986 */ /* 0x000fe2000c101b24 */
[----:B------:R-:W-:Y:S05]  /*eb90*/  EXIT ;  /* 0x000000000000794d */ /* 0x000fea0003800000 */
.L_x_6914:
[----:B------:R-:W-:Y:S04]  /*eba0*/  STG.E.64 [R4.64], R24 ;  /* 0x0000001804007986 */ /* 0x000fe8000c101b24 */
[----:B------:R-:W-:Y:S01]  /*ebb0*/  STG.E.64 [R4.64+0x8], R26 ;  /* 0x0000081a04007986 */ /* 0x000fe2000c101b24 */
[----:B------:R-:W-:Y:S05]  /*ebc0*/  EXIT ;  /* 0x000000000000794d */ /* 0x000fea0003800000 */
.L_x_6912:
[----:B-1----:R-:W-:Y:S01]  /*ebd0*/  ISETP.NE.AND P0, PT, R0, RZ, PT ;  /* 0x000000ff0000720c */ /* 0x002fe20003f05270 */
        /* <DEDUP_REMOVED lines=9> */
.L_x_6917:
        /* <DEDUP_REMOVED lines=24> */
.L_x_6919:
        /* <DEDUP_REMOVED lines=24> */
.L_x_6920:
[----:B------:R-:W-:-:S04]  /*ef70*/  IADD3 R16, P0, R16, c[0x0][0x548], RZ ;  /* 0x0001520010107a10 */ /* 0x000fc80007f1e0ff */
[----:B------:R-:W-:-:S05]  /*ef80*/  IADD3.X R17, RZ, c[0x0][0x54c], RZ, P0, !PT ;  /* 0x00015300ff117a10 */ /* 0x000fca00007fe4ff */
[----:B------:R-:W-:Y:S01]  /*ef90*/  STG.E.64 [R16.64], R26 ;  /* 0x0000001a10007986 */ /* 0x000fe2000c101b24 */
[----:B------:R-:W-:Y:S05]  /*efa0*/  EXIT ;  /* 0x000000000000794d */ /* 0x000fea0003800000 */
.L_x_6918:
[----:B------:R-:W-:Y:S04]  /*efb0*/  STG.E.64 [R6.64], R24 ;  /* 0x0000001806007986 */ /* 0x000fe8000c101b24 */
[----:B------:R-:W-:Y:S01]  /*efc0*/  STG.E.64 [R8.64], R26 ;  /* 0x0000001a08007986 */ /* 0x000fe2000c101b24 */
[----:B------:R-:W-:Y:S05]  /*efd0*/  EXIT ;  /* 0x000000000000794d */ /* 0x000fea0003800000 */
.L_x_6921:
        /* <DEDUP_REMOVED lines=10> */
.L_x_9931:


//--------------------- .text._ZN2at6native13reduce_kernelILi128ELi4ENS0_8ReduceOpIN3c107complexIfEENS0_14func_wrapper_tIS5_ZNS0_11sum_functorIS5_S5_S5_EclERNS_14TensorIteratorEEUlS5_S5_E_EEjS5_Li4ELi4EEEEEvT1_ --------------------------
	.section	.text._ZN2at6native13reduce_kernelILi128ELi4ENS0_8ReduceOpIN3c107complexIfEENS0_14func_wrapper_tIS5_ZNS0_11sum_functorIS5_S5_S5_EclERNS_14TensorIteratorEEUlS5_S5_E_EEjS5_Li4ELi4EEEEEvT1_,"ax",@progbits
	.sectioninfo	@"SHI_REGISTERS=80"
	.align	128
        .global         _ZN2at6native13reduce_kernelILi128ELi4ENS0_8ReduceOpIN3c107complexIfEENS0_14func_wrapper_tIS5_ZNS0_11sum_functorIS5_S5_S5_EclERNS_14TensorIteratorEEUlS5_S5_E_EEjS5_Li4ELi4EEEEEvT1_
        .type           _ZN2at6native13reduce_kernelILi128ELi4ENS0_8ReduceOpIN3c107complexIfEENS0_14func_wrapper_tIS5_ZNS0_11sum_functorIS5_S5_S5_EclERNS_14TensorIteratorEEUlS5_S5_E_EEjS5_Li4ELi4EEEEEvT1_,@function
        .size           _ZN2at6native13reduce_kernelILi128ELi4ENS0_8ReduceOpIN3c107complexIfEENS0_14func_wrapper_tIS5_ZNS0_11sum_functorIS5_S5_S5_EclERNS_14TensorIteratorEEUlS5_S5_E_EEjS5_Li4ELi4EEEEEvT1_,(.L_x_9932 - _ZN2at6native13reduce_kernelILi128ELi4ENS0_8ReduceOpIN3c107complexIfEENS0_14func_wrapper_tIS5_ZNS0_11sum_functorIS5_S5_S5_EclERNS_14TensorIteratorEEUlS5_S5_E_EEjS5_Li4ELi4EEEEEvT1_)
        .other          _ZN2at6native13reduce_kernelILi128ELi4ENS0_8ReduceOpIN3c107complexIfEENS0_14func_wrapper_tIS5_ZNS0_11sum_functorIS5_S5_S5_EclERNS_14TensorIteratorEEUlS5_S5_E_EEjS5_Li4ELi4EEEEEvT1_,@"STO_CUDA_ENTRY STV_DEFAULT"
_ZN2at6native13reduce_kernelILi128ELi4ENS0_8ReduceOpIN3c107complexIfEENS0_14func_wrapper_tIS5_ZNS0_11sum_functorIS5_S5_S5_EclERNS_14TensorIteratorEEUlS5_S5_E_EEjS5_Li4ELi4EEEEEvT1_:
.text._ZN2at6native13reduce_kernelILi128ELi4ENS0_8ReduceOpIN3c107complexIfEENS0_14func_wrapper_tIS5_ZNS0_11sum_functorIS5_S5_S5_EclERNS_14TensorIteratorEEUlS5_S5_E_EEjS5_Li4ELi4EEEEEvT1_:
[----:B------:R-:W-:Y:S02]  /*0000*/  MOV R1, c[0x0][0x28] ;  /* 0x00000a0000017a02 */ /* 0x000fe40000000f00 */
[----:B------:R-:W0:Y:S01]  /*0010*/  S2R R17, SR_TID.X ;  /* 0x0000000000117919 */ /* 0x000e220000002100 */
[----:B------:R-:W-:Y:S01]  /*0020*/  ISETP.NE.AND P0, PT, RZ, c[0x0][0x344], PT ;  /* 0x0000d100ff007a0c */ /* 0x000fe20003f05270 */
[----:B------:R-:W-:-:S12]  /*0030*/  HFMA2.MMA R0, -RZ, RZ, 0, 0 ;  /* 0x00000000ff007435 */ /* 0x000fd800000001ff */
[----:B------:R-:W-:Y:S05]  /*0040*/  @!P0 BRA `(.L_x_6922) ;  /* 0x00000cc000008947 */ /* 0x000fea0003800000 */
[----:B------:R-:W1:Y:S01]  /*0050*/  S2R R3, SR_TID.Y ;  /* 0x0000000000037919 */ /* 0x000e620000002200 */
[----:B0-----:R-:W-:Y:S01]  /*0060*/  IMAD R0, R17, c[0x0][0x194], RZ ;  /* 0x0000650011007a24 */ /* 0x001fe200078e02ff */
[----:B------:R-:W-:Y:S02]  /*0070*/  MOV R2, RZ ;  /* 0x000000ff00027202 */ /* 0x000fe40000000f00 */
[----:B------:R-:W0:Y:S01]  /*0080*/  S2R R5, SR_CTAID.X ;  /* 0x0000000000057919 */ /* 0x000e220000002500 */
[----:B------:R-:W-:-:S04]  /*0090*/  MOV R6, c[0x0][0x344] ;  /* 0x0000d10000067a02 */ /* 0x000fc80000000f00 */
[----:B------:R-:W-:Y:S01]  /*00a0*/  ISETP.NE.AND P0, PT, R6, 0x1, PT ;  /* 0x000000010600780c */ /* 0x000fe20003f05270 */
[----:B-1----:R-:W-:-:S04]  /*00b0*/  IMAD R0, R3, c[0x0][0x198], R0 ;  /* 0x0000660003007a24 */ /* 0x002fc800078e0200 */
[----:B0-----:R-:W-:-:S04]  /*00c0*/  IMAD R0, R5, c[0x0][0x180], R0 ;  /* 0x0000600005007a24 */ /* 0x001fc800078e0200 */
[----:B------:R-:W-:-:S04]  /*00d0*/  IMAD.SHL.U32 R3, R0, 0x4, RZ ;  /* 0x0000000400037824 */ /* 0x000fc800078e00ff */
        /* <DEDUP_REMOVED lines=195> */
.L_x_6922:
        /* <DEDUP_REMOVED lines=9> */
[----:B------:R-:W-:Y:S01]  /*0da0*/  CS2R R30, SRZ ;  /* 0x00000000001e7805 */ /* 0x000fe2000001ff00 */
[----:B------:R-:W-:Y:S01]  /*0db0*/  CS2R R28, SRZ ;  /* 0x00000000001c7805 */ /* 0x000fe2000001ff00 */
[----:B-1----:R-:W-:-:S02]  /*0dc0*/  IMAD R5, R2, c[0x0][0x198], R5 ;  /* 0x0000660002057a24 */ /* 0x002fc400078e0205 */
[----:B------:R-:W-:Y:S02]  /*0dd0*/  IMAD R3, R2, c[0x0][0x18c], R3 ;  /* 0x0000630002037a24 */ /* 0x000fe400078e0203 */
        /* <DEDUP_REMOVED lines=12> */
[----:B------:R-:W-:Y:S01]  /*0ea0*/  HFMA2.MMA R8, -RZ, RZ, 0, 2.8789043426513671875e-05 ;  /* 0x000001e3ff087435 */ /* 0x000fe200000001ff */
[----:B------:R-:W-:Y:S01]  /*0eb0*/  IMAD.MOV.U32 R4, RZ, RZ, c[0x4][0x7b0] ;  /* 0x0101ec00ff047624 */ /* 0x000fe200078e00ff */
[----:B------:R-:W-:Y:S01]  /*0ec0*/  HFMA2.MMA R12, -RZ, RZ, 0, 5.9604644775390625e-08 ;  /* 0x00000001ff0c7435 */ /* 0x000fe200000001ff */
[----:B------:R0:W1:Y:S01]  /*0ed0*/  LDC.64 R14, c[0x4][R0] ;  /* 0x01000000000e7b82 */ /* 0x0000620000000a00 */
[----:B------:R-:W-:Y:S01]  /*0ee0*/  MOV R5, c[0x4][0x7b4] ;  /* 0x0101ed0000057a02 */ /* 0x000fe20000000f00 */
[----:B------:R-:W-:Y:S01]  /*0ef0*/  IMAD.MOV.U32 R7, RZ, RZ, c[0x4][0x7bc] ;  /* 0x0101ef00ff077624 */ /* 0x000fe200078e00ff */
[----:B------:R-:W-:Y:S01]  /*0f00*/  MOV R6, c[0x4][0x7b8] ;  /* 0x0101ee0000067a02 */ /* 0x000fe20000000f00 */
[----:B------:R-:W-:Y:S01]  /*0f10*/  IMAD.MOV.U32 R11, RZ, RZ, c[0x4][0x204] ;  /* 0x01008100ff0b7624 */ /* 0x000fe200078e00ff */
[----:B------:R-:W-:Y:S02]  /*0f20*/  MOV R10, c[0x4][0x200] ;  /* 0x01008000000a7a02 */ /* 0x000fe40000000f00 */
[----:B------:R-:W-:-:S02]  /*0f30*/  MOV R13, RZ ;  /* 0x000000ff000d7202 */ /* 0x000fc40000000f00 */
        /* <DEDUP_REMOVED lines=30> */
.L_x_6931:
[----:B------:R-:W-:Y:S05]  /*1120*/  BSYNC B2 ;  /* 0x0000000000027941 */ /* 0x000fea0003800000 */
.L_x_6930:
        /* <DEDUP_REMOVED lines=10> */
.L_x_6929:
[----:B------:R-:W-:Y:S05]  /*11d0*/  BSYNC B1 ;  /* 0x0000000000017941 */ /* 0x000fea0003800000 */
.L_x_6928:
[C---:B------:R-:W-:Y:S02]  /*11e0*/  IADD3 R5, P0, -R6.reuse, 0x4, RZ ;  /* 0x0000000406057810 */ /* 0x040fe40007f1e1ff */
[----:B------:R-:W-:Y:S02]  /*11f0*/  IADD3 R0, R6, c[0x0][0x174], RZ ;  /* 0x00005d0006007a10 */ /* 0x000fe40007ffe0ff */
[----:B------:R-:W-:Y:S02]  /*1200*/  LEA R74, P1, R5, R74, 0x3 ;  /* 0x0000004a054a7211 */ /* 0x000fe400078218ff */
[----:B------:R-:W-:-:S02]  /*1210*/  IADD3.X R4, RZ, -0x1, RZ, P0, !PT ;  /* 0xffffffffff047810 */ /* 0x000fc400007fe4ff */
[----:B------:R-:W-:Y:S02]  /*1220*/  IADD3 R0, R0, -0x4, RZ ;  /* 0xfffffffc00007810 */ /* 0x000fe40007ffe0ff */
[----:B------:R-:W-:Y:S02]  /*1230*/  LEA.HI.X R75, R5, R75, R4, 0x3, P1 ;  /* 0x0000004b054b7211 */ /* 0x000fe400008f1c04 */
.L_x_6927:
[----:B------:R-:W-:Y:S05]  /*1240*/  BSYNC B0 ;  /* 0x0000000000007941 */ /* 0x000fea0003800000 */
.L_x_6926:
        /* <DEDUP_REMOVED lines=10> */
[----:B------:R-:W-:-:S02]  /*12f0*/  MOV R14, c[0x0][0x16c] ;  /* 0x00005b00000e7a02 */ /* 0x000fc40000000f00 */
[----:B------:R-:W-:Y:S02]  /*1300*/  MOV R15, c[0x0][0x168] ;  /* 0x00005a00000f7a02 */ /* 0x000fe40000000f00 */
[----:B------:R-:W-:-:S04]  /*1310*/  LEA R5, R11, 0x3, 0x2 ;  /* 0x000000030b057811 */ /* 0x000fc800078e10ff */
[----:B------:R-:W-:-:S13]  /*1320*/  ISETP.GE.U32.AND P0, PT, R5, R0, PT ;  /* 0x000000000500720c */ /* 0x000fda0003f06070 */
[----:B------:R-:W-:Y:S05]  /*1330*/  @P0 BRA `(.L_x_6933) ;  /* 0x0000013000000947 */ /* 0x000fea0003800000 */
[----:B------:R-:W-:Y:S01]  /*1340*/  IMAD.MOV.U32 R12, RZ, RZ, c[0x0][0x16c] ;  /* 0x00005b00ff0c7624 */ /* 0x000fe200078e00ff */
[----:B------:R-:W-:Y:S01]  /*1350*/  MOV R13, c[0x0][0x168] ;  /* 0x00005a00000d7a02 */ /* 0x000fe20000000f00 */
[----:B------:R-:W-:Y:S01]  /*1360*/  IMAD.MOV.U32 R15, RZ, RZ, c[0x0][0x168] ;  /* 0x00005a00ff0f7624 */ /* 0x000fe200078e00ff */
[----:B------:R-:W-:Y:S02]  /*1370*/  MOV R14, c[0x0][0x16c] ;  /* 0x00005b00000e7a02 */ /* 0x000fe40000000f00 */
.L_x_6934:
        /* <DEDUP_REMOVED lines=15> */
.L_x_6933:
[----:B------:R-:W-:Y:S05]  /*1470*/  BSYNC B0 ;  /* 0x0000000000007941 */ /* 0x000fea0003800000 */
.L_x_6932:
        /* <DEDUP_REMOVED lines=8> */
.L_x_6936:
[----:B------:R-:W-:Y:S05]  /*1500*/  BSYNC B0 ;  /* 0x0000000000007941 */ /* 0x000fea0003800000 */
.L_x_6935:
        /* <DEDUP_REMOVED lines=12> */
.L_x_6938:
[----:B------:R-:W-:Y:S05]  /*15d0*/  BSYNC B0 ;  /* 0x0000000000007941 */ /* 0x000fea0003800000 */
.L_x_6937:
[----:B------:R-:W-:Y:S01]  /*15e0*/  FADD.FTZ R5, R14, R10 ;  /* 0x0000000a0e057221 */ /* 0x000fe20000010000 */
[----:B------:R-:W-:Y:S01]  /*15f0*/  CS2R R30, SRZ ;  /* 0x00000000001e7805 */ /* 0x000fe2000001ff00 */
[----:B------:R-:W-:Y:S01]  /*1600*/  FADD.FTZ R0, R15, R3 ;  /* 0x000000030f007221 */ /* 0x000fe20000010000 */
[----:B------:R-:W-:Y:S01]  /*1610*/  CS2R R24, SRZ ;  /* 0x0000000000187805 */ /* 0x000fe2000001ff00 */
[----:B------:R-:W-:Y:S01]  /*1620*/  FADD.FTZ R12, R5, R12 ;  /* 0x0000000c050c7221 */ /* 0x000fe20000010000 */
[----:B------:R-:W-:Y:S01]  /*1630*/  CS2R R26, SRZ ;  /* 0x00000000001a7805 */ /* 0x000fe2000001ff00 */
[----:B------:R-:W-:-:S02]  /*1640*/  FADD.FTZ R13, R0, R13 ;  /* 0x0000000d000d7221 */ /* 0x000fc40000010000 */
[----:B------:R-:W-:Y:S02]  /*1650*/  FADD.FTZ R29, R12, R29 ;  /* 0x0000001d0c1d7221 */ /* 0x000fe40000010000 */
[----:B------:R-:W-:Y:S01]  /*1660*/  FADD.FTZ R28, R13, R28 ;  /* 0x0000001c0d1c7221 */ /* 0x000fe20000010000 */
[----:B------:R-:W-:Y:S05]  /*1670*/  BRA `(.L_x_6924) ;  /* 0x0000971000007947 */ /* 0x000fea0003800000 */
.L_x_6925:
[----:B------:R-:W-:Y:S01]  /*1680*/  IMAD.MOV.U32 R66, RZ, RZ, c[0x0][0x2e0] ;  /* 0x0000b800ff427624 */ /* 0x000fe200078e00ff */
[----:B------:R-:W-:-:S04]  /*1690*/  MOV R0, 0x1 ;  /* 0x0000000100007802 */ /* 0x000fc80000000f00 */
[----:B------:R-:W-:Y:S02]  /*16a0*/  SHF.R.U32.HI R66, RZ, 0x3, R66 ;  /* 0x00000003ff427819 */ /* 0x000fe40000011642 */
[----:B------:R-:W-:Y:S02]  /*16b0*/  ISETP.EQ.AND P2, PT, R0, c[0x0][0x1b0], PT ;  /* 0x00006c0000007a0c */ /* 0x000fe40003f42270 */
[----:B------:R-:W-:Y:S02]  /*16c0*/  ISETP.NE.AND P0, PT, R66, 0x1, PT ;  /* 0x000000014200780c */ /* 0x000fe40003f05270 */
[----:B------:R-:W-:-:S11]  /*16d0*/  ISETP.NE.AND P1, PT, R0, c[0x0][0x1b0], PT ;  /* 0x00006c0000007a0c */ /* 0x000fd60003f25270 */
        /* <DEDUP_REMOVED lines=82> */
[----:B------:R-:W-:-:S02]  /*1c00*/  MOV R55, c[0x0][0x168] ;  /* 0x00005a0000377a02 */ /* 0x000fc40000000f00 */
[----:B------:R-:W-:Y:S02]  /*1c10*/  MOV R58, c[0x0][0x16c] ;  /* 0x00005b00003a7a02 */ /* 0x000fe40000000f00 */
[----:B------:R-:W-:Y:S02]  /*1c20*/  MOV R60, c[0x0][0x16c] ;  /* 0x00005b00003c7a02 */ /* 0x000fe40000000f00 */
[----:B------:R-:W-:Y:S02]  /*1c30*/  MOV R59, c[0x0][0x168] ;  /* 0x00005a00003b7a02 */ /* 0x000fe40000000f00 */
[----:B------:R-:W-:Y:S02]  /*1c40*/  MOV R61, c[0x0][0x168] ;  /* 0x00005a00003d7a02 */ /* 0x000fe40000000f00 */
.L_x_6948:
[----:B------:R-:W-:Y:S01]  /*1c50*/  HFMA2.MMA R6, -RZ, RZ, 0, 0 ;  /* 0x00000000ff067435 */ /* 0x000fe200000001ff */
[----:B------:R-:W-:Y:S01]  /*1c60*/  IMAD.MOV.U32 R8, RZ, RZ, RZ ;  /* 0x000000ffff087224 */ /* 0x000fe200078e00ff */
[----:B------:R-:W-:Y:S05]  /*1c70*/  @!P0 BRA `(.L_x_6943) ;  /* 0x00000de000008947 */ /* 0x000fea0003800000 */
[----:B------:R-:W-:-:S05]  /*1c80*/  MOV R68, RZ ;  /* 0x000000ff00447202 */ /* 0x000fca0000000f00 */
        /* <DEDUP_REMOVED lines=221> */
.L_x_6943:
[----:B------:R-:W-:-:S04]  /*2a60*/  LOP3.LUT R5, R8, 0xffffffe0, RZ, 0xc0, !PT ;  /* 0xffffffe008057812 */ /* 0x000fc800078ec0ff */
[----:B------:R-:W-:-:S04]  /*2a70*/  IADD3 R4, P1, R74, R5, RZ ;  /* 0x000000054a047210 */ /* 0x000fc80007f3e0ff */
[----:B------:R-:W-:-:S05]  /*2a80*/  IADD3.X R5, RZ, R75, RZ, P1, !PT ;  /* 0x0000004bff057210 */ /* 0x000fca0000ffe4ff */
[----:B------:R0:W5:Y:S04]  /*2a90*/  LDG.E.128 R36, [R4.64] ;  /* 0x0000002404247981 */ /* 0x000168000c1e1d00 */
[----:B------:R0:W5:Y:S01]  /*2aa0*/  LDG.E.128 R32, [R4.64+0x10] ;  /* 0x0000102404207981 */ /* 0x000162000c1e1d00 */
[----:B------:R-:W-:Y:S01]  /*2ab0*/  IADD3 R69, R69, c[0x0][0x17c], RZ ;  /* 0x00005f0045457a10 */ /* 0x000fe20007ffe0ff */
[----:B------:R-:W-:Y:S05]  /*2ac0*/  @!P0 BRA `(.L_x_6944) ;  /* 0x00000dd000008947 */ /* 0x000fea0003800000 */
[----:B------:R-:W-:Y:S01]  /*2ad0*/  HFMA2.MMA R68, -RZ, RZ, 0, 0 ;  /* 0x00000000ff447435 */ /* 0x000fe200000001ff */
[----:B------:R-:W-:-:S05]  /*2ae0*/  IMAD.MOV.U32 R7, RZ, RZ, c[0x0][0x1b0] ;  /* 0x00006c00ff077624 */ /* 0x000fca00078e00ff */
[----:B------:R-:W-:-:S04]  /*2af0*/  ISETP.NE.AND P1, PT, R7, 0x1, PT ;  /* 0x000000010700780c */ /* 0x000fc80003f25270 */
[----:B0-----:R-:W-:-:S05]  /*2b00*/  IMAD.HI.U32 R4, R69, c[0x0][0x1b8], R68 ;  /* 0x00006e0045047a27 */ /* 0x001fca00078e0044 */
        /* <DEDUP_REMOVED lines=217> */
.L_x_6944:
[----:B0-----:R-:W-:-:S04]  /*38a0*/  LOP3.LUT R5, R6, 0xffffffe0, RZ, 0xc0, !PT ;  /* 0xffffffe006057812 */ /* 0x001fc800078ec0ff */
[----:B------:R-:W-:-:S04]  /*38b0*/  IADD3 R4, P1, R74, R5, RZ ;  /* 0x000000054a047210 */ /* 0x000fc80007f3e0ff */
[----:B------:R-:W-:-:S05]  /*38c0*/  IADD3.X R5, RZ, R75, RZ, P1, !PT ;  /* 0x0000004bff057210 */ /* 0x000fca0000ffe4ff */
[----:B------:R0:W5:Y:S04]  /*38d0*/  LDG.E.128 R24, [R4.64] ;  /* 0x0000002404187981 */ /* 0x000168000c1e1d00 */
[----:B------:R0:W5:Y:S01]  /*38e0*/  LDG.E.128 R20, [R4.64+0x10] ;  /* 0x0000102404147981 */ /* 0x000162000c1e1d00 */
[----:B------:R-:W-:Y:S01]  /*38f0*/  IADD3 R69, R69, c[0x0][0x17c], RZ ;  /* 0x00005f0045457a10 */ /* 0x000fe20007ffe0ff */
[----:B------:R-:W-:Y:S01]  /*3900*/  IMAD.MOV.U32 R8, RZ, RZ, RZ ;  /* 0x000000ffff087224 */ /* 0x000fe200078e00ff */
[----:B------:R-:W-:Y:S01]  /*3910*/  MOV R7, RZ ;  /* 0x000000ff00077202 */ /* 0x000fe20000000f00 */
[----:B------:R-:W-:Y:S05]  /*3920*/  @!P0 BRA `(.L_x_6945) ;  /* 0x00000dd000008947 */ /* 0x000fea0003800000 */
[----:B------:R-:W-:Y:S01]  /*3930*/  HFMA2.MMA R68, -RZ, RZ, 0, 0 ;  /* 0x00000000ff447435 */ /* 0x000fe200000001ff */
[----:B------:R-:W-:-:S04]  /*3940*/  MOV R6, c[0x0][0x1b0] ;  /* 0x00006c0000067a02 */ /* 0x000fc80000000f00 */
[----:B------:R-:W-:-:S05]  /*3950*/  ISETP.NE.AND P1, PT, R6, 0x1, PT ;  /* 0x000000010600780c */ /* 0x000fca0003f25270 */
[----:B0-----:R-:W-:-:S05]  /*3960*/  IMAD.HI.U32 R4, R69, c[0x0][0x1b8], R68 ;  /* 0x00006e0045047a27 */ /* 0x001fca00078e0044 */
[----:B------:R-:W-:-:S05]  /*3970*/  SHF.R.U32.HI R9, RZ, c[0x0][0x1bc], R4 ;  /* 0x00006f00ff097a19 */ /* 0x000fca0000011604 */
[----:B------:R-:W-:-:S04]  /*3980*/  IMAD.MOV R8, RZ, RZ, -R9 ;  /* 0x000000ffff087224 */ /* 0x000fc800078e0a09 */
[----:B------:R-:W-:-:S04]  /*3990*/  IMAD R8, R8, c[0x0][0x1b4], R69 ;  /* 0x00006d0008087a24 */ /* 0x000fc800078e0245 */
[----:B------:R-:W-:Y:S01]  /*39a0*/  IMAD R8, R8, c[0x0][0x2e0], RZ ;  /* 0x0000b80008087a24 */ /* 0x000fe200078e02ff */
        /* <DEDUP_REMOVED lines=213> */
.L_x_6945:
[----:B0-----:R-:W-:-:S04]  /*4700*/  LOP3.LUT R5, R8, 0xffffffe0, RZ, 0xc0, !PT ;  /* 0xffffffe008057812 */ /* 0x001fc800078ec0ff */
[----:B------:R-:W-:-:S05]  /*4710*/  IADD3 R4, P1, R74, R5, RZ ;  /* 0x000000054a047210 */ /* 0x000fca0007f3e0ff */
[----:B------:R-:W-:-:S05]  /*4720*/  IMAD.X R5, RZ, RZ, R75, P1 ;  /* 0x000000ffff057224 */ /* 0x000fca00008e064b */
[----:B------:R0:W5:Y:S04]  /*4730*/  LDG.E.128 R12, [R4.64] ;  /* 0x00000024040c7981 */ /* 0x000168000c1e1d00 */
[----:B------:R0:W5:Y:S01]  /*4740*/  LDG.E.128 R8, [R4.64+0x10] ;  /* 0x0000102404087981 */ /* 0x000162000c1e1d00 */
[----:B------:R-:W-:Y:S01]  /*4750*/  IADD3 R69, R69, c[0x0][0x17c], RZ ;  /* 0x00005f0045457a10 */ /* 0x000fe20007ffe0ff */
        /* <DEDUP_REMOVED lines=211> */
.L_x_6946:
[----:B------:R-:W-:-:S04]  /*5490*/  LOP3.LUT R7, R7, 0xffffffe0, RZ, 0xc0, !PT ;  /* 0xffffffe007077812 */ /* 0x000fc800078ec0ff */
[----:B------:R-:W-:-:S04]  /*54a0*/  IADD3 R76, P1, R74, R7, RZ ;  /* 0x000000074a4c7210 */ /* 0x000fc80007f3e0ff */
[----:B------:R-:W-:-:S05]  /*54b0*/  IADD3.X R77, RZ, R75, RZ, P1, !PT ;  /* 0x0000004bff4d7210 */ /* 0x000fca0000ffe4ff */
[----:B0-----:R-:W2:Y:S04]  /*54c0*/  LDG.E.128 R4, [R76.64] ;  /* 0x000000244c047981 */ /* 0x001ea8000c1e1d00 */
[----:B------:R-:W3:Y:S01]  /*54d0*/  LDG.E.128 R40, [R76.64+0x10] ;  /* 0x000010244c287981 */ /* 0x000ee2000c1e1d00 */
[----:B------:R-:W-:Y:S01]  /*54e0*/  IADD3 R69, R69, c[0x0][0x17c], RZ ;  /* 0x00005f0045457a10 */ /* 0x000fe20007ffe0ff */
[----:B-----5:R-:W-:Y:S01]  /*54f0*/  FADD.FTZ R61, R36, R61 ;  /* 0x0000003d243d7221 */ /* 0x020fe20000010000 */
[----:B------:R-:W-:Y:S01]  /*5500*/  MOV R68, c[0x0][0x17c] ;  /* 0x00005f0000447a02 */ /* 0x000fe20000000f00 */
[----:B------:R-:W-:Y:S02]  /*5510*/  FADD.FTZ R62, R37, R62 ;  /* 0x0000003e253e7221 */ /* 0x000fe40000010000 */
[----:B------:R-:W-:-:S02]  /*5520*/  FADD.FTZ R59, R38, R59 ;  /* 0x0000003b263b7221 */ /* 0x000fc40000010000 */
[----:B------:R-:W-:Y:S02]  /*5530*/  IMAD R65, R68, 0x3, R69 ;  /* 0x0000000344417824 */ /* 0x000fe400078e0245 */
[----:B------:R-:W-:Y:S02]  /*5540*/  FADD.FTZ R60, R39, R60 ;  /* 0x0000003c273c7221 */ /* 0x000fe40000010000 */
[----:B------:R-:W-:Y:S01]  /*5550*/  FADD.FTZ R57, R32, R57 ;  /* 0x0000003920397221 */ /* 0x000fe20000010000 */
[----:B------:R-:W-:Y:S01]  /*5560*/  ISETP.GE.U32.AND P1, PT, R65, c[0x0][0x174], PT ;  /* 0x00005d0041007a0c */ /* 0x000fe20003f26070 */
        /* <DEDUP_REMOVED lines=19> */
[----:B--2---:R-:W-:Y:S02]  /*56a0*/  FADD.FTZ R28, R4, R28 ;  /* 0x0000001c041c7221 */ /* 0x004fe40000010000 */
[----:B------:R-:W-:-:S02]  /*56b0*/  FADD.FTZ R29, R5, R29 ;  /* 0x0000001d051d7221 */ /* 0x000fc40000010000 */
[----:B------:R-:W-:Y:S02]  /*56c0*/  FADD.FTZ R30, R6, R30 ;  /* 0x0000001e061e7221 */ /* 0x000fe40000010000 */
[----:B------:R-:W-:Y:S02]  /*56d0*/  FADD.FTZ R0, R7, R0 ;  /* 0x0000000007007221 */ /* 0x000fe40000010000 */
[----:B---3--:R-:W-:Y:S02]  /*56e0*/  FADD.FTZ R3, R40, R3 ;  /* 0x0000000328037221 */ /* 0x008fe40000010000 */
[----:B------:R-:W-:Y:S02]  /*56f0*/  FADD.FTZ R16, R41, R16 ;  /* 0x0000001029107221 */ /* 0x000fe40000010000 */
[----:B------:R-:W-:Y:S02]  /*5700*/  FADD.FTZ R71, R42, R71 ;  /* 0x000000472a477221 */ /* 0x000fe40000010000 */
[----:B------:R-:W-:Y:S01]  /*5710*/  FADD.FTZ R64, R43, R64 ;  /* 0x000000402b407221 */ /* 0x000fe20000010000 */
[----:B------:R-:W-:Y:S01]  /*5720*/  @P1 CALL.REL.NOINC `(.L_x_6947) ;  /* 0x0000001000001944 */ /* 0x000fe20003c00000 */
[----:B------:R-:W-:Y:S05]  /*5730*/  BRA `(.L_x_6948) ;  /* 0xffffc51000007947 */ /* 0x000fea000383ffff */
.L_x_6947:
[----:B------:R-:W-:Y:S05]  /*5740*/  BSYNC B1 ;  /* 0x0000000000017941 */ /* 0x000fea0003800000 */
.L_x_6942:
[----:B------:R-:W-:Y:S05]  /*5750*/  BSYNC B0 ;  /* 0x0000000000007941 */ /* 0x000fea0003800000 */
.L_x_6941:
[----:B------:R-:W-:Y:S01]  /*5760*/  ISETP.GE.U32.AND P0, PT, R69, c[0x0][0x174], PT ;  /* 0x00005d0045007a0c */ /* 0x000fe20003f06070 */
[----:B------:R-:W-:-:S12]  /*5770*/  BSSY B0, `(.L_x_6949) ;  /* 0x0000340000007945 */ /* 0x000fd80003800000 */
[----:B------:R-:W-:Y:S05]  /*5780*/  @P0 BRA `(.L_x_6950) ;  /* 0x000033e000000947 */ /* 0x000fea0003800000 */
[----:B------:R-:W-:Y:S01]  /*5790*/  ISETP.NE.AND P1, PT, RZ, c[0x0][0x1b0], PT ;  /* 0x00006c00ff007a0c */ /* 0x000fe20003f25270 */
[----:B------:R-:W-:-:S12]  /*57a0*/  IMAD.MOV.U32 R37, RZ, RZ, RZ ;  /* 0x000000ffff257224 */ /* 0x000fd800078e00ff */
        /* <DEDUP_REMOVED lines=199> */
.L_x_6951:
        /* <DEDUP_REMOVED lines=208> */
.L_x_6952:
        /* <DEDUP_REMOVED lines=208> */
.L_x_6953:
        /* <DEDUP_REMOVED lines=208> */
.L_x_6954:
[----:B------:R-:W-:-:S04]  /*8b20*/  LOP3.LUT R41, R41, 0xffffffe0, RZ, 0xc0, !PT ;  /* 0xffffffe029297812 */ /* 0x000fc800078ec0ff */
[----:B------:R-:W-:-:S04]  /*8b30*/  IADD3 R74, P1, R74, R41, RZ ;  /* 0x000000294a4a7210 */ /* 0x000fc80007f3e0ff */
[----:B------:R-:W-:-:S05]  /*8b40*/  IADD3.X R75, RZ, R75, RZ, P1, !PT ;  /* 0x0000004bff4b7210 */ /* 0x000fca0000ffe4ff */
[----:B------:R0:W5:Y:S04]  /*8b50*/  LDG.E.128 R4, [R74.64] ;  /* 0x000000244a047981 */ /* 0x000168000c1e1d00 */
[----:B------:R0:W5:Y:S02]  /*8b60*/  LDG.E.128 R40, [R74.64+0x10] ;  /* 0x000010244a287981 */ /* 0x000164000c1e1d00 */
.L_x_6950:
[----:B------:R-:W-:Y:S05]  /*8b70*/  BSYNC B0 ;  /* 0x0000000000007941 */ /* 0x000fea0003800000 */
.L_x_6949:
[----:B------:R-:W-:Y:S01]  /*8b80*/  BSSY B0, `(.L_x_6955) ;  /* 0x000002a000007945 */ /* 0x000fe20003800000 */
[----:B------:R-:W-:Y:S05]  /*8b90*/  @P0 BRA `(.L_x_6956) ;  /* 0x0000028000000947 */ /* 0x000fea0003800000 */
[----:B------:R-:W-:Y:S01]  /*8ba0*/  IADD3 R69, R69, c[0x0][0x17c], RZ ;  /* 0x00005f0045457a10 */ /* 0x000fe20007ffe0ff */
[----:B-----5:R-:W-:Y:S02]  /*8bb0*/  FADD.FTZ R61, R61, R36 ;  /* 0x000000243d3d7221 */ /* 0x020fe40000010000 */
[----:B------:R-:W-:Y:S01]  /*8bc0*/  FADD.FTZ R62, R62, R37 ;  /* 0x000000253e3e7221 */ /* 0x000fe20000010000 */
[----:B------:R-:W-:Y:S01]  /*8bd0*/  ISETP.GE.U32.AND P0, PT, R69, c[0x0][0x174], PT ;  /* 0x00005d0045007a0c */ /* 0x000fe20003f06070 */
[----:B------:R-:W-:-:S02]  /*8be0*/  FADD.FTZ R59, R59, R38 ;  /* 0x000000263b3b7221 */ /* 0x000fc40000010000 */
[----:B------:R-:W-:Y:S02]  /*8bf0*/  FADD.FTZ R60, R60, R39 ;  /* 0x000000273c3c7221 */ /* 0x000fe40000010000 */
[----:B------:R-:W-:Y:S02]  /*8c00*/  FADD.FTZ R57, R57, R32 ;  /* 0x0000002039397221 */ /* 0x000fe40000010000 */
[----:B------:R-:W-:Y:S02]  /*8c10*/  FADD.FTZ R58, R58, R33 ;  /* 0x000000213a3a7221 */ /* 0x000fe40000010000 */
[----:B------:R-:W-:Y:S02]  /*8c20*/  FADD.FTZ R55, R55, R34 ;  /* 0x0000002237377221 */ /* 0x000fe40000010000 */
[----:B------:R-:W-:Y:S02]  /*8c30*/  FADD.FTZ R56, R56, R35 ;  /* 0x0000002338387221 */ /* 0x000fe40000010000 */
[----:B------:R-:W-:Y:S05]  /*8c40*/  @P0 BRA `(.L_x_6956) ;  /* 0x000001d000000947 */ /* 0x000fea0003800000 */
[----:B------:R-:W-:Y:S01]  /*8c50*/  IADD3 R32, R69, c[0x0][0x17c], RZ ;  /* 0x00005f0045207a10 */ /* 0x000fe20007ffe0ff */
        /* <DEDUP_REMOVED lines=9> */
[----:B------:R-:W-:Y:S05]  /*8cf0*/  @P0 BRA `(.L_x_6956) ;  /* 0x0000012000000947 */ /* 0x000fea0003800000 */
[----:B------:R-:W-:Y:S01]  /*8d00*/  IADD3 R20, R32, c[0x0][0x17c], RZ ;  /* 0x00005f0020147a10 */ /* 0x000fe20007ffe0ff */
        /* <DEDUP_REMOVED lines=9> */
[----:B------:R-:W-:Y:S02]  /*8da0*/  @!P0 FADD.FTZ R28, R28, R4 ;  /* 0x000000041c1c8221 */ /* 0x000fe40000010000 */
[----:B------:R-:W-:Y:S02]  /*8db0*/  @!P0 FADD.FTZ R29, R29, R5 ;  /* 0x000000051d1d8221 */ /* 0x000fe40000010000 */
[----:B------:R-:W-:-:S02]  /*8dc0*/  @!P0 FADD.FTZ R30, R30, R6 ;  /* 0x000000061e1e8221 */ /* 0x000fc40000010000 */
[----:B------:R-:W-:Y:S02]  /*8dd0*/  @!P0 FADD.FTZ R0, R0, R7 ;  /* 0x0000000700008221 */ /* 0x000fe40000010000 */
[----:B------:R-:W-:Y:S02]  /*8de0*/  @!P0 FADD.FTZ R3, R3, R40 ;  /* 0x0000002803038221 */ /* 0x000fe40000010000 */
[----:B------:R-:W-:Y:S02]  /*8df0*/  @!P0 FADD.FTZ R16, R16, R41 ;  /* 0x0000002910108221 */ /* 0x000fe40000010000 */
[----:B------:R-:W-:Y:S02]  /*8e00*/  @!P0 FADD.FTZ R71, R71, R42 ;  /* 0x0000002a47478221 */ /* 0x000fe40000010000 */
[----:B------:R-:W-:Y:S02]  /*8e10*/  @!P0 FADD.FTZ R64, R64, R43 ;  /* 0x0000002b40408221 */ /* 0x000fe40000010000 */
.L_x_6956:
[----:B------:R-:W-:Y:S05]  /*8e20*/  BSYNC B0 ;  /* 0x0000000000007941 */ /* 0x000fea0003800000 */
.L_x_6955:
        /* <DEDUP_REMOVED lines=25> */
.L_x_6940:
        /* <DEDUP_REMOVED lines=80> */
.L_x_6959:
[----:B------:R-:W-:Y:S01]  /*94c0*/  IMAD R12, R66, R69, RZ ;  /* 0x00000045420c7224 */ /* 0x000fe200078e02ff */
[----:B------:R-:W-:-:S04]  /*94d0*/  IADD3 R69, R69, c[0x0][0x17c], RZ ;  /* 0x00005f0045457a10 */ /* 0x000fc80007ffe0ff */
[----:B------:R-:W-:Y:S01]  /*94e0*/  SHF.R.U32.HI R41, RZ, 0x2, R12 ;  /* 0x00000002ff297819 */ /* 0x000fe2000001160c */
[----:B------:R-:W-:Y:S01]  /*94f0*/  IMAD R12, R66, R69, RZ ;  /* 0x00000045420c7224 */ /* 0x000fe200078e02ff */
[----:B------:R-:W-:-:S03]  /*9500*/  IADD3 R69, R69, c[0x0][0x17c], RZ ;  /* 0x00005f0045457a10 */ /* 0x000fc60007ffe0ff */
[----:B------:R-:W-:Y:S01]  /*9510*/  IMAD.WIDE.U32 R40, R41, 0x20, R74 ;  /* 0x0000002029287825 */ /* 0x000fe200078e004a */
[----:B------:R-:W-:-:S03]  /*9520*/  SHF.R.U32.HI R13, RZ, 0x2, R12 ;  /* 0x00000002ff0d7819 */ /* 0x000fc6000001160c */
[----:B------:R-:W-:Y:S01]  /*9530*/  IMAD R14, R66, R69, RZ ;  /* 0x00000045420e7224 */ /* 0x000fe200078e02ff */
[----:B------:R-:W-:Y:S01]  /*9540*/  IADD3 R69, R69, c[0x0][0x17c], RZ ;  /* 0x00005f0045457a10 */ /* 0x000fe20007ffe0ff */
[----:B------:R0:W2:Y:S01]  /*9550*/  LDG.E.128 R28, [R40.64] ;  /* 0x00000024281c7981 */ /* 0x0000a2000c1e1d00 */
[----:B------:R-:W-:-:S03]  /*9560*/  IMAD.WIDE.U32 R12, R13, 0x20, R74 ;  /* 0x000000200d0c7825 */ /* 0x000fc600078e004a */
[----:B------:R0:W3:Y:S01]  /*9570*/  LDG.E.128 R24, [R40.64+0x10] ;  /* 0x0000102428187981 */ /* 0x0000e2000c1e1d00 */
[----:B------:R-:W-:Y:S01]  /*9580*/  IMAD R34, R66, R69, RZ ;  /* 0x0000004542227224 */ /* 0x000fe200078e02ff */
[----:B------:R-:W-:Y:S02]  /*9590*/  SHF.R.U32.HI R33, RZ, 0x2, R14 ;  /* 0x00000002ff217819 */ /* 0x000fe4000001160e */
[----:B------:R1:W4:Y:S02]  /*95a0*/  LDG.E.128 R20, [R12.64] ;  /* 0x000000240c147981 */ /* 0x000324000c1e1d00 */
[----:B------:R-:W-:Y:S01]  /*95b0*/  SHF.R.U32.HI R77, RZ, 0x2, R34 ;  /* 0x00000002ff4d7819 */ /* 0x000fe20000011622 */
[----:B------:R-:W-:-:S04]  /*95c0*/  IMAD.WIDE.U32 R32, R33, 0x20, R74 ;  /* 0x0000002021207825 */ /* 0x000fc800078e004a */
[----:B------:R-:W-:Y:S01]  /*95d0*/  IMAD.WIDE.U32 R76, R77, 0x20, R74 ;  /* 0x000000204d4c7825 */ /* 0x000fe200078e004a */
[----:B------:R5:W4:Y:S04]  /*95e0*/  LDG.E.128 R44, [R32.64] ;  /* 0x00000024202c7981 */ /* 0x000b28000c1e1d00 */
[----:B-1----:R-:W4:Y:S04]  /*95f0*/  LDG.E.128 R12, [R12.64+0x10] ;  /* 0x000010240c0c7981 */ /* 0x002f28000c1e1d00 */
[----:B------:R-:W4:Y:S04]  /*9600*/  LDG.E.128 R36, [R76.64] ;  /* 0x000000244c247981 */ /* 0x000f28000c1e1d00 */
[----:B-----5:R-:W5:Y:S04]  /*9610*/  LDG.E.128 R32, [R32.64+0x10] ;  /* 0x0000102420207981 */ /* 0x020f68000c1e1d00 */
[----:B0-----:R-:W5:Y:S01]  /*9620*/  LDG.E.128 R40, [R76.64+0x10] ;  /* 0x000010244c287981 */ /* 0x001f62000c1e1d00 */
        /* <DEDUP_REMOVED lines=23> */
[----:B-----5:R-:W-:Y:S02]  /*97a0*/  FADD.FTZ R59, R32, R59 ;  /* 0x0000003b203b7221 */ /* 0x020fe40000010000 */
        /* <DEDUP_REMOVED lines=10> */
[----:B------:R-:W-:Y:S01]  /*9850*/  FADD.FTZ R64, R43, R64 ;  /* 0x000000402b407221 */ /* 0x000fe20000010000 */
[----:B------:R-:W-:Y:S05]  /*9860*/  @!P0 BRA `(.L_x_6959) ;  /* 0xfffffc5000008947 */ /* 0x000fea000383ffff */
[----:B------:R-:W-:Y:S05]  /*9870*/  BSYNC B1 ;  /* 0x0000000000017941 */ /* 0x000fea0003800000 */
.L_x_6958:
[----:B------:R-:W-:Y:S05]  /*9880*/  BSYNC B0 ;  /* 0x0000000000007941 */ /* 0x000fea0003800000 */
.L_x_6957:
        /* <DEDUP_REMOVED lines=24> */
[----:B------:R0:W5:Y:S01]  /*9a10*/  LDG.E.128 R44, [R76.64] ;  /* 0x000000244c2c7981 */ /* 0x000162000c1e1d00 */
[----:B------:R-:W-:-:S05]  /*9a20*/  @!P0 IMAD R66, R66, R33, RZ ;  /* 0x0000002142428224 */ /* 0x000fca00078e02ff */
[----:B------:R-:W-:-:S05]  /*9a30*/  @!P0 SHF.R.U32.HI R33, RZ, 0x2, R66 ;  /* 0x00000002ff218819 */ /* 0x000fca0000011642 */
[----:B------:R-:W-:Y:S02]  /*9a40*/  @!P0 IMAD.WIDE.U32 R74, R33, 0x20, R74 ;  /* 0x00000020214a8825 */ /* 0x000fe400078e004a */
[----:B------:R0:W5:Y:S04]  /*9a50*/  LDG.E.128 R32, [R76.64+0x10] ;  /* 0x000010244c207981 */ /* 0x000168000c1e1d00 */
[----:B------:R0:W5:Y:S04]  /*9a60*/  @!P0 LDG.E.128 R36, [R74.64] ;  /* 0x000000244a248981 */ /* 0x000168000c1e1d00 */
[----:B------:R0:W5:Y:S02]  /*9a70*/  @!P0 LDG.E.128 R40, [R74.64+0x10] ;  /* 0x000010244a288981 */ /* 0x000164000c1e1d00 */
.L_x_6961:
[----:B0-----:R-:W-:Y:S05]  /*9a80*/  BSYNC B0 ;  /* 0x0000000000007941 */ /* 0x001fea0003800000 */
.L_x_6960:
[----:B------:R-:W-:Y:S01]  /*9a90*/  BSSY B0, `(.L_x_6962) ;  /* 0x000002a000007945 */ /* 0x000fe20003800000 */
[----:B------:R-:W-:Y:S05]  /*9aa0*/  @P1 BRA `(.L_x_6963) ;  /* 0x0000028000001947 */ /* 0x000fea0003800000 */
[----:B------:R-:W-:Y:S01]  /*9ab0*/  IADD3 R0, R69, c[0x0][0x17c], RZ ;  /* 0x00005f0045007a10 */ /* 0x000fe20007ffe0ff */
[----:B-----5:R-:W-:-:S02]  /*9ac0*/  FADD.FTZ R19, R19, R28 ;  /* 0x0000001c13137221 */ /* 0x020fc40000010000 */
        /* <DEDUP_REMOVED lines=19> */
[----:B------:R-:W-:Y:S05]  /*9c00*/  @P0 BRA `(.L_x_6963) ;  /* 0x0000012000000947 */ /* 0x000fea0003800000 */
[----:B------:R-:W-:Y:S01]  /*9c10*/  IADD3 R0, R0, c[0x0][0x17c], RZ ;  /* 0x00005f0000007a10 */ /* 0x000fe20007ffe0ff */
[----:B------:R-:W-:Y:S02]  /*9c20*/  FADD.FTZ R55, R55, R44 ;  /* 0x0000002c37377221 */ /* 0x000fe40000010000 */
        /* <DEDUP_REMOVED lines=8> */
[----:B------:R-:W-:-:S02]  /*9cb0*/  @!P0 FADD.FTZ R63, R63, R36 ;  /* 0x000000243f3f8221 */ /* 0x000fc40000010000 */
[----:B------:R-:W-:Y:S02]  /*9cc0*/  @!P0 FADD.FTZ R58, R58, R37 ;  /* 0x000000253a3a8221 */ /* 0x000fe40000010000 */
[----:B------:R-:W-:Y:S02]  /*9cd0*/  @!P0 FADD.FTZ R65, R65, R38 ;  /* 0x0000002641418221 */ /* 0x000fe40000010000 */
[----:B------:R-:W-:Y:S02]  /*9ce0*/  @!P0 FADD.FTZ R60, R60, R39 ;  /* 0x000000273c3c8221 */ /* 0x000fe40000010000 */
[----:B------:R-:W-:Y:S02]  /*9cf0*/  @!P0 FADD.FTZ R67, R67, R40 ;  /* 0x0000002843438221 */ /* 0x000fe40000010000 */
[----:B------:R-:W-:Y:S02]  /*9d00*/  @!P0 FADD.FTZ R62, R62, R41 ;  /* 0x000000293e3e8221 */ /* 0x000fe40000010000 */
[----:B------:R-:W-:-:S02]  /*9d10*/  @!P0 FADD.FTZ R71, R71, R42 ;  /* 0x0000002a47478221 */ /* 0x000fc40000010000 */
[----:B------:R-:W-:Y:S02]  /*9d20*/  @!P0 FADD.FTZ R64, R64, R43 ;  /* 0x0000002b40408221 */ /* 0x000fe40000010000 */
.L_x_6963:
[----:B------:R-:W-:Y:S05]  /*9d30*/  BSYNC B0 ;  /* 0x0000000000007941 */ /* 0x000fea0003800000 */
.L_x_6962:
        /* <DEDUP_REMOVED lines=25> */
.L_x_6939:
        /* <DEDUP_REMOVED lines=84> */
.L_x_6966:
        /* <DEDUP_REMOVED lines=8> */
[----:B------:R-:W-:Y:S01]  /*a490*/  IADD3 R69, R69, c[0x0][0x17c], RZ ;  /* 0x00005f0045457a10 */ /* 0x000fe20007ffe0ff */
[----:B------:R0:W3:Y:S03]  /*a4a0*/  LDG.E.128 R20, [R40.64+0x10] ;  /* 0x0000102428147981 */ /* 0x0000e6000c1e1d00 */
[----:B------:R-:W-:Y:S01]  /*a4b0*/  SHF.R.U32.HI R71, RZ, 0x2, R69 ;  /* 0x00000002ff477819 */ /* 0x000fe20000011645 */
[--C-:B------:R-:W-:Y:S01]  /*a4c0*/  IMAD.WIDE.U32 R76, R77, 0x20, R74.reuse ;  /* 0x000000204d4c7825 */ /* 0x100fe200078e004a */
[----:B------:R1:W4:Y:S03]  /*a4d0*/  LDG.E.128 R12, [R8.64] ;  /* 0x00000024080c7981 */ /* 0x000326000c1e1d00 */
[----:B------:R-:W-:Y:S01]  /*a4e0*/  IMAD.WIDE.U32 R70, R71, 0x20, R74 ;  /* 0x0000002047467825 */ /* 0x000fe200078e004a */
[----:B------:R-:W5:Y:S04]  /*a4f0*/  LDG.E.128 R44, [R76.64] ;  /* 0x000000244c2c7981 */ /* 0x000f68000c1e1d00 */
[----:B------:R-:W5:Y:S04]  /*a500*/  LDG.E.128 R32, [R76.64+0x10] ;  /* 0x000010244c207981 */ /* 0x000f68000c1e1d00 */
[----:B-1----:R-:W5:Y:S04]  /*a510*/  LDG.E.128 R8, [R8.64+0x10] ;  /* 0x0000102408087981 */ /* 0x002f68000c1e1d00 */
[----:B------:R-:W5:Y:S04]  /*a520*/  LDG.E.128 R36, [R70.64] ;  /* 0x0000002446247981 */ /* 0x000f68000c1e1d00 */
        /* <DEDUP_REMOVED lines=38> */
.L_x_6965:
[----:B------:R-:W-:Y:S05]  /*a790*/  BSYNC B0 ;  /* 0x0000000000007941 */ /* 0x000fea0003800000 */
.L_x_6964:
        /* <DEDUP_REMOVED lines=21> */
[----:B------:R0:W5:Y:S05]  /*a8f0*/  LDG.E.128 R44, [R70.64] ;  /* 0x00000024462c7981 */ /* 0x00016a000c1e1d00 */
[----:B------:R-:W-:-:S05]  /*a900*/  @!P0 SHF.R.U32.HI R33, RZ, 0x2, R33 ;  /* 0x00000002ff218819 */ /* 0x000fca0000011621 */
[----:B------:R-:W-:Y:S02]  /*a910*/  @!P0 IMAD.WIDE.U32 R74, R33, 0x20, R74 ;  /* 0x00000020214a8825 */ /* 0x000fe400078e004a */
[----:B------:R0:W5:Y:S04]  /*a920*/  LDG.E.128 R32, [R70.64+0x10] ;  /* 0x0000102446207981 */ /* 0x000168000c1e1d00 */
[----:B------:R0:W5:Y:S04]  /*a930*/  @!P0 LDG.E.128 R36, [R74.64] ;  /* 0x000000244a248981 */ /* 0x000168000c1e1d00 */
[----:B------:R0:W5:Y:S02]  /*a940*/  @!P0 LDG.E.128 R40, [R74.64+0x10] ;  /* 0x000010244a288981 */ /* 0x000164000c1e1d00 */
.L_x_6968:
[----:B0-----:R-:W-:Y:S05]  /*a950*/  BSYNC B0 ;  /* 0x0000000000007941 */ /* 0x001fea0003800000 */
.L_x_6967:
        /* <DEDUP_REMOVED lines=42> */
.L_x_6970:
[----:B------:R-:W-:Y:S05]  /*ac00*/  BSYNC B0 ;  /* 0x0000000000007941 */ /* 0x000fea0003800000 */
.L_x_6969:
[----:B------:R-:W-:Y:S02]  /*ac10*/  FADD.FTZ R6, R19, R53 ;  /* 0x0000003513067221 */ /* 0x000fe40000010000 */
[----:B-----5:R-:W-:Y:S02]  /*ac20*/  FADD.FTZ R9, R16, R50 ;  /* 0x0000003210097221 */ /* 0x020fe40000010000 */
        /* <DEDUP_REMOVED lines=22> */
.L_x_6924:
[----:B------:R-:W-:Y:S05]  /*ad90*/  BSYNC B6 ;  /* 0x0000000000067941 */ /* 0x000fea0003800000 */
.L_x_6923:
[----:B------:R-:W-:-:S13]  /*ada0*/  ISETP.NE.AND P0, PT, RZ, c[0x0][0x18c], PT ;  /* 0x00006300ff007a0c */ /* 0x000fda0003f05270 */
[----:B------:R-:W-:Y:S05]  /*adb0*/  @!P0 BRA `(.L_x_6971) ;  /* 0x0000024000008947 */ /* 0x000fea0003800000 */
[----:B------:R-:W-:Y:S01]  /*adc0*/  IMAD R0, R2, c[0x0][0x0], R17 ;  /* 0x0000000002007a24 */ /* 0x000fe200078e0211 */
[----:B------:R-:W-:Y:S02]  /*add0*/  ULDC UR4, c[0x0][0x4] ;  /* 0x0000010000047ab9 */ /* 0x000fe40000000800 */
[----:B------:R-:W-:Y:S02]  /*ade0*/  USHF.R.U32.HI UR4, URZ, 0x1, UR4 ;  /* 0x000000013f047899 */ /* 0x000fe40008011604 */
[C---:B------:R-:W-:Y:S02]  /*adf0*/  SHF.L.U32 R3, R0.reuse, 0x5, RZ ;  /* 0x0000000500037819 */ /* 0x040fe400000006ff */
[----:B------:R-:W-:Y:S02]  /*ae00*/  LEA R0, R0, 0x10, 0x5 ;  /* 0x0000001000007811 */ /* 0x000fe400078e28ff */
[----:B------:R-:W-:Y:S01]  /*ae10*/  ISETP.NE.AND P0, PT, RZ, UR4, PT ;  /* 0x00000004ff007c0c */ /* 0x000fe2000bf05270 */
[----:B------:R1:W-:Y:S04]  /*ae20*/  STS.128 [R3+0x10], R28 ;  /* 0x0000101c03007388 */ /* 0x0003e80000000c00 */
[----:B------:R1:W-:Y:S08]  /*ae30*/  STS.128 [R3+0x20], R24 ;  /* 0x0000201803007388 */ /* 0x0003f00000000c00 */
[----:B------:R-:W-:Y:S05]  /*ae40*/  @!P0 BRA `(.L_x_6971) ;  /* 0x000001b000008947 */ /* 0x000fea0003800000 */
[----:B-1----:R-:W-:-:S05]  /*ae50*/  IMAD.U32 R3, RZ, RZ, UR4 ;  /* 0x00000004ff037e24 */ /* 0x002fca000f8e00ff */
.L_x_6974:
        /* <DEDUP_REMOVED lines=8> */
[----:B-1----:R-:W-:Y:S05]  /*aee0*/  @P0 BRA `(.L_x_6973) ;  /* 0x000000e000000947 */ /* 0x002fea0003800000 */
[----:B------:R-:W-:-:S05]  /*aef0*/  IMAD R3, R4, c[0x0][0x0], R17 ;  /* 0x0000000004037a24 */ /* 0x000fca00078e0211 */
[----:B------:R-:W-:-:S05]  /*af00*/  SHF.L.U32 R3, R3, 0x5, RZ ;  /* 0x0000000503037819 */ /* 0x000fca00000006ff */
[----:B------:R-:W1:Y:S04]  /*af10*/  LDS.128 R4, [R3+0x10] ;  /* 0x0000100003047984 */ /* 0x000e680000000c00 */
[----:B------:R-:W2:Y:S01]  /*af20*/  LDS.128 R8, [R3+0x20] ;  /* 0x0000200003087984 */ /* 0x000ea20000000c00 */
[----:B-1----:R-:W-:Y:S02]  /*af30*/  FADD.FTZ R28, R28, R4 ;  /* 0x000000041c1c7221 */ /* 0x002fe40000010000 */
[----:B------:R-:W-:Y:S02]  /*af40*/  FADD.FTZ R29, R29, R5 ;  /* 0x000000051d1d7221 */ /* 0x000fe40000010000 */
[----:B------:R-:W-:Y:S02]  /*af50*/  FADD.FTZ R30, R30, R6 ;  /* 0x000000061e1e7221 */ /* 0x000fe40000010000 */
[----:B------:R-:W-:-:S02]  /*af60*/  FADD.FTZ R31, R31, R7 ;  /* 0x000000071f1f7221 */ /* 0x000fc40000010000 */
[----:B--2---:R-:W-:Y:S02]  /*af70*/  FADD.FTZ R24, R24, R8 ;  /* 0x0000000818187221 */ /* 0x004fe40000010000 */
[----:B------:R-:W-:Y:S01]  /*af80*/  FADD.FTZ R25, R25, R9 ;  /* 0x0000000919197221 */ /* 0x000fe20000010000 */
[----:B------:R1:W-:Y:S01]  /*af90*/  STS.128 [R0], R28 ;  /* 0x0000001c00007388 */ /* 0x0003e20000000c00 */
[----:B------:R-:W-:Y:S02]  /*afa0*/  FADD.FTZ R26, R26, R10 ;  /* 0x0000000a1a1a7221 */ /* 0x000fe40000010000 */
[----:B------:R-:W-:-:S05]  /*afb0*/  FADD.FTZ R27, R27, R11 ;  /* 0x0000000b1b1b7221 */ /* 0x000fca0000010000 */
[----:B------:R1:W-:Y:S02]  /*afc0*/  STS.128 [R0+0x10], R24 ;  /* 0x0000101800007388 */ /* 0x0003e40000000c00 */
.L_x_6973:
[----:B------:R-:W-:Y:S05]  /*afd0*/  BSYNC B0 ;  /* 0x0000000000007941 */ /* 0x000fea0003800000 */
.L_x_6972:
[----:B------:R-:W-:Y:S01]  /*afe0*/  IMAD.MOV.U32 R3, RZ, RZ, R12 ;  /* 0x000000ffff037224 */ /* 0x000fe200078e000c */
[----:B------:R-:W-:Y:S05]  /*aff0*/  @P1 BRA `(.L_x_6974) ;  /* 0xfffffe6000001947 */ /* 0x000fea000383ffff */
.L_x_6971:
[----:B------:R-:W-:-:S13]  /*b000*/  ISETP.NE.AND P0, PT, RZ, c[0x0][0x188], PT ;  /* 0x00006200ff007a0c */ /* 0x000fda0003f05270 */
[----:B------:R-:W-:Y:S05]  /*b010*/  @!P0 BRA `(.L_x_6975) ;  /* 0x000003f000008947 */ /* 0x000fea0003800000 */
[----:B-1----:R-:W-:Y:S02]  /*b020*/  MOV R3, c[0x0][0x0] ;  /* 0x0000000000037a02 */ /* 0x002fe40000000f00 */
[----:B------:R-:W-:Y:S02]  /*b030*/  MOV R0, c[0x0][0x0] ;  /* 0x0000000000007a02 */ /* 0x000fe40000000f00 */
        /* <DEDUP_REMOVED lines=8> */
[----:B------:R1:W-:Y:S01]  /*b0c0*/  STS.128 [R5+0x10], R28 ;  /* 0x0000101c05007388 */ /* 0x0003e20000000c00 */
[----:B------:R-:W-:-:S03]  /*b0d0*/  ISETP.GE.AND P0, PT, R3, 0x20, PT ;  /* 0x000000200300780c */ /* 0x000fc60003f06270 */
[----:B------:R1:W-:Y:S10]  /*b0e0*/  STS.128 [R5+0x20], R24 ;  /* 0x0000201805007388 */ /* 0x0003f40000000c00 */
[----:B------:R-:W-:Y:S05]  /*b0f0*/  @!P0 BRA `(.L_x_6976) ;  /* 0x0000019000008947 */ /* 0x000fea0003800000 */
.L_x_6979:
[----:B------:R-:W-:Y:S01]  /*b100*/  IADD3 R0, R17, R3, RZ ;  /* 0x0000000311007210 */ /* 0x000fe20007ffe0ff */
[----:B------:R-:W-:Y:S01]  /*b110*/  WARPSYNC 0xffffffff ;  /* 0xffffffff00007948 */ /* 0x000fe20003800000 */
[----:B------:R-:W-:Y:S02]  /*b120*/  BAR.SYNC.DEFER_BLOCKING 0x0 ;  /* 0x0000000000007b1d */ /* 0x000fe40000010000 */
[----:B------:R-:W-:-:S04]  /*b130*/  ISETP.GE.U32.AND P0, PT, R0, c[0x0][0x0], PT ;  /* 0x0000000000007a0c */ /* 0x000fc80003f06070 */
[----:B------:R-:W-:Y:S01]  /*b140*/  ISETP.GE.U32.OR P0, PT, R17, R3, P0 ;  /* 0x000000031100720c */ /* 0x000fe20000706470 */
[----:B------:R-:W-:-:S12]  /*b150*/  BSSY B0, `(.L_x_6977) ;  /* 0x000000f000007945 */ /* 0x000fd80003800000 */
[----:B-1----:R-:W-:Y:S05]  /*b160*/  @P0 BRA `(.L_x_6978) ;  /* 0x000000d000000947 */ /* 0x002fea0003800000 */
[----:B------:R-:W-:-:S05]  /*b170*/  IMAD R0, R3, 0x20, R12 ;  /* 0x0000002003007824 */ /* 0x000fca00078e020c */
[----:B-1----:R-:W1:Y:S04]  /*b180*/  LDS.128 R4, [R0] ;  /* 0x0000000000047984 */ /* 0x002e680000000c00 */
        /* <DEDUP_REMOVED lines=11> */
.L_x_6978:
[----:B------:R-:W-:Y:S05]  /*b240*/  BSYNC B0 ;  /* 0x0000000000007941 */ /* 0x000fea0003800000 */
.L_x_6977:
[----:B------:R-:W-:-:S04]  /*b250*/  SHF.R.S32.HI R3, RZ, 0x1, R3 ;  /* 0x00000001ff037819 */ /* 0x000fc80000011403 */
[----:B------:R-:W-:-:S13]  /*b260*/  ISETP.GE.AND P0, PT, R3, 0x20, PT ;  /* 0x000000200300780c */ /* 0x000fda0003f06270 */
[----:B------:R-:W-:Y:S05]  /*b270*/  @P0 BRA `(.L_x_6979) ;  /* 0xfffffe8000000947 */ /* 0x000fea000383ffff */
[----:B------:R-:W-:-:S04]  /*b280*/  MOV R0, 0x20 ;  /* 0x0000002000007802 */ /* 0x000fc80000000f00 */
.L_x_6976:
[----:B------:R-:W-:Y:S01]  /*b290*/  ISETP.GE.AND P0, PT, R0, 0x2, PT ;  /* 0x000000020000780c */ /* 0x000fe20003f06270 */
[----:B------:R-:W-:Y:S01]  /*b2a0*/  WARPSYNC 0xffffffff ;  /* 0xffffffff00007948 */ /* 0x000fe20003800000 */
[----:B------:R-:W-:Y:S11]  /*b2b0*/  BAR.SYNC.DEFER_BLOCKING 0x0 ;  /* 0x0000000000007b1d */ /* 0x000ff60000010000 */
[----:B------:R-:W-:Y:S05]  /*b2c0*/  @!P0 BRA `(.L_x_6975) ;  /* 0x0000014000008947 */ /* 0x000fea0003800000 */
[----:B------:R-:W-:-:S07]  /*b2d0*/  HFMA2.MMA R3, -RZ, RZ, 0, 5.9604644775390625e-08 ;  /* 0x00000001ff037435 */ /* 0x000fce00000001ff */
.L_x_6980:
[----:B-1----:R-:W1:Y:S04]  /*b2e0*/  SHFL.DOWN PT, R5, R28, R3, 0x1f ;  /* 0x08001f031c057589 */ /* 0x002e6800000e0000 */
[----:B------:R-:W2:Y:S04]  /*b2f0*/  SHFL.DOWN PT, R4, R29, R3, 0x1f ;  /* 0x08001f031d047589 */ /* 0x000ea800000e0000 */
[----:B------:R-:W3:Y:S04]  /*b300*/  SHFL.DOWN PT, R7, R30, R3, 0x1f ;  /* 0x08001f031e077589 */ /* 0x000ee800000e0000 */
[----:B------:R-:W4:Y:S04]  /*b310*/  SHFL.DOWN PT, R6, R31, R3, 0x1f ;  /* 0x08001f031f067589 */ /* 0x000f2800000e0000 */
[----:B------:R-:W5:Y:S04]  /*b320*/  SHFL.DOWN PT, R9, R24, R3, 0x1f ;  /* 0x08001f0318097589 */ /* 0x000f6800000e0000 */
[----:B------:R-:W0:Y:S04]  /*b330*/  SHFL.DOWN PT, R8, R25, R3, 0x1f ;  /* 0x08001f0319087589 */ /* 0x000e2800000e0000 */
[----:B------:R-:W0:Y:S01]  /*b340*/  SHFL.DOWN PT, R11, R26, R3, 0x1f ;  /* 0x08001f031a0b7589 */ /* 0x000e2200000e0000 */
[----:B-1----:R-:W-:-:S03]  /*b350*/  FADD.FTZ R28, R5, R28 ;  /* 0x0000001c051c7221 */ /* 0x002fc60000010000 */
[----:B------:R1:W0:Y:S01]  /*b360*/  SHFL.DOWN PT, R10, R27, R3, 0x1f ;  /* 0x08001f031b0a7589 */ /* 0x00022200000e0000 */
[----:B--2---:R-:W-:Y:S02]  /*b370*/  FADD.FTZ R29, R4, R29 ;  /* 0x0000001d041d7221 */ /* 0x004fe40000010000 */
[----:B---3--:R-:W-:Y:S02]  /*b380*/  FADD.FTZ R30, R7, R30 ;  /* 0x0000001e071e7221 */ /* 0x008fe40000010000 */
[----:B----4-:R-:W-:Y:S02]  /*b390*/  FADD.FTZ R31, R6, R31 ;  /* 0x0000001f061f7221 */ /* 0x010fe40000010000 */
[----:B-1----:R-:W-:Y:S02]  /*b3a0*/  IMAD.SHL.U32 R3, R3, 0x2, RZ ;  /* 0x0000000203037824 */ /* 0x002fe400078e00ff */
[----:B-----5:R-:W-:-:S03]  /*b3b0*/  FADD.FTZ R24, R9, R24 ;  /* 0x0000001809187221 */ /* 0x020fc60000010000 */
[----:B------:R-:W-:Y:S01]  /*b3c0*/  ISETP.GE.AND P0, PT, R3, R0, PT ;  /* 0x000000000300720c */ /* 0x000fe20003f06270 */
[----:B0-----:R-:W-:Y:S02]  /*b3d0*/  FADD.FTZ R25, R8, R25 ;  /* 0x0000001908197221 */ /* 0x001fe40000010000 */
[----:B------:R-:W-:Y:S02]  /*b3e0*/  FADD.FTZ R26, R11, R26 ;  /* 0x0000001a0b1a7221 */ /* 0x000fe40000010000 */
[----:B------:R-:W-:-:S08]  /*b3f0*/  FADD.FTZ R27, R10, R27 ;  /* 0x0000001b0a1b7221 */ /* 0x000fd00000010000 */
[----:B------:R-:W-:Y:S05]  /*b400*/  @!P0 BRA `(.L_x_6980) ;  /* 0xfffffed000008947 */ /* 0x000fea000383ffff */
.L_x_6975:
[----:B------:R-:W-:Y:S01]  /*b410*/  ISETP.NE.AND P1, PT, RZ, c[0x0][0x344], PT ;  /* 0x0000d100ff007a0c */ /* 0x000fe20003f25270 */
[----:B------:R-:W-:Y:S01]  /*b420*/  HFMA2.MMA R22, -RZ, RZ, 0, 0 ;  /* 0x00000000ff167435 */ /* 0x000fe200000001ff */
[----:B------:R-:W-:-:S11]  /*b430*/  MOV R19, RZ ;  /* 0x000000ff00137202 */ /* 0x000fd60000000f00 */
[----:B------:R-:W-:Y:S05]  /*b440*/  @!P1 BRA `(.L_x_6981) ;  /* 0x00000c7000009947 */ /* 0x000fea0003800000 */
[----:B------:R-:W-:Y:S01]  /*b450*/  IMAD.MOV.U32 R72, RZ, RZ, RZ ;  /* 0x000000ffff487224 */ /* 0x000fe200078e00ff */
[----:B-1----:R-:W-:-:S03]  /*b460*/  MOV R0, 0x1 ;  /* 0x0000000100007802 */ /* 0x002fc60000000f00 */
        /* <DEDUP_REMOVED lines=197> */
.L_x_6981:
[----:B------:R-:W-:-:S04]  /*c0c0*/  IADD3 R6, P0, R22, c[0x0][0x548], RZ ;  /* 0x0001520016067a10 */ /* 0x000fc80007f1e0ff */
[----:B------:R-:W-:Y:S01]  /*c0d0*/  IADD3.X R7, RZ, c[0x0][0x54c], RZ, P0, !PT ;  /* 0x00015300ff077a10 */ /* 0x000fe200007fe4ff */
[----:B------:R-:W-:Y:S05]  /*c0e0*/  @!P1 BRA `(.L_x_6982) ;  /* 0x00000c7000009947 */ /* 0x000fea0003800000 */
[----:B-1----:R-:W-:Y:S01]  /*c0f0*/  IADD3 R5, R73, 0x1, RZ ;  /* 0x0000000149057810 */ /* 0x002fe20007ffe0ff */
        /* <DEDUP_REMOVED lines=198> */
.L_x_6982:
[----:B------:R-:W-:Y:S01]  /*cd60*/  IADD3 R8, P0, R19, c[0x0][0x548], RZ ;  /* 0x0001520013087a10 */ /* 0x000fe20007f1e0ff */
[----:B------:R-:W-:Y:S01]  /*cd70*/  IMAD.MOV.U32 R16, RZ, RZ, RZ ;  /* 0x000000ffff107224 */ /* 0x000fe200078e00ff */
[----:B------:R-:W-:Y:S02]  /*cd80*/  MOV R18, RZ ;  /* 0x000000ff00127202 */ /* 0x000fe40000000f00 */
[----:B------:R-:W-:Y:S01]  /*cd90*/  IADD3.X R9, RZ, c[0x0][0x54c], RZ, P0, !PT ;  /* 0x00015300ff097a10 */ /* 0x000fe200007fe4ff */
[----:B------:R-:W-:Y:S05]  /*cda0*/  @!P1 BRA `(.L_x_6983) ;  /* 0x00000c7000009947 */ /* 0x000fea0003800000 */
[----:B------:R-:W-:Y:S01]  /*cdb0*/  HFMA2.MMA R4, -RZ, RZ, 0, 0 ;  /* 0x00000000ff047435 */ /* 0x000fe200000001ff */
[----:B-1----:R-:W-:Y:S01]  /*cdc0*/  IADD3 R5, R73, 0x2, RZ ;  /* 0x0000000249057810 */ /* 0x002fe20007ffe0ff */
        /* <DEDUP_REMOVED lines=197> */
.L_x_6983:
[----:B------:R-:W-:-:S04]  /*da20*/  IADD3 R10, P0, R18, c[0x0][0x548], RZ ;  /* 0x00015200120a7a10 */ /* 0x000fc80007f1e0ff */
[----:B------:R-:W-:Y:S01]  /*da30*/  IADD3.X R11, RZ, c[0x0][0x54c], RZ, P0, !PT ;  /* 0x00015300ff0b7a10 */ /* 0x000fe200007fe4ff */
[----:B------:R-:W-:Y:S05]  /*da40*/  @!P1 BRA `(.L_x_6984) ;  /* 0x00000c7000009947 */ /* 0x000fea0003800000 */
[----:B-1----:R-:W-:Y:S01]  /*da50*/  IADD3 R5, R73, 0x3, RZ ;  /* 0x0000000349057810 */ /* 0x002fe20007ffe0ff */
        /* <DEDUP_REMOVED lines=198> */
.L_x_6984:
[----:B------:R-:W-:Y:S01]  /*e6c0*/  ISETP.NE.U32.AND P0, PT, RZ, c[0x0][0x558], PT ;  /* 0x00015600ff007a0c */ /* 0x000fe20003f05070 */
[----:B-1----:R-:W-:Y:S01]  /*e6d0*/  CS2R R4, SRZ ;  /* 0x0000000000047805 */ /* 0x002fe2000001ff00 */
        /* <DEDUP_REMOVED lines=9> */
[----:B------:R-:W1:Y:S01]  /*e770*/  S2R R0, SR_CTAID.X ;  /* 0x0000000000007919 */ /* 0x000e620000002500 */
[----:B------:R-:W-:Y:S01]  /*e780*/  IMAD R7, R17, c[0x0][0x194], RZ ;  /* 0x0000650011077a24 */ /* 0x000fe200078e02ff */
[----:B------:R-:W-:Y:S01]  /*e790*/  HFMA2.MMA R19, -RZ, RZ, 0, 0 ;  /* 0x00000000ff137435 */ /* 0x000fe200000001ff */
[----:B------:R-:W-:Y:S02]  /*e7a0*/  MOV R22, RZ ;  /* 0x000000ff00167202 */ /* 0x000fe40000000f00 */
[----:B------:R-:W-:-:S04]  /*e7b0*/  IMAD R7, R2, c[0x0][0x198], R7 ;  /* 0x0000660002077a24 */ /* 0x000fc800078e0207 */
[----:B-1----:R-:W-:-:S04]  /*e7c0*/  IMAD R7, R0, c[0x0][0x180], R7 ;  /* 0x0000600000077a24 */ /* 0x002fc800078e0207 */
        /* <DEDUP_REMOVED lines=200> */
.L_x_6986:
        /* <DEDUP_REMOVED lines=202> */
.L_x_6987:
[----:B------:R-:W-:Y:S01]  /*100f0*/  IADD3 R10, P0, R19, c[0x0][0x548], RZ ;  /* 0x00015200130a7a10 */ /* 0x000fe20007f1e0ff */
[----:B------:R-:W-:Y:S01]  /*10100*/  IMAD.MOV.U32 R16, RZ, RZ, RZ ;  /* 0x000000ffff107224 */ /* 0x000fe200078e00ff */
[----:B------:R-:W-:Y:S02]  /*10110*/  MOV R18, RZ ;  /* 0x000000ff00127202 */ /* 0x000fe40000000f00 */
[----:B------:R-:W-:Y:S01]  /*10120*/  IADD3.X R11, RZ, c[0x0][0x54c], RZ, P0, !PT ;  /* 0x00015300ff0b7a10 */ /* 0x000fe200007fe4ff */
        /* <DEDUP_REMOVED lines=200> */
.L_x_6988:
        /* <DEDUP_REMOVED lines=202> */
.L_x_6989:
        /* <DEDUP_REMOVED lines=11> */
.L_x_6991:
[----:B------:R-:W-:Y:S05]  /*11b00*/  BSYNC B0 ;  /* 0x0000000000007941 */ /* 0x000fea0003800000 */
.L_x_6990:
        /* <DEDUP_REMOVED lines=15> */
.L_x_6993:
[----:B------:R-:W-:Y:S05]  /*11c00*/  BSYNC B0 ;  /* 0x0000000000007941 */ /* 0x000fea0003800000 */
.L_x_6992:
        /* <DEDUP_REMOVED lines=31> */
.L_x_6995:
[----:B------:R-:W-:Y:S05]  /*11e00*/  BSYNC B0 ;  /* 0x0000000000007941 */ /* 0x000fea0003800000 */
.L_x_6994:
        /* <DEDUP_REMOVED lines=24> */
[----:B------:R-:W-:Y:S02]  /*11f90*/  ISETP.GE.U32.AND P0, PT, R21, c[0x0][0x184], PT ;  /* 0x0000610015007a0c */ /* 0x000fe40003f06070 */
[----:B------:R-:W-:Y:S02]  /*11fa0*/  MOV R25, c[0x0][0x16c] ;  /* 0x00005b0000197a02 */ /* 0x000fe40000000f00 */
[----:B------:R-:W-:-:S09]  /*11fb0*/  MOV R26, c[0x0][0x168] ;  /* 0x00005a00001a7a02 */ /* 0x000fd20000000f00 */
[----:B------:R-:W-:Y:S05]  /*11fc0*/  @P0 BRA `(.L_x_6999) ;  /* 0x0000019000000947 */ /* 0x000fea0003800000 */
[----:B------:R-:W-:Y:S01]  /*11fd0*/  MOV R30, c[0x0][0x168] ;  /* 0x00005a00001e7a02 */ /* 0x000fe20000000f00 */
[----:B------:R-:W-:Y:S01]  /*11fe0*/  IMAD.MOV.U32 R24, RZ, RZ, c[0x0][0x168] ;  /* 0x00005a00ff187624 */ /* 0x000fe200078e00ff */
[----:B------:R-:W-:Y:S01]  /*11ff0*/  MOV R31, c[0x0][0x16c] ;  /* 0x00005b00001f7a02 */ /* 0x000fe20000000f00 */
[----:B------:R-:W-:Y:S01]  /*12000*/  IMAD.MOV.U32 R27, RZ, RZ, c[0x0][0x16c] ;  /* 0x00005b00ff1b7624 */ /* 0x000fe200078e00ff */
[----:B------:R-:W-:Y:S02]  /*12010*/  MOV R25, c[0x0][0x16c] ;  /* 0x00005b0000197a02 */ /* 0x000fe40000000f00 */
[----:B------:R-:W-:Y:S02]  /*12020*/  MOV R26, c[0x0][0x168] ;  /* 0x00005a00001a7a02 */ /* 0x000fe40000000f00 */
.L_x_7000:
[----:B------:R-:W-:Y:S01]  /*12030*/  HFMA2.MMA R15, -RZ, RZ, 0, 1.9073486328125e-06 ;  /* 0x00000020ff0f7435 */ /* 0x000fe200000001ff */
[----:B------:R-:W-:-:S09]  /*12040*/  IMAD R14, R0, c[0x0][0x10], R21 ;  /* 0x00000400000e7a24 */ /* 0x000fd200078e0215 */
[----:B------:R-:W-:-:S05]  /*12050*/  IMAD.WIDE.U32 R14, R14, R15, c[0x0][0x560] ;  /* 0x000158000e0e7625 */ /* 0x000fca00078e000f */
[----:B------:R-:W2:Y:S04]  /*12060*/  LDG.E.64 R32, [R14.64] ;  /* 0x000000240e207981 */ /* 0x000ea8000c1e1b00 */
[----:B------:R-:W3:Y:S04]  /*12070*/  LDG.E.64 R34, [R14.64+0x8] ;  /* 0x000008240e227981 */ /* 0x000ee8000c1e1b00 */
[----:B------:R-:W4:Y:S04]  /*12080*/  LDG.E.64 R36, [R14.64+0x10] ;  /* 0x000010240e247981 */ /* 0x000f28000c1e1b00 */
[----:B------:R-:W5:Y:S01]  /*12090*/  LDG.E.64 R38, [R14.64+0x18] ;  /* 0x000018240e267981 */ /* 0x000f62000c1e1b00 */
[----:B------:R-:W-:-:S05]  /*120a0*/  MOV R20, c[0x0][0x0] ;  /* 0x0000000000147a02 */ /* 0x000fca0000000f00 */
[----:B------:R-:W-:-:S05]  /*120b0*/  IMAD R21, R20, c[0x0][0x4], R21 ;  /* 0x0000010014157a24 */ /* 0x000fca00078e0215 */
        /* <DEDUP_REMOVED lines=10> */
.L_x_6999:
[----:B------:R-:W-:Y:S05]  /*12160*/  BSYNC B1 ;  /* 0x0000000000017941 */ /* 0x000fea0003800000 */
.L_x_6998:
[----:B------:R-:W-:Y:S05]  /*12170*/  BRA `(.L_x_7001) ;  /* 0x0000022000007947 */ /* 0x000fea0003800000 */
.L_x_6997:
[----:B------:R-:W-:Y:S01]  /*12180*/  ISETP.GE.U32.AND P0, PT, R2, c[0x0][0x184], PT ;  /* 0x0000610002007a0c */ /* 0x000fe20003f06070 */
[----:B------:R-:W-:Y:S01]  /*12190*/  IMAD.MOV.U32 R30, RZ, RZ, c[0x0][0x168] ;  /* 0x00005a00ff1e7624 */ /* 0x000fe200078e00ff */
[----:B------:R-:W-:Y:S01]  /*121a0*/  MOV R31, c[0x0][0x16c] ;  /* 0x00005b00001f7a02 */ /* 0x000fe20000000f00 */
[----:B------:R-:W-:Y:S01]  /*121b0*/  IMAD.MOV.U32 R25, RZ, RZ, c[0x0][0x16c] ;  /* 0x00005b00ff197624 */ /* 0x000fe200078e00ff */
[----:B------:R-:W-:Y:S02]  /*121c0*/  MOV R24, c[0x0][0x168] ;  /* 0x00005a0000187a02 */ /* 0x000fe40000000f00 */
[----:B------:R-:W-:Y:S02]  /*121d0*/  MOV R26, c[0x0][0x168] ;  /* 0x00005a00001a7a02 */ /* 0x000fe40000000f00 */
[----:B------:R-:W-:-:S05]  /*121e0*/  MOV R27, c[0x0][0x16c] ;  /* 0x00005b00001b7a02 */ /* 0x000fca0000000f00 */
[----:B------:R-:W-:Y:S05]  /*121f0*/  @P0 BRA `(.L_x_7001) ;  /* 0x000001a000000947 */ /* 0x000fea0003800000 */
[----:B------:R-:W-:Y:S01]  /*12200*/  IMAD.MOV.U32 R21, RZ, RZ, R2 ;  /* 0x000000ffff157224 */ /* 0x000fe200078e0002 */
[----:B------:R-:W-:Y:S01]  /*12210*/  MOV R30, c[0x0][0x168] ;  /* 0x00005a00001e7a02 */ /* 0x000fe20000000f00 */
[----:B------:R-:W-:Y:S01]  /*12220*/  IMAD.MOV.U32 R24, RZ, RZ, c[0x0][0x168] ;  /* 0x00005a00ff187624 */ /* 0x000fe200078e00ff */
[----:B------:R-:W-:Y:S01]  /*12230*/  MOV R31, c[0x0][0x16c] ;  /* 0x00005b00001f7a02 */ /* 0x000fe20000000f00 */
[----:B------:R-:W-:Y:S01]  /*12240*/  IMAD.MOV.U32 R27, RZ, RZ, c[0x0][0x16c] ;  /* 0x00005b00ff1b7624 */ /* 0x000fe200078e00ff */
[----:B------:R-:W-:Y:S02]  /*12250*/  MOV R25, c[0x0][0x16c] ;  /* 0x00005b0000197a02 */ /* 0x000fe40000000f00 */
[----:B------:R-:W-:Y:S02]  /*12260*/  MOV R26, c[0x0][0x168] ;  /* 0x00005a00001a7a02 */ /* 0x000fe40000000f00 */
.L_x_7002:
        /* <DEDUP_REMOVED lines=19> */
.L_x_7001:
[----:B------:R-:W-:Y:S05]  /*123a0*/  BSYNC B0 ;  /* 0x0000000000007941 */ /* 0x000fea0003800000 */
.L_x_6996:
[----:B------:R-:W-:Y:S01]  /*123b0*/  IMAD R0, R2, c[0x0][0x0], R17 ;  /* 0x0000000002007a24 */ /* 0x000fe200078e0211 */
[----:B------:R-:W-:Y:S02]  /*123c0*/  ULDC UR4, c[0x0][0x4] ;  /* 0x0000010000047ab9 */ /* 0x000fe40000000800 */
[----:B------:R-:W-:Y:S02]  /*123d0*/  USHF.R.U32.HI UR4, URZ, 0x1, UR4 ;  /* 0x000000013f047899 */ /* 0x000fe40008011604 */
[C---:B------:R-:W-:Y:S02]  /*123e0*/  SHF.L.U32 R14, R0.reuse, 0x5, RZ ;  /* 0x00000005000e7819 */ /* 0x040fe400000006ff */
[----:B------:R-:W-:-:S02]  /*123f0*/  LEA R21, R0, 0x10, 0x5 ;  /* 0x0000001000157811 */ /* 0x000fc400078e28ff */
[----:B------:R-:W-:Y:S01]  /*12400*/  ISETP.NE.AND P0, PT, RZ, UR4, PT ;  /* 0x00000004ff007c0c */ /* 0x000fe2000bf05270 */
[----:B------:R1:W-:Y:S04]  /*12410*/  STS.128 [R14+0x10], R28 ;  /* 0x0000101c0e007388 */ /* 0x0003e80000000c00 */
[----:B------:R1:W-:Y:S08]  /*12420*/  STS.128 [R14+0x20], R24 ;  /* 0x000020180e007388 */ /* 0x0003f00000000c00 */
[----:B------:R-:W-:Y:S05]  /*12430*/  @!P0 BRA `(.L_x_7003) ;  /* 0x0000019000008947 */ /* 0x000fea0003800000 */
[----:B------:R-:W-:-:S05]  /*12440*/  IMAD.U32 R15, RZ, RZ, UR4 ;  /* 0x00000004ff0f7e24 */ /* 0x000fca000f8e00ff */
.L_x_7006:
[----:B------:R-:W-:Y:S01]  /*12450*/  IADD3 R0, R2, R15, RZ ;  /* 0x0000000f02007210 */ /* 0x000fe20007ffe0ff */
[----:B------:R-:W-:Y:S01]  /*12460*/  BAR.SYNC.DEFER_BLOCKING 0x0 ;  /* 0x0000000000007b1d */ /* 0x000fe20000010000 */
[----:B------:R-:W-:-:S02]  /*12470*/  ISETP.GT.AND P2, PT, R15, 0x1, PT ;  /* 0x000000010f00780c */ /* 0x000fc40003f44270 */
[----:B------:R-:W-:-:S03]  /*12480*/  ISETP.GE.U32.AND P0, PT, R0, c[0x0][0x4], PT ;  /* 0x0000010000007a0c */ /* 0x000fc60003f06070 */
[----:B------:R-:W-:Y:S01]  /*12490*/  BSSY B0, `(.L_x_7004) ;  /* 0x0000012000007945 */ /* 0x000fe20003800000 */
[----:B------:R-:W-:Y:S02]  /*124a0*/  ISETP.GE.U32.OR P0, PT, R2, R15, P0 ;  /* 0x0000000f0200720c */ /* 0x000fe40000706470 */
[----:B------:R-:W-:-:S11]  /*124b0*/  SHF.R.S32.HI R15, RZ, 0x1, R15 ;  /* 0x00000001ff0f7819 */ /* 0x000fd6000001140f */
[----:B-1----:R-:W-:Y:S05]  /*124c0*/  @P0 BRA `(.L_x_7005) ;  /* 0x000000e000000947 */ /* 0x002fea0003800000 */
[----:B------:R-:W-:-:S05]  /*124d0*/  IMAD R0, R0, c[0x0][0x0], R17 ;  /* 0x0000000000007a24 */ /* 0x000fca00078e0211 */
[----:B------:R-:W-:-:S05]  /*124e0*/  SHF.L.U32 R0, R0, 0x5, RZ ;  /* 0x0000000500007819 */ /* 0x000fca00000006ff */
[----:B------:R-:W2:Y:S04]  /*124f0*/  LDS.128 R32, [R0+0x10] ;  /* 0x0000100000207984 */ /* 0x000ea80000000c00 */
[----:B------:R-:W3:Y:S01]  /*12500*/  LDS.128 R36, [R0+0x20] ;  /* 0x0000200000247984 */ /* 0x000ee20000000c00 */
[----:B-12---:R-:W-:Y:S02]  /*12510*/  FADD.FTZ R28, R28, R32 ;  /* 0x000000201c1c7221 */ /* 0x006fe40000010000 */
[----:B------:R-:W-:Y:S02]  /*12520*/  FADD.FTZ R29, R29, R33 ;  /* 0x000000211d1d7221 */ /* 0x000fe40000010000 */
[----:B------:R-:W-:Y:S02]  /*12530*/  FADD.FTZ R30, R30, R34 ;  /* 0x000000221e1e7221 */ /* 0x000fe40000010000 */
[----:B------:R-:W-:-:S02]  /*12540*/  FADD.FTZ R31, R31, R35 ;  /* 0x000000231f1f7221 */ /* 0x000fc40000010000 */
[----:B---3--:R-:W-:Y:S02]  /*12550*/  FADD.FTZ R24, R24, R36 ;  /* 0x0000002418187221 */ /* 0x008fe40000010000 */
[----:B------:R-:W-:Y:S01]  /*12560*/  FADD.FTZ R25, R25, R37 ;  /* 0x0000002519197221 */ /* 0x000fe20000010000 */
[----:B------:R1:W-:Y:S01]  /*12570*/  STS.128 [R21], R28 ;  /* 0x0000001c15007388 */ /* 0x0003e20000000c00 */
[----:B------:R-:W-:Y:S02]  /*12580*/  FADD.FTZ R26, R26, R38 ;  /* 0x000000261a1a7221 */ /* 0x000fe40000010000 */
[----:B------:R-:W-:-:S05]  /*12590*/  FADD.FTZ R27, R27, R39 ;  /* 0x000000271b1b7221 */ /* 0x000fca0000010000 */
[----:B------:R1:W-:Y:S02]  /*125a0*/  STS.128 [R21+0x10], R24 ;  /* 0x0000101815007388 */ /* 0x0003e40000000c00 */
.L_x_7005:
[----:B------:R-:W-:Y:S05]  /*125b0*/  BSYNC B0 ;  /* 0x0000000000007941 */ /* 0x000fea0003800000 */
.L_x_7004:
[----:B------:R-:W-:Y:S05]  /*125c0*/  @P2 BRA `(.L_x_7006) ;  /* 0xfffffe8000002947 */ /* 0x000fea000383ffff */
.L_x_7003:
[----:B------:R-:W-:-:S13]  /*125d0*/  ISETP.NE.AND P0, PT, RZ, c[0x0][0x188], PT ;  /* 0x00006200ff007a0c */ /* 0x000fda0003f05270 */
[----:B------:R-:W-:Y:S05]  /*125e0*/  @!P0 BRA `(.L_x_7007) ;  /* 0x000003c000008947 */ /* 0x000fea0003800000 */
[----:B------:R-:W-:-:S05]  /*125f0*/  IMAD.MOV.U32 R0, RZ, RZ, 0x20 ;  /* 0x00000020ff007424 */ /* 0x000fca00078e00ff */
[----:B------:R-:W-:Y:S02]  /*12600*/  ISETP.LT.AND P0, PT, R0, c[0x0][0x0], PT ;  /* 0x0000000000007a0c */ /* 0x000fe40003f01270 */
[----:B------:R-:W-:-:S11]  /*12610*/  MOV R0, c[0x0][0x0] ;  /* 0x0000000000007a02 */ /* 0x000fd60000000f00 */
[----:B------:R-:W-:Y:S05]  /*12620*/  @!P0 BRA `(.L_x_7008) ;  /* 0x0000021000008947 */ /* 0x000fea0003800000 */
[----:B------:R-:W-:Y:S01]  /*12630*/  MOV R0, c[0x0][0x0] ;  /* 0x0000000000007a02 */ /* 0x000fe20000000f00 */
[----:B------:R2:W-:Y:S03]  /*12640*/  STS.128 [R21], R28 ;  /* 0x0000001c15007388 */ /* 0x0005e60000000c00 */
[----:B------:R-:W-:Y:S01]  /*12650*/  LEA.HI R0, R0, c[0x0][0x0], RZ, 0x1 ;  /* 0x0000000000007a11 */ /* 0x000fe200078f08ff */
[----:B------:R2:W-:Y:S03]  /*12660*/  STS.128 [R21+0x10], R24 ;  /* 0x0000101815007388 */ /* 0x0005e60000000c00 */
[----:B------:R-:W-:Y:S01]  /*12670*/  SHF.R.S32.HI R2, RZ, 0x1, R0 ;  /* 0x00000001ff027819 */ /* 0x000fe20000011400 */
[----:B------:R-:W-:-:S03]  /*12680*/  IMAD.MOV.U32 R0, RZ, RZ, 0x20 ;  /* 0x00000020ff007424 */ /* 0x000fc600078e00ff */
[----:B------:R-:W-:-:S13]  /*12690*/  ISETP.GE.AND P0, PT, R2, 0x20, PT ;  /* 0x000000200200780c */ /* 0x000fda0003f06270 */
[----:B------:R-:W-:Y:S05]  /*126a0*/  @!P0 BRA `(.L_x_7008) ;  /* 0x0000019000008947 */ /* 0x000fea0003800000 */
[----:B--2---:R-:W-:-:S04]  /*126b0*/  MOV R0, R2 ;  /* 0x0000000200007202 */ /* 0x004fc80000000f00 */
.L_x_7011:
[----:B------:R-:W-:Y:S01]  /*126c0*/  IADD3 R2, R17, R0, RZ ;  /* 0x0000000011027210 */ /* 0x000fe20007ffe0ff */
[----:B------:R-:W-:Y:S03]  /*126d0*/  BAR.SYNC.DEFER_BLOCKING 0x0 ;  /* 0x0000000000007b1d */ /* 0x000fe60000010000 */
[----:B------:R-:W-:-:S03]  /*126e0*/  ISETP.GE.U32.AND P0, PT, R2, c[0x0][0x0], PT ;  /* 0x0000000002007a0c */ /* 0x000fc60003f06070 */
[----:B------:R-:W-:Y:S01]  /*126f0*/  BSSY B0, `(.L_x_7009) ;  /* 0x0000010000007945 */ /* 0x000fe20003800000 */
[----:B------:R-:W-:-:S13]  /*12700*/  ISETP.GE.U32.OR P0, PT, R17, R0, P0 ;  /* 0x000000001100720c */ /* 0x000fda0000706470 */
[----:B-1----:R-:W-:Y:S05]  /*12710*/  @P0 BRA `(.L_x_7010) ;  /* 0x000000d000000947 */ /* 0x002fea0003800000 */
[----:B------:R-:W-:-:S05]  /*12720*/  IMAD R2, R0, 0x20, R21 ;  /* 0x0000002000027824 */ /* 0x000fca00078e0215 */
[----:B------:R-:W2:Y:S04]  /*12730*/  LDS.128 R32, [R2] ;  /* 0x0000000002207984 */ /* 0x000ea80000000c00 */
        /* <DEDUP_REMOVED lines=11> */
.L_x_7010:
[----:B------:R-:W-:Y:S05]  /*127f0*/  BSYNC B0 ;  /* 0x0000000000007941 */ /* 0x000fea0003800000 */
.L_x_7009:
[----:B------:R-:W-:-:S04]  /*12800*/  SHF.R.S32.HI R0, RZ, 0x1, R0 ;  /* 0x00000001ff007819 */ /* 0x000fc80000011400 */
[----:B------:R-:W-:-:S13]  /*12810*/  ISETP.GE.AND P0, PT, R0, 0x20, PT ;  /* 0x000000200000780c */ /* 0x000fda0003f06270 */
[----:B------:R-:W-:Y:S05]  /*12820*/  @P0 BRA `(.L_x_7011) ;  /* 0xfffffe9000000947 */ /* 0x000fea000383ffff */
[----:B------:R-:W-:-:S09]  /*12830*/  HFMA2.MMA R0, -RZ, RZ, 0, 1.9073486328125e-06 ;  /* 0x00000020ff007435 */ /* 0x000fd200000001ff */
.L_x_7008:
[----:B--2---:R-:W-:Y:S01]  /*12840*/  BAR.SYNC.DEFER_BLOCKING 0x0 ;  /* 0x0000000000007b1d */ /* 0x004fe20000010000 */
[----:B------:R-:W-:-:S13]  /*12850*/  ISETP.GE.AND P0, PT, R0, 0x2, PT ;  /* 0x000000020000780c */ /* 0x000fda0003f06270 */
[----:B------:R-:W-:Y:S05]  /*12860*/  @!P0 BRA `(.L_x_7007) ;  /* 0x0000014000008947 */ /* 0x000fea0003800000 */
[----:B------:R-:W-:-:S05]  /*12870*/  MOV R15, 0x1 ;  /* 0x00000001000f7802 */ /* 0x000fca0000000f00 */
.L_x_7012:
[----:B------:R-:W2:Y:S04]  /*12880*/  SHFL.DOWN PT, R17, R28, R15, 0x1f ;  /* 0x08001f0f1c117589 */ /* 0x000ea800000e0000 */
[----:B------:R-:W3:Y:S04]  /*12890*/  SHFL.DOWN PT, R2, R29, R15, 0x1f ;  /* 0x08001f0f1d027589 */ /* 0x000ee800000e0000 */
[----:B-1----:R-:W1:Y:S04]  /*128a0*/  SHFL.DOWN PT, R21, R30, R15, 0x1f ;  /* 0x08001f0f1e157589 */ /* 0x002e6800000e0000 */
[----:B------:R-:W4:Y:S04]  /*128b0*/  SHFL.DOWN PT, R14, R31, R15, 0x1f ;  /* 0x08001f0f1f0e7589 */ /* 0x000f2800000e0000 */
[----:B------:R-:W5:Y:S04]  /*128c0*/  SHFL.DOWN PT, R23, R24, R15, 0x1f ;  /* 0x08001f0f18177589 */ /* 0x000f6800000e0000 */
[----:B------:R-:W0:Y:S04]  /*128d0*/  SHFL.DOWN PT, R20, R25, R15, 0x1f ;  /* 0x08001f0f19147589 */ /* 0x000e2800000e0000 */
[----:B------:R-:W0:Y:S01]  /*128e0*/  SHFL.DOWN PT, R33, R26, R15, 0x1f ;  /* 0x08001f0f1a217589 */ /* 0x000e2200000e0000 */
[----:B--2---:R-:W-:-:S03]  /*128f0*/  FADD.FTZ R28, R17, R28 ;  /* 0x0000001c111c7221 */ /* 0x004fc60000010000 */
[----:B------:R2:W0:Y:S01]  /*12900*/  SHFL.DOWN PT, R32, R27, R15, 0x1f ;  /* 0x08001f0f1b207589 */ /* 0x00042200000e0000 */
[----:B---3--:R-:W-:Y:S02]  /*12910*/  FADD.FTZ R29, R2, R29 ;  /* 0x0000001d021d7221 */ /* 0x008fe40000010000 */
[----:B-1----:R-:W-:Y:S02]  /*12920*/  FADD.FTZ R30, R21, R30 ;  /* 0x0000001e151e7221 */ /* 0x002fe40000010000 */
[----:B----4-:R-:W-:Y:S02]  /*12930*/  FADD.FTZ R31, R14, R31 ;  /* 0x0000001f0e1f7221 */ /* 0x010fe40000010000 */
[----:B--2---:R-:W-:Y:S02]  /*12940*/  IMAD.SHL.U32 R15, R15, 0x2, RZ ;  /* 0x000000020f0f7824 */ /* 0x004fe400078e00ff */
[----:B-----5:R-:W-:-:S03]  /*12950*/  FADD.FTZ R24, R23, R24 ;  /* 0x0000001817187221 */ /* 0x020fc60000010000 */
[----:B------:R-:W-:Y:S01]  /*12960*/  ISETP.GE.AND P0, PT, R15, R0, PT ;  /* 0x000000000f00720c */ /* 0x000fe20003f06270 */
[----:B0-----:R-:W-:Y:S02]  /*12970*/  FADD.FTZ R25, R20, R25 ;  /* 0x0000001914197221 */ /* 0x001fe40000010000 */
[----:B------:R-:W-:Y:S02]  /*12980*/  FADD.FTZ R26, R33, R26 ;  /* 0x0000001a211a7221 */ /* 0x000fe40000010000 */
[----:B------:R-:W-:-:S08]  /*12990*/  FADD.FTZ R27, R32, R27 ;  /* 0x0000001b201b7221 */ /* 0x000fd00000010000 */
[----:B------:R-:W-:Y:S05]  /*129a0*/  @!P0 BRA `(.L_x_7012) ;  /* 0xfffffed000008947 */ /* 0x000fea000383ffff */
.L_x_7007:
        /* <DEDUP_REMOVED lines=13> */
[----:B-12---:R-:W-:-:S02]  /*12a80*/  FADD.FTZ R28, R28, R2 ;  /* 0x000000021c1c7221 */ /* 0x006fc40000010000 */
[----:B------:R-:W-:Y:S02]  /*12a90*/  FADD.FTZ R29, R29, R3 ;  /* 0x000000031d1d7221 */ /* 0x000fe40000010000 */
[----:B---3--:R-:W-:Y:S02]  /*12aa0*/  FADD.FTZ R30, R30, R6 ;  /* 0x000000061e1e7221 */ /* 0x008fe40000010000 */
[----:B------:R-:W-:Y:S02]  /*12ab0*/  FADD.FTZ R31, R31, R7 ;  /* 0x000000071f1f7221 */ /* 0x000fe40000010000 */
[----:B----4-:R-:W-:Y:S02]  /*12ac0*/  FADD.FTZ R24, R24, R8 ;  /* 0x0000000818187221 */ /* 0x010fe40000010000 */
[----:B------:R-:W-:Y:S02]  /*12ad0*/  FADD.FTZ R25, R25, R9 ;  /* 0x0000000919197221 */ /* 0x000fe40000010000 */
[----:B-----5:R-:W-:-:S02]  /*12ae0*/  FADD.FTZ R26, R26, R10 ;  /* 0x0000000a1a1a7221 */ /* 0x020fc40000010000 */
[----:B------:R-:W-:Y:S02]  /*12af0*/  FADD.FTZ R27, R27, R11 ;  /* 0x0000000b1b1b7221 */ /* 0x000fe40000010000 */
.L_x_7014:
        /* <DEDUP_REMOVED lines=9> */
[----:B------:R2:W3:Y:S01]  /*12b90*/  LDC.64 R2, c[0x4][R0] ;  /* 0x0100000000027b82 */ /* 0x0004e20000000a00 */
[----:B------:R-:W-:Y:S01]  /*12ba0*/  MOV R6, c[0x4][0x7b8] ;  /* 0x0101ee0000067a02 */ /* 0x000fe20000000f00 */
[----:B------:R-:W-:Y:S01]  /*12bb0*/  IMAD.MOV.U32 R12, RZ, RZ, 0x1 ;  /* 0x00000001ff0c7424 */ /* 0x000fe200078e00ff */
[----:B------:R-:W-:Y:S02]  /*12bc0*/  MOV R7, c[0x4][0x7bc] ;  /* 0x0101ef0000077a02 */ /* 0x000fe40000000f00 */
[----:B------:R-:W-:Y:S02]  /*12bd0*/  MOV R10, c[0x4][0x210] ;  /* 0x01008400000a7a02 */ /* 0x000fe40000000f00 */
[----:B------:R-:W-:-:S02]  /*12be0*/  MOV R11, c[0x4][0x214] ;  /* 0x01008500000b7a02 */ /* 0x000fc40000000f00 */
[----:B------:R-:W-:Y:S02]  /*12bf0*/  MOV R13, RZ ;  /* 0x000000ff000d7202 */ /* 0x000fe40000000f00 */
[----:B-12---:R-:W-:Y:S01]  /*12c00*/  LEPC R14 ;  /* 0x00000000000e734e */ /* 0x006fe20000000000 */
[----:B------:R-:W-:Y:S02]  /*12c10*/  MOV R9, 0x12c80 ;  /* 0x00012c8000097802 */ /* 0x000fe40000000f00 */
[----:B------:R-:W-:Y:S02]  /*12c20*/  MOV R20, 0x12c00 ;  /* 0x00012c0000147802 */ /* 0x000fe40000000f00 */
[----:B------:R-:W-:Y:S02]  /*12c30*/  MOV R21, 0x0 ;  /* 0x0000000000157802 */ /* 0x000fe40000000f00 */
[----:B------:R-:W-:Y:S02]  /*12c40*/  MOV R0, 0x0 ;  /* 0x0000000000007802 */ /* 0x000fe40000000f00 */
[----:B------:R-:W-:-:S04]  /*12c50*/  IADD3 R20, P0, P1, -R20, R9, R14 ;  /* 0x0000000914147210 */ /* 0x000fc8000791e10e */
[----:B------:R-:W-:-:S04]  /*12c60*/  IADD3.X R21, ~R0, R21, R15, P0, P1 ;  /* 0x0000001500157210 */ /* 0x000fc800007e250f */
[----:B0--3--:R-:W-:Y:S05]  /*12c70*/  CALL.ABS.NOINC R2 ;  /* 0x0000000002007343 */ /* 0x009fea0003c00000 */
.L_x_7016:
[----:B------:R-:W-:Y:S02]  /*12c80*/  IADD3 R22, P0, R22, c[0x0][0x548], RZ ;  /* 0x0001520016167a10 */ /* 0x000fe40007f1e0ff */
[----:B------:R-:W-:Y:S02]  /*12c90*/  ISETP.NE.AND P6, PT, R17, c[0x0][0x57c], PT ;  /* 0x00015f0011007a0c */ /* 0x000fe40003fc5270 */
[----:B------:R-:W-:-:S05]  /*12ca0*/  IADD3.X R23, RZ, c[0x0][0x54c], RZ, P0, !PT ;  /* 0x00015300ff177a10 */ /* 0x000fca00007fe4ff */
[----:B------:R2:W-:Y:S06]  /*12cb0*/  STG.E.64 [R22.64], R28 ;  /* 0x0000001c16007986 */ /* 0x0005ec000c101b24 */
[----:B------:R-:W-:Y:S05]  /*12cc0*/  @!P6 BRA `(.L_x_7017) ;  /* 0x000001300000e947 */ /* 0x000fea0003800000 */
[----:B------:R-:W-:Y:S01]  /*12cd0*/  MOV R0, 0x0 ;  /* 0x0000000000007802 */ /* 0x000fe20000000f00 */
[----:B------:R-:W-:Y:S01]  /*12ce0*/  HFMA2.MMA R8, -RZ, RZ, 0, 4.4763088226318359375e-05 ;  /* 0x000002efff087435 */ /* 0x000fe200000001ff */
[----:B------:R-:W-:Y:S01]  /*12cf0*/  IMAD.MOV.U32 R4, RZ, RZ, c[0x4][0x7c8] ;  /* 0x0101f200ff047624 */ /* 0x000fe200078e00ff */
[----:B------:R-:W-:Y:S01]  /*12d00*/  HFMA2.MMA R12, -RZ, RZ, 0, 5.9604644775390625e-08 ;  /* 0x00000001ff0c7435 */ /* 0x000fe200000001ff */
[----:B------:R3:W4:Y:S01]  /*12d10*/  LDC.64 R2, c[0x4][R0] ;  /* 0x0100000000027b82 */ /* 0x0007220000000a00 */
[----:B------:R-:W-:Y:S01]  /*12d20*/  MOV R5, c[0x4][0x7cc] ;  /* 0x0101f30000057a02 */ /* 0x000fe20000000f00 */
[----:B------:R-:W-:Y:S01]  /*12d30*/  IMAD.MOV.U32 R7, RZ, RZ, c[0x4][0x7bc] ;  /* 0x0101ef00ff077624 */ /* 0x000fe200078e00ff */
[----:B------:R-:W-:Y:S01]  /*12d40*/  MOV R6, c[0x4][0x7b8] ;  /* 0x0101ee0000067a02 */ /* 0x000fe20000000f00 */
[----:B------:R-:W-:Y:S01]  /*12d50*/  IMAD.MOV.U32 R11, RZ, RZ, c[0x4][0x214] ;  /* 0x01008500ff0b7624 */ /* 0x000fe200078e00ff */
[----:B------:R-:W-:-:S02]  /*12d60*/  MOV R10, c[0x4][0x210] ;  /* 0x01008400000a7a02 */ /* 0x000fc40000000f00 */
[----:B------:R-:W-:Y:S02]  /*12d70*/  MOV R13, RZ ;  /* 0x000000ff000d7202 */ /* 0x000fe40000000f00 */
[----:B-1----:R-:W-:Y:S01]  /*12d80*/  LEPC R14 ;  /* 0x00000000000e734e */ /* 0x002fe20000000000 */
[----:B------:R-:W-:Y:S02]  /*12d90*/  MOV R9, 0x12e00 ;  /* 0x00012e0000097802 */ /* 0x000fe40000000f00 */
[----:B------:R-:W-:Y:S02]  /*12da0*/  MOV R20, 0x12d80 ;  /* 0x00012d8000147802 */ /* 0x000fe40000000f00 */
[----:B------:R-:W-:Y:S02]  /*12db0*/  MOV R21, 0x0 ;  /* 0x0000000000157802 */ /* 0x000fe40000000f00 */
[----:B---3--:R-:W-:Y:S02]  /*12dc0*/  MOV R0, 0x0 ;  /* 0x0000000000007802 */ /* 0x008fe40000000f00 */
[----:B------:R-:W-:-:S04]  /*12dd0*/  IADD3 R20, P0, P1, -R20, R9, R14 ;  /* 0x0000000914147210 */ /* 0x000fc8000791e10e */
[----:B------:R-:W-:-:S04]  /*12de0*/  IADD3.X R21, ~R0, R21, R15, P0, P1 ;  /* 0x0000001500157210 */ /* 0x000fc800007e250f */
[----:B0-2-4-:R-:W-:Y:S05]  /*12df0*/  CALL.ABS.NOINC R2 ;  /* 0x0000000002007343 */ /* 0x015fea0003c00000 */
.L_x_7017:
        /* <DEDUP_REMOVED lines=8> */
[----:B------:R-:W-:Y:S01]  /*12e80*/  HFMA2.MMA R12, -RZ, RZ, 0, 5.9604644775390625e-08 ;  /* 0x00000001ff0c7435 */ /* 0x000fe200000001ff */
[----:B---3--:R3:W4:Y:S01]  /*12e90*/  LDC.64 R2, c[0x4][R0] ;  /* 0x0100000000027b82 */ /* 0x0087220000000a00 */
[----:B------:R-:W-:Y:S01]  /*12ea0*/  MOV R5, c[0x4][0x7cc] ;  /* 0x0101f30000057a02 */ /* 0x000fe20000000f00 */
[----:B------:R-:W-:Y:S01]  /*12eb0*/  IMAD.MOV.U32 R6, RZ, RZ, c[0x4][0x7b8] ;  /* 0x0101ee00ff067624 */ /* 0x000fe200078e00ff */
[----:B------:R-:W-:Y:S01]  /*12ec0*/  MOV R7, c[0x4][0x7bc] ;  /* 0x0101ef0000077a02 */ /* 0x000fe20000000f00 */
[----:B------:R-:W-:Y:S01]  /*12ed0*/  IMAD.MOV.U32 R10, RZ, RZ, c[0x4][0x210] ;  /* 0x01008400ff0a7624 */ /* 0x000fe200078e00ff */
[----:B------:R-:W-:Y:S01]  /*12ee0*/  MOV R11, c[0x4][0x214] ;  /* 0x01008500000b7a02 */ /* 0x000fe20000000f00 */
[----:B------:R-:W-:-:S02]  /*12ef0*/  IMAD.MOV.U32 R13, RZ, RZ, RZ ;  /* 0x000000ffff0d7224 */ /* 0x000fc400078e00ff */
[----:B-1----:R-:W-:Y:S01]  /*12f00*/  LEPC R14 ;  /* 0x00000000000e734e */ /* 0x002fe20000000000 */
[----:B------:R-:W-:-:S02]  /*12f10*/  MOV R9, 0x12f80 ;  /* 0x00012f8000097802 */ /* 0x000fc40000000f00 */
[----:B------:R-:W-:Y:S02]  /*12f20*/  MOV R20, 0x12f00 ;  /* 0x00012f0000147802 */ /* 0x000fe40000000f00 */
[----:B------:R-:W-:Y:S02]  /*12f30*/  MOV R21, 0x0 ;  /* 0x0000000000157802 */ /* 0x000fe40000000f00 */
[----:B---3--:R-:W-:Y:S02]  /*12f40*/  MOV R0, 0x0 ;  /* 0x0000000000007802 */ /* 0x008fe40000000f00 */
[----:B------:R-:W-:-:S04]  /*12f50*/  IADD3 R20, P0, P1, -R20, R9, R14 ;  /* 0x0000000914147210 */ /* 0x000fc8000791e10e */
[----:B------:R-:W-:-:S04]  /*12f60*/  IADD3.X R21, ~R0, R21, R15, P0, P1 ;  /* 0x0000001500157210 */ /* 0x000fc800007e250f */
[----:B0-2-4-:R-:W-:Y:S05]  /*12f70*/  CALL.ABS.NOINC R2 ;  /* 0x0000000002007343 */ /* 0x015fea0003c00000 */
.L_x_7018:
        /* <DEDUP_REMOVED lines=9> */
[----:B---3--:R3:W0:Y:S01]  /*13010*/  LDC.64 R2, c[0x4][R0] ;  /* 0x0100000000027b82 */ /* 0x0086220000000a00 */
[----:B------:R-:W-:Y:S01]  /*13020*/  MOV R6, c[0x4][0x7b8] ;  /* 0x0101ee0000067a02 */ /* 0x000fe20000000f00 */
[----:B------:R-:W-:Y:S01]  /*13030*/  IMAD.MOV.U32 R8, RZ, RZ, 0x2ef ;  /* 0x000002efff087424 */ /* 0x000fe200078e00ff */
[----:B------:R-:W-:Y:S01]  /*13040*/  MOV R7, c[0x4][0x7bc] ;  /* 0x0101ef0000077a02 */ /* 0x000fe20000000f00 */
[----:B------:R-:W-:Y:S01]  /*13050*/  IMAD.MOV.U32 R12, RZ, RZ, 0x1 ;  /* 0x00000001ff0c7424 */ /* 0x000fe200078e00ff */
[----:B------:R-:W-:-:S02]  /*13060*/  MOV R10, c[0x4][0x210] ;  /* 0x01008400000a7a02 */ /* 0x000fc40000000f00 */
[----:B------:R-:W-:Y:S02]  /*13070*/  MOV R11, c[0x4][0x214] ;  /* 0x01008500000b7a02 */ /* 0x000fe40000000f00 */
        /* <DEDUP_REMOVED lines=8> */
.L_x_7019:
[----:B------:R-:W-:-:S04]  /*13100*/  IADD3 R16, P0, R16, c[0x0][0x548], RZ ;  /* 0x0001520010107a10 */ /* 0x000fc80007f1e0ff */
[----:B------:R-:W-:-:S05]  /*13110*/  IADD3.X R17, RZ, c[0x0][0x54c], RZ, P0, !PT ;  /* 0x00015300ff117a10 */ /* 0x000fca00007fe4ff */
[----:B------:R-:W-:Y:S01]  /*13120*/  STG.E.64 [R16.64], R26 ;  /* 0x0000001a10007986 */ /* 0x000fe2000c101b24 */
[----:B------:R-:W-:Y:S05]  /*13130*/  EXIT ;  /* 0x000000000000794d */ /* 0x000fea0003800000 */
.L_x_7015:
[----:B------:R-:W-:Y:S04]  /*13140*/  STG.E.64 [R4.64], R28 ;  /* 0x0000001c04007986 */ /* 0x000fe8000c101b24 */
[----:B------:R-:W-:Y:S04]  /*13150*/  STG.E.64 [R4.64+0x8], R30 ;  /* 0x0000081e04007986 */ /* 0x000fe8000c101b24 */
[----:B------:R-:W-:Y:S04]  /*13160*/  STG.E.64 [R4.64+0x10], R24 ;  /* 0x0000101804007986 */ /* 0x000fe8000c101b24 */
[----:B------:R-:W-:Y:S01]  /*13170*/  STG.E.64 [R4.64+0x18], R26 ;  /* 0x0000181a04007986 */ /* 0x000fe2000c101b24 */
[----:B------:R-:W-:Y:S05]  /*13180*/  EXIT ;  /* 0x000000000000794d */ /* 0x000fea0003800000 */
.L_x_7013:
[----:B------:R-:W-:Y:S01]  /*13190*/  ISETP.NE.AND P0, PT, RZ, UR38, PT ;  /* 0x00000026ff007c0c */ /* 0x000fe2000bf05270 */
[----:B------:R-:W-:-:S02]  /*131a0*/  ULDC.U8 UR4, c[0x0][0x579] ;  /* 0x00015e4000047ab9 */ /* 0x000fc40000000000 */
[----:B------:R-:W-:-:S10]  /*131b0*/  ISETP.NE.AND P1, PT, RZ, UR4, PT ;  /* 0x00000004ff007c0c */ /* 0x000fd4000bf25270 */
[----:B------:R-:W-:Y:S05]  /*131c0*/  @!P0 BRA `(.L_x_7020) ;  /* 0x000000c000008947 */ /* 0x000fea0003800000 */
[----:B------:R-:W2:Y:S04]  /*131d0*/  LDG.E.64 R2, [R8.64] ;  /* 0x0000002408027981 */ /* 0x000ea8000c1e1b00 */
[----:B------:R-:W3:Y:S04]  /*131e0*/  LDG.E.64 R4, [R10.64] ;  /* 0x000000240a047981 */ /* 0x000ee8000c1e1b00 */
[----:B-1----:R-:W4:Y:S04]  /*131f0*/  LDG.E.64 R14, [R12.64] ;  /* 0x000000240c0e7981 */ /* 0x002f28000c1e1b00 */
[----:B------:R-:W5:Y:S01]  /*13200*/  LDG.E.64 R20, [R6.64] ;  /* 0x0000002406147981 */ /* 0x000f62000c1e1b00 */
[----:B--2---:R-:W-:-:S02]  /*13210*/  FADD.FTZ R28, R28, R2 ;  /* 0x000000021c1c7221 */ /* 0x004fc40000010000 */
[----:B------:R-:W-:Y:S02]  /*13220*/  FADD.FTZ R29, R29, R3 ;  /* 0x000000031d1d7221 */ /* 0x000fe40000010000 */
[----:B---3--:R-:W-:Y:S02]  /*13230*/  FADD.FTZ R30, R30, R4 ;  /* 0x000000041e1e7221 */ /* 0x008fe40000010000 */
[----:B------:R-:W-:Y:S02]  /*13240*/  FADD.FTZ R31, R31, R5 ;  /* 0x000000051f1f7221 */ /* 0x000fe40000010000 */
[----:B----4-:R-:W-:Y:S02]  /*13250*/  FADD.FTZ R24, R24, R14 ;  /* 0x0000000e18187221 */ /* 0x010fe40000010000 */
[----:B------:R-:W-:Y:S02]  /*13260*/  FADD.FTZ R25, R25, R15 ;  /* 0x0000000f19197221 */ /* 0x000fe40000010000 */
[----:B-----5:R-:W-:-:S02]  /*13270*/  FADD.FTZ R26, R26, R20 ;  /* 0x000000141a1a7221 */ /* 0x020fc40000010000 */
[----:B------:R-:W-:Y:S02]  /*13280*/  FADD.FTZ R27, R27, R21 ;  /* 0x000000151b1b7221 */ /* 0x000fe40000010000 */
.L_x_7020:
        /* <DEDUP_REMOVED lines=20> */
[----:B--2---:R-:W-:Y:S02]  /*133d0*/  MOV R0, 0x0 ;  /* 0x0000000000007802 */ /* 0x004fe40000000f00 */
[----:B------:R-:W-:-:S04]  /*133e0*/  IADD3 R20, P0, P1, -R20, R9, R14 ;  /* 0x0000000914147210 */ /* 0x000fc8000791e10e */
[----:B------:R-:W-:-:S04]  /*133f0*/  IADD3.X R21, ~R0, R21, R15, P0, P1 ;  /* 0x0000001500157210 */ /* 0x000fc800007e250f */
[----:B0--3--:R-:W-:Y:S05]  /*13400*/  CALL.ABS.NOINC R2 ;  /* 0x0000000002007343 */ /* 0x009fea0003c00000 */
.L_x_7022:
        /* <DEDUP_REMOVED lines=9> */
[----:B------:R3:W4:Y:S01]  /*134a0*/  LDC.64 R2, c[0x4][R0] ;  /* 0x0100000000027b82 */ /* 0x0007220000000a00 */
        /* <DEDUP_REMOVED lines=14> */
.L_x_7023:
        /* <DEDUP_REMOVED lines=9> */
[----:B---3--:R3:W4:Y:S01]  /*13620*/  LDC.64 R2, c[0x4][R0] ;  /* 0x0100000000027b82 */ /* 0x0087220000000a00 */
        /* <DEDUP_REMOVED lines=14> */
.L_x_7024:
        /* <DEDUP_REMOVED lines=9> */
[----:B---3--:R3:W0:Y:S01]  /*137a0*/  LDC.64 R2, c[0x4][R0] ;  /* 0x0100000000027b82 */ /* 0x0086220000000a00 */
[----:B------:R-:W-:Y:S01]  /*137b0*/  MOV R6, c[0x4][0x7b8] ;  /* 0x0101ee0000067a02 */ /* 0x000fe20000000f00 */
[----:B------:R-:W-:Y:S01]  /*137c0*/  IMAD.MOV.U32 R8, RZ, RZ, 0x2ef ;  /* 0x000002efff087424 */ /* 0x000fe200078e00ff */
[----:B------:R-:W-:Y:S01]  /*137d0*/  MOV R7, c[0x4][0x7bc] ;  /* 0x0101ef0000077a02 */ /* 0x000fe20000000f00 */
[----:B------:R-:W-:Y:S01]  /*137e0*/  IMAD.MOV.U32 R13, RZ, RZ, RZ ;  /* 0x000000ffff0d7224 */ /* 0x000fe200078e00ff */
        /* <DEDUP_REMOVED lines=10> */
.L_x_7025:
[----:B------:R-:W-:-:S04]  /*13890*/  IADD3 R16, P0, R16, c[0x0][0x548], RZ ;  /* 0x0001520010107a10 */ /* 0x000fc80007f1e0ff */
[----:B------:R-:W-:-:S05]  /*138a0*/  IADD3.X R17, RZ, c[0x0][0x54c], RZ, P0, !PT ;  /* 0x00015300ff117a10 */ /* 0x000fca00007fe4ff */
[----:B------:R-:W-:Y:S01]  /*138b0*/  STG.E.64 [R16.64], R26 ;  /* 0x0000001a10007986 */ /* 0x000fe2000c101b24 */
[----:B------:R-:W-:Y:S05]  /*138c0*/  EXIT ;  /* 0x000000000000794d */ /* 0x000fea0003800000 */
.L_x_7021:
[----:B------:R-:W-:Y:S04]  /*138d0*/  STG.E.64 [R8.64], R28 ;  /* 0x0000001c08007986 */ /* 0x000fe8000c101b24 */
[----:B------:R-:W-:Y:S04]  /*138e0*/  STG.E.64 [R10.64], R30 ;  /* 0x0000001e0a007986 */ /* 0x000fe8000c101b24 */
[----:B------:R-:W-:Y:S04]  /*138f0*/  STG.E.64 [R12.64], R24 ;  /* 0x000000180c007986 */ /* 0x000fe8000c101b24 */
[----:B------:R-:W-:Y:S01]  /*13900*/  STG.E.64 [R6.64], R26 ;  /* 0x0000001a06007986 */ /* 0x000fe2000c101b24 */
[----:B------:R-:W-:Y:S05]  /*13910*/  EXIT ;  /* 0x000000000000794d */ /* 0x000fea0003800000 */
.L_x_6985:
        /* <DEDUP_REMOVED lines=28> */
.L_x_7027:
        /* <DEDUP_REMOVED lines=10> */
[----:B------:R-:W-:Y:S02]  /*13b80*/  MOV R6, c[0x4][0x7b8] ;  /* 0x0101ee0000067a02 */ /* 0x000fe40000000f00 */
[----:B------:R-:W-:Y:S02]  /*13b90*/  MOV R7, c[0x4][0x7bc] ;  /* 0x0101ef0000077a02 */ /* 0x000fe40000000f00 */
[----:B------:R-:W-:Y:S02]  /*13ba0*/  MOV R8, 0x2ef ;  /* 0x000002ef00087802 */ /* 0x000fe40000000f00 */
[----:B------:R-:W-:-:S02]  /*13bb0*/  MOV R11, c[0x4][0x214] ;  /* 0x01008500000b7a02 */ /* 0x000fc40000000f00 */
[----:B------:R-:W-:Y:S02]  /*13bc0*/  MOV R12, 0x1 ;  /* 0x00000001000c7802 */ /* 0x000fe40000000f00 */
        /* <DEDUP_REMOVED lines=9> */
.L_x_7029:
        /* <DEDUP_REMOVED lines=9> */
[----:B------:R2:W3:Y:S01]  /*13cf0*/  LDC.64 R2, c[0x4][R0] ;  /* 0x0100000000027b82 */ /* 0x0004e20000000a00 */
[----:B------:R-:W-:Y:S01]  /*13d00*/  MOV R5, c[0x4][0x7cc] ;  /* 0x0101f30000057a02 */ /* 0x000fe20000000f00 */
[----:B------:R-:W-:Y:S01]  /*13d10*/  IMAD.MOV.U32 R7, RZ, RZ, c[0x4][0x7bc] ;  /* 0x0101ef00ff077624 */ /* 0x000fe200078e00ff */
        /* <DEDUP_REMOVED lines=12> */
.L_x_7030:
[----:B------:R-:W-:Y:S02]  /*13de0*/  IADD3 R2, P0, R19, c[0x0][0x548], RZ ;  /* 0x0001520013027a10 */ /* 0x000fe40007f1e0ff */
[----:B------:R-:W-:Y:S02]  /*13df0*/  ISETP.NE.AND P6, PT, R17, c[0x0][0x57c], PT ;  /* 0x00015f0011007a0c */ /* 0x000fe40003fc5270 */
[----:B------:R-:W-:-:S05]  /*13e00*/  IADD3.X R3, RZ, c[0x0][0x54c], RZ, P0, !PT ;  /* 0x00015300ff037a10 */ /* 0x000fca00007fe4ff */
[----:B------:R2:W-:Y:S06]  /*13e10*/  STG.E.64 [R2.64], R30 ;  /* 0x0000001e02007986 */ /* 0x0005ec000c101b24 */
[----:B------:R-:W-:Y:S05]  /*13e20*/  @!P6 BRA `(.L_x_7031) ;  /* 0x000001300000e947 */ /* 0x000fea0003800000 */
[----:B------:R-:W-:Y:S01]  /*13e30*/  MOV R0, 0x0 ;  /* 0x0000000000007802 */ /* 0x000fe20000000f00 */
[----:B------:R-:W-:Y:S01]  /*13e40*/  HFMA2.MMA R8, -RZ, RZ, 0, 4.4763088226318359375e-05 ;  /* 0x000002efff087435 */ /* 0x000fe200000001ff */
[----:B------:R-:W-:Y:S01]  /*13e50*/  MOV R4, c[0x4][0x7c8] ;  /* 0x0101f20000047a02 */ /* 0x000fe20000000f00 */
[----:B------:R-:W-:Y:S01]  /*13e60*/  HFMA2.MMA R12, -RZ, RZ, 0, 5.9604644775390625e-08 ;  /* 0x00000001ff0c7435 */ /* 0x000fe200000001ff */
[----:B--2---:R2:W3:Y:S01]  /*13e70*/  LDC.64 R2, c[0x4][R0] ;  /* 0x0100000000027b82 */ /* 0x0044e20000000a00 */
[----:B------:R-:W-:Y:S01]  /*13e80*/  IMAD.MOV.U32 R5, RZ, RZ, c[0x4][0x7cc] ;  /* 0x0101f300ff057624 */ /* 0x000fe200078e00ff */
[----:B------:R-:W-:Y:S01]  /*13e90*/  MOV R6, c[0x4][0x7b8] ;  /* 0x0101ee0000067a02 */ /* 0x000fe20000000f00 */
[----:B------:R-:W-:Y:S01]  /*13ea0*/  IMAD.MOV.U32 R10, RZ, RZ, c[0x4][0x210] ;  /* 0x01008400ff0a7624 */ /* 0x000fe200078e00ff */
[----:B------:R-:W-:-:S02]  /*13eb0*/  MOV R7, c[0x4][0x7bc] ;  /* 0x0101ef0000077a02 */ /* 0x000fc40000000f00 */
[----:B------:R-:W-:Y:S02]  /*13ec0*/  MOV R11, c[0x4][0x214] ;  /* 0x01008500000b7a02 */ /* 0x000fe40000000f00 */
[----:B------:R-:W-:Y:S02]  /*13ed0*/  MOV R13, RZ ;  /* 0x000000ff000d7202 */ /* 0x000fe40000000f00 */
[----:B--2---:R-:W-:Y:S01]  /*13ee0*/  LEPC R14 ;  /* 0x00000000000e734e */ /* 0x004fe20000000000 */
[----:B------:R-:W-:Y:S02]  /*13ef0*/  MOV R9, 0x13f60 ;  /* 0x00013f6000097802 */ /* 0x000fe40000000f00 */
[----:B------:R-:W-:Y:S02]  /*13f00*/  MOV R20, 0x13ee0 ;  /* 0x00013ee000147802 */ /* 0x000fe40000000f00 */
[----:B------:R-:W-:Y:S02]  /*13f10*/  MOV R21, 0x0 ;  /* 0x0000000000157802 */ /* 0x000fe40000000f00 */
[----:B------:R-:W-:Y:S02]  /*13f20*/  MOV R0, 0x0 ;  /* 0x0000000000007802 */ /* 0x000fe40000000f00 */
[----:B------:R-:W-:-:S04]  /*13f30*/  IADD3 R20, P0, P1, -R20, R9, R14 ;  /* 0x0000000914147210 */ /* 0x000fc8000791e10e */
[----:B------:R-:W-:-:S04]  /*13f40*/  IADD3.X R21, ~R0, R21, R15, P0, P1 ;  /* 0x0000001500157210 */ /* 0x000fc800007e250f */
[----:B01-3--:R-:W-:Y:S05]  /*13f50*/  CALL.ABS.NOINC R2 ;  /* 0x0000000002007343 */ /* 0x00bfea0003c00000 */
.L_x_7031:
        /* <DEDUP_REMOVED lines=9> */
[----:B--2---:R2:W4:Y:S01]  /*13ff0*/  LDC.64 R2, c[0x4][R0] ;  /* 0x0100000000027b82 */ /* 0x0045220000000a00 */
        /* <DEDUP_REMOVED lines=14> */
.L_x_7032:
[----:B------:R-:W-:-:S04]  /*140e0*/  IADD3 R16, P0, R16, c[0x0][0x548], RZ ;  /* 0x0001520010107a10 */ /* 0x000fc80007f1e0ff */
[----:B------:R-:W-:-:S05]  /*140f0*/  IADD3.X R17, RZ, c[0x0][0x54c], RZ, P0, !PT ;  /* 0x00015300ff117a10 */ /* 0x000fca00007fe4ff */
[----:B------:R-:W-:Y:S01]  /*14100*/  STG.E.64 [R16.64], R26 ;  /* 0x0000001a10007986 */ /* 0x000fe2000c101b24 */
[----:B------:R-:W-:Y:S05]  /*14110*/  EXIT ;  /* 0x000000000000794d */ /* 0x000fea0003800000 */
.L_x_7028:
[----:B------:R-:W-:Y:S04]  /*14120*/  STG.E.64 [R4.64], R28 ;  /* 0x0000001c04007986 */ /* 0x000fe8000c101b24 */
[----:B------:R-:W-:Y:S04]  /*14130*/  STG.E.64 [R4.64+0x8], R30 ;  /* 0x0000081e04007986 */ /* 0x000fe8000c101b24 */
[----:B------:R-:W-:Y:S04]  /*14140*/  STG.E.64 [R4.64+0x10], R24 ;  /* 0x0000101804007986 */ /* 0x000fe8000c101b24 */
[----:B------:R-:W-:Y:S01]  /*14150*/  STG.E.64 [R4.64+0x18], R26 ;  /* 0x0000181a04007986 */ /* 0x000fe2000c101b24 */
[----:B------:R-:W-:Y:S05]  /*14160*/  EXIT ;  /* 0x000000000000794d */ /* 0x000fea0003800000 */
.L_x_7026:
        /* <DEDUP_REMOVED lines=16> */
.L_x_7033:
        /* <DEDUP_REMOVED lines=11> */
[----:B------:R-:W-:Y:S01]  /*14320*/  IMAD.MOV.U32 R13, RZ, RZ, RZ ;  /* 0x000000ffff0d7224 */ /* 0x000fe200078e00ff */
[----:B------:R-:W-:Y:S02]  /*14330*/  MOV R7, c[0x4][0x7bc] ;  /* 0x0101ef0000077a02 */ /* 0x000fe40000000f00 */
[----:B------:R-:W-:Y:S02]  /*14340*/  MOV R10, c[0x4][0x210] ;  /* 0x01008400000a7a02 */ /* 0x000fe40000000f00 */
[----:B------:R-:W-:-:S02]  /*14350*/  MOV R11, c[0x4][0x214] ;  /* 0x01008500000b7a02 */ /* 0x000fc40000000f00 */
[----:B------:R-:W-:Y:S02]  /*14360*/  MOV R12, 0x1 ;  /* 0x00000001000c7802 */ /* 0x000fe40000000f00 */
        /* <DEDUP_REMOVED lines=8> */
.L_x_7035:
        /* <DEDUP_REMOVED lines=24> */
.L_x_7036:
        /* <DEDUP_REMOVED lines=9> */
[----:B--2---:R2:W3:Y:S01]  /*14600*/  LDC.64 R2, c[0x4][R0] ;  /* 0x0100000000027b82 */ /* 0x0044e20000000a00 */
[----:B------:R-:W-:Y:S01]  /*14610*/  MOV R6, c[0x4][0x7b8] ;  /* 0x0101ee0000067a02 */ /* 0x000fe20000000f00 */
[----:B------:R-:W-:Y:S01]  /*14620*/  IMAD.MOV.U32 R8, RZ, RZ, 0x2ef ;  /* 0x000002efff087424 */ /* 0x000fe200078e00ff */
[----:B------:R-:W-:Y:S01]  /*14630*/  MOV R7, c[0x4][0x7bc] ;  /* 0x0101ef0000077a02 */ /* 0x000fe20000000f00 */
[----:B------:R-:W-:Y:S01]  /*14640*/  IMAD.MOV.U32 R13, RZ, RZ, RZ ;  /* 0x000000ffff0d7224 */ /* 0x000fe200078e00ff */
        /* <DEDUP_REMOVED lines=10> */
.L_x_7037:
        /* <DEDUP_REMOVED lines=24> */
.L_x_7038:
[----:B------:R-:W-:-:S04]  /*14870*/  IADD3 R16, P0, R16, c[0x0][0x548], RZ ;  /* 0x0001520010107a10 */ /* 0x000fc80007f1e0ff */
[----:B------:R-:W-:-:S05]  /*14880*/  IADD3.X R17, RZ, c[0x0][0x54c], RZ, P0, !PT ;  /* 0x00015300ff117a10 */ /* 0x000fca00007fe4ff */
[----:B------:R-:W-:Y:S01]  /*14890*/  STG.E.64 [R16.64], R26 ;  /* 0x0000001a10007986 */ /* 0x000fe2000c101b24 */
[----:B------:R-:W-:Y:S05]  /*148a0*/  EXIT ;  /* 0x000000000000794d */ /* 0x000fea0003800000 */
.L_x_7034:
[----:B------:R-:W-:Y:S04]  /*148b0*/  STG.E.64 [R6.64], R28 ;  /* 0x0000001c06007986 */ /* 0x000fe8000c101b24 */
[----:B------:R-:W-:Y:S04]  /*148c0*/  STG.E.64 [R8.64], R30 ;  /* 0x0000001e08007986 */ /* 0x000fe8000c101b24 */
[----:B------:R-:W-:Y:S04]  /*148d0*/  STG.E.64 [R10.64], R24 ;  /* 0x000000180a007986 */ /* 0x000fe8000c101b24 */
[----:B------:R-:W-:Y:S01]  /*148e0*/  STG.E.64 [R12.64], R26 ;  /* 0x0000001a0c007986 */ /* 0x000fe2000c101b24 */
[----:B------:R-:W-:Y:S05]  /*148f0*/  EXIT ;  /* 0x000000000000794d */ /* 0x000fea0003800000 */
.L_x_7039:
        /* <DEDUP_REMOVED lines=16> */
.L_x_9932:


//--------------------- .text._ZN2at6native13reduce_kernelILi256ELi1ENS0_8ReduceOpIN3c107complexIdEENS0_14func_wrapper_tIS5_ZNS0_11sum_functorIS5_S5_S5_EclERNS_14TensorIteratorEEUlS5_S5_E_EEjS5_Li4ELi4EEEEEvT1_ --------------------------
	.section	.text._ZN2at6native13reduce_kernelILi256ELi1ENS0_8ReduceOpIN3c107complexIdEENS0_14func_wrapper_tIS5_ZNS0_11sum_functorIS5_S5_S5_EclERNS_14TensorIteratorEEUlS5_S5_E_EEjS5_Li4ELi4EEEEEvT1_,"ax",@progbits
	.sectioninfo	@"SHI_REGISTERS=46"
	.align	128
        .global         _ZN2at6native13reduce_kernelILi256ELi1ENS0_8ReduceOpIN3c107complexIdEENS0_14func_wrapper_tIS5_ZNS0_11sum_functorIS5_S5_S5_EclERNS_14TensorIteratorEEUlS5_S5_E_EEjS5_Li4ELi4EEEEEvT1_
        .type           _ZN2at6native13reduce_kernelILi256ELi1ENS0_8ReduceOpIN3c107complexIdEENS0_14func_wrapper_tIS5_ZNS0_11sum_functorIS5_S5_S5_EclERNS_14TensorIteratorEEUlS5_S5_E_EEjS5_Li4ELi4EEEEEvT1_,@function
        .size           _ZN2at6native13reduce_kernelILi256ELi1ENS0_8ReduceOpIN3c107complexIdEENS0_14func_wrapper_tIS5_ZNS0_11sum_functorIS5_S5_S5_EclERNS_14TensorIteratorEEUlS5_S5_E_EEjS5_Li4ELi4EEEEEvT1_,(.L_x_9933 - _ZN2at6native13reduce_kernelILi256ELi1ENS0_8ReduceOpIN3c107complexIdEENS0_14func_wrapper_tIS5_ZNS0_11sum_functorIS5_S5_S5_EclERNS_14TensorIteratorEEUlS5_S5_E_EEjS5_Li4ELi4EEEEEvT1_)
        .other          _ZN2at6native13reduce_kernelILi256ELi1ENS0_8ReduceOpIN3c107complexIdEENS0_14func_wrapper_tIS5_ZNS0_11sum_functorIS5_S5_S5_EclERNS_14TensorIteratorEEUlS5_S5_E_EEjS5_Li4ELi4EEEEEvT1_,@"STO_CUDA_ENTRY STV_DEFAULT"
_ZN2at6native13reduce_kernelILi256ELi1ENS0_8ReduceOpIN3c107complexIdEENS0_14func_wrapper_tIS5_ZNS0_11sum_functorIS5_S5_S5_EclERNS_14TensorIteratorEEUlS5_S5_E_EEjS5_Li4ELi4EEEEEvT1_:
.text._ZN2at6native13reduce_kernelILi256ELi1ENS0_8ReduceOpIN3c107complexIdEENS0_14func_wrapper_tIS5_ZNS0_11sum_functorIS5_S5_S5_EclERNS_14TensorIteratorEEUlS5_S5_E_EEjS5_Li4ELi4EEEEEvT1_:
        /* <DEDUP_REMOVED lines=208> */
.L_x_7040:
[----:B------:R-:W1:Y:S01]  /*0d00*/  S2R R0, SR_TID.Y ;  /* 0x0000000000007919 */ /* 0x000e620000002200 */
[C---:B0-----:R-:W-:Y:S01]  /*0d10*/  IMAD R5, R3.reuse, c[0x0][0x198], RZ ;  /* 0x0000660003057a24 */ /* 0x041fe200078e02ff */
[----:B------:R-:W-:Y:S01]  /*0d20*/  ULDC.64 UR36, c[0x0][0x118] ;  /* 0x0000460000247ab9 */ /* 0x000fe20000000a00 */
[----:B------:R-:W-:Y:S01]  /*0d30*/  IMAD R7, R3, c[0x0][0x1a4], RZ ;  /* 0x0000690003077a24 */ /* 0x000fe200078e02ff */
[----:B------:R-:W0:Y:S01]  /*0d40*/  S2R R2, SR_CTAID.Y ;  /* 0x0000000000027919 */ /* 0x000e220000002600 */
[----:B------:R-:W-:Y:S01]  /*0d50*/  BSSY B0, `(.L_x_7041) ;  /* 0x0000889000007945 */ /* 0x000fe20003800000 */
[----:B------:R-:W-:Y:S01]  /*0d60*/  CS2R R18, SRZ ;  /* 0x0000000000127805 */ /* 0x000fe2000001ff00 */
[----:B------:R-:W-:Y:S01]  /*0d70*/  CS2R R16, SRZ ;  /* 0x0000000000107805 */ /* 0x000fe2000001ff00 */
        /* <DEDUP_REMOVED lines=17> */
[----:B------:R-:W-:Y:S01]  /*0e90*/  LOP3.LUT R10, R6, 0x3, RZ, 0xc0, !PT ;  /* 0x00000003060a7812 */ /* 0x000fe200078ec0ff */
[----:B------:R-:W-:Y:S01]  /*0ea0*/  IMAD.MOV.U32 R26, RZ, RZ, c[0x0][0x178] ;  /* 0x00005e00ff1a7624 */ /* 0x000fe200078e00ff */
[----:B------:R-:W-:Y:S02]  /*0eb0*/  MOV R25, c[0x0][0x174] ;  /* 0x00005d0000197a02 */ /* 0x000fe40000000f00 */
[----:B------:R-:W-:Y:S02]  /*0ec0*/  ISETP.NE.AND P0, PT, R10, RZ, PT ;  /* 0x000000ff0a00720c */ /* 0x000fe40003f05270 */
[----:B------:R-:W-:-:S11]  /*0ed0*/  MOV R27, c[0x0][0x17c] ;  /* 0x00005f00001b7a02 */ /* 0x000fd60000000f00 */
        /* <DEDUP_REMOVED lines=15> */
.L_x_7049:
[----:B------:R-:W-:Y:S05]  /*0fd0*/  BSYNC B3 ;  /* 0x0000000000037941 */ /* 0x000fea0003800000 */
.L_x_7048:
[----:B------:R-:W-:-:S04]  /*0fe0*/  PRMT R6, R6, 0x9910, RZ ;  /* 0x0000991006067816 */ /* 0x000fc800000000ff */
[----:B------:R-:W-:-:S13]  /*0ff0*/  ISETP.NE.AND P0, PT, R6, RZ, PT ;  /* 0x000000ff0600720c */ /* 0x000fda0003f05270 */
[----:B------:R-:W-:Y:S05]  /*1000*/  @!P0 BRA `(.L_x_7047) ;  /* 0x0000007000008947 */ /* 0x000fea0003800000 */
[----:B------:R-:W-:-:S04]  /*1010*/  IADD3 R7, P0, R3, -R10, RZ ;  /* 0x8000000a03077210 */ /* 0x000fc80007f1e0ff */
[----:B------:R-:W-:Y:S02]  /*1020*/  IADD3.X R8, RZ, -0x1, RZ, P0, !PT ;  /* 0xffffffffff087810 */ /* 0x000fe400007fe4ff */
[----:B------:R-:W-:-:S04]  /*1030*/  LEA R6, P0, R7, R28, 0x4 ;  /* 0x0000001c07067211 */ /* 0x000fc800078020ff */
[----:B------:R-:W-:-:S05]  /*1040*/  LEA.HI.X R7, R7, R29, R8, 0x4, P0 ;  /* 0x0000001d07077211 */ /* 0x000fca00000f2408 */
[----:B------:R-:W2:Y:S02]  /*1050*/  LDG.E.128 R24, [R6.64] ;  /* 0x0000002406187981 */ /* 0x000ea4000c1e1d00 */
[----:B--2---:R-:W0:-:S04]  /*1060*/  DADD R26, R26, c[0x0][0x178] ;  /* 0x00005e001a1a7629 */ /* 0x004e080000000000 */
[----:B------:R-:W1:-:S06]  /*1070*/  DADD R24, R24, c[0x0][0x170] ;  /* 0x00005c0018187629 */ /* 0x000e4c0000000000 */
.L_x_7047:
[----:B0-----:R-:W-:Y:S05]  /*1080*/  BSYNC B2 ;  /* 0x0000000000027941 */ /* 0x001fea0003800000 */
.L_x_7046:
[C---:B------:R-:W-:Y:S02]  /*1090*/  IADD3 R7, P0, -R10.reuse, 0x4, RZ ;  /* 0x000000040a077810 */ /* 0x040fe40007f1e1ff */
[----:B------:R-:W-:Y:S02]  /*10a0*/  IADD3 R40, R10, c[0x0][0x184], RZ ;  /* 0x000061000a287a10 */ /* 0x000fe40007ffe0ff */
[----:B------:R-:W-:Y:S01]  /*10b0*/  LEA R28, P1, R7, R28, 0x4 ;  /* 0x0000001c071c7211 */ /* 0x000fe200078220ff */
[----:B------:R-:W-:Y:S01]  /*10c0*/  IMAD.X R6, RZ, RZ, -0x1, P0 ;  /* 0xffffffffff067424 */ /* 0x000fe200000e06ff */
[----:B------:R-:W-:-:S04]  /*10d0*/  IADD3 R40, R40, -0x4, RZ ;  /* 0xfffffffc28287810 */ /* 0x000fc80007ffe0ff */
[----:B------:R-:W-:Y:S02]  /*10e0*/  LEA.HI.X R29, R7, R29, R6, 0x4, P1 ;  /* 0x0000001d071d7211 */ /* 0x000fe400008f2406 */
.L_x_7045:
[----:B------:R-:W-:Y:S05]  /*10f0*/  BSYNC B1 ;  /* 0x0000000000017941 */ /* 0x000fea0003800000 */
.L_x_7044:
        /* <DEDUP_REMOVED lines=16> */
[----:B------:R-:W-:Y:S01]  /*1200*/  MOV R38, c[0x0][0x170] ;  /* 0x00005c0000267a02 */ /* 0x000fe20000000f00 */
[----:B------:R-:W-:Y:S05]  /*1210*/  @P0 BRA `(.L_x_7051) ;  /* 0x000001a000000947 */ /* 0x000fea0003800000 */
[----:B------:R-:W-:Y:S01]  /*1220*/  MOV R41, R13 ;  /* 0x0000000d00297202 */ /* 0x000fe20000000f00 */
        /* <DEDUP_REMOVED lines=8> */
.L_x_7052:
[----:B------:R-:W-:-:S05]  /*12b0*/  IMAD.WIDE.U32 R42, R41, 0x40, R28 ;  /* 0x00000040292a7825 */ /* 0x000fca00078e001c */
[----:B0-----:R-:W2:Y:S04]  /*12c0*/  LDG.E.128 R8, [R42.64] ;  /* 0x000000242a087981 */ /* 0x001ea8000c1e1d00 */
[----:B------:R-:W3:Y:S04]  /*12d0*/  LDG.E.128 R12, [R42.64+0x10] ;  /* 0x000010242a0c7981 */ /* 0x000ee8000c1e1d00 */
[----:B----4-:R-:W4:Y:S04]  /*12e0*/  LDG.E.128 R16, [R42.64+0x20] ;  /* 0x000020242a107981 */ /* 0x010f28000c1e1d00 */
[----:B------:R-:W5:Y:S01]  /*12f0*/  LDG.E.128 R20, [R42.64+0x30] ;  /* 0x000030242a147981 */ /* 0x000f62000c1e1d00 */
[----:B------:R-:W-:Y:S01]  /*1300*/  IADD3 R41, R41, c[0x0][0x18c], RZ ;  /* 0x0000630029297a10 */ /* 0x000fe20007ffe0ff */
[----:B-12---:R0:W1:-:S03]  /*1310*/  DADD R24, R8, R24 ;  /* 0x0000000008187229 */ /* 0x0060460000000018 */
[----:B0-----:R-:W-:Y:S01]  /*1320*/  LEA R9, R41, 0x3, 0x2 ;  /* 0x0000000329097811 */ /* 0x001fe200078e10ff */
[----:B------:R0:W2:-:S03]  /*1330*/  DADD R26, R10, R26 ;  /* 0x000000000a1a7229 */ /* 0x000086000000001a */
[----:B------:R-:W-:Y:S01]  /*1340*/  ISETP.GE.U32.AND P0, PT, R9, R40, PT ;  /* 0x000000280900720c */ /* 0x000fe20003f06070 */
[----:B---3--:R0:W3:-:S04]  /*1350*/  DADD R38, R12, R38 ;  /* 0x000000000c267229 */ /* 0x0080c80000000026 */
[----:B------:R0:W0:-:S04]  /*1360*/  DADD R36, R14, R36 ;  /* 0x000000000e247229 */ /* 0x0000080000000024 */
[----:B----4-:R4:W0:-:S04]  /*1370*/  DADD R34, R16, R34 ;  /* 0x0000000010227229 */ /* 0x0108080000000022 */
[----:B------:R4:W0:-:S04]  /*1380*/  DADD R32, R18, R32 ;  /* 0x0000000012207229 */ /* 0x0008080000000020 */
[----:B-----5:R4:W0:-:S04]  /*1390*/  DADD R6, R20, R6 ;  /* 0x0000000014067229 */ /* 0x0208080000000006 */
[----:B------:R4:W0:Y:S01]  /*13a0*/  DADD R30, R22, R30 ;  /* 0x00000000161e7229 */ /* 0x000822000000001e */
[----:B-123--:R-:W-:Y:S05]  /*13b0*/  @!P0 BRA `(.L_x_7052) ;  /* 0xfffffef000008947 */ /* 0x00efea000383ffff */
.L_x_7051:
[----:B------:R-:W-:Y:S05]  /*13c0*/  BSYNC B1 ;  /* 0x0000000000017941 */ /* 0x000fea0003800000 */
.L_x_7050:
        /* <DEDUP_REMOVED lines=8> */
.L_x_7054:
[----:B------:R-:W-:Y:S05]  /*1450*/  BSYNC B1 ;  /* 0x0000000000017941 */ /* 0x000fea0003800000 */
.L_x_7053:
        /* <DEDUP_REMOVED lines=9> */
[----:B0-----:R-:W2:Y:S02]  /*14f0*/  LDG.E.128 R8, [R8.64] ;  /* 0x0000002408087981 */ /* 0x001ea4000c1e1d00 */
[----:B-12---:R0:W1:-:S04]  /*1500*/  DADD R24, R24, R8 ;  /* 0x0000000018187229 */ /* 0x0060480000000008 */
[----:B------:R0:W2:-:S06]  /*1510*/  DADD R26, R26, R10 ;  /* 0x000000001a1a7229 */ /* 0x00008c000000000a */
.L_x_7056:
[----:B-1----:R-:W-:Y:S05]  /*1520*/  BSYNC B1 ;  /* 0x0000000000017941 */ /* 0x002fea0003800000 */
.L_x_7055:
[----:B0-2---:R-:W0:-:S04]  /*1530*/  DADD R26, R36, R26 ;  /* 0x00000000241a7229 */ /* 0x005e08000000001a */
[----:B------:R-:W1:-:S04]  /*1540*/  DADD R24, R38, R24 ;  /* 0x0000000026187229 */ /* 0x000e480000000018 */
[----:B0-----:R-:W0:-:S04]  /*1550*/  DADD R26, R26, R32 ;  /* 0x000000001a1a7229 */ /* 0x001e080000000020 */
[----:B-1----:R-:W1:-:S04]  /*1560*/  DADD R24, R24, R34 ;  /* 0x0000000018187229 */ /* 0x002e480000000022 */
[----:B0---4-:R0:W2:-:S04]  /*1570*/  DADD R18, R26, R30 ;  /* 0x000000001a127229 */ /* 0x011088000000001e */
[----:B-1----:R0:W1:Y:S01]  /*1580*/  DADD R16, R24, R6 ;  /* 0x0000000018107229 */ /* 0x0020620000000006 */
[----:B------:R-:W-:Y:S05]  /*1590*/  BRA `(.L_x_7042) ;  /* 0x0000804000007947 */ /* 0x000fea0003800000 */
.L_x_7043:
        /* <DEDUP_REMOVED lines=52> */
.L_x_7066:
[----:B------:R-:W-:Y:S01]  /*18e0*/  HFMA2.MMA R6, -RZ, RZ, 0, 0 ;  /* 0x00000000ff067435 */ /* 0x000fe200000001ff */
[----:B------:R-:W-:Y:S01]  /*18f0*/  IMAD.MOV.U32 R2, RZ, RZ, RZ ;  /* 0x000000ffff027224 */ /* 0x000fe200078e00ff */
[----:B0-2---:R-:W-:Y:S08]  /*1900*/  @!P0 BRA `(.L_x_7061) ;  /* 0x00000de000008947 */ /* 0x005ff00003800000 */
        /* <DEDUP_REMOVED lines=222> */
.L_x_7061:
[----:B------:R-:W-:-:S04]  /*26f0*/  LOP3.LUT R13, R6, 0xfffffff0, RZ, 0xc0, !PT ;  /* 0xfffffff0060d7812 */ /* 0x000fc800078ec0ff */
[----:B------:R-:W-:-:S04]  /*2700*/  IADD3 R12, P1, R28, R13, RZ ;  /* 0x0000000d1c0c7210 */ /* 0x000fc80007f3e0ff */
[----:B------:R-:W-:-:S06]  /*2710*/  IADD3.X R13, RZ, R29, RZ, P1, !PT ;  /* 0x0000001dff0d7210 */ /* 0x000fcc0000ffe4ff */
[----:B------:R-:W5:Y:S01]  /*2720*/  LDG.E.128 R12, [R12.64] ;  /* 0x000000240c0c7981 */ /* 0x000f62000c1e1d00 */
[----:B------:R-:W-:Y:S01]  /*2730*/  IADD3 R7, R7, c[0x0][0x18c], RZ ;  /* 0x0000630007077a10 */ /* 0x000fe20007ffe0ff */
        /* <DEDUP_REMOVED lines=222> */
.L_x_7062:
        /* <DEDUP_REMOVED lines=228> */
.L_x_7063:
[----:B------:R-:W-:-:S04]  /*4360*/  LOP3.LUT R21, R6, 0xfffffff0, RZ, 0xc0, !PT ;  /* 0xfffffff006157812 */ /* 0x000fc800078ec0ff */
[----:B------:R-:W-:-:S05]  /*4370*/  IADD3 R20, P1, R28, R21, RZ ;  /* 0x000000151c147210 */ /* 0x000fca0007f3e0ff */
[----:B------:R-:W-:-:S06]  /*4380*/  IMAD.X R21, RZ, RZ, R29, P1 ;  /* 0x000000ffff157224 */ /* 0x000fcc00008e061d */
[----:B------:R-:W5:Y:S01]  /*4390*/  LDG.E.128 R20, [R20.64] ;  /* 0x0000002414147981 */ /* 0x000f62000c1e1d00 */
[----:B------:R-:W-:Y:S01]  /*43a0*/  IADD3 R7, R7, c[0x0][0x18c], RZ ;  /* 0x0000630007077a10 */ /* 0x000fe20007ffe0ff */
        /* <DEDUP_REMOVED lines=211> */
.L_x_7064:
[----:B------:R-:W-:-:S04]  /*50e0*/  LOP3.LUT R25, R2, 0xfffffff0, RZ, 0xc0, !PT ;  /* 0xfffffff002197812 */ /* 0x000fc800078ec0ff */
[----:B------:R-:W-:-:S05]  /*50f0*/  IADD3 R24, P1, R28, R25, RZ ;  /* 0x000000191c187210 */ /* 0x000fca0007f3e0ff */
[----:B------:R-:W-:-:S06]  /*5100*/  IMAD.X R25, RZ, RZ, R29, P1 ;  /* 0x000000ffff197224 */ /* 0x000fcc00008e061d */
[----:B------:R-:W2:Y:S01]  /*5110*/  LDG.E.128 R24, [R24.64] ;  /* 0x0000002418187981 */ /* 0x000ea2000c1e1d00 */
[----:B------:R-:W-:Y:S01]  /*5120*/  IADD3 R7, R7, c[0x0][0x18c], RZ ;  /* 0x0000630007077a10 */ /* 0x000fe20007ffe0ff */
[----:B-----5:R0:W1:Y:S01]  /*5130*/  DADD R36, R12, R36 ;  /* 0x000000000c247229 */ /* 0x0200620000000024 */
[----:B------:R-:W-:-:S03]  /*5140*/  MOV R2, c[0x0][0x18c] ;  /* 0x0000630000027a02 */ /* 0x000fc60000000f00 */
[----:B------:R0:W3:Y:S02]  /*5150*/  DADD R34, R14, R34 ;  /* 0x000000000e227229 */ /* 0x0000e40000000022 */
[----:B------:R-:W-:Y:S02]  /*5160*/  IMAD R2, R2, 0x3, R7 ;  /* 0x0000000302027824 */ /* 0x000fe400078e0207 */
[----:B------:R0:W4:-:S03]  /*5170*/  DADD R32, R16, R32 ;  /* 0x0000000010207229 */ /* 0x0001060000000020 */
[----:B------:R-:W-:Y:S01]  /*5180*/  ISETP.GE.U32.AND P1, PT, R2, c[0x0][0x184], PT ;  /* 0x0000610002007a0c */ /* 0x000fe20003f26070 */
[----:B------:R0:W0:-:S04]  /*5190*/  DADD R40, R18, R40 ;  /* 0x0000000012287229 */ /* 0x0000080000000028 */
[----:B------:R0:W0:-:S04]  /*51a0*/  DADD R10, R20, R10 ;  /* 0x00000000140a7229 */ /* 0x000008000000000a */
[----:B------:R0:W0:-:S04]  /*51b0*/  DADD R8, R22, R8 ;  /* 0x0000000016087229 */ /* 0x0000080000000008 */
[----:B--2---:R2:W0:-:S04]  /*51c0*/  DADD R30, R24, R30 ;  /* 0x00000000181e7229 */ /* 0x004408000000001e */
[----:B------:R2:W0:Y:S01]  /*51d0*/  DADD R38, R26, R38 ;  /* 0x000000001a267229 */ /* 0x0004220000000026 */
[----:B-1-34-:R-:W-:Y:S01]  /*51e0*/  @P1 CALL.REL.NOINC `(.L_x_7065) ;  /* 0x0000001000001944 */ /* 0x01afe20003c00000 */
[----:B------:R-:W-:Y:S05]  /*51f0*/  BRA `(.L_x_7066) ;  /* 0xffffc6e000007947 */ /* 0x000fea000383ffff */
.L_x_7065:
[----:B------:R-:W-:Y:S05]  /*5200*/  BSYNC B2 ;  /* 0x0000000000027941 */ /* 0x000fea0003800000 */
.L_x_7060:
[----:B------:R-:W-:Y:S05]  /*5210*/  BSYNC B1 ;  /* 0x0000000000017941 */ /* 0x000fea0003800000 */
.L_x_7059:
[----:B------:R-:W-:Y:S01]  /*5220*/  ISETP.GE.U32.AND P0, PT, R7, c[0x0][0x184], PT ;  /* 0x0000610007007a0c */ /* 0x000fe20003f06070 */
[----:B------:R-:W-:-:S12]  /*5230*/  BSSY B1, `(.L_x_7067) ;  /* 0x000033c000017945 */ /* 0x000fd80003800000 */
[----:B------:R-:W-:Y:S05]  /*5240*/  @P0 BRA `(.L_x_7068) ;  /* 0x000033a000000947 */ /* 0x000fea0003800000 */
[----:B------:R-:W-:Y:S01]  /*5250*/  ISETP.NE.AND P1, PT, RZ, c[0x0][0x1c0], PT ;  /* 0x00007000ff007a0c */ /* 0x000fe20003f25270 */
[----:B------:R-:W-:-:S12]  /*5260*/  IMAD.MOV.U32 R6, RZ, RZ, RZ ;  /* 0x000000ffff067224 */ /* 0x000fd800078e00ff */
[----:B------:R-:W-:Y:S05]  /*5270*/  @!P1 BRA `(.L_x_7069) ;  /* 0x00000c6000009947 */ /* 0x000fea0003800000 */
[----:B------:R-:W-:Y:S01]  /*5280*/  MOV R6, RZ ;  /* 0x000000ff00067202 */ /* 0x000fe20000000f00 */
[----:B------:R-:W-:-:S04]  /*5290*/  IMAD.MOV.U32 R2, RZ, RZ, c[0x0][0x1c0] ;  /* 0x00007000ff027624 */ /* 0x000fc800078e00ff */
[----:B0-----:R-:W-:Y:S01]  /*52a0*/  IMAD.HI.U32 R12, R7, c[0x0][0x1c8], R6 ;  /* 0x00007200070c7a27 */ /* 0x001fe200078e0006 */
        /* <DEDUP_REMOVED lines=195> */
.L_x_7069:
[----:B0-----:R-:W-:-:S04]  /*5ee0*/  LOP3.LUT R13, R6, 0xfffffff0, RZ, 0xc0, !PT ;  /* 0xfffffff0060d7812 */ /* 0x001fc800078ec0ff */
        /* <DEDUP_REMOVED lines=206> */
.L_x_7070:
        /* <DEDUP_REMOVED lines=207> */
.L_x_7071:
        /* <DEDUP_REMOVED lines=12> */
[----:B--2---:R-:W-:-:S05]  /*7980*/  IMAD.HI.U32 R24, R43, c[0x0][0x1c8], R42 ;  /* 0x000072002b187a27 */ /* 0x004fca00078e002a */
        /* <DEDUP_REMOVED lines=194> */
.L_x_7072:
[----:B--2---:R-:W-:-:S04]  /*85b0*/  LOP3.LUT R25, R6, 0xfffffff0, RZ, 0xc0, !PT ;  /* 0xfffffff006197812 */ /* 0x004fc800078ec0ff */
[----:B------:R-:W-:-:S04]  /*85c0*/  IADD3 R24, P1, R28, R25, RZ ;  /* 0x000000191c187210 */ /* 0x000fc80007f3e0ff */
[----:B------:R-:W-:-:S06]  /*85d0*/  IADD3.X R25, RZ, R29, RZ, P1, !PT ;  /* 0x0000001dff197210 */ /* 0x000fcc0000ffe4ff */
[----:B------:R-:W5:Y:S03]  /*85e0*/  LDG.E.128 R24, [R24.64] ;  /* 0x0000002418187981 */ /* 0x000f66000c1e1d00 */
.L_x_7068:
[----:B------:R-:W-:Y:S05]  /*85f0*/  BSYNC B1 ;  /* 0x0000000000017941 */ /* 0x000fea0003800000 */
.L_x_7067:
[----:B------:R-:W-:Y:S01]  /*8600*/  BSSY B1, `(.L_x_7073) ;  /* 0x0000012000017945 */ /* 0x000fe20003800000 */
[----:B------:R-:W-:Y:S05]  /*8610*/  @P0 BRA `(.L_x_7074) ;  /* 0x0000010000000947 */ /* 0x000fea0003800000 */
[----:B------:R-:W-:Y:S01]  /*8620*/  IADD3 R2, R7, c[0x0][0x18c], RZ ;  /* 0x0000630007027a10 */ /* 0x000fe20007ffe0ff */
[----:B-----5:R1:W3:-:S03]  /*8630*/  DADD R36, R36, R12 ;  /* 0x0000000024247229 */ /* 0x0202c6000000000c */
[----:B------:R-:W-:Y:S01]  /*8640*/  ISETP.GE.U32.AND P0, PT, R2, c[0x0][0x184], PT ;  /* 0x0000610002007a0c */ /* 0x000fe20003f06070 */
[----:B------:R1:W4:-:S12]  /*8650*/  DADD R34, R34, R14 ;  /* 0x0000000022227229 */ /* 0x000318000000000e */
[----:B------:R-:W-:Y:S05]  /*8660*/  @P0 BRA `(.L_x_7074) ;  /* 0x000000b000000947 */ /* 0x000fea0003800000 */
[----:B-1-34-:R-:W-:Y:S01]  /*8670*/  IADD3 R2, R2, c[0x0][0x18c], RZ ;  /* 0x0000630002027a10 */ /* 0x01afe20007ffe0ff */
[----:B------:R1:W3:-:S03]  /*8680*/  DADD R32, R32, R16 ;  /* 0x0000000020207229 */ /* 0x0002c60000000010 */
[----:B------:R-:W-:Y:S01]  /*8690*/  ISETP.GE.U32.AND P0, PT, R2, c[0x0][0x184], PT ;  /* 0x0000610002007a0c */ /* 0x000fe20003f06070 */
[----:B0-----:R1:W0:-:S12]  /*86a0*/  DADD R40, R40, R18 ;  /* 0x0000000028287229 */ /* 0x0012180000000012 */
[----:B------:R-:W-:Y:S05]  /*86b0*/  @P0 BRA `(.L_x_7074) ;  /* 0x0000006000000947 */ /* 0x000fea0003800000 */
[----:B01-3--:R-:W-:Y:S01]  /*86c0*/  IADD3 R2, R2, c[0x0][0x18c], RZ ;  /* 0x0000630002027a10 */ /* 0x00bfe20007ffe0ff */
[----:B------:R0:W1:-:S03]  /*86d0*/  DADD R10, R10, R20 ;  /* 0x000000000a0a7229 */ /* 0x0000460000000014 */
[----:B------:R-:W-:Y:S01]  /*86e0*/  ISETP.GE.U32.AND P0, PT, R2, c[0x0][0x184], PT ;  /* 0x0000610002007a0c */ /* 0x000fe20003f06070 */
[----:B------:R0:W3:-:S12]  /*86f0*/  DADD R8, R8, R22 ;  /* 0x0000000008087229 */ /* 0x0000d80000000016 */
[----:B------:R0:W4:-:S04]  /*8700*/  @!P0 DADD R30, R30, R24 ;  /* 0x000000001e1e8229 */ /* 0x0001080000000018 */
[----:B------:R0:W2:-:S06]  /*8710*/  @!P0 DADD R38, R38, R26 ;  /* 0x0000000026268229 */ /* 0x00008c000000001a */
.L_x_7074:
[----:B01-34-:R-:W-:Y:S05]  /*8720*/  BSYNC B1 ;  /* 0x0000000000017941 */ /* 0x01bfea0003800000 */
.L_x_7073:
[----:B------:R-:W0:-:S04]  /*8730*/  DADD R34, R40, R34 ;  /* 0x0000000028227229 */ /* 0x000e080000000022 */
[----:B------:R-:W1:-:S04]  /*8740*/  DADD R32, R32, R36 ;  /* 0x0000000020207229 */ /* 0x000e480000000024 */
[----:B0-----:R-:W0:-:S04]  /*8750*/  DADD R34, R34, R8 ;  /* 0x0000000022227229 */ /* 0x001e080000000008 */
[----:B-1----:R-:W1:-:S04]  /*8760*/  DADD R32, R32, R10 ;  /* 0x0000000020207229 */ /* 0x002e48000000000a */
[----:B0-2--5:R0:W2:-:S04]  /*8770*/  DADD R18, R34, R38 ;  /* 0x0000000022127229 */ /* 0x0250880000000026 */
[----:B-1----:R0:W1:Y:S01]  /*8780*/  DADD R16, R32, R30 ;  /* 0x0000000020107229 */ /* 0x002062000000001e */
[----:B------:R-:W-:Y:S05]  /*8790*/  BRA `(.L_x_7042) ;  /* 0x00000e4000007947 */ /* 0x000fea0003800000 */
.L_x_7058:
        /* <DEDUP_REMOVED lines=36> */
.L_x_7077:
[----:B0-----:R-:W-:Y:S01]  /*89e0*/  IADD3 R13, R7, c[0x0][0x18c], RZ ;  /* 0x00006300070d7a10 */ /* 0x001fe20007ffe0ff */
[----:B------:R-:W-:-:S03]  /*89f0*/  IMAD R17, R6, R7, RZ ;  /* 0x0000000706117224 */ /* 0x000fc600078e02ff */
[----:B------:R-:W-:Y:S01]  /*8a00*/  IADD3 R7, R13, c[0x0][0x18c], RZ ;  /* 0x000063000d077a10 */ /* 0x000fe20007ffe0ff */
[----:B------:R-:W-:Y:S02]  /*8a10*/  IMAD R13, R6, R13, RZ ;  /* 0x0000000d060d7224 */ /* 0x000fe400078e02ff */
[----:B------:R-:W-:-:S04]  /*8a20*/  IMAD.WIDE.U32 R16, R17, 0x10, R28 ;  /* 0x0000001011107825 */ /* 0x000fc800078e001c */
[C---:B----4-:R-:W-:Y:S01]  /*8a30*/  IMAD R25, R6.reuse, R7, RZ ;  /* 0x0000000706197224 */ /* 0x050fe200078e02ff */
[----:B------:R-:W-:Y:S01]  /*8a40*/  IADD3 R7, R7, c[0x0][0x18c], RZ ;  /* 0x0000630007077a10 */ /* 0x000fe20007ffe0ff */
[--C-:B------:R-:W-:Y:S01]  /*8a50*/  IMAD.WIDE.U32 R12, R13, 0x10, R28.reuse ;  /* 0x000000100d0c7825 */ /* 0x100fe200078e001c */
[----:B------:R-:W2:Y:S03]  /*8a60*/  LDG.E.128 R16, [R16.64] ;  /* 0x0000002410107981 */ /* 0x000ea6000c1e1d00 */
[----:B------:R-:W-:Y:S02]  /*8a70*/  IMAD R21, R6, R7, RZ ;  /* 0x0000000706157224 */ /* 0x000fe400078e02ff */
[--C-:B------:R-:W-:Y:S01]  /*8a80*/  IMAD.WIDE.U32 R24, R25, 0x10, R28.reuse ;  /* 0x0000001019187825 */ /* 0x100fe200078e001c */
[----:B------:R-:W3:Y:S03]  /*8a90*/  LDG.E.128 R12, [R12.64] ;  /* 0x000000240c0c7981 */ /* 0x000ee6000c1e1d00 */
[----:B------:R-:W-:-:S02]  /*8aa0*/  IMAD.WIDE.U32 R20, R21, 0x10, R28 ;  /* 0x0000001015147825 */ /* 0x000fc400078e001c */
[----:B------:R-:W4:Y:S04]  /*8ab0*/  LDG.E.128 R24, [R24.64] ;  /* 0x0000002418187981 */ /* 0x000f28000c1e1d00 */
[----:B------:R-:W5:Y:S01]  /*8ac0*/  LDG.E.128 R20, [R20.64] ;  /* 0x0000002414147981 */ /* 0x000f62000c1e1d00 */
[----:B------:R-:W-:-:S05]  /*8ad0*/  IADD3 R7, R7, c[0x0][0x18c], RZ ;  /* 0x0000630007077a10 */ /* 0x000fca0007ffe0ff */
[----:B------:R-:W-:-:S05]  /*8ae0*/  IMAD R42, R2, 0x3, R7 ;  /* 0x00000003022a7824 */ /* 0x000fca00078e0207 */
[----:B------:R-:W-:Y:S01]  /*8af0*/  ISETP.GE.U32.AND P0, PT, R42, c[0x0][0x184], PT ;  /* 0x000061002a007a0c */ /* 0x000fe20003f06070 */
[----:B--2---:R0:W1:-:S04]  /*8b00*/  DADD R34, R16, R34 ;  /* 0x0000000010227229 */ /* 0x0040480000000022 */
[----:B------:R0:W2:-:S04]  /*8b10*/  DADD R36, R18, R36 ;  /* 0x0000000012247229 */ /* 0x0000880000000024 */
[----:B---3--:R0:W3:-:S04]  /*8b20*/  DADD R38, R12, R38 ;  /* 0x000000000c267229 */ /* 0x0080c80000000026 */
[----:B------:R0:W0:-:S04]  /*8b30*/  DADD R40, R14, R40 ;  /* 0x000000000e287229 */ /* 0x0000080000000028 */
[----:B----4-:R4:W0:-:S04]  /*8b40*/  DADD R10, R24, R10 ;  /* 0x00000000180a7229 */ /* 0x010808000000000a */
[----:B------:R4:W0:-:S04]  /*8b50*/  DADD R8, R26, R8 ;  /* 0x000000001a087229 */ /* 0x0008080000000008 */
[----:B-----5:R4:W0:-:S04]  /*8b60*/  DADD R30, R20, R30 ;  /* 0x00000000141e7229 */ /* 0x020808000000001e */
[----:B------:R4:W0:Y:S01]  /*8b70*/  DADD R32, R22, R32 ;  /* 0x0000000016207229 */ /* 0x0008220000000020 */
[----:B-123--:R-:W-:Y:S05]  /*8b80*/  @!P0 BRA `(.L_x_7077) ;  /* 0xfffffe5000008947 */ /* 0x00efea000383ffff */
[----:B------:R-:W-:Y:S05]  /*8b90*/  BSYNC B2 ;  /* 0x0000000000027941 */ /* 0x000fea0003800000 */
.L_x_7076:
[----:B------:R-:W-:Y:S05]  /*8ba0*/  BSYNC B1 ;  /* 0x0000000000017941 */ /* 0x000fea0003800000 */
.L_x_7075:
[----:B------:R-:W-:Y:S01]  /*8bb0*/  ISETP.GE.U32.AND P1, PT, R7, c[0x0][0x184], PT ;  /* 0x0000610007007a0c */ /* 0x000fe20003f26070 */
[----:B------:R-:W-:-:S12]  /*8bc0*/  BSSY B1, `(.L_x_7078) ;  /* 0x0000016000017945 */ /* 0x000fd80003800000 */
[----:B------:R-:W-:Y:S05]  /*8bd0*/  @P1 BRA `(.L_x_7079) ;  /* 0x0000014000001947 */ /* 0x000fea0003800000 */
[----:B0-----:R-:W-:-:S04]  /*8be0*/  IMAD R17, R6, R7, RZ ;  /* 0x0000000706117224 */ /* 0x001fc800078e02ff */
[----:B------:R-:W-:-:S06]  /*8bf0*/  IMAD.WIDE.U32 R16, R17, 0x10, R28 ;  /* 0x0000001011107825 */ /* 0x000fcc00078e001c */
[----:B------:R-:W5:Y:S01]  /*8c00*/  LDG.E.128 R16, [R16.64] ;  /* 0x0000002410107981 */ /* 0x000f62000c1e1d00 */
[----:B------:R-:W-:-:S04]  /*8c10*/  IADD3 R43, R7, c[0x0][0x18c], RZ ;  /* 0x00006300072b7a10 */ /* 0x000fc80007ffe0ff */
[----:B------:R-:W-:-:S13]  /*8c20*/  ISETP.GE.U32.AND P0, PT, R43, c[0x0][0x184], PT ;  /* 0x000061002b007a0c */ /* 0x000fda0003f06070 */
[----:B------:R-:W-:Y:S05]  /*8c30*/  @P0 BRA `(.L_x_7079) ;  /* 0x000000e000000947 */ /* 0x000fea0003800000 */
[----:B------:R-:W-:-:S04]  /*8c40*/  IMAD R13, R6, R43, RZ ;  /* 0x0000002b060d7224 */ /* 0x000fc800078e02ff */
[----:B------:R-:W-:-:S06]  /*8c50*/  IMAD.WIDE.U32 R12, R13, 0x10, R28 ;  /* 0x000000100d0c7825 */ /* 0x000fcc00078e001c */
[----:B------:R-:W5:Y:S01]  /*8c60*/  LDG.E.128 R12, [R12.64] ;  /* 0x000000240c0c7981 */ /* 0x000f62000c1e1d00 */
[----:B------:R-:W-:-:S04]  /*8c70*/  IADD3 R43, R43, c[0x0][0x18c], RZ ;  /* 0x000063002b2b7a10 */ /* 0x000fc80007ffe0ff */
[----:B------:R-:W-:-:S13]  /*8c80*/  ISETP.GE.U32.AND P0, PT, R43, c[0x0][0x184], PT ;  /* 0x000061002b007a0c */ /* 0x000fda0003f06070 */
[----:B------:R-:W-:Y:S05]  /*8c90*/  @P0 BRA `(.L_x_7079) ;  /* 0x0000008000000947 */ /* 0x000fea0003800000 */
[----:B----4-:R-:W-:Y:S01]  /*8ca0*/  IADD3 R27, R43, c[0x0][0x18c], RZ ;  /* 0x000063002b1b7a10 */ /* 0x010fe20007ffe0ff */
[----:B------:R-:W-:-:S03]  /*8cb0*/  IMAD R25, R6, R43, RZ ;  /* 0x0000002b06197224 */ /* 0x000fc600078e02ff */
[----:B------:R-:W-:Y:S01]  /*8cc0*/  ISETP.GE.U32.AND P0, PT, R27, c[0x0][0x184], PT ;  /* 0x000061001b007a0c */ /* 0x000fe20003f06070 */
[----:B------:R-:W-:-:S12]  /*8cd0*/  IMAD.WIDE.U32 R24, R25, 0x10, R28 ;  /* 0x0000001019187825 */ /* 0x000fd800078e001c */
[----:B------:R-:W-:-:S04]  /*8ce0*/  @!P0 IMAD R27, R6, R27, RZ ;  /* 0x0000001b061b8224 */ /* 0x000fc800078e02ff */
[----:B------:R-:W-:Y:S02]  /*8cf0*/  @!P0 IMAD.WIDE.U32 R28, R27, 0x10, R28 ;  /* 0x000000101b1c8825 */ /* 0x000fe400078e001c */
[----:B------:R-:W5:Y:S04]  /*8d00*/  LDG.E.128 R24, [R24.64] ;  /* 0x0000002418187981 */ /* 0x000f68000c1e1d00 */
[----:B------:R0:W5:Y:S02]  /*8d10*/  @!P0 LDG.E.128 R20, [R28.64] ;  /* 0x000000241c148981 */ /* 0x000164000c1e1d00 */
.L_x_7079:
[----:B------:R-:W-:Y:S05]  /*8d20*/  BSYNC B1 ;  /* 0x0000000000017941 */ /* 0x000fea0003800000 */
.L_x_7078:
[----:B------:R-:W-:Y:S01]  /*8d30*/  BSSY B1, `(.L_x_7080) ;  /* 0x0000012000017945 */ /* 0x000fe20003800000 */
[----:B------:R-:W-:Y:S05]  /*8d40*/  @P1 BRA `(.L_x_7081) ;  /* 0x0000010000001947 */ /* 0x000fea0003800000 */
[----:B------:R-:W-:Y:S01]  /*8d50*/  IADD3 R2, R7, c[0x0][0x18c], RZ ;  /* 0x0000630007027a10 */ /* 0x000fe20007ffe0ff */
[----:B-----5:R1:W2:-:S03]  /*8d60*/  DADD R34, R34, R16 ;  /* 0x0000000022227229 */ /* 0x0202860000000010 */
[----:B------:R-:W-:Y:S01]  /*8d70*/  ISETP.GE.U32.AND P0, PT, R2, c[0x0][0x184], PT ;  /* 0x0000610002007a0c */ /* 0x000fe20003f06070 */
[----:B------:R1:W3:-:S12]  /*8d80*/  DADD R36, R36, R18 ;  /* 0x0000000024247229 */ /* 0x0002d80000000012 */
[----:B------:R-:W-:Y:S05]  /*8d90*/  @P0 BRA `(.L_x_7081) ;  /* 0x000000b000000947 */ /* 0x000fea0003800000 */
[----:B-123--:R-:W-:Y:S01]  /*8da0*/  IADD3 R2, R2, c[0x0][0x18c], RZ ;  /* 0x0000630002027a10 */ /* 0x00efe20007ffe0ff */
[----:B------:R1:W2:-:S03]  /*8db0*/  DADD R38, R38, R12 ;  /* 0x0000000026267229 */ /* 0x000286000000000c */
[----:B------:R-:W-:Y:S01]  /*8dc0*/  ISETP.GE.U32.AND P0, PT, R2, c[0x0][0x184], PT ;  /* 0x0000610002007a0c */ /* 0x000fe20003f06070 */
[----:B0-----:R1:W0:-:S12]  /*8dd0*/  DADD R40, R40, R14 ;  /* 0x0000000028287229 */ /* 0x001218000000000e */
[----:B------:R-:W-:Y:S05]  /*8de0*/  @P0 BRA `(.L_x_7081) ;  /* 0x0000006000000947 */ /* 0x000fea0003800000 */
[----:B012---:R-:W-:Y:S01]  /*8df0*/  IADD3 R2, R2, c[0x0][0x18c], RZ ;  /* 0x0000630002027a10 */ /* 0x007fe20007ffe0ff */
[----:B------:R0:W1:-:S03]  /*8e00*/  DADD R10, R10, R24 ;  /* 0x000000000a0a7229 */ /* 0x0000460000000018 */
[----:B------:R-:W-:Y:S01]  /*8e10*/  ISETP.GE.U32.AND P0, PT, R2, c[0x0][0x184], PT ;  /* 0x0000610002007a0c */ /* 0x000fe20003f06070 */
[----:B------:R0:W2:-:S12]  /*8e20*/  DADD R8, R8, R26 ;  /* 0x0000000008087229 */ /* 0x000098000000001a */
[----:B------:R0:W3:-:S04]  /*8e30*/  @!P0 DADD R30, R30, R20 ;  /* 0x000000001e1e8229 */ /* 0x0000c80000000014 */
[----:B------:R0:W4:-:S06]  /*8e40*/  @!P0 DADD R32, R32, R22 ;  /* 0x0000000020208229 */ /* 0x00010c0000000016 */
.L_x_7081:
[----:B0123--:R-:W-:Y:S05]  /*8e50*/  BSYNC B1 ;  /* 0x0000000000017941 */ /* 0x00ffea0003800000 */
.L_x_7080:
[----:B------:R-:W0:-:S04]  /*8e60*/  DADD R36, R36, R40 ;  /* 0x0000000024247229 */ /* 0x000e080000000028 */
[----:B------:R-:W1:-:S04]  /*8e70*/  DADD R34, R34, R38 ;  /* 0x0000000022227229 */ /* 0x000e480000000026 */
[----:B0-----:R-:W0:-:S04]  /*8e80*/  DADD R36, R36, R8 ;  /* 0x0000000024247229 */ /* 0x001e080000000008 */
[----:B-1----:R-:W1:-:S04]  /*8e90*/  DADD R34, R34, R10 ;  /* 0x0000000022227229 */ /* 0x002e48000000000a */
[----:B0---45:R0:W2:-:S04]  /*8ea0*/  DADD R18, R36, R32 ;  /* 0x0000000024127229 */ /* 0x0310880000000020 */
[----:B-1----:R0:W1:Y:S01]  /*8eb0*/  DADD R16, R34, R30 ;  /* 0x0000000022107229 */ /* 0x002062000000001e */
[----:B------:R-:W-:Y:S05]  /*8ec0*/  BRA `(.L_x_7042) ;  /* 0x0000071000007947 */ /* 0x000fea0003800000 */
.L_x_7057:
        /* <DEDUP_REMOVED lines=43> */
.L_x_7084:
[C---:B0-----:R-:W-:Y:S01]  /*9180*/  IADD3 R9, R7.reuse, c[0x0][0x18c], RZ ;  /* 0x0000630007097a10 */ /* 0x041fe20007ffe0ff */
[----:B------:R-:W-:-:S03]  /*9190*/  IMAD.WIDE.U32 R12, R7, 0x10, R28 ;  /* 0x00000010070c7825 */ /* 0x000fc600078e001c */
[C---:B----4-:R-:W-:Y:S01]  /*91a0*/  IADD3 R25, R9.reuse, c[0x0][0x18c], RZ ;  /* 0x0000630009197a10 */ /* 0x050fe20007ffe0ff */
[--C-:B------:R-:W-:Y:S02]  /*91b0*/  IMAD.WIDE.U32 R8, R9, 0x10, R28.reuse ;  /* 0x0000001009087825 */ /* 0x100fe400078e001c */
[----:B------:R-:W2:Y:S01]  /*91c0*/  LDG.E.128 R12, [R12.64] ;  /* 0x000000240c0c7981 */ /* 0x000ea2000c1e1d00 */
[C---:B------:R-:W-:Y:S01]  /*91d0*/  IADD3 R7, R25.reuse, c[0x0][0x18c], RZ ;  /* 0x0000630019077a10 */ /* 0x040fe20007ffe0ff */
[--C-:B------:R-:W-:Y:S02]  /*91e0*/  IMAD.WIDE.U32 R24, R25, 0x10, R28.reuse ;  /* 0x0000001019187825 */ /* 0x100fe400078e001c */
[----:B------:R-:W3:Y:S02]  /*91f0*/  LDG.E.128 R8, [R8.64] ;  /* 0x0000002408087981 */ /* 0x000ee4000c1e1d00 */
[C---:B------:R-:W-:Y:S02]  /*9200*/  IMAD.WIDE.U32 R20, R7.reuse, 0x10, R28 ;  /* 0x0000001007147825 */ /* 0x040fe400078e001c */
        /* <DEDUP_REMOVED lines=15> */
.L_x_7083:
[----:B------:R-:W-:Y:S05]  /*9300*/  BSYNC B1 ;  /* 0x0000000000017941 */ /* 0x000fea0003800000 */
.L_x_7082:
[----:B------:R-:W-:Y:S01]  /*9310*/  ISETP.GE.U32.AND P1, PT, R7, c[0x0][0x184], PT ;  /* 0x0000610007007a0c */ /* 0x000fe20003f26070 */
[----:B------:R-:W-:-:S12]  /*9320*/  BSSY B1, `(.L_x_7085) ;  /* 0x0000012000017945 */ /* 0x000fd80003800000 */
[----:B------:R-:W-:Y:S05]  /*9330*/  @P1 BRA `(.L_x_7086) ;  /* 0x0000010000001947 */ /* 0x000fea0003800000 */
[----:B0-----:R-:W-:-:S06]  /*9340*/  IMAD.WIDE.U32 R12, R7, 0x10, R28 ;  /* 0x00000010070c7825 */ /* 0x001fcc00078e001c */
[----:B------:R-:W5:Y:S01]  /*9350*/  LDG.E.128 R12, [R12.64] ;  /* 0x000000240c0c7981 */ /* 0x000f62000c1e1d00 */
[----:B------:R-:W-:-:S04]  /*9360*/  IADD3 R43, R7, c[0x0][0x18c], RZ ;  /* 0x00006300072b7a10 */ /* 0x000fc80007ffe0ff */
[----:B------:R-:W-:-:S13]  /*9370*/  ISETP.GE.U32.AND P0, PT, R43, c[0x0][0x184], PT ;  /* 0x000061002b007a0c */ /* 0x000fda0003f06070 */
[----:B------:R-:W-:Y:S05]  /*9380*/  @P0 BRA `(.L_x_7086) ;  /* 0x000000b000000947 */ /* 0x000fea0003800000 */
[----:B------:R-:W-:-:S06]  /*9390*/  IMAD.WIDE.U32 R8, R43, 0x10, R28 ;  /* 0x000000102b087825 */ /* 0x000fcc00078e001c */
[----:B------:R-:W5:Y:S01]  /*93a0*/  LDG.E.128 R8, [R8.64] ;  /* 0x0000002408087981 */ /* 0x000f62000c1e1d00 */
[----:B------:R-:W-:-:S04]  /*93b0*/  IADD3 R43, R43, c[0x0][0x18c], RZ ;  /* 0x000063002b2b7a10 */ /* 0x000fc80007ffe0ff */
[----:B------:R-:W-:-:S13]  /*93c0*/  ISETP.GE.U32.AND P0, PT, R43, c[0x0][0x184], PT ;  /* 0x000061002b007a0c */ /* 0x000fda0003f06070 */
[----:B------:R-:W-:Y:S05]  /*93d0*/  @P0 BRA `(.L_x_7086) ;  /* 0x0000006000000947 */ /* 0x000fea0003800000 */
[C---:B----4-:R-:W-:Y:S01]  /*93e0*/  IADD3 R27, R43.reuse, c[0x0][0x18c], RZ ;  /* 0x000063002b1b7a10 */ /* 0x050fe20007ffe0ff */
[----:B------:R-:W-:-:S03]  /*93f0*/  IMAD.WIDE.U32 R24, R43, 0x10, R28 ;  /* 0x000000102b187825 */ /* 0x000fc600078e001c */
[----:B------:R-:W-:-:S13]  /*9400*/  ISETP.GE.U32.AND P0, PT, R27, c[0x0][0x184], PT ;  /* 0x000061001b007a0c */ /* 0x000fda0003f06070 */
[----:B------:R-:W-:Y:S02]  /*9410*/  @!P0 IMAD.WIDE.U32 R28, R27, 0x10, R28 ;  /* 0x000000101b1c8825 */ /* 0x000fe400078e001c */
[----:B------:R-:W5:Y:S04]  /*9420*/  LDG.E.128 R24, [R24.64] ;  /* 0x0000002418187981 */ /* 0x000f68000c1e1d00 */
[----:B------:R0:W5:Y:S02]  /*9430*/  @!P0 LDG.E.128 R20, [R28.64] ;  /* 0x000000241c148981 */ /* 0x000164000c1e1d00 */
.L_x_7086:
[----:B------:R-:W-:Y:S05]  /*9440*/  BSYNC B1 ;  /* 0x0000000000017941 */ /* 0x000fea0003800000 */
.L_x_7085:
        /* <DEDUP_REMOVED lines=18> */
.L_x_7088:
[----:B0123--:R-:W-:Y:S05]  /*9570*/  BSYNC B1 ;  /* 0x0000000000017941 */ /* 0x00ffea0003800000 */
.L_x_7087:
[----:B------:R-:W0:-:S04]  /*9580*/  DADD R32, R32, R36 ;  /* 0x0000000020207229 */ /* 0x000e080000000024 */
[----:B------:R-:W1:-:S04]  /*9590*/  DADD R30, R30, R34 ;  /* 0x000000001e1e7229 */ /* 0x000e480000000022 */
[----:B0-----:R-:W0:-:S04]  /*95a0*/  DADD R32, R32, R38 ;  /* 0x0000000020207229 */ /* 0x001e080000000026 */
[----:B-1----:R-:W1:-:S04]  /*95b0*/  DADD R30, R30, R40 ;  /* 0x000000001e1e7229 */ /* 0x002e480000000028 */
[----:B0---4-:R0:W2:-:S04]  /*95c0*/  DADD R18, R32, R18 ;  /* 0x0000000020127229 */ /* 0x0110880000000012 */
[----:B-1----:R0:W1:-:S06]  /*95d0*/  DADD R16, R30, R16 ;  /* 0x000000001e107229 */ /* 0x00204c0000000010 */
.L_x_7042:
[----:B--2---:R-:W-:Y:S05]  /*95e0*/  BSYNC B0 ;  /* 0x0000000000007941 */ /* 0x004fea0003800000 */
.L_x_7041:
[----:B------:R-:W-:-:S13]  /*95f0*/  ISETP.NE.AND P0, PT, RZ, c[0x0][0x19c], PT ;  /* 0x00006700ff007a0c */ /* 0x000fda0003f05270 */
[----:B------:R-:W-:Y:S05]  /*9600*/  @!P0 BRA `(.L_x_7089) ;  /* 0x0000013000008947 */ /* 0x000fea0003800000 */
[----:B0-----:R-:W-:Y:S01]  /*9610*/  IMAD R7, R0, c[0x0][0x0], R3 ;  /* 0x0000000000077a24 */ /* 0x001fe200078e0203 */
[----:B------:R-:W-:Y:S02]  /*9620*/  ULDC UR4, c[0x0][0x4] ;  /* 0x0000010000047ab9 */ /* 0x000fe40000000800 */
[----:B------:R-:W-:Y:S02]  /*9630*/  USHF.R.U32.HI UR4, URZ, 0x1, UR4 ;  /* 0x000000013f047899 */ /* 0x000fe40008011604 */
[----:B-1----:R0:W-:Y:S04]  /*9640*/  STS.128 [R7.X16+0x10], R16 ;  /* 0x0000101007007388 */ /* 0x0021e8000000cc00 */
[----:B------:R-:W-:-:S13]  /*9650*/  ISETP.NE.AND P0, PT, RZ, UR4, PT ;  /* 0x00000004ff007c0c */ /* 0x000fda000bf05270 */
[----:B------:R-:W-:Y:S05]  /*9660*/  @!P0 BRA `(.L_x_7089) ;  /* 0x000000d000008947 */ /* 0x000fea0003800000 */
[----:B0----5:R-:W-:-:S05]  /*9670*/  MOV R13, UR4 ;  /* 0x00000004000d7c02 */ /* 0x021fca0008000f00 */
.L_x_7090:
[----:B------:R-:W-:Y:S01]  /*9680*/  IMAD.IADD R8, R0, 0x1, R13 ;  /* 0x0000000100087824 */ /* 0x000fe200078e020d */
[----:B------:R-:W-:Y:S04]  /*9690*/  BAR.SYNC.DEFER_BLOCKING 0x0 ;  /* 0x0000000000007b1d */ /* 0x000fe80000010000 */
        /* <DEDUP_REMOVED lines=10> */
.L_x_7089:
[----:B0-----:R-:W-:-:S13]  /*9740*/  ISETP.NE.AND P0, PT, RZ, c[0x0][0x198], PT ;  /* 0x00006600ff007a0c */ /* 0x001fda0003f05270 */
[----:B------:R-:W-:Y:S05]  /*9750*/  @!P0 BRA `(.L_x_7091) ;  /* 0x0000026000008947 */ /* 0x000fea0003800000 */
[----:B------:R-:W-:Y:S02]  /*9760*/  MOV R6, c[0x0][0x0] ;  /* 0x0000000000067a02 */ /* 0x000fe40000000f00 */
[----:B------:R-:W-:Y:S02]  /*9770*/  MOV R2, c[0x0][0x0] ;  /* 0x0000000000027a02 */ /* 0x000fe40000000f00 */
[----:B------:R-:W-:-:S13]  /*9780*/  ISETP.GT.AND P0, PT, R6, 0x20, PT ;  /* 0x000000200600780c */ /* 0x000fda0003f04270 */
[----:B------:R-:W-:Y:S05]  /*9790*/  @!P0 BRA `(.L_x_7092) ;  /* 0x0000015000008947 */ /* 0x000fea0003800000 */
[----:B------:R-:W-:Y:S01]  /*97a0*/  IMAD R7, R0, c[0x0][0x0], R3 ;  /* 0x0000000000077a24 */ /* 0x000fe200078e0203 */
[----:B------:R-:W-:-:S04]  /*97b0*/  LEA.HI R2, R6, c[0x0][0x0], RZ, 0x1 ;  /* 0x0000000006027a11 */ /* 0x000fc800078f08ff */
[----:B-1----:R0:W-:Y:S01]  /*97c0*/  STS.128 [R7.X16+0x10], R16 ;  /* 0x0000101007007388 */ /* 0x0021e2000000cc00 */
[----:B------:R-:W-:Y:S01]  /*97d0*/  SHF.R.S32.HI R6, RZ, 0x1, R2 ;  /* 0x00000001ff067819 */ /* 0x000fe20000011402 */
[----:B------:R-:W-:-:S03]  /*97e0*/  IMAD.MOV.U32 R2, RZ, RZ, 0x20 ;  /* 0x00000020ff027424 */ /* 0x000fc600078e00ff */
[----:B------:R-:W-:-:S13]  /*97f0*/  ISETP.GE.AND P0, PT, R6, 0x20, PT ;  /* 0x000000200600780c */ /* 0x000fda0003f06270 */
[----:B------:R-:W-:Y:S05]  /*9800*/  @!P0 BRA `(.L_x_7092) ;  /* 0x000000e000008947 */ /* 0x000fea0003800000 */
[----:B0----5:R-:W-:Y:S02]  /*9810*/  LEA R13, R7, 0x10, 0x4 ;  /* 0x00000010070d7811 */ /* 0x021fe400078e20ff */
.L_x_7093:
[----:B------:R-:W-:Y:S01]  /*9820*/  IADD3 R2, R3, R6, RZ ;  /* 0x0000000603027210 */ /* 0x000fe20007ffe0ff */
[----:B------:R-:W-:Y:S03]  /*9830*/  BAR.SYNC.DEFER_BLOCKING 0x0 ;  /* 0x0000000000007b1d */ /* 0x000fe60000010000 */
[----:B------:R-:W-:-:S04]  /*9840*/  ISETP.GE.U32.AND P0, PT, R2, c[0x0][0x0], PT ;  /* 0x0000000002007a0c */ /* 0x000fc80003f06070 */
[----:B------:R-:W-:-:S13]  /*9850*/  ISETP.GE.U32.OR P0, PT, R3, R6, P0 ;  /* 0x000000060300720c */ /* 0x000fda0000706470 */
[----:B------:R-:W-:Y:S02]  /*9860*/  @!P0 LEA R8, R6, R13, 0x4 ;  /* 0x0000000d06088211 */ /* 0x000fe400078e20ff */
[----:B------:R-:W-:-:S04]  /*9870*/  SHF.R.S32.HI R6, RZ, 0x1, R6 ;  /* 0x00000001ff067819 */ /* 0x000fc80000011406 */
[----:B0-----:R-:W0:Y:S02]  /*9880*/  @!P0 LDS.128 R8, [R8] ;  /* 0x0000000008088984 */ /* 0x001e240000000c00 */
[----:B0-----:R-:W-:-:S04]  /*9890*/  @!P0 DADD R16, R16, R8 ;  /* 0x0000000010108229 */ /* 0x001fc80000000008 */
[----:B------:R-:W0:-:S07]  /*98a0*/  @!P0 DADD R18, R18, R10 ;  /* 0x0000000012128229 */ /* 0x000e0e000000000a */
[----:B0-----:R0:W-:Y:S01]  /*98b0*/  @!P0 STS.128 [R7.X16+0x10], R16 ;  /* 0x0000101007008388 */ /* 0x0011e2000000cc00 */
[----:B------:R-:W-:-:S13]  /*98c0*/  ISETP.GE.AND P0, PT, R6, 0x20, PT ;  /* 0x000000200600780c */ /* 0x000fda0003f06270 */
[----:B------:R-:W-:Y:S05]  /*98d0*/  @P0 BRA `(.L_x_7093) ;  /* 0xffffff4000000947 */ /* 0x000fea000383ffff */
[----:B------:R-:W-:-:S04]  /*98e0*/  IMAD.MOV.U32 R2, RZ, RZ, 0x20 ;  /* 0x00000020ff027424 */ /* 0x000fc800078e00ff */
.L_x_7092:
[----:B0-----:R-:W-:Y:S01]  /*98f0*/  BAR.SYNC.DEFER_BLOCKING 0x0 ;  /* 0x0000000000007b1d */ /* 0x001fe20000010000 */
[----:B------:R-:W-:-:S13]  /*9900*/  ISETP.GE.AND P0, PT, R2, 0x2, PT ;  /* 0x000000020200780c */ /* 0x000fda0003f06270 */
[----:B------:R-:W-:Y:S05]  /*9910*/  @!P0 BRA `(.L_x_7091) ;  /* 0x000000a000008947 */ /* 0x000fea0003800000 */
[----:B-----5:R-:W-:-:S05]  /*9920*/  MOV R11, 0x1 ;  /* 0x00000001000b7802 */ /* 0x020fca0000000f00 */
.L_x_7094:
[----:B-1----:R-:W-:Y:S04]  /*9930*/  SHFL.DOWN PT, R7, R17, R11, 0x1f ;  /* 0x08001f0b11077589 */ /* 0x002fe800000e0000 */
        /* <DEDUP_REMOVED lines=8> */
.L_x_7091:
        /* <DEDUP_REMOVED lines=202> */
.L_x_7095:
        /* <DEDUP_REMOVED lines=215> */
.L_x_7097:
        /* <DEDUP_REMOVED lines=11> */
.L_x_7099:
[----:B------:R-:W-:Y:S05]  /*b480*/  BSYNC B0 ;  /* 0x0000000000007941 */ /* 0x000fea0003800000 */
.L_x_7098:
        /* <DEDUP_REMOVED lines=9> */
[----:B-1----:R0:W-:Y:S01]  /*b520*/  @P1 STG.E.128 [R4.64], R16 ;  /* 0x0000001004001986 */ /* 0x0021e2000c101d24 */
        /* <DEDUP_REMOVED lines=30> */
.L_x_7101:
[----:B------:R-:W-:Y:S05]  /*b710*/  BSYNC B0 ;  /* 0x0000000000007941 */ /* 0x000fea0003800000 */
.L_x_7100:
        /* <DEDUP_REMOVED lines=24> */
.L_x_7106:
[----:B0-----:R-:W-:Y:S01]  /*b8a0*/  HFMA2.MMA R9, -RZ, RZ, 0, 9.5367431640625e-07 ;  /* 0x00000010ff097435 */ /* 0x001fe200000001ff */
[----:B------:R-:W-:-:S09]  /*b8b0*/  IMAD R8, R2, c[0x0][0x10], R13 ;  /* 0x0000040002087a24 */ /* 0x000fd200078e020d */
[----:B------:R-:W-:-:S06]  /*b8c0*/  IMAD.WIDE.U32 R8, R8, R9, c[0x0][0x570] ;  /* 0x00015c0008087625 */ /* 0x000fcc00078e0009 */
[----:B--2---:R-:W2:Y:S01]  /*b8d0*/  LDG.E.128 R8, [R8.64] ;  /* 0x0000002408087981 */ /* 0x004ea2000c1e1d00 */
[----:B------:R-:W-:-:S05]  /*b8e0*/  MOV R14, c[0x0][0x0] ;  /* 0x00000000000e7a02 */ /* 0x000fca0000000f00 */
[----:B------:R-:W-:-:S05]  /*b8f0*/  IMAD R13, R14, c[0x0][0x4], R13 ;  /* 0x000001000e0d7a24 */ /* 0x000fca00078e020d */
[----:B------:R-:W-:Y:S01]  /*b900*/  ISETP.GE.U32.AND P0, PT, R13, c[0x0][0x194], PT ;  /* 0x000065000d007a0c */ /* 0x000fe20003f06070 */
[----:B--2---:R0:W1:-:S04]  /*b910*/  DADD R16, R8, R16 ;  /* 0x0000000008107229 */ /* 0x0040480000000010 */
[----:B------:R0:W2:-:S08]  /*b920*/  DADD R18, R10, R18 ;  /* 0x000000000a127229 */ /* 0x0000900000000012 */
[----:B-1----:R-:W-:Y:S05]  /*b930*/  @!P0 BRA `(.L_x_7106) ;  /* 0xffffff6000008947 */ /* 0x002fea000383ffff */
.L_x_7105:
[----:B------:R-:W-:Y:S05]  /*b940*/  BSYNC B1 ;  /* 0x0000000000017941 */ /* 0x000fea0003800000 */
.L_x_7104:
[----:B------:R-:W-:Y:S05]  /*b950*/  BRA `(.L_x_7107) ;  /* 0x000000d000007947 */ /* 0x000fea0003800000 */
.L_x_7103:
[----:B------:R-:W-:-:S13]  /*b960*/  ISETP.GE.U32.AND P0, PT, R0, c[0x0][0x194], PT ;  /* 0x0000650000007a0c */ /* 0x000fda0003f06070 */
[----:B------:R-:W-:Y:S05]  /*b970*/  @P0 BRA `(.L_x_7107) ;  /* 0x000000b000000947 */ /* 0x000fea0003800000 */
[----:B------:R-:W-:-:S04]  /*b980*/  IMAD.MOV.U32 R13, RZ, RZ, R0 ;  /* 0x000000ffff0d7224 */ /* 0x000fc800078e0000 */
.L_x_7108:
[----:B0-----:R-:W-:Y:S01]  /*b990*/  IMAD R8, R2, c[0x0][0x10], R13 ;  /* 0x0000040002087a24 */ /* 0x001fe200078e020d */
[----:B------:R-:W-:-:S03]  /*b9a0*/  MOV R9, 0x10 ;  /* 0x0000001000097802 */ /* 0x000fc60000000f00 */
[----:B------:R-:W-:-:S04]  /*b9b0*/  IMAD R8, R8, c[0x0][0x0], R3 ;  /* 0x0000000008087a24 */ /* 0x000fc800078e0203 */
[----:B------:R-:W-:-:S06]  /*b9c0*/  IMAD.WIDE.U32 R8, R8, R9, c[0x0][0x570] ;  /* 0x00015c0008087625 */ /* 0x000fcc00078e0009 */
[----:B--2---:R-:W2:Y:S01]  /*b9d0*/  LDG.E.128 R8, [R8.64] ;  /* 0x0000002408087981 */ /* 0x004ea2000c1e1d00 */
[----:B------:R-:W-:-:S04]  /*b9e0*/  IADD3 R13, R13, c[0x0][0x4], RZ ;  /* 0x000001000d0d7a10 */ /* 0x000fc80007ffe0ff */
[----:B------:R-:W-:Y:S01]  /*b9f0*/  ISETP.GE.U32.AND P0, PT, R13, c[0x0][0x194], PT ;  /* 0x000065000d007a0c */ /* 0x000fe20003f06070 */
[----:B--2---:R0:W1:-:S04]  /*ba00*/  DADD R16, R8, R16 ;  /* 0x0000000008107229 */ /* 0x0040480000000010 */
[----:B------:R0:W2:-:S08]  /*ba10*/  DADD R18, R10, R18 ;  /* 0x000000000a127229 */ /* 0x0000900000000012 */
[----:B-1----:R-:W-:Y:S05]  /*ba20*/  @!P0 BRA `(.L_x_7108) ;  /* 0xffffff6000008947 */ /* 0x002fea000383ffff */
.L_x_7107:
[----:B------:R-:W-:Y:S05]  /*ba30*/  BSYNC B0 ;  /* 0x0000000000007941 */ /* 0x000fea0003800000 */
.L_x_7102:
        /* <DEDUP_REMOVED lines=8> */
.L_x_7110:
[----:B0-----:R-:W-:Y:S01]  /*bac0*/  IMAD.IADD R8, R0, 0x1, R13 ;  /* 0x0000000100087824 */ /* 0x001fe200078e020d */
        /* <DEDUP_REMOVED lines=11> */
.L_x_7109:
        /* <DEDUP_REMOVED lines=13> */
.L_x_7113:
[----:B------:R-:W-:Y:S01]  /*bc50*/  IADD3 R2, R3, R0, RZ ;  /* 0x0000000003027210 */ /* 0x000fe20007ffe0ff */
[----:B------:R-:W-:Y:S03]  /*bc60*/  BAR.SYNC.DEFER_BLOCKING 0x0 ;  /* 0x0000000000007b1d */ /* 0x000fe60000010000 */
[----:B------:R-:W-:-:S04]  /*bc70*/  ISETP.GE.U32.AND P0, PT, R2, c[0x0][0x0], PT ;  /* 0x0000000002007a0c */ /* 0x000fc80003f06070 */
[----:B------:R-:W-:-:S13]  /*bc80*/  ISETP.GE.U32.OR P0, PT, R3, R0, P0 ;  /* 0x000000000300720c */ /* 0x000fda0000706470 */
[----:B0-----:R-:W-:Y:S01]  /*bc90*/  @!P0 IMAD R8, R0, 0x10, R13 ;  /* 0x0000001000088824 */ /* 0x001fe200078e020d */
        /* <DEDUP_REMOVED lines=8> */
.L_x_7112:
[----:B-1----:R-:W-:Y:S01]  /*bd20*/  BAR.SYNC.DEFER_BLOCKING 0x0 ;  /* 0x0000000000007b1d */ /* 0x002fe20000010000 */
[----:B------:R-:W-:-:S13]  /*bd30*/  ISETP.GE.AND P0, PT, R0, 0x2, PT ;  /* 0x000000020000780c */ /* 0x000fda0003f06270 */
[----:B------:R-:W-:Y:S05]  /*bd40*/  @!P0 BRA `(.L_x_7111) ;  /* 0x000000a000008947 */ /* 0x000fea0003800000 */
[----:B0-----:R-:W-:-:S05]  /*bd50*/  MOV R11, 0x1 ;  /* 0x00000001000b7802 */ /* 0x001fca0000000f00 */
.L_x_7114:
[----:B------:R-:W-:Y:S04]  /*bd60*/  SHFL.DOWN PT, R3, R17, R11, 0x1f ;  /* 0x08001f0b11037589 */ /* 0x000fe800000e0000 */
[----:B------:R-:W0:Y:S04]  /*bd70*/  SHFL.DOWN PT, R2, R16, R11, 0x1f ;  /* 0x08001f0b10027589 */ /* 0x000e2800000e0000 */
[----:B------:R-:W-:Y:S04]  /*bd80*/  SHFL.DOWN PT, R9, R19, R11, 0x1f ;  /* 0x08001f0b13097589 */ /* 0x000fe800000e0000 */
[----:B------:R1:W2:Y:S02]  /*bd90*/  SHFL.DOWN PT, R8, R18, R11, 0x1f ;  /* 0x08001f0b12087589 */ /* 0x0002a400000e0000 */
[----:B-1----:R-:W-:-:S05]  /*bda0*/  IMAD.SHL.U32 R11, R11, 0x2, RZ ;  /* 0x000000020b0b7824 */ /* 0x002fca00078e00ff */
[----:B------:R-:W-:Y:S01]  /*bdb0*/  ISETP.GE.AND P0, PT, R11, R0, PT ;  /* 0x000000000b00720c */ /* 0x000fe20003f06270 */
[----:B0-----:R0:W1:-:S04]  /*bdc0*/  DADD R16, R2, R16 ;  /* 0x0000000002107229 */ /* 0x0010480000000010 */
[----:B--2---:R0:W2:-:S08]  /*bdd0*/  DADD R18, R8, R18 ;  /* 0x0000000008127229 */ /* 0x0040900000000012 */
[----:B012---:R-:W-:Y:S05]  /*bde0*/  @!P0 BRA `(.L_x_7114) ;  /* 0xffffff7000008947 */ /* 0x007fea000383ffff */
.L_x_7111:
        /* <DEDUP_REMOVED lines=9> */
[----:B0-----:R-:W2:Y:S02]  /*be80*/  LDG.E.128 R8, [R6.64] ;  /* 0x0000002406087981 */ /* 0x001ea4000c1e1d00 */
[----:B--2---:R0:W1:-:S04]  /*be90*/  DADD R16, R16, R8 ;  /* 0x0000000010107229 */ /* 0x0040480000000008 */
[----:B------:R0:W2:-:S06]  /*bea0*/  DADD R18, R18, R10 ;  /* 0x0000000012127229 */ /* 0x00008c000000000a */
.L_x_7116:
[----:B-1----:R-:W-:Y:S05]  /*beb0*/  @!P1 BRA `(.L_x_7117) ;  /* 0x000001a000009947 */ /* 0x002fea0003800000 */
[----:B------:R-:W-:-:S04]  /*bec0*/  MOV R0, 0x1 ;  /* 0x0000000100007802 */ /* 0x000fc80000000f00 */
[----:B------:R-:W-:-:S13]  /*bed0*/  ISETP.NE.AND P0, PT, R0, c[0x0][0x58c], PT ;  /* 0x0001630000007a0c */ /* 0x000fda0003f05270 */
[----:B------:R-:W-:Y:S05]  /*bee0*/  @!P0 BRA `(.L_x_7118) ;  /* 0x0000013000008947 */ /* 0x000fea0003800000 */
[----:B------:R-:W-:Y:S01]  /*bef0*/  MOV R0, 0x0 ;  /* 0x0000000000007802 */ /* 0x000fe20000000f00 */
[----:B------:R-:W-:Y:S01]  /*bf00*/  HFMA2.MMA R13, -RZ, RZ, 0, 0 ;  /* 0x00000000ff0d7435 */ /* 0x000fe200000001ff */
[----:B------:R-:W-:Y:S01]  /*bf10*/  MOV R4, c[0x4][0x7c8] ;  /* 0x0101f20000047a02 */ /* 0x000fe20000000f00 */
[----:B------:R-:W-:Y:S01]  /*bf20*/  IMAD.MOV.U32 R5, RZ, RZ, c[0x4][0x7cc] ;  /* 0x0101f300ff057624 */ /* 0x000fe200078e00ff */
[----:B------:R1:W3:Y:S01]  /*bf30*/  LDC.64 R2, c[0x4][R0] ;  /* 0x0100000000027b82 */ /* 0x0002e20000000a00 */
[----:B------:R-:W-:Y:S01]  /*bf40*/  MOV R6, c[0x4][0x7b8] ;  /* 0x0101ee0000067a02 */ /* 0x000fe20000000f00 */
[----:B0-----:R-:W-:Y:S01]  /*bf50*/  IMAD.MOV.U32 R8, RZ, RZ, 0x2ef ;  /* 0x000002efff087424 */ /* 0x001fe200078e00ff */
[----:B------:R-:W-:Y:S01]  /*bf60*/  MOV R7, c[0x4][0x7bc] ;  /* 0x0101ef0000077a02 */ /* 0x000fe20000000f00 */
[----:B------:R-:W-:Y:S01]  /*bf70*/  IMAD.MOV.U32 R12, RZ, RZ, 0x1 ;  /* 0x00000001ff0c7424 */ /* 0x000fe200078e00ff */
[----:B------:R-:W-:Y:S02]  /*bf80*/  MOV R10, c[0x4][0x1d8] ;  /* 0x01007600000a7a02 */ /* 0x000fe40000000f00 */
        /* <DEDUP_REMOVED lines=8> */
[----:B--23--:R-:W-:Y:S05]  /*c010*/  CALL.ABS.NOINC R2 ;  /* 0x0000000002007343 */ /* 0x00cfea0003c00000 */
.L_x_7118:
[----:B------:R-:W-:-:S04]  /*c020*/  IADD3 R22, P0, R22, c[0x0][0x558], RZ ;  /* 0x0001560016167a10 */ /* 0x000fc80007f1e0ff */
[----:B------:R-:W-:-:S05]  /*c030*/  IADD3.X R23, RZ, c[0x0][0x55c], RZ, P0, !PT ;  /* 0x00015700ff177a10 */ /* 0x000fca00007fe4ff */
[----:B--2---:R-:W-:Y:S01]  /*c040*/  STG.E.128 [R22.64], R16 ;  /* 0x0000001016007986 */ /* 0x004fe2000c101d24 */
[----:B------:R-:W-:Y:S05]  /*c050*/  EXIT ;  /* 0x000000000000794d */ /* 0x000fea0003800000 */
.L_x_7117:
[----:B--2---:R-:W-:Y:S01]  /*c060*/  STG.E.128 [R6.64], R16 ;  /* 0x0000001006007986 */ /* 0x004fe2000c101d24 */
[----:B------:R-:W-:Y:S05]  /*c070*/  EXIT ;  /* 0x000000000000794d */ /* 0x000fea0003800000 */
.L_x_7115:
[----:B------:R-:W-:Y:S01]  /*c080*/  ISETP.NE.AND P0, PT, RZ, UR38, PT ;  /* 0x00000026ff007c0c */ /* 0x000fe2000bf05270 */
[----:B------:R-:W-:Y:S02]  /*c090*/  ULDC.U8 UR4, c[0x0][0x589] ;  /* 0x0001624000047ab9 */ /* 0x000fe40000000000 */
[----:B------:R-:W-:-:S10]  /*c0a0*/  ISETP.NE.AND P1, PT, RZ, UR4, PT ;  /* 0x00000004ff007c0c */ /* 0x000fd4000bf25270 */
[----:B------:R-:W-:Y:S05]  /*c0b0*/  @!P0 BRA `(.L_x_7119) ;  /* 0x0000003000008947 */ /* 0x000fea0003800000 */
[----:B0-----:R-:W2:Y:S02]  /*c0c0*/  LDG.E.128 R8, [R4.64] ;  /* 0x0000002404087981 */ /* 0x001ea4000c1e1d00 */
[----:B--2---:R0:W1:-:S04]  /*c0d0*/  DADD R16, R16, R8 ;  /* 0x0000000010107229 */ /* 0x0040480000000008 */
[----:B------:R0:W2:-:S06]  /*c0e0*/  DADD R18, R18, R10 ;  /* 0x0000000012127229 */ /* 0x00008c000000000a */
.L_x_7119:
[----:B-1----:R-:W-:Y:S05]  /*c0f0*/  @!P1 BRA `(.L_x_7120) ;  /* 0x000001a000009947 */ /* 0x002fea0003800000 */
[----:B------:R-:W-:-:S05]  /*c100*/  IMAD.MOV.U32 R0, RZ, RZ, 0x1 ;  /* 0x00000001ff007424 */ /* 0x000fca00078e00ff */
[----:B------:R-:W-:-:S13]  /*c110*/  ISETP.NE.AND P0, PT, R0, c[0x0][0x58c], PT ;  /* 0x0001630000007a0c */ /* 0x000fda0003f05270 */
[----:B------:R-:W-:Y:S05]  /*c120*/  @!P0 BRA `(.L_x_7121) ;  /* 0x0000013000008947 */ /* 0x000fea0003800000 */
[----:B------:R-:W-:Y:S01]  /*c130*/  MOV R0, 0x0 ;  /* 0x0000000000007802 */ /* 0x000fe20000000f00 */
[----:B0-----:R-:W-:Y:S01]  /*c140*/  HFMA2.MMA R8, -RZ, RZ, 0, 4.4763088226318359375e-05 ;  /* 0x000002efff087435 */ /* 0x001fe200000001ff */
        /* <DEDUP_REMOVED lines=17> */
.L_x_7121:
[----:B------:R-:W-:-:S04]  /*c260*/  IADD3 R22, P0, R22, c[0x0][0x558], RZ ;  /* 0x0001560016167a10 */ /* 0x000fc80007f1e0ff */
[----:B------:R-:W-:-:S05]  /*c270*/  IADD3.X R23, RZ, c[0x0][0x55c], RZ, P0, !PT ;  /* 0x00015700ff177a10 */ /* 0x000fca00007fe4ff */
[----:B--2---:R-:W-:Y:S01]  /*c280*/  STG.E.128 [R22.64], R16 ;  /* 0x0000001016007986 */ /* 0x004fe2000c101d24 */
[----:B------:R-:W-:Y:S05]  /*c290*/  EXIT ;  /* 0x000000000000794d */ /* 0x000fea0003800000 */
.L_x_7120:
[----:B--2---:R-:W-:Y:S01]  /*c2a0*/  STG.E.128 [R4.64], R16 ;  /* 0x0000001004007986 */ /* 0x004fe2000c101d24 */
[----:B------:R-:W-:Y:S05]  /*c2b0*/  EXIT ;  /* 0x000000000000794d */ /* 0x000fea0003800000 */
.L_x_7096:
        /* <DEDUP_REMOVED lines=16> */
[----:B------:R-:W2:Y:S02]  /*c3c0*/  LDG.E.128 R8, [R6.64] ;  /* 0x0000002406087981 */ /* 0x000ea4000c1e1d00 */
[----:B-12---:R0:W1:-:S04]  /*c3d0*/  DADD R16, R16, R8 ;  /* 0x0000000010107229 */ /* 0x0060480000000008 */
[----:B------:R0:W2:-:S06]  /*c3e0*/  DADD R18, R18, R10 ;  /* 0x0000000012127229 */ /* 0x00008c000000000a */
.L_x_7123:
[----:B-1----:R-:W-:Y:S05]  /*c3f0*/  @!P1 BRA `(.L_x_7124) ;  /* 0x000001a000009947 */ /* 0x002fea0003800000 */
[----:B------:R-:W-:-:S04]  /*c400*/  MOV R0, 0x1 ;  /* 0x0000000100007802 */ /* 0x000fc80000000f00 */
[----:B------:R-:W-:-:S13]  /*c410*/  ISETP.NE.AND P0, PT, R0, c[0x0][0x58c], PT ;  /* 0x0001630000007a0c */ /* 0x000fda0003f05270 */
[----:B------:R-:W-:Y:S05]  /*c420*/  @!P0 BRA `(.L_x_7125) ;  /* 0x0000013000008947 */ /* 0x000fea0003800000 */
[----:B------:R-:W-:Y:S01]  /*c430*/  MOV R0, 0x0 ;  /* 0x0000000000007802 */ /* 0x000fe20000000f00 */
[----:B0-----:R-:W-:Y:S01]  /*c440*/  HFMA2.MMA R8, -RZ, RZ, 0, 4.4763088226318359375e-05 ;  /* 0x000002efff087435 */ /* 0x001fe200000001ff */
        /* <DEDUP_REMOVED lines=17> */
.L_x_7125:
[----:B------:R-:W-:-:S05]  /*c560*/  IADD3 R22, P0, R22, c[0x0][0x558], RZ ;  /* 0x0001560016167a10 */ /* 0x000fca0007f1e0ff */
[----:B------:R-:W-:-:S05]  /*c570*/  IMAD.X R23, RZ, RZ, c[0x0][0x55c], P0 ;  /* 0x00015700ff177624 */ /* 0x000fca00000e06ff */
[----:B--2---:R-:W-:Y:S01]  /*c580*/  STG.E.128 [R22.64], R16 ;  /* 0x0000001016007986 */ /* 0x004fe2000c101d24 */
[----:B------:R-:W-:Y:S05]  /*c590*/  EXIT ;  /* 0x000000000000794d */ /* 0x000fea0003800000 */
.L_x_7124:
[----:B--2---:R-:W-:Y:S01]  /*c5a0*/  STG.E.128 [R6.64], R16 ;  /* 0x0000001006007986 */ /* 0x004fe2000c101d24 */
[----:B------:R-:W-:Y:S05]  /*c5b0*/  EXIT ;  /* 0x000000000000794d */ /* 0x000fea0003800000 */
.L_x_7122:
[----:B------:R-:W-:Y:S01]  /*c5c0*/  ISETP.NE.AND P0, PT, RZ, UR38, PT ;  /* 0x00000026ff007c0c */ /* 0x000fe2000bf05270 */
[----:B------:R-:W-:Y:S02]  /*c5d0*/  ULDC.U8 UR4, c[0x0][0x589] ;  /* 0x0001624000047ab9 */ /* 0x000fe40000000000 */
[----:B------:R-:W-:-:S10]  /*c5e0*/  ISETP.NE.AND P1, PT, RZ, UR4, PT ;  /* 0x00000004ff007c0c */ /* 0x000fd4000bf25270 */
[----:B------:R-:W-:Y:S05]  /*c5f0*/  @!P0 BRA `(.L_x_7126) ;  /* 0x0000003000008947 */ /* 0x000fea0003800000 */
[----:B------:R-:W2:Y:S02]  /*c600*/  LDG.E.128 R4, [R8.64] ;  /* 0x0000002408047981 */ /* 0x000ea4000c1e1d00 */
[----:B-12---:R0:W1:-:S04]  /*c610*/  DADD R16, R16, R4 ;  /* 0x0000000010107229 */ /* 0x0060480000000004 */
[----:B------:R0:W2:-:S06]  /*c620*/  DADD R18, R18, R6 ;  /* 0x0000000012127229 */ /* 0x00008c0000000006 */
.L_x_7126:
[----:B-1----:R-:W-:Y:S05]  /*c630*/  @!P1 BRA `(.L_x_7127) ;  /* 0x000001a000009947 */ /* 0x002fea0003800000 */
[----:B------:R-:W-:-:S04]  /*c640*/  MOV R0, 0x1 ;  /* 0x0000000100007802 */ /* 0x000fc80000000f00 */
[----:B------:R-:W-:-:S13]  /*c650*/  ISETP.NE.AND P0, PT, R0, c[0x0][0x58c], PT ;  /* 0x0001630000007a0c */ /* 0x000fda0003f05270 */
[----:B------:R-:W-:Y:S05]  /*c660*/  @!P0 BRA `(.L_x_7128) ;  /* 0x0000013000008947 */ /* 0x000fea0003800000 */
[----:B------:R-:W-:Y:S01]  /*c670*/  MOV R0, 0x0 ;  /* 0x0000000000007802 */ /* 0x000fe20000000f00 */
[----:B------:R-:W-:Y:S01]  /*c680*/  HFMA2.MMA R13, -RZ, RZ, 0, 0 ;  /* 0x00000000ff0d7435 */ /* 0x000fe200000001ff */
[----:B0-----:R-:W-:Y:S01]  /*c690*/  MOV R4, c[0x4][0x7c8] ;  /* 0x0101f20000047a02 */ /* 0x001fe20000000f00 */
[----:B------:R-:W-:Y:S01]  /*c6a0*/  IMAD.MOV.U32 R5, RZ, RZ, c[0x4][0x7cc] ;  /* 0x0101f300ff057624 */ /* 0x000fe200078e00ff */
[----:B------:R0:W1:Y:S01]  /*c6b0*/  LDC.64 R2, c[0x4][R0] ;  /* 0x0100000000027b82 */ /* 0x0000620000000a00 */
[----:B------:R-:W-:Y:S01]  /*c6c0*/  MOV R6, c[0x4][0x7b8] ;  /* 0x0101ee0000067a02 */ /* 0x000fe20000000f00 */
[----:B------:R-:W-:Y:S01]  /*c6d0*/  IMAD.MOV.U32 R8, RZ, RZ, 0x2ef ;  /* 0x000002efff087424 */ /* 0x000fe200078e00ff */
        /* <DEDUP_REMOVED lines=12> */
.L_x_7128:
[----:B------:R-:W-:-:S04]  /*c7a0*/  IADD3 R22, P0, R22, c[0x0][0x558], RZ ;  /* 0x0001560016167a10 */ /* 0x000fc80007f1e0ff */
[----:B------:R-:W-:-:S05]  /*c7b0*/  IADD3.X R23, RZ, c[0x0][0x55c], RZ, P0, !PT ;  /* 0x00015700ff177a10 */ /* 0x000fca00007fe4ff */
[----:B--2---:R-:W-:Y:S01]  /*c7c0*/  STG.E.128 [R22.64], R16 ;  /* 0x0000001016007986 */ /* 0x004fe2000c101d24 */
[----:B------:R-:W-:Y:S05]  /*c7d0*/  EXIT ;  /* 0x000000000000794d */ /* 0x000fea0003800000 */
.L_x_7127:
[----:B--2---:R-:W-:Y:S01]  /*c7e0*/  STG.E.128 [R8.64], R16 ;  /* 0x0000001008007986 */ /* 0x004fe2000c101d24 */
[----:B------:R-:W-:Y:S05]  /*c7f0*/  EXIT ;  /* 0x000000000000794d */ /* 0x000fea0003800000 */
.L_x_7129:
        /* <DEDUP_REMOVED lines=16> */
.L_x_9933:


//--------------------- .text._ZN2at6native13reduce_kernelILi128ELi2ENS0_8ReduceOpIN3c107complexIdEENS0_14func_wrapper_tIS5_ZNS0_11sum_functorIS5_S5_S5_EclERNS_14TensorIteratorEEUlS5_S5_E_EEjS5_Li4ELi4EEEEEvT1_ --------------------------
	.section	.text._ZN2at6native13reduce_kernelILi128ELi2ENS0_8ReduceOpIN3c107complexIdEENS0_14func_wrapper_tIS5_ZNS0_11sum_functorIS5_S5_S5_EclERNS_14TensorIteratorEEUlS5_S5_E_EEjS5_Li4ELi4EEEEEvT1_,"ax",@progbits
	.sectioninfo	@"SHI_REGISTERS=80"
	.align	128
        .global         _ZN2at6native13reduce_kernelILi128ELi2ENS0_8ReduceOpIN3c107complexIdEENS0_14func_wrapper_tIS5_ZNS0_11sum_functorIS5_S5_S5_EclERNS_14TensorIteratorEEUlS5_S5_E_EEjS5_Li4ELi4EEEEEvT1_
        .type           _ZN2at6native13reduce_kernelILi128ELi2ENS0_8ReduceOpIN3c107complexIdEENS0_14func_wrapper_tIS5_ZNS0_11sum_functorIS5_S5_S5_EclERNS_14TensorIteratorEEUlS5_S5_E_EEjS5_Li4ELi4EEEEEvT1_,@function
        .size           _ZN2at6native13reduce_kernelILi128ELi2ENS0_8ReduceOpIN3c107complexIdEENS0_14func_wrapper_tIS5_ZNS0_11sum_functorIS5_S5_S5_EclERNS_14TensorIteratorEEUlS5_S5_E_EEjS5_Li4ELi4EEEEEvT1_,(.L_x_9934 - _ZN2at6native13reduce_kernelILi128ELi2ENS0_8ReduceOpIN3c107complexIdEENS0_14func_wrapper_tIS5_ZNS0_11sum_functorIS5_S5_S5_EclERNS_14TensorIteratorEEUlS5_S5_E_EEjS5_Li4ELi4EEEEEvT1_)
        .other          _ZN2at6native13reduce_kernelILi128ELi2ENS0_8ReduceOpIN3c107complexIdEENS0_14func_wrapper_tIS5_ZNS0_11sum_functorIS5_S5_S5_EclERNS_14TensorIteratorEEUlS5_S5_E_EEjS5_Li4ELi4EEEEEvT1_,@"STO_CUDA_ENTRY STV_DEFAULT"
_ZN2at6native13reduce_kernelILi128ELi2ENS0_8ReduceOpIN3c107complexIdEENS0_14func_wrapper_tIS5_ZNS0_11sum_functorIS5_S5_S5_EclERNS_14TensorIteratorEEUlS5_S5_E_EEjS5_Li4ELi4EEEEEvT1_:
.text._ZN2at6native13reduce_kernelILi128ELi2ENS0_8ReduceOpIN3c107complexIdEENS0_14func_wrapper_tIS5_ZNS0_11sum_functorIS5_S5_S5_EclERNS_14TensorIteratorEEUlS5_S5_E_EEjS5_Li4ELi4EEEEEvT1_:
        /* <DEDUP_REMOVED lines=213> */
.L_x_7130:
[----:B------:R-:W-:Y:S01]  /*0d50*/  ISETP.GE.U32.AND P0, PT, R5, c[0x0][0x184], PT ;  /* 0x0000610005007a0c */ /* 0x000fe20003f06070 */
[----:B------:R-:W-:Y:S01]  /*0d60*/  ULDC.64 UR36, c[0x0][0x118] ;  /* 0x0000460000247ab9 */ /* 0x000fe20000000a00 */
[----:B------:R-:W-:Y:S01]  /*0d70*/  BSSY B6, `(.L_x_7131) ;  /* 0x0000990000067945 */ /* 0x000fe20003800000 */
[----:B------:R-:W-:Y:S01]  /*0d80*/  CS2R R26, SRZ ;  /* 0x00000000001a7805 */ /* 0x000fe2000001ff00 */
[----:B------:R-:W-:Y:S01]  /*0d90*/  ISETP.GE.U32.OR P0, PT, R23, c[0x0][0x188], P0 ;  /* 0x0000620017007a0c */ /* 0x000fe20000706470 */
[----:B------:R-:W-:Y:S01]  /*0da0*/  CS2R R24, SRZ ;  /* 0x0000000000187805 */ /* 0x000fe2000001ff00 */
[----:B------:R-:W-:Y:S01]  /*0db0*/  CS2R R70, SRZ ;  /* 0x0000000000467805 */ /* 0x000fe2000001ff00 */
[----:B------:R-:W-:-:S10]  /*0dc0*/  CS2R R68, SRZ ;  /* 0x0000000000447805 */ /* 0x000fd4000001ff00 */
        /* <DEDUP_REMOVED lines=27> */
[----:B------:R-:W-:Y:S01]  /*0f80*/  IMAD.MOV.U32 R30, RZ, RZ, c[0x0][0x170] ;  /* 0x00005c00ff1e7624 */ /* 0x000fe200078e00ff */
[----:B------:R-:W-:Y:S01]  /*0f90*/  MOV R31, c[0x0][0x174] ;  /* 0x00005d00001f7a02 */ /* 0x000fe20000000f00 */
[----:B------:R-:W-:Y:S01]  /*0fa0*/  IMAD.MOV.U32 R20, RZ, RZ, c[0x0][0x178] ;  /* 0x00005e00ff147624 */ /* 0x000fe200078e00ff */
[----:B------:R-:W-:Y:S02]  /*0fb0*/  LOP3.LUT R8, R0, 0x3, RZ, 0xc0, !PT ;  /* 0x0000000300087812 */ /* 0x000fe400078ec0ff */
        /* <DEDUP_REMOVED lines=18> */
.L_x_7139:
[----:B------:R-:W-:Y:S05]  /*10e0*/  BSYNC B2 ;  /* 0x0000000000027941 */ /* 0x000fea0003800000 */
.L_x_7138:
[----:B------:R-:W-:-:S04]  /*10f0*/  PRMT R0, R0, 0x9910, RZ ;  /* 0x0000991000007816 */ /* 0x000fc800000000ff */
[----:B------:R-:W-:-:S13]  /*1100*/  ISETP.NE.AND P0, PT, R0, RZ, PT ;  /* 0x000000ff0000720c */ /* 0x000fda0003f05270 */
[----:B------:R-:W-:Y:S05]  /*1110*/  @!P0 BRA `(.L_x_7137) ;  /* 0x0000007000008947 */ /* 0x000fea0003800000 */
[----:B------:R-:W-:-:S04]  /*1120*/  IADD3 R3, P0, R17, -R8, RZ ;  /* 0x8000000811037210 */ /* 0x000fc80007f1e0ff */
[----:B------:R-:W-:Y:S02]  /*1130*/  IADD3.X R0, RZ, -0x1, RZ, P0, !PT ;  /* 0xffffffffff007810 */ /* 0x000fe400007fe4ff */
[----:B------:R-:W-:-:S04]  /*1140*/  LEA R4, P0, R3, R18, 0x4 ;  /* 0x0000001203047211 */ /* 0x000fc800078020ff */
[----:B------:R-:W-:-:S06]  /*1150*/  LEA.HI.X R5, R3, R19, R0, 0x4, P0 ;  /* 0x0000001303057211 */ /* 0x000fcc00000f2400 */
[----:B------:R-:W2:Y:S02]  /*1160*/  LDG.E.128 R4, [R4.64] ;  /* 0x0000002404047981 */ /* 0x000ea4000c1e1d00 */
[----:B--2---:R0:W1:-:S04]  /*1170*/  DADD R20, R6, c[0x0][0x178] ;  /* 0x00005e0006147629 */ /* 0x0040480000000000 */
[----:B------:R0:W2:-:S06]  /*1180*/  DADD R30, R4, c[0x0][0x170] ;  /* 0x00005c00041e7629 */ /* 0x00008c0000000000 */
.L_x_7137:
[----:B-1----:R-:W-:Y:S05]  /*1190*/  BSYNC B1 ;  /* 0x0000000000017941 */ /* 0x002fea0003800000 */
.L_x_7136:
[C---:B------:R-:W-:Y:S02]  /*11a0*/  IADD3 R3, P0, -R8.reuse, 0x4, RZ ;  /* 0x0000000408037810 */ /* 0x040fe40007f1e1ff */
[----:B------:R-:W-:Y:S02]  /*11b0*/  IADD3 R0, R8, c[0x0][0x184], RZ ;  /* 0x0000610008007a10 */ /* 0x000fe40007ffe0ff */
[----:B------:R-:W-:Y:S01]  /*11c0*/  LEA R18, P1, R3, R18, 0x4 ;  /* 0x0000001203127211 */ /* 0x000fe200078220ff */
[----:B0-----:R-:W-:Y:S01]  /*11d0*/  IMAD.X R4, RZ, RZ, -0x1, P0 ;  /* 0xffffffffff047424 */ /* 0x001fe200000e06ff */
[----:B------:R-:W-:-:S04]  /*11e0*/  IADD3 R0, R0, -0x4, RZ ;  /* 0xfffffffc00007810 */ /* 0x000fc80007ffe0ff */
[----:B------:R-:W-:Y:S02]  /*11f0*/  LEA.HI.X R19, R3, R19, R4, 0x4, P1 ;  /* 0x0000001303137211 */ /* 0x000fe400008f2404 */
.L_x_7135:
[----:B------:R-:W-:Y:S05]  /*1200*/  BSYNC B0 ;  /* 0x0000000000007941 */ /* 0x000fea0003800000 */
.L_x_7134:
        /* <DEDUP_REMOVED lines=11> */
[----:B------:R-:W-:Y:S01]  /*12c0*/  IMAD.MOV.U32 R35, RZ, RZ, c[0x0][0x17c] ;  /* 0x00005f00ff237624 */ /* 0x000fe200078e00ff */
[----:B------:R-:W-:Y:S01]  /*12d0*/  MOV R32, c[0x0][0x170] ;  /* 0x00005c0000207a02 */ /* 0x000fe20000000f00 */
[----:B------:R-:W-:Y:S01]  /*12e0*/  IMAD.MOV.U32 R33, RZ, RZ, c[0x0][0x174] ;  /* 0x00005d00ff217624 */ /* 0x000fe200078e00ff */
[----:B------:R-:W-:Y:S01]  /*12f0*/  LEA R3, R4, 0x3, 0x2 ;  /* 0x0000000304037811 */ /* 0x000fe200078e10ff */
[----:B------:R-:W-:Y:S01]  /*1300*/  IMAD.MOV.U32 R37, RZ, RZ, c[0x0][0x17c] ;  /* 0x00005f00ff257624 */ /* 0x000fe200078e00ff */
[----:B------:R-:W-:Y:S01]  /*1310*/  MOV R36, c[0x0][0x178] ;  /* 0x00005e0000247a02 */ /* 0x000fe20000000f00 */
[----:B------:R-:W-:Y:S01]  /*1320*/  IMAD.MOV.U32 R39, RZ, RZ, c[0x0][0x174] ;  /* 0x00005d00ff277624 */ /* 0x000fe200078e00ff */
[----:B------:R-:W-:-:S02]  /*1330*/  ISETP.GE.U32.AND P0, PT, R3, R0, PT ;  /* 0x000000000300720c */ /* 0x000fc40003f06070 */
[----:B------:R-:W-:-:S11]  /*1340*/  MOV R38, c[0x0][0x170] ;  /* 0x00005c0000267a02 */ /* 0x000fd60000000f00 */
        /* <DEDUP_REMOVED lines=9> */
[----:B------:R-:W-:Y:S02]  /*13e0*/  MOV R39, c[0x0][0x174] ;  /* 0x00005d0000277a02 */ /* 0x000fe40000000f00 */
.L_x_7142:
[----:B------:R-:W-:-:S05]  /*13f0*/  IMAD.WIDE.U32 R40, R3, 0x40, R18 ;  /* 0x0000004003287825 */ /* 0x000fca00078e0012 */
[----:B0-----:R-:W3:Y:S04]  /*1400*/  LDG.E.128 R4, [R40.64] ;  /* 0x0000002428047981 */ /* 0x001ee8000c1e1d00 */
[----:B------:R-:W4:Y:S04]  /*1410*/  LDG.E.128 R8, [R40.64+0x10] ;  /* 0x0000102428087981 */ /* 0x000f28000c1e1d00 */
[----:B------:R-:W5:Y:S04]  /*1420*/  LDG.E.128 R12, [R40.64+0x20] ;  /* 0x00002024280c7981 */ /* 0x000f68000c1e1d00 */
[----:B--2---:R-:W2:Y:S01]  /*1430*/  LDG.E.128 R24, [R40.64+0x30] ;  /* 0x0000302428187981 */ /* 0x004ea2000c1e1d00 */
[----:B------:R-:W-:Y:S01]  /*1440*/  IADD3 R3, R3, c[0x0][0x18c], RZ ;  /* 0x0000630003037a10 */ /* 0x000fe20007ffe0ff */
[----:B---3--:R0:W1:-:S03]  /*1450*/  DADD R30, R4, R30 ;  /* 0x00000000041e7229 */ /* 0x008046000000001e */
[----:B0-----:R-:W-:Y:S01]  /*1460*/  LEA R5, R3, 0x3, 0x2 ;  /* 0x0000000303057811 */ /* 0x001fe200078e10ff */
[----:B------:R0:W3:-:S03]  /*1470*/  DADD R20, R6, R20 ;  /* 0x0000000006147229 */ /* 0x0000c60000000014 */
[----:B------:R-:W-:Y:S01]  /*1480*/  ISETP.GE.U32.AND P0, PT, R5, R0, PT ;  /* 0x000000000500720c */ /* 0x000fe20003f06070 */
[----:B----4-:R0:W4:-:S04]  /*1490*/  DADD R38, R8, R38 ;  /* 0x0000000008267229 */ /* 0x0101080000000026 */
[----:B------:R0:W0:-:S04]  /*14a0*/  DADD R36, R10, R36 ;  /* 0x000000000a247229 */ /* 0x0000080000000024 */
[----:B-----5:R0:W0:-:S04]  /*14b0*/  DADD R32, R12, R32 ;  /* 0x000000000c207229 */ /* 0x0200080000000020 */
[----:B------:R0:W0:-:S04]  /*14c0*/  DADD R34, R14, R34 ;  /* 0x000000000e227229 */ /* 0x0000080000000022 */
[----:B--2---:R2:W0:-:S04]  /*14d0*/  DADD R68, R24, R68 ;  /* 0x0000000018447229 */ /* 0x0044080000000044 */
[----:B------:R2:W0:Y:S01]  /*14e0*/  DADD R70, R26, R70 ;  /* 0x000000001a467229 */ /* 0x0004220000000046 */
[----:B-1-34-:R-:W-:Y:S05]  /*14f0*/  @!P0 BRA `(.L_x_7142) ;  /* 0xfffffef000008947 */ /* 0x01afea000383ffff */
.L_x_7141:
[----:B------:R-:W-:Y:S05]  /*1500*/  BSYNC B0 ;  /* 0x0000000000007941 */ /* 0x000fea0003800000 */
.L_x_7140:
        /* <DEDUP_REMOVED lines=8> */
.L_x_7144:
[----:B------:R-:W-:Y:S05]  /*1590*/  BSYNC B0 ;  /* 0x0000000000007941 */ /* 0x000fea0003800000 */
.L_x_7143:
        /* <DEDUP_REMOVED lines=9> */
[----:B0-----:R-:W3:Y:S02]  /*1630*/  LDG.E.128 R4, [R18.64] ;  /* 0x0000002412047981 */ /* 0x001ee4000c1e1d00 */
[----:B--23--:R0:W1:-:S04]  /*1640*/  DADD R30, R30, R4 ;  /* 0x000000001e1e7229 */ /* 0x00c0480000000004 */
[----:B------:R0:W2:-:S06]  /*1650*/  DADD R20, R20, R6 ;  /* 0x0000000014147229 */ /* 0x00008c0000000006 */
.L_x_7146:
[----:B-1----:R-:W-:Y:S05]  /*1660*/  BSYNC B0 ;  /* 0x0000000000007941 */ /* 0x002fea0003800000 */
.L_x_7145:
[----:B0-2---:R-:W0:Y:S01]  /*1670*/  DADD R20, R36, R20 ;  /* 0x0000000024147229 */ /* 0x005e220000000014 */
[----:B------:R-:W-:Y:S01]  /*1680*/  CS2R R24, SRZ ;  /* 0x0000000000187805 */ /* 0x000fe2000001ff00 */
[----:B------:R-:W-:Y:S02]  /*1690*/  CS2R R26, SRZ ;  /* 0x00000000001a7805 */ /* 0x000fe4000001ff00 */
[----:B------:R-:W1:-:S04]  /*16a0*/  DADD R30, R38, R30 ;  /* 0x00000000261e7229 */ /* 0x000e48000000001e */
[----:B0-----:R-:W0:-:S04]  /*16b0*/  DADD R20, R20, R34 ;  /* 0x0000000014147229 */ /* 0x001e080000000022 */
[----:B-1----:R-:W1:-:S04]  /*16c0*/  DADD R30, R30, R32 ;  /* 0x000000001e1e7229 */ /* 0x002e480000000020 */
[----:B0-----:R0:W2:-:S04]  /*16d0*/  DADD R70, R20, R70 ;  /* 0x0000000014467229 */ /* 0x0010880000000046 */
[----:B-1----:R0:W1:Y:S01]  /*16e0*/  DADD R68, R30, R68 ;  /* 0x000000001e447229 */ /* 0x0020620000000044 */
[----:B------:R-:W-:Y:S05]  /*16f0*/  BRA `(.L_x_7132) ;  /* 0x00008f7000007947 */ /* 0x000fea0003800000 */
.L_x_7133:
        /* <DEDUP_REMOVED lines=92> */
.L_x_7156:
[----:B--2---:R-:W-:Y:S01]  /*1cc0*/  HFMA2.MMA R12, -RZ, RZ, 0, 0 ;  /* 0x00000000ff0c7435 */ /* 0x004fe200000001ff */
[----:B------:R-:W-:Y:S01]  /*1cd0*/  IMAD.MOV.U32 R0, RZ, RZ, RZ ;  /* 0x000000ffff007224 */ /* 0x000fe200078e00ff */
[----:B0-----:R-:W-:Y:S08]  /*1ce0*/  @!P0 BRA `(.L_x_7151) ;  /* 0x00000df000008947 */ /* 0x001ff00003800000 */
        /* <DEDUP_REMOVED lines=223> */
.L_x_7151:
[----:B------:R-:W-:-:S04]  /*2ae0*/  LOP3.LUT R13, R12, 0xffffffe0, RZ, 0xc0, !PT ;  /* 0xffffffe00c0d7812 */ /* 0x000fc800078ec0ff */
[----:B------:R-:W-:-:S05]  /*2af0*/  IADD3 R12, P1, R18, R13, RZ ;  /* 0x0000000d120c7210 */ /* 0x000fca0007f3e0ff */
[----:B------:R-:W-:-:S05]  /*2b00*/  IMAD.X R13, RZ, RZ, R19, P1 ;  /* 0x000000ffff0d7224 */ /* 0x000fca00008e0613 */
[----:B------:R0:W5:Y:S04]  /*2b10*/  LDG.E.128 R44, [R12.64] ;  /* 0x000000240c2c7981 */ /* 0x000168000c1e1d00 */
[----:B------:R0:W5:Y:S01]  /*2b20*/  LDG.E.128 R40, [R12.64+0x10] ;  /* 0x000010240c287981 */ /* 0x000162000c1e1d00 */
        /* <DEDUP_REMOVED lines=224> */
.L_x_7152:
[----:B------:R-:W-:-:S04]  /*3930*/  LOP3.LUT R15, R0, 0xffffffe0, RZ, 0xc0, !PT ;  /* 0xffffffe0000f7812 */ /* 0x000fc800078ec0ff */
[----:B------:R-:W-:-:S05]  /*3940*/  IADD3 R14, P1, R18, R15, RZ ;  /* 0x0000000f120e7210 */ /* 0x000fca0007f3e0ff */
[----:B------:R-:W-:-:S05]  /*3950*/  IMAD.X R15, RZ, RZ, R19, P1 ;  /* 0x000000ffff0f7224 */ /* 0x000fca00008e0613 */
[----:B------:R1:W5:Y:S04]  /*3960*/  LDG.E.128 R36, [R14.64] ;  /* 0x000000240e247981 */ /* 0x000368000c1e1d00 */
[----:B------:R1:W5:Y:S01]  /*3970*/  LDG.E.128 R32, [R14.64+0x10] ;  /* 0x000010240e207981 */ /* 0x000362000c1e1d00 */
[----:B------:R-:W-:Y:S01]  /*3980*/  IADD3 R3, R3, c[0x0][0x18c], RZ ;  /* 0x0000630003037a10 */ /* 0x000fe20007ffe0ff */
[----:B0-----:R-:W-:Y:S01]  /*3990*/  IMAD.MOV.U32 R12, RZ, RZ, RZ ;  /* 0x000000ffff0c7224 */ /* 0x001fe200078e00ff */
        /* <DEDUP_REMOVED lines=224> */
.L_x_7153:
        /* <DEDUP_REMOVED lines=9> */
[----:B-1----:R-:W-:-:S04]  /*4830*/  MOV R14, c[0x0][0x1c0] ;  /* 0x00007000000e7a02 */ /* 0x002fc80000000f00 */
        /* <DEDUP_REMOVED lines=219> */
.L_x_7154:
[----:B------:R-:W-:-:S04]  /*55f0*/  LOP3.LUT R71, R0, 0xffffffe0, RZ, 0xc0, !PT ;  /* 0xffffffe000477812 */ /* 0x000fc800078ec0ff */
[----:B------:R-:W-:-:S05]  /*5600*/  IADD3 R70, P1, R18, R71, RZ ;  /* 0x0000004712467210 */ /* 0x000fca0007f3e0ff */
[----:B------:R-:W-:-:S05]  /*5610*/  IMAD.X R71, RZ, RZ, R19, P1 ;  /* 0x000000ffff477224 */ /* 0x000fca00008e0613 */
[----:B01----:R-:W2:Y:S04]  /*5620*/  LDG.E.128 R12, [R70.64] ;  /* 0x00000024460c7981 */ /* 0x003ea8000c1e1d00 */
[----:B------:R-:W3:Y:S01]  /*5630*/  LDG.E.128 R48, [R70.64+0x10] ;  /* 0x0000102446307981 */ /* 0x000ee2000c1e1d00 */
[----:B------:R-:W-:Y:S01]  /*5640*/  IADD3 R3, R3, c[0x0][0x18c], RZ ;  /* 0x0000630003037a10 */ /* 0x000fe20007ffe0ff */
[----:B-----5:R0:W1:Y:S01]  /*5650*/  DADD R62, R44, R62 ;  /* 0x000000002c3e7229 */ /* 0x020062000000003e */
[----:B------:R-:W-:-:S03]  /*5660*/  MOV R0, c[0x0][0x18c] ;  /* 0x0000630000007a02 */ /* 0x000fc60000000f00 */
[----:B------:R0:W4:Y:S02]  /*5670*/  DADD R60, R46, R60 ;  /* 0x000000002e3c7229 */ /* 0x000124000000003c */
[----:B------:R-:W-:Y:S02]  /*5680*/  IMAD R0, R0, 0x3, R3 ;  /* 0x0000000300007824 */ /* 0x000fe400078e0203 */
[----:B------:R0:W0:-:S03]  /*5690*/  DADD R58, R40, R58 ;  /* 0x00000000283a7229 */ /* 0x000006000000003a */
[----:B------:R-:W-:Y:S01]  /*56a0*/  ISETP.GE.U32.AND P1, PT, R0, c[0x0][0x184], PT ;  /* 0x0000610000007a0c */ /* 0x000fe20003f26070 */
[----:B------:R0:W0:-:S04]  /*56b0*/  DADD R56, R42, R56 ;  /* 0x000000002a387229 */ /* 0x0000080000000038 */
        /* <DEDUP_REMOVED lines=8> */
[----:B--2---:R2:W0:-:S04]  /*5740*/  DADD R4, R12, R4 ;  /* 0x000000000c047229 */ /* 0x0044080000000004 */
[----:B------:R2:W0:-:S04]  /*5750*/  DADD R6, R14, R6 ;  /* 0x000000000e067229 */ /* 0x0004080000000006 */
[----:B---3--:R2:W3:-:S04]  /*5760*/  DADD R74, R48, R74 ;  /* 0x00000000304a7229 */ /* 0x0084c8000000004a */
[----:B------:R2:W0:Y:S01]  /*5770*/  DADD R72, R50, R72 ;  /* 0x0000000032487229 */ /* 0x0004220000000048 */
[----:B-1-34-:R-:W-:Y:S01]  /*5780*/  @P1 CALL.REL.NOINC `(.L_x_7155) ;  /* 0x0000001000001944 */ /* 0x01afe20003c00000 */
[----:B------:R-:W-:Y:S05]  /*5790*/  BRA `(.L_x_7156) ;  /* 0xffffc52000007947 */ /* 0x000fea000383ffff */
.L_x_7155:
[----:B------:R-:W-:Y:S05]  /*57a0*/  BSYNC B1 ;  /* 0x0000000000017941 */ /* 0x000fea0003800000 */
.L_x_7150:
[----:B------:R-:W-:Y:S05]  /*57b0*/  BSYNC B0 ;  /* 0x0000000000007941 */ /* 0x000fea0003800000 */
.L_x_7149:
        /* <DEDUP_REMOVED lines=205> */
.L_x_7159:
[----:B------:R-:W-:-:S04]  /*6490*/  LOP3.LUT R77, R0, 0xffffffe0, RZ, 0xc0, !PT ;  /* 0xffffffe0004d7812 */ /* 0x000fc800078ec0ff */
[----:B------:R-:W-:-:S04]  /*64a0*/  IADD3 R76, P2, R18, R77, RZ ;  /* 0x0000004d124c7210 */ /* 0x000fc80007f5e0ff */
[----:B------:R-:W-:-:S05]  /*64b0*/  IADD3.X R77, RZ, R19, RZ, P2, !PT ;  /* 0x00000013ff4d7210 */ /* 0x000fca00017fe4ff */
[----:B0-----:R0:W5:Y:S04]  /*64c0*/  LDG.E.128 R44, [R76.64] ;  /* 0x000000244c2c7981 */ /* 0x001168000c1e1d00 */
        /* <DEDUP_REMOVED lines=204> */
.L_x_7160:
        /* <DEDUP_REMOVED lines=208> */
.L_x_7161:
        /* <DEDUP_REMOVED lines=12> */
[----:B--2---:R-:W-:Y:S01]  /*7f50*/  IMAD.HI.U32 R12, R71, c[0x0][0x1c8], R70 ;  /* 0x00007200470c7a27 */ /* 0x004fe200078e0046 */
        /* <DEDUP_REMOVED lines=195> */
.L_x_7162:
[----:B--2---:R-:W-:-:S04]  /*8b90*/  LOP3.LUT R13, R0, 0xffffffe0, RZ, 0xc0, !PT ;  /* 0xffffffe0000d7812 */ /* 0x004fc800078ec0ff */
[----:B------:R-:W-:-:S05]  /*8ba0*/  IADD3 R18, P1, R18, R13, RZ ;  /* 0x0000000d12127210 */ /* 0x000fca0007f3e0ff */
[----:B------:R-:W-:-:S05]  /*8bb0*/  IMAD.X R19, RZ, RZ, R19, P1 ;  /* 0x000000ffff137224 */ /* 0x000fca00008e0613 */
[----:B------:R0:W5:Y:S04]  /*8bc0*/  LDG.E.128 R12, [R18.64] ;  /* 0x00000024120c7981 */ /* 0x000168000c1e1d00 */
[----:B------:R0:W5:Y:S02]  /*8bd0*/  LDG.E.128 R48, [R18.64+0x10] ;  /* 0x0000102412307981 */ /* 0x000164000c1e1d00 */
.L_x_7158:
[----:B0-----:R-:W-:Y:S05]  /*8be0*/  BSYNC B0 ;  /* 0x0000000000007941 */ /* 0x001fea0003800000 */
.L_x_7157:
[----:B------:R-:W-:Y:S01]  /*8bf0*/  BSSY B0, `(.L_x_7163) ;  /* 0x000001a000007945 */ /* 0x000fe20003800000 */
[----:B------:R-:W-:Y:S05]  /*8c00*/  @P0 BRA `(.L_x_7164) ;  /* 0x0000018000000947 */ /* 0x000fea0003800000 */
[----:B------:R-:W-:Y:S01]  /*8c10*/  IADD3 R0, R3, c[0x0][0x18c], RZ ;  /* 0x0000630003007a10 */ /* 0x000fe20007ffe0ff */
[----:B-----5:R0:W1:-:S03]  /*8c20*/  DADD R62, R62, R44 ;  /* 0x000000003e3e7229 */ /* 0x020046000000002c */
[----:B------:R-:W-:Y:S01]  /*8c30*/  ISETP.GE.U32.AND P0, PT, R0, c[0x0][0x184], PT ;  /* 0x0000610000007a0c */ /* 0x000fe20003f06070 */
[----:B------:R0:W3:-:S04]  /*8c40*/  DADD R60, R60, R46 ;  /* 0x000000003c3c7229 */ /* 0x0000c8000000002e */
[----:B------:R0:W4:-:S04]  /*8c50*/  DADD R58, R58, R40 ;  /* 0x000000003a3a7229 */ /* 0x0001080000000028 */
[----:B------:R0:W2:-:S04]  /*8c60*/  DADD R56, R56, R42 ;  /* 0x0000000038387229 */ /* 0x000088000000002a */
[----:B------:R-:W-:Y:S05]  /*8c70*/  @P0 BRA `(.L_x_7164) ;  /* 0x0000011000000947 */ /* 0x000fea0003800000 */
[----:B01234-:R-:W-:Y:S01]  /*8c80*/  IADD3 R0, R0, c[0x0][0x18c], RZ ;  /* 0x0000630000007a10 */ /* 0x01ffe20007ffe0ff */
[----:B------:R0:W1:-:S03]  /*8c90*/  DADD R54, R54, R36 ;  /* 0x0000000036367229 */ /* 0x0000460000000024 */
[----:B------:R-:W-:Y:S01]  /*8ca0*/  ISETP.GE.U32.AND P0, PT, R0, c[0x0][0x184], PT ;  /* 0x0000610000007a0c */ /* 0x000fe20003f06070 */
[----:B------:R0:W2:-:S04]  /*8cb0*/  DADD R52, R52, R38 ;  /* 0x0000000034347229 */ /* 0x0000880000000026 */
[----:B------:R0:W3:-:S04]  /*8cc0*/  DADD R20, R20, R32 ;  /* 0x0000000014147229 */ /* 0x0000c80000000020 */
[----:B------:R0:W4:-:S04]  /*8cd0*/  DADD R10, R10, R34 ;  /* 0x000000000a0a7229 */ /* 0x0001080000000022 */
[----:B------:R-:W-:Y:S05]  /*8ce0*/  @P0 BRA `(.L_x_7164) ;  /* 0x000000a000000947 */ /* 0x000fea0003800000 */
[----:B01234-:R-:W-:Y:S01]  /*8cf0*/  IADD3 R0, R0, c[0x0][0x18c], RZ ;  /* 0x0000630000007a10 */ /* 0x01ffe20007ffe0ff */
[----:B------:R0:W1:-:S03]  /*8d00*/  DADD R8, R8, R28 ;  /* 0x0000000008087229 */ /* 0x000046000000001c */
[----:B------:R-:W-:Y:S01]  /*8d10*/  ISETP.GE.U32.AND P0, PT, R0, c[0x0][0x184], PT ;  /* 0x0000610000007a0c */ /* 0x000fe20003f06070 */
[----:B------:R0:W2:-:S04]  /*8d20*/  DADD R64, R64, R30 ;  /* 0x0000000040407229 */ /* 0x000088000000001e */
[----:B------:R0:W3:-:S04]  /*8d30*/  DADD R66, R66, R24 ;  /* 0x0000000042427229 */ /* 0x0000c80000000018 */
[----:B------:R0:W4:-:S04]  /*8d40*/  DADD R68, R68, R26 ;  /* 0x0000000044447229 */ /* 0x000108000000001a */
[----:B------:R0:W0:-:S04]  /*8d50*/  @!P0 DADD R4, R4, R12 ;  /* 0x0000000004048229 */ /* 0x000008000000000c */
[----:B------:R0:W0:-:S04]  /*8d60*/  @!P0 DADD R6, R6, R14 ;  /* 0x0000000006068229 */ /* 0x000008000000000e */
[----:B------:R0:W0:-:S04]  /*8d70*/  @!P0 DADD R74, R74, R48 ;  /* 0x000000004a4a8229 */ /* 0x0000080000000030 */
[----:B------:R0:W0:-:S06]  /*8d80*/  @!P0 DADD R72, R72, R50 ;  /* 0x0000000048488229 */ /* 0x00000c0000000032 */
.L_x_7164:
[----:B01234-:R-:W-:Y:S05]  /*8d90*/  BSYNC B0 ;  /* 0x0000000000007941 */ /* 0x01ffea0003800000 */
.L_x_7163:
        /* <DEDUP_REMOVED lines=13> */
.L_x_7148:
        /* <DEDUP_REMOVED lines=76> */
.L_x_7167:
[----:B------:R-:W-:Y:S01]  /*9330*/  IADD3 R5, R3, c[0x0][0x18c], RZ ;  /* 0x0000630003057a10 */ /* 0x000fe20007ffe0ff */
[----:B------:R-:W-:-:S03]  /*9340*/  IMAD R3, R4, R3, RZ ;  /* 0x0000000304037224 */ /* 0x000fc600078e02ff */
[----:B0-----:R-:W-:Y:S01]  /*9350*/  IADD3 R13, R5, c[0x0][0x18c], RZ ;  /* 0x00006300050d7a10 */ /* 0x001fe20007ffe0ff */
[C---:B------:R-:W-:Y:S01]  /*9360*/  IMAD R5, R4.reuse, R5, RZ ;  /* 0x0000000504057224 */ /* 0x040fe200078e02ff */
[----:B------:R-:W-:Y:S02]  /*9370*/  SHF.R.U32.HI R29, RZ, 0x1, R3 ;  /* 0x00000001ff1d7819 */ /* 0x000fe40000011603 */
[----:B------:R-:W-:Y:S01]  /*9380*/  IADD3 R3, R13, c[0x0][0x18c], RZ ;  /* 0x000063000d037a10 */ /* 0x000fe20007ffe0ff */
[----:B------:R-:W-:Y:S01]  /*9390*/  IMAD R13, R4, R13, RZ ;  /* 0x0000000d040d7224 */ /* 0x000fe200078e02ff */
[----:B------:R-:W-:Y:S01]  /*93a0*/  SHF.R.U32.HI R5, RZ, 0x1, R5 ;  /* 0x00000001ff057819 */ /* 0x000fe20000011605 */
[----:B------:R-:W-:-:S03]  /*93b0*/  IMAD.WIDE.U32 R28, R29, 0x20, R18 ;  /* 0x000000201d1c7825 */ /* 0x000fc600078e0012 */
[----:B----4-:R-:W-:Y:S01]  /*93c0*/  SHF.R.U32.HI R37, RZ, 0x1, R13 ;  /* 0x00000001ff257819 */ /* 0x010fe2000001160d */
[----:B------:R-:W-:Y:S01]  /*93d0*/  IMAD R14, R4, R3, RZ ;  /* 0x00000003040e7224 */ /* 0x000fe200078e02ff */
[----:B------:R0:W2:Y:S01]  /*93e0*/  LDG.E.128 R32, [R28.64] ;  /* 0x000000241c207981 */ /* 0x0000a2000c1e1d00 */
[----:B------:R-:W-:-:S03]  /*93f0*/  IMAD.WIDE.U32 R12, R5, 0x20, R18 ;  /* 0x00000020050c7825 */ /* 0x000fc600078e0012 */
[----:B------:R-:W-:Y:S01]  /*9400*/  SHF.R.U32.HI R77, RZ, 0x1, R14 ;  /* 0x00000001ff4d7819 */ /* 0x000fe2000001160e */
[--C-:B------:R-:W-:Y:S01]  /*9410*/  IMAD.WIDE.U32 R36, R37, 0x20, R18.reuse ;  /* 0x0000002025247825 */ /* 0x100fe200078e0012 */
[----:B------:R1:W3:Y:S03]  /*9420*/  LDG.E.128 R24, [R12.64] ;  /* 0x000000240c187981 */ /* 0x0002e6000c1e1d00 */
[----:B------:R-:W-:Y:S01]  /*9430*/  IMAD.WIDE.U32 R76, R77, 0x20, R18 ;  /* 0x000000204d4c7825 */ /* 0x000fe200078e0012 */
[----:B------:R4:W5:Y:S04]  /*9440*/  LDG.E.128 R48, [R36.64] ;  /* 0x0000002424307981 */ /* 0x000968000c1e1d00 */
[----:B0-----:R-:W5:Y:S04]  /*9450*/  LDG.E.128 R28, [R28.64+0x10] ;  /* 0x000010241c1c7981 */ /* 0x001f68000c1e1d00 */
[----:B-1----:R-:W5:Y:S04]  /*9460*/  LDG.E.128 R12, [R12.64+0x10] ;  /* 0x000010240c0c7981 */ /* 0x002f68000c1e1d00 */
[----:B----4-:R-:W4:Y:S04]  /*9470*/  LDG.E.128 R36, [R36.64+0x10] ;  /* 0x0000102424247981 */ /* 0x010f28000c1e1d00 */
[----:B------:R-:W4:Y:S04]  /*9480*/  LDG.E.128 R40, [R76.64] ;  /* 0x000000244c287981 */ /* 0x000f28000c1e1d00 */
[----:B------:R-:W4:Y:S01]  /*9490*/  LDG.E.128 R44, [R76.64+0x10] ;  /* 0x000010244c2c7981 */ /* 0x000f22000c1e1d00 */
[----:B------:R-:W-:-:S05]  /*94a0*/  IADD3 R3, R3, c[0x0][0x18c], RZ ;  /* 0x0000630003037a10 */ /* 0x000fca0007ffe0ff */
[----:B------:R-:W-:-:S05]  /*94b0*/  IMAD R5, R0, 0x3, R3 ;  /* 0x0000000300057824 */ /* 0x000fca00078e0203 */
[----:B------:R-:W-:Y:S01]  /*94c0*/  ISETP.GE.U32.AND P0, PT, R5, c[0x0][0x184], PT ;  /* 0x0000610005007a0c */ /* 0x000fe20003f06070 */
[----:B--2---:R0:W1:-:S04]  /*94d0*/  DADD R6, R32, R6 ;  /* 0x0000000020067229 */ /* 0x0040480000000006 */
[----:B------:R0:W2:-:S04]  /*94e0*/  DADD R8, R34, R8 ;  /* 0x0000000022087229 */ /* 0x0000880000000008 */
[----:B---3--:R0:W3:-:S04]  /*94f0*/  DADD R52, R24, R52 ;  /* 0x0000000018347229 */ /* 0x0080c80000000034 */
[----:B------:R0:W0:-:S04]  /*9500*/  DADD R54, R26, R54 ;  /* 0x000000001a367229 */ /* 0x0000080000000036 */
[----:B-----5:R0:W0:-:S04]  /*9510*/  DADD R10, R28, R10 ;  /* 0x000000001c0a7229 */ /* 0x020008000000000a */
[----:B------:R0:W0:-:S04]  /*9520*/  DADD R20, R30, R20 ;  /* 0x000000001e147229 */ /* 0x0000080000000014 */
[----:B------:R0:W0:-:S04]  /*9530*/  DADD R56, R12, R56 ;  /* 0x000000000c387229 */ /* 0x0000080000000038 */
[----:B------:R0:W0:-:S04]  /*9540*/  DADD R58, R14, R58 ;  /* 0x000000000e3a7229 */ /* 0x000008000000003a */
[----:B------:R0:W0:-:S04]  /*9550*/  DADD R60, R48, R60 ;  /* 0x00000000303c7229 */ /* 0x000008000000003c */
[----:B------:R0:W0:-:S04]  /*9560*/  DADD R62, R50, R62 ;  /* 0x00000000323e7229 */ /* 0x000008000000003e */
[----:B----4-:R4:W0:-:S04]  /*9570*/  DADD R64, R36, R64 ;  /* 0x0000000024407229 */ /* 0x0108080000000040 */
[----:B------:R4:W0:-:S04]  /*9580*/  DADD R66, R38, R66 ;  /* 0x0000000026427229 */ /* 0x0008080000000042 */
[----:B------:R4:W0:-:S04]  /*9590*/  DADD R68, R40, R68 ;  /* 0x0000000028447229 */ /* 0x0008080000000044 */
[----:B------:R4:W0:-:S04]  /*95a0*/  DADD R70, R42, R70 ;  /* 0x000000002a467229 */ /* 0x0008080000000046 */
[----:B------:R4:W0:-:S04]  /*95b0*/  DADD R74, R44, R74 ;  /* 0x000000002c4a7229 */ /* 0x000808000000004a */
[----:B------:R4:W0:Y:S01]  /*95c0*/  DADD R72, R46, R72 ;  /* 0x000000002e487229 */ /* 0x0008220000000048 */
[----:B-123--:R-:W-:Y:S05]  /*95d0*/  @!P0 BRA `(.L_x_7167) ;  /* 0xfffffd5000008947 */ /* 0x00efea000383ffff */
[----:B------:R-:W-:Y:S05]  /*95e0*/  BSYNC B1 ;  /* 0x0000000000017941 */ /* 0x000fea0003800000 */
.L_x_7166:
[----:B------:R-:W-:Y:S05]  /*95f0*/  BSYNC B0 ;  /* 0x0000000000007941 */ /* 0x000fea0003800000 */
.L_x_7165:
[----:B------:R-:W-:Y:S01]  /*9600*/  ISETP.GE.U32.AND P1, PT, R3, c[0x0][0x184], PT ;  /* 0x0000610003007a0c */ /* 0x000fe20003f26070 */
[----:B------:R-:W-:-:S12]  /*9610*/  BSSY B0, `(.L_x_7168) ;  /* 0x000001e000007945 */ /* 0x000fd80003800000 */
[----:B------:R-:W-:Y:S05]  /*9620*/  @P1 BRA `(.L_x_7169) ;  /* 0x000001c000001947 */ /* 0x000fea0003800000 */
[----:B------:R-:W-:-:S05]  /*9630*/  IMAD R0, R4, R3, RZ ;  /* 0x0000000304007224 */ /* 0x000fca00078e02ff */
[----:B------:R-:W-:-:S05]  /*9640*/  SHF.R.U32.HI R77, RZ, 0x1, R0 ;  /* 0x00000001ff4d7819 */ /* 0x000fca0000011600 */
[----:B------:R-:W-:-:S05]  /*9650*/  IMAD.WIDE.U32 R76, R77, 0x20, R18 ;  /* 0x000000204d4c7825 */ /* 0x000fca00078e0012 */
[----:B0-----:R0:W5:Y:S04]  /*9660*/  LDG.E.128 R32, [R76.64] ;  /* 0x000000244c207981 */ /* 0x001168000c1e1d00 */
        /* <DEDUP_REMOVED lines=12> */
[----:B0---4-:R-:W-:Y:S01]  /*9730*/  IADD3 R37, R5, c[0x0][0x18c], RZ ;  /* 0x0000630005257a10 */ /* 0x011fe20007ffe0ff */
[----:B------:R-:W-:-:S03]  /*9740*/  IMAD R0, R4, R5, RZ ;  /* 0x0000000504007224 */ /* 0x000fc600078e02ff */
[----:B------:R-:W-:Y:S02]  /*9750*/  ISETP.GE.U32.AND P0, PT, R37, c[0x0][0x184], PT ;  /* 0x0000610025007a0c */ /* 0x000fe40003f06070 */
[----:B------:R-:W-:-:S11]  /*9760*/  SHF.R.U32.HI R5, RZ, 0x1, R0 ;  /* 0x00000001ff057819 */ /* 0x000fd60000011600 */
[----:B------:R-:W-:-:S05]  /*9770*/  @!P0 IMAD R4, R4, R37, RZ ;  /* 0x0000002504048224 */ /* 0x000fca00078e02ff */
[----:B------:R-:W-:Y:S01]  /*9780*/  @!P0 SHF.R.U32.HI R37, RZ, 0x1, R4 ;  /* 0x00000001ff258819 */ /* 0x000fe20000011604 */
[----:B------:R-:W-:-:S04]  /*9790*/  IMAD.WIDE.U32 R4, R5, 0x20, R18 ;  /* 0x0000002005047825 */ /* 0x000fc800078e0012 */
[----:B------:R-:W-:Y:S01]  /*97a0*/  @!P0 IMAD.WIDE.U32 R18, R37, 0x20, R18 ;  /* 0x0000002025128825 */ /* 0x000fe200078e0012 */
[----:B------:R0:W5:Y:S04]  /*97b0*/  LDG.E.128 R48, [R4.64] ;  /* 0x0000002404307981 */ /* 0x000168000c1e1d00 */
[----:B------:R0:W5:Y:S04]  /*97c0*/  @!P0 LDG.E.128 R40, [R18.64] ;  /* 0x0000002412288981 */ /* 0x000168000c1e1d00 */
[----:B------:R0:W5:Y:S04]  /*97d0*/  @!P0 LDG.E.128 R44, [R18.64+0x10] ;  /* 0x00001024122c8981 */ /* 0x000168000c1e1d00 */
[----:B------:R0:W5:Y:S02]  /*97e0*/  LDG.E.128 R36, [R4.64+0x10] ;  /* 0x0000102404247981 */ /* 0x000164000c1e1d00 */
.L_x_7169:
[----:B0-----:R-:W-:Y:S05]  /*97f0*/  BSYNC B0 ;  /* 0x0000000000007941 */ /* 0x001fea0003800000 */
.L_x_7168:
[----:B------:R-:W-:Y:S01]  /*9800*/  BSSY B0, `(.L_x_7170) ;  /* 0x000001a000007945 */ /* 0x000fe20003800000 */
[----:B------:R-:W-:Y:S05]  /*9810*/  @P1 BRA `(.L_x_7171) ;  /* 0x0000018000001947 */ /* 0x000fea0003800000 */
[----:B------:R-:W-:Y:S01]  /*9820*/  IADD3 R0, R3, c[0x0][0x18c], RZ ;  /* 0x0000630003007a10 */ /* 0x000fe20007ffe0ff */
[----:B-----5:R0:W1:-:S03]  /*9830*/  DADD R6, R6, R32 ;  /* 0x0000000006067229 */ /* 0x0200460000000020 */
        /* <DEDUP_REMOVED lines=22> */
.L_x_7171:
[----:B01234-:R-:W-:Y:S05]  /*99a0*/  BSYNC B0 ;  /* 0x0000000000007941 */ /* 0x01ffea0003800000 */
.L_x_7170:
        /* <DEDUP_REMOVED lines=13> */
.L_x_7147:
        /* <DEDUP_REMOVED lines=83> */
.L_x_7174:
[----:B----4-:R-:W-:Y:S02]  /*9fb0*/  IADD3 R12, R0, c[0x0][0x18c], RZ ;  /* 0x00006300000c7a10 */ /* 0x010fe40007ffe0ff */
[----:B------:R-:W-:-:S02]  /*9fc0*/  SHF.R.U32.HI R75, RZ, 0x1, R0 ;  /* 0x00000001ff4b7819 */ /* 0x000fc40000011600 */
[----:B------:R-:W-:Y:S02]  /*9fd0*/  IADD3 R0, R12, c[0x0][0x18c], RZ ;  /* 0x000063000c007a10 */ /* 0x000fe40007ffe0ff */
[----:B------:R-:W-:Y:S01]  /*9fe0*/  SHF.R.U32.HI R77, RZ, 0x1, R12 ;  /* 0x00000001ff4d7819 */ /* 0x000fe2000001160c */
[----:B------:R-:W-:Y:S01]  /*9ff0*/  IMAD.WIDE.U32 R74, R75, 0x20, R18 ;  /* 0x000000204b4a7825 */ /* 0x000fe200078e0012 */
[----:B------:R-:W-:Y:S02]  /*a000*/  SHF.R.U32.HI R41, RZ, 0x1, R0 ;  /* 0x00000001ff297819 */ /* 0x000fe40000011600 */
[----:B------:R-:W-:Y:S01]  /*a010*/  IADD3 R0, R0, c[0x0][0x18c], RZ ;  /* 0x0000630000007a10 */ /* 0x000fe20007ffe0ff */
[----:B------:R-:W-:Y:S01]  /*a020*/  IMAD.WIDE.U32 R76, R77, 0x20, R18 ;  /* 0x000000204d4c7825 */ /* 0x000fe200078e0012 */
[----:B0-----:R-:W2:Y:S02]  /*a030*/  LDG.E.128 R36, [R74.64] ;  /* 0x000000244a247981 */ /* 0x001ea4000c1e1d00 */
[----:B------:R-:W-:Y:S01]  /*a040*/  SHF.R.U32.HI R49, RZ, 0x1, R0 ;  /* 0x00000001ff317819 */ /* 0x000fe20000011600 */
[--C-:B------:R-:W-:Y:S01]  /*a050*/  IMAD.WIDE.U32 R40, R41, 0x20, R18.reuse ;  /* 0x0000002029287825 */ /* 0x100fe200078e0012 */
[----:B------:R-:W3:Y:S03]  /*a060*/  LDG.E.128 R32, [R74.64+0x10] ;  /* 0x000010244a207981 */ /* 0x000ee6000c1e1d00 */
[----:B------:R-:W-:Y:S01]  /*a070*/  IMAD.WIDE.U32 R48, R49, 0x20, R18 ;  /* 0x0000002031307825 */ /* 0x000fe200078e0012 */
[----:B------:R0:W4:Y:S04]  /*a080*/  LDG.E.128 R52, [R40.64] ;  /* 0x0000002428347981 */ /* 0x000128000c1e1d00 */
[----:B------:R1:W5:Y:S04]  /*a090*/  LDG.E.128 R44, [R48.64] ;  /* 0x00000024302c7981 */ /* 0x000368000c1e1d00 */
[----:B------:R-:W4:Y:S04]  /*a0a0*/  LDG.E.128 R28, [R76.64] ;  /* 0x000000244c1c7981 */ /* 0x000f28000c1e1d00 */
[----:B------:R-:W5:Y:S04]  /*a0b0*/  LDG.E.128 R12, [R76.64+0x10] ;  /* 0x000010244c0c7981 */ /* 0x000f68000c1e1d00 */
[----:B0-----:R-:W5:Y:S04]  /*a0c0*/  LDG.E.128 R40, [R40.64+0x10] ;  /* 0x0000102428287981 */ /* 0x001f68000c1e1d00 */
[----:B-1----:R-:W5:Y:S01]  /*a0d0*/  LDG.E.128 R48, [R48.64+0x10] ;  /* 0x0000102430307981 */ /* 0x002f62000c1e1d00 */
        /* <DEDUP_REMOVED lines=18> */
[----:B------:R4:W0:Y:S01]  /*a200*/  DADD R72, R50, R72 ;  /* 0x0000000032487229 */ /* 0x0008220000000048 */
[----:B-123--:R-:W-:Y:S05]  /*a210*/  @!P0 BRA `(.L_x_7174) ;  /* 0xfffffd9000008947 */ /* 0x00efea000383ffff */
[----:B------:R-:W-:Y:S05]  /*a220*/  BSYNC B1 ;  /* 0x0000000000017941 */ /* 0x000fea0003800000 */
.L_x_7173:
[----:B------:R-:W-:Y:S05]  /*a230*/  BSYNC B0 ;  /* 0x0000000000007941 */ /* 0x000fea0003800000 */
.L_x_7172:
[----:B------:R-:W-:Y:S01]  /*a240*/  ISETP.GE.U32.AND P1, PT, R0, c[0x0][0x184], PT ;  /* 0x0000610000007a0c */ /* 0x000fe20003f26070 */
[----:B------:R-:W-:-:S12]  /*a250*/  BSSY B0, `(.L_x_7175) ;  /* 0x000001a000007945 */ /* 0x000fd80003800000 */
[----:B------:R-:W-:Y:S05]  /*a260*/  @P1 BRA `(.L_x_7176) ;  /* 0x0000018000001947 */ /* 0x000fea0003800000 */
[----:B------:R-:W-:-:S05]  /*a270*/  SHF.R.U32.HI R75, RZ, 0x1, R0 ;  /* 0x00000001ff4b7819 */ /* 0x000fca0000011600 */
[----:B------:R-:W-:-:S05]  /*a280*/  IMAD.WIDE.U32 R74, R75, 0x20, R18 ;  /* 0x000000204b4a7825 */ /* 0x000fca00078e0012 */
[----:B0-----:R0:W5:Y:S04]  /*a290*/  LDG.E.128 R36, [R74.64] ;  /* 0x000000244a247981 */ /* 0x001168000c1e1d00 */
[----:B------:R0:W5:Y:S01]  /*a2a0*/  LDG.E.128 R32, [R74.64+0x10] ;  /* 0x000010244a207981 */ /* 0x000162000c1e1d00 */
[----:B------:R-:W-:-:S04]  /*a2b0*/  IADD3 R3, R0, c[0x0][0x18c], RZ ;  /* 0x0000630000037a10 */ /* 0x000fc80007ffe0ff */
[----:B------:R-:W-:-:S13]  /*a2c0*/  ISETP.GE.U32.AND P0, PT, R3, c[0x0][0x184], PT ;  /* 0x0000610003007a0c */ /* 0x000fda0003f06070 */
[----:B------:R-:W-:Y:S05]  /*a2d0*/  @P0 BRA `(.L_x_7176) ;  /* 0x0000011000000947 */ /* 0x000fea0003800000 */
[----:B0-----:R-:W-:-:S05]  /*a2e0*/  SHF.R.U32.HI R75, RZ, 0x1, R3 ;  /* 0x00000001ff4b7819 */ /* 0x001fca0000011603 */
[----:B------:R-:W-:-:S05]  /*a2f0*/  IMAD.WIDE.U32 R74, R75, 0x20, R18 ;  /* 0x000000204b4a7825 */ /* 0x000fca00078e0012 */
[----:B----4-:R0:W5:Y:S04]  /*a300*/  LDG.E.128 R28, [R74.64] ;  /* 0x000000244a1c7981 */ /* 0x010168000c1e1d00 */
        /* <DEDUP_REMOVED lines=14> */
.L_x_7176:
[----:B0-----:R-:W-:Y:S05]  /*a3f0*/  BSYNC B0 ;  /* 0x0000000000007941 */ /* 0x001fea0003800000 */
.L_x_7175:
        /* <DEDUP_REMOVED lines=26> */
.L_x_7178:
[----:B01234-:R-:W-:Y:S05]  /*a5a0*/  BSYNC B0 ;  /* 0x0000000000007941 */ /* 0x01ffea0003800000 */
.L_x_7177:
        /* <DEDUP_REMOVED lines=12> */
.L_x_7132:
[----:B-123--:R-:W-:Y:S05]  /*a670*/  BSYNC B6 ;  /* 0x0000000000067941 */ /* 0x00efea0003800000 */
.L_x_7131:
        /* <DEDUP_REMOVED lines=12> */
.L_x_7182:
[----:B------:R-:W-:Y:S01]  /*a740*/  IADD3 R0, R2, R5, RZ ;  /* 0x0000000502007210 */ /* 0x000fe20007ffe0ff */
[----:B------:R-:W-:Y:S01]  /*a750*/  WARPSYNC 0xffffffff ;  /* 0xffffffff00007948 */ /* 0x000fe20003800000 */
[----:B------:R-:W-:Y:S01]  /*a760*/  BAR.SYNC.DEFER_BLOCKING 0x0 ;  /* 0x0000000000007b1d */ /* 0x000fe20000010000 */
[----:B------:R-:W-:-:S02]  /*a770*/  ISETP.GT.AND P1, PT, R5, 0x1, PT ;  /* 0x000000010500780c */ /* 0x000fc40003f24270 */
[----:B------:R-:W-:Y:S02]  /*a780*/  ISETP.GE.U32.AND P0, PT, R0, c[0x0][0x4], PT ;  /* 0x0000010000007a0c */ /* 0x000fe40003f06070 */
[----:B-----5:R-:W-:Y:S01]  /*a790*/  SHF.R.S32.HI R12, RZ, 0x1, R5 ;  /* 0x00000001ff0c7819 */ /* 0x020fe20000011405 */
        /* <DEDUP_REMOVED lines=13> */
.L_x_7181:
[----:B------:R-:W-:Y:S05]  /*a870*/  BSYNC B0 ;  /* 0x0000000000007941 */ /* 0x000fea0003800000 */
.L_x_7180:
[----:B------:R-:W-:Y:S01]  /*a880*/  MOV R5, R12 ;  /* 0x0000000c00057202 */ /* 0x000fe20000000f00 */
[----:B------:R-:W-:Y:S05]  /*a890*/  @P1 BRA `(.L_x_7182) ;  /* 0xfffffea000001947 */ /* 0x000fea000383ffff */
.L_x_7179:
        /* <DEDUP_REMOVED lines=11> */
[----:B-----5:R-:W-:Y:S02]  /*a950*/  LEA R13, R4, 0x10, 0x5 ;  /* 0x00000010040d7811 */ /* 0x020fe400078e28ff */
[----:B----4-:R0:W-:Y:S01]  /*a960*/  STS.128 [R5+0x10], R68 ;  /* 0x0000104405007388 */ /* 0x0101e20000000c00 */
[----:B------:R-:W-:-:S03]  /*a970*/  ISETP.GE.AND P0, PT, R3, 0x20, PT ;  /* 0x000000200300780c */ /* 0x000fc60003f06270 */
[----:B------:R0:W-:Y:S10]  /*a980*/  STS.128 [R5+0x20], R24 ;  /* 0x0000201805007388 */ /* 0x0001f40000000c00 */
[----:B------:R-:W-:Y:S05]  /*a990*/  @!P0 BRA `(.L_x_7184) ;  /* 0x0000015000008947 */ /* 0x000fea0003800000 */
.L_x_7187:
        /* <DEDUP_REMOVED lines=16> */
.L_x_7186:
[----:B------:R-:W-:Y:S05]  /*aaa0*/  BSYNC B0 ;  /* 0x0000000000007941 */ /* 0x000fea0003800000 */
.L_x_7185:
[----:B------:R-:W-:-:S04]  /*aab0*/  SHF.R.S32.HI R3, RZ, 0x1, R3 ;  /* 0x00000001ff037819 */ /* 0x000fc80000011403 */
[----:B------:R-:W-:-:S13]  /*aac0*/  ISETP.GE.AND P0, PT, R3, 0x20, PT ;  /* 0x000000200300780c */ /* 0x000fda0003f06270 */
[----:B------:R-:W-:Y:S05]  /*aad0*/  @P0 BRA `(.L_x_7187) ;  /* 0xfffffec000000947 */ /* 0x000fea000383ffff */
[----:B------:R-:W-:-:S05]  /*aae0*/  IMAD.MOV.U32 R0, RZ, RZ, 0x20 ;  /* 0x00000020ff007424 */ /* 0x000fca00078e00ff */
.L_x_7184:
[----:B------:R-:W-:Y:S01]  /*aaf0*/  ISETP.GE.AND P0, PT, R0, 0x2, PT ;  /* 0x000000020000780c */ /* 0x000fe20003f06270 */
[----:B------:R-:W-:Y:S01]  /*ab00*/  WARPSYNC 0xffffffff ;  /* 0xffffffff00007948 */ /* 0x000fe20003800000 */
[----:B------:R-:W-:Y:S11]  /*ab10*/  BAR.SYNC.DEFER_BLOCKING 0x0 ;  /* 0x0000000000007b1d */ /* 0x000ff60000010000 */
[----:B------:R-:W-:Y:S05]  /*ab20*/  @!P0 BRA `(.L_x_7183) ;  /* 0x0000010000008947 */ /* 0x000fea0003800000 */
[----:B------:R-:W-:-:S05]  /*ab30*/  MOV R3, 0x1 ;  /* 0x0000000100037802 */ /* 0x000fca0000000f00 */
.L_x_7188:
        /* <DEDUP_REMOVED lines=15> */
.L_x_7183:
[----:B------:R-:W-:Y:S01]  /*ac30*/  ISETP.NE.AND P1, PT, RZ, c[0x0][0x354], PT ;  /* 0x0000d500ff007a0c */ /* 0x000fe20003f25270 */
[----:B------:R-:W-:Y:S01]  /*ac40*/  IMAD.MOV.U32 R18, RZ, RZ, RZ ;  /* 0x000000ffff127224 */ /* 0x000fe200078e00ff */
[----:B------:R-:W-:-:S11]  /*ac50*/  MOV R16, RZ ;  /* 0x000000ff00107202 */ /* 0x000fd60000000f00 */
        /* <DEDUP_REMOVED lines=201> */
.L_x_7189:
        /* <DEDUP_REMOVED lines=202> */
.L_x_7190:
        /* <DEDUP_REMOVED lines=217> */
.L_x_7192:
[----:B------:R-:W-:-:S04]  /*d320*/  IADD3 R6, P0, R18, c[0x0][0x558], RZ ;  /* 0x0001560012067a10 */ /* 0x000fc80007f1e0ff */
[----:B------:R-:W-:Y:S01]  /*d330*/  IADD3.X R7, RZ, c[0x0][0x55c], RZ, P0, !PT ;  /* 0x00015700ff077a10 */ /* 0x000fe200007fe4ff */
[----:B------:R-:W-:Y:S05]  /*d340*/  @!P1 BRA `(.L_x_7193) ;  /* 0x00000c7000009947 */ /* 0x000fea0003800000 */
[----:B------:R-:W-:Y:S01]  /*d350*/  IADD3 R11, R9, 0x1, RZ ;  /* 0x00000001090b7810 */ /* 0x000fe20007ffe0ff */
[----:B-----5:R-:W-:Y:S01]  /*d360*/  IMAD.MOV.U32 R14, RZ, RZ, c[0x0][0x354] ;  /* 0x0000d500ff0e7624 */ /* 0x020fe200078e00ff */
        /* <DEDUP_REMOVED lines=197> */
.L_x_7193:
        /* <DEDUP_REMOVED lines=11> */
.L_x_7195:
[----:B------:R-:W-:Y:S05]  /*e070*/  BSYNC B0 ;  /* 0x0000000000007941 */ /* 0x000fea0003800000 */
.L_x_7194:
        /* <DEDUP_REMOVED lines=11> */
[----:B----4-:R0:W-:Y:S04]  /*e130*/  STG.E.128 [R8.64], R68 ;  /* 0x0000004408007986 */ /* 0x0101e8000c101d24 */
[----:B------:R0:W-:Y:S02]  /*e140*/  STG.E.128 [R8.64+0x10], R24 ;  /* 0x0000101808007986 */ /* 0x0001e4000c101d24 */
.L_x_7197:
[----:B------:R-:W-:Y:S05]  /*e150*/  BSYNC B0 ;  /* 0x0000000000007941 */ /* 0x000fea0003800000 */
.L_x_7196:
        /* <DEDUP_REMOVED lines=31> */
.L_x_7199:
[----:B------:R-:W-:Y:S05]  /*e350*/  BSYNC B0 ;  /* 0x0000000000007941 */ /* 0x000fea0003800000 */
.L_x_7198:
[----:B------:R-:W-:Y:S06]  /*e360*/  BAR.SYNC.DEFER_BLOCKING 0x0 ;  /* 0x0000000000007b1d */ /* 0x000fec0000010000 */
[----:B0-----:R-:W0:Y:S02]  /*e370*/  LDS.U8 R8, [RZ] ;  /* 0x00000000ff087984 */ /* 0x001e240000000000 */
[----:B0-----:R-:W-:Y:S02]  /*e380*/  ISETP.NE.AND P0, PT, R8, RZ, PT ;  /* 0x000000ff0800720c */ /* 0x001fe40003f05270 */
[----:B------:R-:W-:-:S05]  /*e390*/  IADD3 R8, P2, R16, c[0x0][0x558], RZ ;  /* 0x0001560010087a10 */ /* 0x000fca0007f5e0ff */
[----:B------:R-:W-:-:S06]  /*e3a0*/  IMAD.X R9, RZ, RZ, c[0x0][0x55c], P2 ;  /* 0x00015700ff097624 */ /* 0x000fcc00010e06ff */
[----:B------:R-:W-:Y:S05]  /*e3b0*/  @!P0 EXIT ;  /* 0x000000000000894d */ /* 0x000fea0003800000 */
[----:B------:R-:W-:Y:S01]  /*e3c0*/  ISETP.NE.AND P0, PT, RZ, c[0x0][0x198], PT ;  /* 0x00006600ff007a0c */ /* 0x000fe20003f05270 */
[----:B-----5:R-:W-:Y:S01]  /*e3d0*/  IMAD.MOV.U32 R30, RZ, RZ, c[0x0][0x178] ;  /* 0x00005e00ff1e7624 */ /* 0x020fe200078e00ff */
[----:B------:R-:W-:Y:S02]  /*e3e0*/  MOV R28, c[0x0][0x170] ;  /* 0x00005c00001c7a02 */ /* 0x000fe40000000f00 */
        /* <DEDUP_REMOVED lines=16> */
[----:B------:R-:W-:Y:S02]  /*e4f0*/  ISETP.GE.U32.AND P0, PT, R19, c[0x0][0x194], PT ;  /* 0x0000650013007a0c */ /* 0x000fe40003f06070 */
[----:B------:R-:W-:-:S11]  /*e500*/  MOV R27, c[0x0][0x17c] ;  /* 0x00005f00001b7a02 */ /* 0x000fd60000000f00 */
[----:B------:R-:W-:Y:S05]  /*e510*/  @P0 BRA `(.L_x_7203) ;  /* 0x0000011000000947 */ /* 0x000fea0003800000 */
[----:B------:R-:W-:Y:S01]  /*e520*/  IMAD.MOV.U32 R24, RZ, RZ, c[0x0][0x170] ;  /* 0x00005c00ff187624 */ /* 0x000fe200078e00ff */
[----:B------:R-:W-:Y:S01]  /*e530*/  MOV R25, c[0x0][0x174] ;  /* 0x00005d0000197a02 */ /* 0x000fe20000000f00 */
[----:B------:R-:W-:Y:S01]  /*e540*/  IMAD.MOV.U32 R27, RZ, RZ, c[0x0][0x17c] ;  /* 0x00005f00ff1b7624 */ /* 0x000fe200078e00ff */
[----:B------:R-:W-:Y:S02]  /*e550*/  MOV R26, c[0x0][0x178] ;  /* 0x00005e00001a7a02 */ /* 0x000fe40000000f00 */
.L_x_7204:
[----:B------:R-:W-:Y:S01]  /*e560*/  HFMA2.MMA R11, -RZ, RZ, 0, 1.9073486328125e-06 ;  /* 0x00000020ff0b7435 */ /* 0x000fe200000001ff */
[----:B------:R-:W-:-:S09]  /*e570*/  IMAD R10, R0, c[0x0][0x10], R19 ;  /* 0x00000400000a7a24 */ /* 0x000fd200078e0213 */
[----:B------:R-:W-:-:S05]  /*e580*/  IMAD.WIDE.U32 R10, R10, R11, c[0x0][0x570] ;  /* 0x00015c000a0a7625 */ /* 0x000fca00078e000b */
[----:B0-----:R-:W2:Y:S04]  /*e590*/  LDG.E.128 R12, [R10.64] ;  /* 0x000000240a0c7981 */ /* 0x001ea8000c1e1d00 */
[----:B------:R-:W3:Y:S01]  /*e5a0*/  LDG.E.128 R20, [R10.64+0x10] ;  /* 0x000010240a147981 */ /* 0x000ee2000c1e1d00 */
[----:B------:R-:W-:-:S05]  /*e5b0*/  MOV R32, c[0x0][0x0] ;  /* 0x0000000000207a02 */ /* 0x000fca0000000f00 */
[----:B------:R-:W-:-:S05]  /*e5c0*/  IMAD R19, R32, c[0x0][0x4], R19 ;  /* 0x0000010020137a24 */ /* 0x000fca00078e0213 */
[----:B------:R-:W-:Y:S01]  /*e5d0*/  ISETP.GE.U32.AND P0, PT, R19, c[0x0][0x194], PT ;  /* 0x0000650013007a0c */ /* 0x000fe20003f06070 */
[----:B--2---:R0:W1:-:S04]  /*e5e0*/  DADD R28, R12, R28 ;  /* 0x000000000c1c7229 */ /* 0x004048000000001c */
[----:B------:R0:W2:-:S04]  /*e5f0*/  DADD R30, R14, R30 ;  /* 0x000000000e1e7229 */ /* 0x000088000000001e */
[----:B---3--:R0:W3:-:S04]  /*e600*/  DADD R24, R20, R24 ;  /* 0x0000000014187229 */ /* 0x0080c80000000018 */
[----:B----4-:R0:W4:Y:S01]  /*e610*/  DADD R26, R22, R26 ;  /* 0x00000000161a7229 */ /* 0x010122000000001a */
[----:B-123--:R-:W-:Y:S05]  /*e620*/  @!P0 BRA `(.L_x_7204) ;  /* 0xffffff3000008947 */ /* 0x00efea000383ffff */
.L_x_7203:
[----:B------:R-:W-:Y:S05]  /*e630*/  BSYNC B1 ;  /* 0x0000000000017941 */ /* 0x000fea0003800000 */
.L_x_7202:
[----:B------:R-:W-:Y:S05]  /*e640*/  BRA `(.L_x_7205) ;  /* 0x0000018000007947 */ /* 0x000fea0003800000 */
.L_x_7201:
[----:B------:R-:W-:Y:S01]  /*e650*/  ISETP.GE.U32.AND P0, PT, R2, c[0x0][0x194], PT ;  /* 0x0000650002007a0c */ /* 0x000fe20003f06070 */
[----:B------:R-:W-:Y:S01]  /*e660*/  IMAD.MOV.U32 R24, RZ, RZ, c[0x0][0x170] ;  /* 0x00005c00ff187624 */ /* 0x000fe200078e00ff */
[----:B------:R-:W-:Y:S01]  /*e670*/  MOV R25, c[0x0][0x174] ;  /* 0x00005d0000197a02 */ /* 0x000fe20000000f00 */
[----:B------:R-:W-:Y:S01]  /*e680*/  IMAD.MOV.U32 R27, RZ, RZ, c[0x0][0x17c] ;  /* 0x00005f00ff1b7624 */ /* 0x000fe200078e00ff */
[----:B------:R-:W-:-:S09]  /*e690*/  MOV R26, c[0x0][0x178] ;  /* 0x00005e00001a7a02 */ /* 0x000fd20000000f00 */
[----:B------:R-:W-:Y:S05]  /*e6a0*/  @P0 BRA `(.L_x_7205) ;  /* 0x0000012000000947 */ /* 0x000fea0003800000 */
[----:B------:R-:W-:Y:S01]  /*e6b0*/  MOV R19, R2 ;  /* 0x0000000200137202 */ /* 0x000fe20000000f00 */
[----:B------:R-:W-:Y:S01]  /*e6c0*/  IMAD.MOV.U32 R25, RZ, RZ, c[0x0][0x174] ;  /* 0x00005d00ff197624 */ /* 0x000fe200078e00ff */
[----:B------:R-:W-:Y:S02]  /*e6d0*/  MOV R24, c[0x0][0x170] ;  /* 0x00005c0000187a02 */ /* 0x000fe40000000f00 */
[----:B------:R-:W-:Y:S02]  /*e6e0*/  MOV R26, c[0x0][0x178] ;  /* 0x00005e00001a7a02 */ /* 0x000fe40000000f00 */
[----:B------:R-:W-:Y:S02]  /*e6f0*/  MOV R27, c[0x0][0x17c] ;  /* 0x00005f00001b7a02 */ /* 0x000fe40000000f00 */
.L_x_7206:
[----:B------:R-:W-:Y:S02]  /*e700*/  IMAD R10, R0, c[0x0][0x10], R19 ;  /* 0x00000400000a7a24 */ /* 0x000fe400078e0213 */
[----:B------:R-:W-:Y:S02]  /*e710*/  IMAD.MOV.U32 R11, RZ, RZ, 0x20 ;  /* 0x00000020ff0b7424 */ /* 0x000fe400078e00ff */
[----:B------:R-:W-:-:S04]  /*e720*/  IMAD R10, R10, c[0x0][0x0], R17 ;  /* 0x000000000a0a7a24 */ /* 0x000fc800078e0211 */
[----:B------:R-:W-:-:S05]  /*e730*/  IMAD.WIDE.U32 R10, R10, R11, c[0x0][0x570] ;  /* 0x00015c000a0a7625 */ /* 0x000fca00078e000b */
[----:B0-----:R-:W2:Y:S04]  /*e740*/  LDG.E.128 R12, [R10.64] ;  /* 0x000000240a0c7981 */ /* 0x001ea8000c1e1d00 */
[----:B------:R-:W3:Y:S01]  /*e750*/  LDG.E.128 R20, [R10.64+0x10] ;  /* 0x000010240a147981 */ /* 0x000ee2000c1e1d00 */
[----:B------:R-:W-:-:S04]  /*e760*/  IADD3 R19, R19, c[0x0][0x4], RZ ;  /* 0x0000010013137a10 */ /* 0x000fc80007ffe0ff */
[----:B------:R-:W-:Y:S01]  /*e770*/  ISETP.GE.U32.AND P0, PT, R19, c[0x0][0x194], PT ;  /* 0x0000650013007a0c */ /* 0x000fe20003f06070 */
[----:B--2---:R0:W1:-:S04]  /*e780*/  DADD R28, R12, R28 ;  /* 0x000000000c1c7229 */ /* 0x004048000000001c */
[----:B------:R0:W2:-:S04]  /*e790*/  DADD R30, R14, R30 ;  /* 0x000000000e1e7229 */ /* 0x000088000000001e */
[----:B---3--:R0:W3:-:S04]  /*e7a0*/  DADD R24, R20, R24 ;  /* 0x0000000014187229 */ /* 0x0080c80000000018 */
[----:B----4-:R0:W4:Y:S01]  /*e7b0*/  DADD R26, R22, R26 ;  /* 0x00000000161a7229 */ /* 0x010122000000001a */
[----:B-123--:R-:W-:Y:S05]  /*e7c0*/  @!P0 BRA `(.L_x_7206) ;  /* 0xffffff3000008947 */ /* 0x00efea000383ffff */
.L_x_7205:
[----:B------:R-:W-:Y:S05]  /*e7d0*/  BSYNC B0 ;  /* 0x0000000000007941 */ /* 0x000fea0003800000 */
.L_x_7200:
        /* <DEDUP_REMOVED lines=9> */
[----:B-1----:R-:W-:-:S05]  /*e870*/  MOV R11, UR4 ;  /* 0x00000004000b7c02 */ /* 0x002fca0008000f00 */
.L_x_7210:
[----:B------:R-:W-:Y:S01]  /*e880*/  IMAD.IADD R0, R2, 0x1, R11 ;  /* 0x0000000102007824 */ /* 0x000fe200078e020b */
[----:B------:R-:W-:Y:S01]  /*e890*/  BAR.SYNC.DEFER_BLOCKING 0x0 ;  /* 0x0000000000007b1d */ /* 0x000fe20000010000 */
[----:B------:R-:W-:-:S03]  /*e8a0*/  ISETP.GT.AND P2, PT, R11, 0x1, PT ;  /* 0x000000010b00780c */ /* 0x000fc60003f44270 */
[----:B------:R-:W-:Y:S02]  /*e8b0*/  ISETP.GE.U32.AND P0, PT, R0, c[0x0][0x4], PT ;  /* 0x0000010000007a0c */ /* 0x000fe40003f06070 */
[----:B------:R-:W-:Y:S02]  /*e8c0*/  BSSY B0, `(.L_x_7208) ;  /* 0x000000e000007945 */ /* 0x000fe40003800000 */
[----:B------:R-:W-:Y:S02]  /*e8d0*/  ISETP.GE.U32.OR P0, PT, R2, R11, P0 ;  /* 0x0000000b0200720c */ /* 0x000fe40000706470 */
[----:B------:R-:W-:-:S11]  /*e8e0*/  SHF.R.S32.HI R11, RZ, 0x1, R11 ;  /* 0x00000001ff0b7819 */ /* 0x000fd6000001140b */
[----:B0-----:R-:W-:Y:S05]  /*e8f0*/  @P0 BRA `(.L_x_7209) ;  /* 0x000000a000000947 */ /* 0x001fea0003800000 */
[----:B------:R-:W-:-:S05]  /*e900*/  IMAD R0, R0, c[0x0][0x0], R17 ;  /* 0x0000000000007a24 */ /* 0x000fca00078e0211 */
[----:B------:R-:W-:-:S05]  /*e910*/  SHF.L.U32 R0, R0, 0x5, RZ ;  /* 0x0000000500007819 */ /* 0x000fca00000006ff */
        /* <DEDUP_REMOVED lines=8> */
.L_x_7209:
[----:B------:R-:W-:Y:S05]  /*e9a0*/  BSYNC B0 ;  /* 0x0000000000007941 */ /* 0x000fea0003800000 */
.L_x_7208:
[----:B------:R-:W-:Y:S05]  /*e9b0*/  @P2 BRA `(.L_x_7210) ;  /* 0xfffffec000002947 */ /* 0x000fea000383ffff */
.L_x_7207:
[----:B------:R-:W-:-:S13]  /*e9c0*/  ISETP.NE.AND P0, PT, RZ, c[0x0][0x198], PT ;  /* 0x00006600ff007a0c */ /* 0x000fda0003f05270 */
[----:B------:R-:W-:Y:S05]  /*e9d0*/  @!P0 BRA `(.L_x_7211) ;  /* 0x0000034000008947 */ /* 0x000fea0003800000 */
[----:B------:R-:W-:-:S04]  /*e9e0*/  MOV R0, 0x20 ;  /* 0x0000002000007802 */ /* 0x000fc80000000f00 */
[----:B------:R-:W-:Y:S01]  /*e9f0*/  ISETP.LT.AND P0, PT, R0, c[0x0][0x0], PT ;  /* 0x0000000000007a0c */ /* 0x000fe20003f01270 */
[----:B------:R-:W-:-:S12]  /*ea00*/  IMAD.MOV.U32 R0, RZ, RZ, c[0x0][0x0] ;  /* 0x00000000ff007624 */ /* 0x000fd800078e00ff */
[----:B------:R-:W-:Y:S05]  /*ea10*/  @!P0 BRA `(.L_x_7212) ;  /* 0x000001d000008947 */ /* 0x000fea0003800000 */
[----:B------:R-:W-:Y:S01]  /*ea20*/  MOV R0, c[0x0][0x0] ;  /* 0x0000000000007a02 */ /* 0x000fe20000000f00 */
[----:B------:R2:W-:Y:S03]  /*ea30*/  STS.128 [R19], R28 ;  /* 0x0000001c13007388 */ /* 0x0005e60000000c00 */
[----:B------:R-:W-:Y:S01]  /*ea40*/  LEA.HI R0, R0, c[0x0][0x0], RZ, 0x1 ;  /* 0x0000000000007a11 */ /* 0x000fe200078f08ff */
[----:B------:R2:W-:Y:S03]  /*ea50*/  STS.128 [R19+0x10], R24 ;  /* 0x0000101813007388 */ /* 0x0005e60000000c00 */
[----:B------:R-:W-:Y:S01]  /*ea60*/  SHF.R.S32.HI R2, RZ, 0x1, R0 ;  /* 0x00000001ff027819 */ /* 0x000fe20000011400 */
[----:B------:R-:W-:-:S03]  /*ea70*/  HFMA2.MMA R0, -RZ, RZ, 0, 1.9073486328125e-06 ;  /* 0x00000020ff007435 */ /* 0x000fc600000001ff */
[----:B------:R-:W-:-:S13]  /*ea80*/  ISETP.GE.AND P0, PT, R2, 0x20, PT ;  /* 0x000000200200780c */ /* 0x000fda0003f06270 */
[----:B------:R-:W-:Y:S05]  /*ea90*/  @!P0 BRA `(.L_x_7212) ;  /* 0x0000015000008947 */ /* 0x000fea0003800000 */
[----:B--2---:R-:W-:-:S05]  /*eaa0*/  IMAD.MOV.U32 R0, RZ, RZ, R2 ;  /* 0x000000ffff007224 */ /* 0x004fca00078e0002 */
.L_x_7215:
[----:B------:R-:W-:Y:S01]  /*eab0*/  IADD3 R2, R17, R0, RZ ;  /* 0x0000000011027210 */ /* 0x000fe20007ffe0ff */
[----:B------:R-:W-:Y:S03]  /*eac0*/  BAR.SYNC.DEFER_BLOCKING 0x0 ;  /* 0x0000000000007b1d */ /* 0x000fe60000010000 */
[----:B------:R-:W-:-:S03]  /*ead0*/  ISETP.GE.U32.AND P0, PT, R2, c[0x0][0x0], PT ;  /* 0x0000000002007a0c */ /* 0x000fc60003f06070 */
[----:B------:R-:W-:Y:S01]  /*eae0*/  BSSY B0, `(.L_x_7213) ;  /* 0x000000c000007945 */ /* 0x000fe20003800000 */
[----:B------:R-:W-:-:S13]  /*eaf0*/  ISETP.GE.U32.OR P0, PT, R17, R0, P0 ;  /* 0x000000001100720c */ /* 0x000fda0000706470 */
[----:B01----:R-:W-:Y:S05]  /*eb00*/  @P0 BRA `(.L_x_7214) ;  /* 0x0000009000000947 */ /* 0x003fea0003800000 */
[----:B------:R-:W-:-:S05]  /*eb10*/  LEA R2, R0, R19, 0x5 ;  /* 0x0000001300027211 */ /* 0x000fca00078e28ff */
        /* <DEDUP_REMOVED lines=8> */
.L_x_7214:
[----:B------:R-:W-:Y:S05]  /*eba0*/  BSYNC B0 ;  /* 0x0000000000007941 */ /* 0x000fea0003800000 */
.L_x_7213:
[----:B------:R-:W-:-:S04]  /*ebb0*/  SHF.R.S32.HI R0, RZ, 0x1, R0 ;  /* 0x00000001ff007819 */ /* 0x000fc80000011400 */
[----:B------:R-:W-:-:S13]  /*ebc0*/  ISETP.GE.AND P0, PT, R0, 0x20, PT ;  /* 0x000000200000780c */ /* 0x000fda0003f06270 */
[----:B------:R-:W-:Y:S05]  /*ebd0*/  @P0 BRA `(.L_x_7215) ;  /* 0xfffffed000000947 */ /* 0x000fea000383ffff */
[----:B------:R-:W-:-:S04]  /*ebe0*/  IMAD.MOV.U32 R0, RZ, RZ, 0x20 ;  /* 0x00000020ff007424 */ /* 0x000fc800078e00ff */
.L_x_7212:
[----:B--2---:R-:W-:Y:S01]  /*ebf0*/  BAR.SYNC.DEFER_BLOCKING 0x0 ;  /* 0x0000000000007b1d */ /* 0x004fe20000010000 */
[----:B------:R-:W-:-:S13]  /*ec00*/  ISETP.GE.AND P0, PT, R0, 0x2, PT ;  /* 0x000000020000780c */ /* 0x000fda0003f06270 */
[----:B------:R-:W-:Y:S05]  /*ec10*/  @!P0 BRA `(.L_x_7211) ;  /* 0x0000010000008947 */ /* 0x000fea0003800000 */
[----:B------:R-:W-:-:S05]  /*ec20*/  MOV R17, 0x1 ;  /* 0x0000000100117802 */ /* 0x000fca0000000f00 */
.L_x_7216:
        /* <DEDUP_REMOVED lines=15> */
.L_x_7211:
        /* <DEDUP_REMOVED lines=9> */
[----:B-1----:R-:W2:Y:S04]  /*edb0*/  LDG.E.128 R8, [R4.64] ;  /* 0x0000002404087981 */ /* 0x002ea8000c1e1d00 */
[----:B0-----:R-:W3:Y:S01]  /*edc0*/  LDG.E.128 R12, [R4.64+0x10] ;  /* 0x00001024040c7981 */ /* 0x001ee2000c1e1d00 */
[----:B--2---:R0:W1:-:S04]  /*edd0*/  DADD R28, R28, R8 ;  /* 0x000000001c1c7229 */ /* 0x0040480000000008 */
[----:B------:R0:W2:-:S04]  /*ede0*/  DADD R30, R30, R10 ;  /* 0x000000001e1e7229 */ /* 0x000088000000000a */
[----:B---3--:R0:W3:-:S04]  /*edf0*/  DADD R24, R24, R12 ;  /* 0x0000000018187229 */ /* 0x0080c8000000000c */
[----:B------:R0:W4:-:S06]  /*ee00*/  DADD R26, R26, R14 ;  /* 0x000000001a1a7229 */ /* 0x00010c000000000e */
.L_x_7218:
        /* <DEDUP_REMOVED lines=24> */
.L_x_7220:
[----:B------:R-:W-:Y:S02]  /*ef90*/  IADD3 R18, P0, R18, c[0x0][0x558], RZ ;  /* 0x0001560012127a10 */ /* 0x000fe40007f1e0ff */
[----:B------:R-:W-:Y:S02]  /*efa0*/  ISETP.NE.AND P6, PT, R17, c[0x0][0x58c], PT ;  /* 0x0001630011007a0c */ /* 0x000fe40003fc5270 */
[----:B0-----:R-:W-:-:S05]  /*efb0*/  IADD3.X R19, RZ, c[0x0][0x55c], RZ, P0, !PT ;  /* 0x00015700ff137a10 */ /* 0x001fca00007fe4ff */
[----:B------:R0:W-:Y:S06]  /*efc0*/  STG.E.128 [R18.64], R28 ;  /* 0x0000001c12007986 */ /* 0x0001ec000c101d24 */
        /* <DEDUP_REMOVED lines=19> */
[----:B0-2-4-:R-:W-:Y:S05]  /*f100*/  CALL.ABS.NOINC R2 ;  /* 0x0000000002007343 */ /* 0x015fea0003c00000 */
.L_x_7221:
[----:B------:R-:W-:-:S04]  /*f110*/  IADD3 R16, P0, R16, c[0x0][0x558], RZ ;  /* 0x0001560010107a10 */ /* 0x000fc80007f1e0ff */
[----:B------:R-:W-:-:S05]  /*f120*/  IADD3.X R17, RZ, c[0x0][0x55c], RZ, P0, !PT ;  /* 0x00015700ff117a10 */ /* 0x000fca00007fe4ff */
[----:B----4-:R-:W-:Y:S01]  /*f130*/  STG.E.128 [R16.64], R24 ;  /* 0x0000001810007986 */ /* 0x010fe2000c101d24 */
[----:B------:R-:W-:Y:S05]  /*f140*/  EXIT ;  /* 0x000000000000794d */ /* 0x000fea0003800000 */
.L_x_7219:
[----:B------:R-:W-:Y:S04]  /*f150*/  STG.E.128 [R4.64], R28 ;  /* 0x0000001c04007986 */ /* 0x000fe8000c101d24 */
[----:B----4-:R-:W-:Y:S01]  /*f160*/  STG.E.128 [R4.64+0x10], R24 ;  /* 0x0000101804007986 */ /* 0x010fe2000c101d24 */
[----:B------:R-:W-:Y:S05]  /*f170*/  EXIT ;  /* 0x000000000000794d */ /* 0x000fea0003800000 */
.L_x_7217:
[----:B------:R-:W-:Y:S01]  /*f180*/  ISETP.NE.AND P0, PT, RZ, UR38, PT ;  /* 0x00000026ff007c0c */ /* 0x000fe2000bf05270 */
[----:B------:R-:W-:Y:S02]  /*f190*/  ULDC.U8 UR4, c[0x0][0x589] ;  /* 0x0001624000047ab9 */ /* 0x000fe40000000000 */
[----:B------:R-:W-:-:S10]  /*f1a0*/  ISETP.NE.AND P1, PT, RZ, UR4, PT ;  /* 0x00000004ff007c0c */ /* 0x000fd4000bf25270 */
[----:B------:R-:W-:Y:S05]  /*f1b0*/  @!P0 BRA `(.L_x_7222) ;  /* 0x0000006000008947 */ /* 0x000fea0003800000 */
[----:B0-----:R-:W2:Y:S04]  /*f1c0*/  LDG.E.128 R12, [R6.64] ;  /* 0x00000024060c7981 */ /* 0x001ea8000c1e1d00 */
[----:B------:R-:W3:Y:S01]  /*f1d0*/  LDG.E.128 R20, [R8.64] ;  /* 0x0000002408147981 */ /* 0x000ee2000c1e1d00 */
[----:B-12---:R0:W1:-:S04]  /*f1e0*/  DADD R28, R28, R12 ;  /* 0x000000001c1c7229 */ /* 0x006048000000000c */
[----:B------:R0:W2:-:S04]  /*f1f0*/  DADD R30, R30, R14 ;  /* 0x000000001e1e7229 */ /* 0x000088000000000e */
[----:B---3--:R0:W3:-:S04]  /*f200*/  DADD R24, R24, R20 ;  /* 0x0000000018187229 */ /* 0x0080c80000000014 */
[----:B------:R0:W4:-:S06]  /*f210*/  DADD R26, R26, R22 ;  /* 0x000000001a1a7229 */ /* 0x00010c0000000016 */
.L_x_7222:
[----:B-123--:R-:W-:Y:S05]  /*f220*/  @!P1 BRA `(.L_x_7223) ;  /* 0x0000033000009947 */ /* 0x00efea0003800000 */
[----:B------:R-:W-:-:S05]  /*f230*/  IMAD.MOV.U32 R17, RZ, RZ, 0x1 ;  /* 0x00000001ff117424 */ /* 0x000fca00078e00ff */
[----:B------:R-:W-:-:S04]  /*f240*/  ISETP.NE.AND P0, PT, R17, c[0x0][0x58c], PT ;  /* 0x0001630011007a0c */ /* 0x000fc80003f05270 */
[----:B------:R-:W-:-:S09]  /*f250*/  P2R R0, PR, RZ, 0x1 ;  /* 0x00000001ff007803 */ /* 0x000fd20000000000 */
[----:B------:R-:W-:Y:S05]  /*f260*/  @!P0 BRA `(.L_x_7224) ;  /* 0x0000013000008947 */ /* 0x000fea0003800000 */
[----:B------:R-:W-:Y:S01]  /*f270*/  MOV R0, 0x0 ;  /* 0x0000000000007802 */ /* 0x000fe20000000f00 */
[----:B------:R-:W-:Y:S01]  /*f280*/  HFMA2.MMA R8, -RZ, RZ, 0, 4.4763088226318359375e-05 ;  /* 0x000002efff087435 */ /* 0x000fe200000001ff */
[----:B------:R-:W-:Y:S01]  /*f290*/  MOV R4, c[0x4][0x7c8] ;  /* 0x0101f20000047a02 */ /* 0x000fe20000000f00 */
[----:B0-----:R-:W-:Y:S01]  /*f2a0*/  HFMA2.MMA R12, -RZ, RZ, 0, 5.9604644775390625e-08 ;  /* 0x00000001ff0c7435 */ /* 0x001fe200000001ff */
        /* <DEDUP_REMOVED lines=15> */
.L_x_7224:
        /* <DEDUP_REMOVED lines=24> */
.L_x_7225:
[----:B------:R-:W-:-:S04]  /*f520*/  IADD3 R16, P0, R16, c[0x0][0x558], RZ ;  /* 0x0001560010107a10 */ /* 0x000fc80007f1e0ff */
[----:B------:R-:W-:-:S05]  /*f530*/  IADD3.X R17, RZ, c[0x0][0x55c], RZ, P0, !PT ;  /* 0x00015700ff117a10 */ /* 0x000fca00007fe4ff */
[----:B----4-:R-:W-:Y:S01]  /*f540*/  STG.E.128 [R16.64], R24 ;  /* 0x0000001810007986 */ /* 0x010fe2000c101d24 */
[----:B------:R-:W-:Y:S05]  /*f550*/  EXIT ;  /* 0x000000000000794d */ /* 0x000fea0003800000 */
.L_x_7223:
[----:B------:R-:W-:Y:S04]  /*f560*/  STG.E.128 [R6.64], R28 ;  /* 0x0000001c06007986 */ /* 0x000fe8000c101d24 */
[----:B----4-:R-:W-:Y:S01]  /*f570*/  STG.E.128 [R8.64], R24 ;  /* 0x0000001808007986 */ /* 0x010fe2000c101d24 */
[----:B------:R-:W-:Y:S05]  /*f580*/  EXIT ;  /* 0x000000000000794d */ /* 0x000fea0003800000 */
.L_x_7191:
        /* <DEDUP_REMOVED lines=16> */
[----:B------:R-:W2:Y:S04]  /*f690*/  LDG.E.128 R8, [R4.64] ;  /* 0x0000002404087981 */ /* 0x000ea8000c1e1d00 */
[----:B-----5:R-:W3:Y:S01]  /*f6a0*/  LDG.E.128 R12, [R4.64+0x10] ;  /* 0x00001024040c7981 */ /* 0x020ee2000c1e1d00 */
[----:B--2-4-:R0:W1:-:S04]  /*f6b0*/  DADD R68, R68, R8 ;  /* 0x0000000044447229 */ /* 0x0140480000000008 */
[----:B------:R0:W2:-:S04]  /*f6c0*/  DADD R70, R70, R10 ;  /* 0x0000000046467229 */ /* 0x000088000000000a */
[----:B---3--:R0:W3:-:S04]  /*f6d0*/  DADD R24, R24, R12 ;  /* 0x0000000018187229 */ /* 0x0080c8000000000c */
[----:B------:R0:W4:-:S06]  /*f6e0*/  DADD R26, R26, R14 ;  /* 0x000000001a1a7229 */ /* 0x00010c000000000e */
.L_x_7227:
        /* <DEDUP_REMOVED lines=8> */
[----:B-----5:R-:W-:Y:S01]  /*f770*/  HFMA2.MMA R12, -RZ, RZ, 0, 5.9604644775390625e-08 ;  /* 0x00000001ff0c7435 */ /* 0x020fe200000001ff */
        /* <DEDUP_REMOVED lines=15> */
.L_x_7229:
[----:B------:R-:W-:Y:S02]  /*f870*/  IADD3 R18, P0, R18, c[0x0][0x558], RZ ;  /* 0x0001560012127a10 */ /* 0x000fe40007f1e0ff */
[----:B------:R-:W-:Y:S02]  /*f880*/  ISETP.NE.AND P6, PT, R17, c[0x0][0x58c], PT ;  /* 0x0001630011007a0c */ /* 0x000fe40003fc5270 */
[----:B------:R-:W-:-:S05]  /*f890*/  IADD3.X R19, RZ, c[0x0][0x55c], RZ, P0, !PT ;  /* 0x00015700ff137a10 */ /* 0x000fca00007fe4ff */
[----:B----4-:R1:W-:Y:S06]  /*f8a0*/  STG.E.128 [R18.64], R68 ;  /* 0x0000004412007986 */ /* 0x0103ec000c101d24 */
[----:B------:R-:W-:Y:S05]  /*f8b0*/  @!P6 BRA `(.L_x_7230) ;  /* 0x000001300000e947 */ /* 0x000fea0003800000 */
[----:B------:R-:W-:Y:S01]  /*f8c0*/  MOV R0, 0x0 ;  /* 0x0000000000007802 */ /* 0x000fe20000000f00 */
[----:B0----5:R-:W-:Y:S01]  /*f8d0*/  HFMA2.MMA R13, -RZ, RZ, 0, 0 ;  /* 0x00000000ff0d7435 */ /* 0x021fe200000001ff */
        /* <DEDUP_REMOVED lines=17> */
.L_x_7230:
[----:B------:R-:W-:-:S04]  /*f9f0*/  IADD3 R16, P0, R16, c[0x0][0x558], RZ ;  /* 0x0001560010107a10 */ /* 0x000fc80007f1e0ff */
[----:B------:R-:W-:-:S05]  /*fa00*/  IADD3.X R17, RZ, c[0x0][0x55c], RZ, P0, !PT ;  /* 0x00015700ff117a10 */ /* 0x000fca00007fe4ff */
[----:B------:R-:W-:Y:S01]  /*fa10*/  STG.E.128 [R16.64], R24 ;  /* 0x0000001810007986 */ /* 0x000fe2000c101d24 */
[----:B------:R-:W-:Y:S05]  /*fa20*/  EXIT ;  /* 0x000000000000794d */ /* 0x000fea0003800000 */
.L_x_7228:
[----:B----4-:R-:W-:Y:S04]  /*fa30*/  STG.E.128 [R4.64], R68 ;  /* 0x0000004404007986 */ /* 0x010fe8000c101d24 */
[----:B------:R-:W-:Y:S01]  /*fa40*/  STG.E.128 [R4.64+0x10], R24 ;  /* 0x0000101804007986 */ /* 0x000fe2000c101d24 */
[----:B------:R-:W-:Y:S05]  /*fa50*/  EXIT ;  /* 0x000000000000794d */ /* 0x000fea0003800000 */
.L_x_7226:
[----:B0-----:R-:W-:Y:S01]  /*fa60*/  ISETP.NE.AND P0, PT, R0, RZ, PT ;  /* 0x000000ff0000720c */ /* 0x001fe20003f05270 */
[----:B------:R-:W-:Y:S02]  /*fa70*/  ULDC.U8 UR4, c[0x0][0x589] ;  /* 0x0001624000047ab9 */ /* 0x000fe40000000000 */
[----:B------:R-:W-:-:S10]  /*fa80*/  ISETP.NE.AND P1, PT, RZ, UR4, PT ;  /* 0x00000004ff007c0c */ /* 0x000fd4000bf25270 */
[----:B------:R-:W-:Y:S05]  /*fa90*/  @!P0 BRA `(.L_x_7231) ;  /* 0x0000006000008947 */ /* 0x000fea0003800000 */
[----:B------:R-:W2:Y:S04]  /*faa0*/  LDG.E.128 R8, [R6.64] ;  /* 0x0000002406087981 */ /* 0x000ea8000c1e1d00 */
[----:B-----5:R-:W3:Y:S01]  /*fab0*/  LDG.E.128 R12, [R20.64] ;  /* 0x00000024140c7981 */ /* 0x020ee2000c1e1d00 */
[----:B--2-4-:R0:W1:-:S04]  /*fac0*/  DADD R68, R68, R8 ;  /* 0x0000000044447229 */ /* 0x0140480000000008 */
[----:B------:R0:W2:-:S04]  /*fad0*/  DADD R70, R70, R10 ;  /* 0x0000000046467229 */ /* 0x000088000000000a */
[----:B---3--:R0:W3:-:S04]  /*fae0*/  DADD R24, R24, R12 ;  /* 0x0000000018187229 */ /* 0x0080c8000000000c */
[----:B------:R0:W4:-:S06]  /*faf0*/  DADD R26, R26, R14 ;  /* 0x000000001a1a7229 */ /* 0x00010c000000000e */
.L_x_7231:
        /* <DEDUP_REMOVED lines=24> */
.L_x_7233:
        /* <DEDUP_REMOVED lines=24> */
.L_x_7234:
[----:B------:R-:W-:-:S04]  /*fe00*/  IADD3 R16, P0, R16, c[0x0][0x558], RZ ;  /* 0x0001560010107a10 */ /* 0x000fc80007f1e0ff */
[----:B------:R-:W-:-:S05]  /*fe10*/  IADD3.X R17, RZ, c[0x0][0x55c], RZ, P0, !PT ;  /* 0x00015700ff117a10 */ /* 0x000fca00007fe4ff */
[----:B------:R-:W-:Y:S01]  /*fe20*/  STG.E.128 [R16.64], R24 ;  /* 0x0000001810007986 */ /* 0x000fe2000c101d24 */
[----:B------:R-:W-:Y:S05]  /*fe30*/  EXIT ;  /* 0x000000000000794d */ /* 0x000fea0003800000 */
.L_x_7232:
[----:B----4-:R-:W-:Y:S04]  /*fe40*/  STG.E.128 [R6.64], R68 ;  /* 0x0000004406007986 */ /* 0x010fe8000c101d24 */
[----:B------:R-:W-:Y:S01]  /*fe50*/  STG.E.128 [R20.64], R24 ;  /* 0x0000001814007986 */ /* 0x000fe2000c101d24 */
[----:B------:R-:W-:Y:S05]  /*fe60*/  EXIT ;  /* 0x000000000000794d */ /* 0x000fea0003800000 */
.L_x_7235:
        /* <DEDUP_REMOVED lines=9> */
.L_x_9934:


//--------------------- .text._ZN2at6native13reduce_kernelILi64ELi4ENS0_8ReduceOpIN3c107complexIdEENS0_14func_wrapper_tIS5_ZNS0_11sum_functorIS5_S5_S5_EclERNS_14TensorIteratorEEUlS5_S5_E_EEjS5_Li4ELi4EEEEEvT1_ --------------------------
	.section	.text._ZN2at6native13reduce_kernelILi64ELi4ENS0_8ReduceOpIN3c107complexIdEENS0_14func_wrapper_tIS5_ZNS0_11sum_functorIS5_S5_S5_EclERNS_14TensorIteratorEEUlS5_S5_E_EEjS5_Li4ELi4EEEEEvT1_,"ax",@progbits
	.sectioninfo	@"SHI_REGISTERS=148"
	.align	128
        .global         _ZN2at6native13reduce_kernelILi64ELi4ENS0_8ReduceOpIN3c107complexIdEENS0_14func_wrapper_tIS5_ZNS0_11sum_functorIS5_S5_S5_EclERNS_14TensorIteratorEEUlS5_S5_E_EEjS5_Li4ELi4EEEEEvT1_
        .type           _ZN2at6native13reduce_kernelILi64ELi4ENS0_8ReduceOpIN3c107complexIdEENS0_14func_wrapper_tIS5_ZNS0_11sum_functorIS5_S5_S5_EclERNS_14TensorIteratorEEUlS5_S5_E_EEjS5_Li4ELi4EEEEEvT1_,@function
        .size           _ZN2at6native13reduce_kernelILi64ELi4ENS0_8ReduceOpIN3c107complexIdEENS0_14func_wrapper_tIS5_ZNS0_11sum_functorIS5_S5_S5_EclERNS_14TensorIteratorEEUlS5_S5_E_EEjS5_Li4ELi4EEEEEvT1_,(.L_x_9935 - _ZN2at6native13reduce_kernelILi64ELi4ENS0_8ReduceOpIN3c107complexIdEENS0_14func_wrapper_tIS5_ZNS0_11sum_functorIS5_S5_S5_EclERNS_14TensorIteratorEEUlS5_S5_E_EEjS5_Li4ELi4EEEEEvT1_)
        .other          _ZN2at6native13reduce_kernelILi64ELi4ENS0_8ReduceOpIN3c107complexIdEENS0_14func_wrapper_tIS5_ZNS0_11sum_functorIS5_S5_S5_EclERNS_14TensorIteratorEEUlS5_S5_E_EEjS5_Li4ELi4EEEEEvT1_,@"STO_CUDA_ENTRY STV_DEFAULT"
_ZN2at6native13reduce_kernelILi64ELi4ENS0_8ReduceOpIN3c107complexIdEENS0_14func_wrapper_tIS5_ZNS0_11sum_functorIS5_S5_S5_EclERNS_14TensorIteratorEEUlS5_S5_E_EEjS5_Li4ELi4EEEEEvT1_:
.text._ZN2at6native13reduce_kernelILi64ELi4ENS0_8ReduceOpIN3c107complexIdEENS0_14func_wrapper_tIS5_ZNS0_11sum_functorIS5_S5_S5_EclERNS_14TensorIteratorEEUlS5_S5_E_EEjS5_Li4ELi4EEEEEvT1_:
        /* <DEDUP_REMOVED lines=209> */
.L_x_7236:
        /* <DEDUP_REMOVED lines=11> */
[----:B------:R-:W-:Y:S01]  /*0dc0*/  CS2R R130, SRZ ;  /* 0x0000000000827805 */ /* 0x000fe2000001ff00 */
[----:B------:R-:W-:Y:S01]  /*0dd0*/  CS2R R128, SRZ ;  /* 0x0000000000807805 */ /* 0x000fe2000001ff00 */
        /* <DEDUP_REMOVED lines=39> */
[----:B------:R-:W-:Y:S01]  /*1050*/  IMAD.MOV.U32 R0, RZ, RZ, c[0x0][0x184] ;  /* 0x00006100ff007624 */ /* 0x000fe200078e00ff */
[----:B------:R-:W-:Y:S01]  /*1060*/  MOV R6, c[0x0][0x178] ;  /* 0x00005e0000067a02 */ /* 0x000fe20000000f00 */
        /* <DEDUP_REMOVED lines=17> */
.L_x_7245:
[----:B------:R-:W-:Y:S05]  /*1180*/  BSYNC B2 ;  /* 0x0000000000027941 */ /* 0x000fea0003800000 */
.L_x_7244:
[----:B------:R-:W-:-:S04]  /*1190*/  PRMT R0, R0, 0x9910, RZ ;  /* 0x0000991000007816 */ /* 0x000fc800000000ff */
[----:B------:R-:W-:-:S13]  /*11a0*/  ISETP.NE.AND P0, PT, R0, RZ, PT ;  /* 0x000000ff0000720c */ /* 0x000fda0003f05270 */
[----:B------:R-:W-:Y:S05]  /*11b0*/  @!P0 BRA `(.L_x_7243) ;  /* 0x0000007000008947 */ /* 0x000fea0003800000 */
[----:B------:R-:W-:-:S05]  /*11c0*/  IADD3 R3, P0, R17, -R10, RZ ;  /* 0x8000000a11037210 */ /* 0x000fca0007f1e0ff */
[----:B------:R-:W-:Y:S01]  /*11d0*/  IMAD.X R0, RZ, RZ, -0x1, P0 ;  /* 0xffffffffff007424 */ /* 0x000fe200000e06ff */
[----:B------:R-:W-:-:S04]  /*11e0*/  LEA R8, P0, R3, R18, 0x4 ;  /* 0x0000001203087211 */ /* 0x000fc800078020ff */
[----:B------:R-:W-:-:S05]  /*11f0*/  LEA.HI.X R9, R3, R19, R0, 0x4, P0 ;  /* 0x0000001303097211 */ /* 0x000fca00000f2400 */
[----:B------:R-:W2:Y:S02]  /*1200*/  LDG.E.128 R4, [R8.64] ;  /* 0x0000002408047981 */ /* 0x000ea4000c1e1d00 */
[----:B--2---:R-:W0:-:S04]  /*1210*/  DADD R6, R6, c[0x0][0x178] ;  /* 0x00005e0006067629 */ /* 0x004e080000000000 */
[----:B------:R-:W1:-:S06]  /*1220*/  DADD R4, R4, c[0x0][0x170] ;  /* 0x00005c0004047629 */ /* 0x000e4c0000000000 */
.L_x_7243:
[----:B0-----:R-:W-:Y:S05]  /*1230*/  BSYNC B1 ;  /* 0x0000000000017941 */ /* 0x001fea0003800000 */
.L_x_7242:
[C---:B------:R-:W-:Y:S02]  /*1240*/  IADD3 R3, P0, -R10.reuse, 0x4, RZ ;  /* 0x000000040a037810 */ /* 0x040fe40007f1e1ff */
[----:B------:R-:W-:Y:S02]  /*1250*/  IADD3 R0, R10, c[0x0][0x184], RZ ;  /* 0x000061000a007a10 */ /* 0x000fe40007ffe0ff */
[C---:B------:R-:W-:Y:S02]  /*1260*/  LEA R18, P1, R3.reuse, R18, 0x4 ;  /* 0x0000001203127211 */ /* 0x040fe400078220ff */
[----:B------:R-:W-:Y:S02]  /*1270*/  IADD3.X R8, RZ, -0x1, RZ, P0, !PT ;  /* 0xffffffffff087810 */ /* 0x000fe400007fe4ff */
[----:B------:R-:W-:Y:S02]  /*1280*/  IADD3 R0, R0, -0x4, RZ ;  /* 0xfffffffc00007810 */ /* 0x000fe40007ffe0ff */
[----:B------:R-:W-:-:S02]  /*1290*/  LEA.HI.X R19, R3, R19, R8, 0x4, P1 ;  /* 0x0000001303137211 */ /* 0x000fc400008f2408 */
.L_x_7241:
[----:B------:R-:W-:Y:S05]  /*12a0*/  BSYNC B0 ;  /* 0x0000000000007941 */ /* 0x000fea0003800000 */
.L_x_7240:
        /* <DEDUP_REMOVED lines=21> */
[----:B------:R-:W-:Y:S01]  /*1400*/  IMAD.MOV.U32 R3, RZ, RZ, R16 ;  /* 0x000000ffff037224 */ /* 0x000fe200078e0010 */
[----:B------:R-:W-:Y:S01]  /*1410*/  MOV R8, c[0x0][0x178] ;  /* 0x00005e0000087a02 */ /* 0x000fe20000000f00 */
[----:B------:R-:W-:Y:S01]  /*1420*/  IMAD.MOV.U32 R9, RZ, RZ, c[0x0][0x17c] ;  /* 0x00005f00ff097624 */ /* 0x000fe200078e00ff */
[----:B------:R-:W-:Y:S01]  /*1430*/  MOV R10, c[0x0][0x170] ;  /* 0x00005c00000a7a02 */ /* 0x000fe20000000f00 */
[----:B------:R-:W-:Y:S01]  /*1440*/  IMAD.MOV.U32 R11, RZ, RZ, c[0x0][0x174] ;  /* 0x00005d00ff0b7624 */ /* 0x000fe200078e00ff */
[----:B------:R-:W-:Y:S01]  /*1450*/  MOV R12, c[0x0][0x178] ;  /* 0x00005e00000c7a02 */ /* 0x000fe20000000f00 */
[----:B------:R-:W-:Y:S01]  /*1460*/  IMAD.MOV.U32 R13, RZ, RZ, c[0x0][0x17c] ;  /* 0x00005f00ff0d7624 */ /* 0x000fe200078e00ff */
[----:B------:R-:W-:Y:S01]  /*1470*/  MOV R14, c[0x0][0x170] ;  /* 0x00005c00000e7a02 */ /* 0x000fe20000000f00 */
[----:B------:R-:W-:Y:S02]  /*1480*/  IMAD.MOV.U32 R15, RZ, RZ, c[0x0][0x174] ;  /* 0x00005d00ff0f7624 */ /* 0x000fe400078e00ff */
.L_x_7248:
        /* <DEDUP_REMOVED lines=17> */
.L_x_7247:
[----:B------:R-:W-:Y:S05]  /*15a0*/  BSYNC B0 ;  /* 0x0000000000007941 */ /* 0x000fea0003800000 */
.L_x_7246:
        /* <DEDUP_REMOVED lines=8> */
.L_x_7250:
[----:B------:R-:W-:Y:S05]  /*1630*/  BSYNC B0 ;  /* 0x0000000000007941 */ /* 0x000fea0003800000 */
.L_x_7249:
        /* <DEDUP_REMOVED lines=9> */
[----:B0-----:R-:W2:Y:S02]  /*16d0*/  LDG.E.128 R24, [R18.64] ;  /* 0x0000002412187981 */ /* 0x001ea4000c1e1d00 */
[----:B-12---:R0:W1:-:S04]  /*16e0*/  DADD R4, R4, R24 ;  /* 0x0000000004047229 */ /* 0x0060480000000018 */
[----:B------:R0:W2:-:S06]  /*16f0*/  DADD R6, R6, R26 ;  /* 0x0000000006067229 */ /* 0x00008c000000001a */
.L_x_7252:
[----:B-1----:R-:W-:Y:S05]  /*1700*/  BSYNC B0 ;  /* 0x0000000000007941 */ /* 0x002fea0003800000 */
.L_x_7251:
[----:B0-2---:R-:W0:Y:S01]  /*1710*/  DADD R6, R12, R6 ;  /* 0x000000000c067229 */ /* 0x005e220000000006 */
[----:B------:R-:W-:Y:S01]  /*1720*/  CS2R R128, SRZ ;  /* 0x0000000000807805 */ /* 0x000fe2000001ff00 */
[----:B------:R-:W-:Y:S01]  /*1730*/  CS2R R130, SRZ ;  /* 0x0000000000827805 */ /* 0x000fe2000001ff00 */
[----:B------:R-:W-:Y:S01]  /*1740*/  CS2R R132, SRZ ;  /* 0x0000000000847805 */ /* 0x000fe2000001ff00 */
[----:B------:R-:W1:Y:S01]  /*1750*/  DADD R4, R14, R4 ;  /* 0x000000000e047229 */ /* 0x000e620000000004 */
[----:B------:R-:W-:Y:S01]  /*1760*/  CS2R R134, SRZ ;  /* 0x0000000000867805 */ /* 0x000fe2000001ff00 */
[----:B------:R-:W-:Y:S01]  /*1770*/  CS2R R24, SRZ ;  /* 0x0000000000187805 */ /* 0x000fe2000001ff00 */
[----:B------:R-:W-:Y:S01]  /*1780*/  CS2R R26, SRZ ;  /* 0x00000000001a7805 */ /* 0x000fe2000001ff00 */
[----:B0-----:R-:W0:-:S04]  /*1790*/  DADD R6, R6, R8 ;  /* 0x0000000006067229 */ /* 0x001e080000000008 */
[----:B-1----:R-:W1:-:S04]  /*17a0*/  DADD R4, R4, R10 ;  /* 0x0000000004047229 */ /* 0x002e48000000000a */
[----:B0-----:R0:W2:-:S04]  /*17b0*/  DADD R126, R6, R126 ;  /* 0x00000000067e7229 */ /* 0x001088000000007e */
[----:B-1----:R0:W1:Y:S01]  /*17c0*/  DADD R124, R4, R124 ;  /* 0x00000000047c7229 */ /* 0x002062000000007c */
[----:B------:R-:W-:Y:S05]  /*17d0*/  BRA `(.L_x_7238) ;  /* 0x0000a85000007947 */ /* 0x000fea0003800000 */
.L_x_7239:
        /* <DEDUP_REMOVED lines=172> */
.L_x_7262:
[----:B------:R-:W-:Y:S01]  /*22a0*/  HFMA2.MMA R0, -RZ, RZ, 0, 0 ;  /* 0x00000000ff007435 */ /* 0x000fe200000001ff */
[----:B0-----:R-:W-:Y:S01]  /*22b0*/  IMAD.MOV.U32 R4, RZ, RZ, RZ ;  /* 0x000000ffff047224 */ /* 0x001fe200078e00ff */
[----:B--2---:R-:W-:Y:S05]  /*22c0*/  @!P0 BRA `(.L_x_7257) ;  /* 0x00000d4000008947 */ /* 0x004fea0003800000 */
        /* <DEDUP_REMOVED lines=212> */
.L_x_7257:
[----:B------:R-:W-:-:S04]  /*3010*/  LOP3.LUT R5, R4, 0xffffffc0, RZ, 0xc0, !PT ;  /* 0xffffffc004057812 */ /* 0x000fc800078ec0ff */
[----:B------:R-:W-:-:S05]  /*3020*/  IADD3 R4, P1, R18, R5, RZ ;  /* 0x0000000512047210 */ /* 0x000fca0007f3e0ff */
[----:B------:R-:W-:-:S05]  /*3030*/  IMAD.X R5, RZ, RZ, R19, P1 ;  /* 0x000000ffff057224 */ /* 0x000fca00008e0613 */
[----:B------:R0:W5:Y:S04]  /*3040*/  LDG.E.128 R56, [R4.64] ;  /* 0x0000002404387981 */ /* 0x000168000c1e1d00 */
[----:B------:R0:W5:Y:S04]  /*3050*/  LDG.E.128 R52, [R4.64+0x10] ;  /* 0x0000102404347981 */ /* 0x000168000c1e1d00 */
[----:B------:R0:W5:Y:S04]  /*3060*/  LDG.E.128 R48, [R4.64+0x20] ;  /* 0x0000202404307981 */ /* 0x000168000c1e1d00 */
        /* <DEDUP_REMOVED lines=225> */
.L_x_7258:
        /* <DEDUP_REMOVED lines=8> */
[----:B0-----:R-:W-:Y:S01]  /*3f00*/  IMAD.MOV.U32 R4, RZ, RZ, RZ ;  /* 0x000000ffff047224 */ /* 0x001fe200078e00ff */
[----:B------:R-:W-:Y:S01]  /*3f10*/  MOV R0, RZ ;  /* 0x000000ff00007202 */ /* 0x000fe20000000f00 */
[----:B------:R-:W-:Y:S05]  /*3f20*/  @!P0 BRA `(.L_x_7259) ;  /* 0x00000d3000008947 */ /* 0x000fea0003800000 */
[----:B------:R-:W-:Y:S01]  /*3f30*/  HFMA2.MMA R4, -RZ, RZ, 0, 0 ;  /* 0x00000000ff047435 */ /* 0x000fe200000001ff */
[----:B------:R-:W-:Y:S01]  /*3f40*/  IMAD.MOV.U32 R5, RZ, RZ, R3 ;  /* 0x000000ffff057224 */ /* 0x000fe200078e0003 */
[----:B------:R-:W-:-:S04]  /*3f50*/  MOV R8, c[0x0][0x1c0] ;  /* 0x0000700000087a02 */ /* 0x000fc80000000f00 */
[----:B------:R-:W-:-:S04]  /*3f60*/  ISETP.NE.AND P1, PT, R8, 0x1, PT ;  /* 0x000000010800780c */ /* 0x000fc80003f25270 */
[----:B------:R-:W-:-:S05]  /*3f70*/  IMAD.HI.U32 R4, R3, c[0x0][0x1c8], R4 ;  /* 0x0000720003047a27 */ /* 0x000fca00078e0004 */
[----:B-1----:R-:W-:-:S05]  /*3f80*/  SHF.R.U32.HI R7, RZ, c[0x0][0x1cc], R4 ;  /* 0x00007300ff077a19 */ /* 0x002fca0000011604 */
        /* <DEDUP_REMOVED lines=205> */
.L_x_7259:
[----:B------:R-:W-:-:S04]  /*4c60*/  LOP3.LUT R61, R4, 0xffffffc0, RZ, 0xc0, !PT ;  /* 0xffffffc0043d7812 */ /* 0x000fc800078ec0ff */
[----:B------:R-:W-:-:S04]  /*4c70*/  IADD3 R60, P1, R18, R61, RZ ;  /* 0x0000003d123c7210 */ /* 0x000fc80007f3e0ff */
[----:B------:R-:W-:-:S05]  /*4c80*/  IADD3.X R61, RZ, R19, RZ, P1, !PT ;  /* 0x00000013ff3d7210 */ /* 0x000fca0000ffe4ff */
[----:B------:R0:W5:Y:S04]  /*4c90*/  LDG.E.128 R24, [R60.64] ;  /* 0x000000243c187981 */ /* 0x000168000c1e1d00 */
[----:B------:R0:W5:Y:S04]  /*4ca0*/  LDG.E.128 R12, [R60.64+0x10] ;  /* 0x000010243c0c7981 */ /* 0x000168000c1e1d00 */
[----:B------:R0:W5:Y:S04]  /*4cb0*/  LDG.E.128 R8, [R60.64+0x20] ;  /* 0x000020243c087981 */ /* 0x000168000c1e1d00 */
[----:B-1----:R0:W5:Y:S01]  /*4cc0*/  LDG.E.128 R4, [R60.64+0x30] ;  /* 0x000030243c047981 */ /* 0x002162000c1e1d00 */
[----:B------:R-:W-:Y:S01]  /*4cd0*/  IADD3 R3, R3, c[0x0][0x18c], RZ ;  /* 0x0000630003037a10 */ /* 0x000fe20007ffe0ff */
[----:B------:R-:W-:Y:S05]  /*4ce0*/  @!P0 BRA `(.L_x_7260) ;  /* 0x00000de000008947 */ /* 0x000fea0003800000 */
[----:B0-----:R-:W-:Y:S01]  /*4cf0*/  MOV R61, R3 ;  /* 0x00000003003d7202 */ /* 0x001fe20000000f00 */
[----:B------:R-:W-:-:S02]  /*4d00*/  IMAD.MOV.U32 R60, RZ, RZ, RZ ;  /* 0x000000ffff3c7224 */ /* 0x000fc400078e00ff */
        /* <DEDUP_REMOVED lines=220> */
.L_x_7260:
[----:B------:R-:W-:-:S04]  /*5ad0*/  LOP3.LUT R127, R0, 0xffffffc0, RZ, 0xc0, !PT ;  /* 0xffffffc0007f7812 */ /* 0x000fc800078ec0ff */
[----:B------:R-:W-:-:S04]  /*5ae0*/  IADD3 R126, P1, R18, R127, RZ ;  /* 0x0000007f127e7210 */ /* 0x000fc80007f3e0ff */
[----:B------:R-:W-:-:S05]  /*5af0*/  IADD3.X R127, RZ, R19, RZ, P1, !PT ;  /* 0x00000013ff7f7210 */ /* 0x000fca0000ffe4ff */
[----:B0-----:R-:W2:Y:S04]  /*5b00*/  LDG.E.128 R60, [R126.64] ;  /* 0x000000247e3c7981 */ /* 0x001ea8000c1e1d00 */
[----:B------:R-:W3:Y:S04]  /*5b10*/  LDG.E.128 R68, [R126.64+0x10] ;  /* 0x000010247e447981 */ /* 0x000ee8000c1e1d00 */
[----:B------:R-:W4:Y:S04]  /*5b20*/  LDG.E.128 R72, [R126.64+0x20] ;  /* 0x000020247e487981 */ /* 0x000f28000c1e1d00 */
[----:B------:R-:W4:Y:S01]  /*5b30*/  LDG.E.128 R64, [R126.64+0x30] ;  /* 0x000030247e407981 */ /* 0x000f22000c1e1d00 */
[----:B------:R-:W-:Y:S01]  /*5b40*/  IADD3 R3, R3, c[0x0][0x18c], RZ ;  /* 0x0000630003037a10 */ /* 0x000fe20007ffe0ff */
[----:B------:R-:W-:Y:S01]  /*5b50*/  IMAD.MOV.U32 R0, RZ, RZ, c[0x0][0x18c] ;  /* 0x00006300ff007624 */ /* 0x000fe200078e00ff */
[----:B-----5:R0:W1:-:S03]  /*5b60*/  DADD R78, R56, R78 ;  /* 0x00000000384e7229 */ /* 0x020046000000004e */
[----:B------:R-:W-:Y:S01]  /*5b70*/  IMAD R0, R0, 0x3, R3 ;  /* 0x0000000300007824 */ /* 0x000fe200078e0203 */
[----:B------:R0:W0:-:S04]  /*5b80*/  DADD R80, R58, R80 ;  /* 0x000000003a507229 */ /* 0x0000080000000050 */
        /* <DEDUP_REMOVED lines=26> */
[----:B------:R2:W0:-:S04]  /*5d30*/  DADD R130, R70, R130 ;  /* 0x0000000046827229 */ /* 0x0004080000000082 */
[----:B----4-:R2:W4:-:S04]  /*5d40*/  DADD R132, R72, R132 ;  /* 0x0000000048847229 */ /* 0x0105080000000084 */
[----:B------:R2:W0:-:S04]  /*5d50*/  DADD R134, R74, R134 ;  /* 0x000000004a867229 */ /* 0x0004080000000086 */
[----:B------:R2:W0:-:S04]  /*5d60*/  DADD R138, R64, R138 ;  /* 0x00000000408a7229 */ /* 0x000408000000008a */
[----:B------:R2:W0:Y:S01]  /*5d70*/  DADD R136, R66, R136 ;  /* 0x0000000042887229 */ /* 0x0004220000000088 */
[----:B-1-34-:R-:W-:Y:S01]  /*5d80*/  @P1 CALL.REL.NOINC `(.L_x_7261) ;  /* 0x0000001000001944 */ /* 0x01afe20003c00000 */
[----:B------:R-:W-:Y:S05]  /*5d90*/  BRA `(.L_x_7262) ;  /* 0xffffc50000007947 */ /* 0x000fea000383ffff */
.L_x_7261:
[----:B------:R-:W-:Y:S05]  /*5da0*/  BSYNC B1 ;  /* 0x0000000000017941 */ /* 0x000fea0003800000 */
.L_x_7256:
[----:B------:R-:W-:Y:S05]  /*5db0*/  BSYNC B0 ;  /* 0x0000000000007941 */ /* 0x000fea0003800000 */
.L_x_7255:
[----:B------:R-:W-:Y:S01]  /*5dc0*/  ISETP.GE.U32.AND P0, PT, R3, c[0x0][0x184], PT ;  /* 0x0000610003007a0c */ /* 0x000fe20003f06070 */
[----:B------:R-:W-:-:S12]  /*5dd0*/  BSSY B0, `(.L_x_7263) ;  /* 0x0000349000007945 */ /* 0x000fd80003800000 */
[----:B------:R-:W-:Y:S05]  /*5de0*/  @P0 BRA `(.L_x_7264) ;  /* 0x0000347000000947 */ /* 0x000fea0003800000 */
[----:B------:R-:W-:Y:S02]  /*5df0*/  ISETP.NE.AND P1, PT, RZ, c[0x0][0x1c0], PT ;  /* 0x00007000ff007a0c */ /* 0x000fe40003f25270 */
[----:B------:R-:W-:-:S11]  /*5e00*/  MOV R0, RZ ;  /* 0x000000ff00007202 */ /* 0x000fd60000000f00 */
        /* <DEDUP_REMOVED lines=200> */
.L_x_7265:
[----:B------:R-:W-:-:S04]  /*6a90*/  LOP3.LUT R141, R0, 0xffffffc0, RZ, 0xc0, !PT ;  /* 0xffffffc0008d7812 */ /* 0x000fc800078ec0ff */
[----:B------:R-:W-:-:S05]  /*6aa0*/  IADD3 R140, P2, R18, R141, RZ ;  /* 0x0000008d128c7210 */ /* 0x000fca0007f5e0ff */
[----:B------:R-:W-:-:S05]  /*6ab0*/  IMAD.X R141, RZ, RZ, R19, P2 ;  /* 0x000000ffff8d7224 */ /* 0x000fca00010e0613 */
[----:B0-----:R0:W5:Y:S04]  /*6ac0*/  LDG.E.128 R56, [R140.64] ;  /* 0x000000248c387981 */ /* 0x001168000c1e1d00 */
[----:B------:R0:W5:Y:S04]  /*6ad0*/  LDG.E.128 R52, [R140.64+0x10] ;  /* 0x000010248c347981 */ /* 0x000168000c1e1d00 */
[----:B------:R0:W5:Y:S04]  /*6ae0*/  LDG.E.128 R48, [R140.64+0x20] ;  /* 0x000020248c307981 */ /* 0x000168000c1e1d00 */
        /* <DEDUP_REMOVED lines=204> */
.L_x_7266:
[----:B------:R-:W-:-:S04]  /*77b0*/  LOP3.LUT R141, R0, 0xffffffc0, RZ, 0xc0, !PT ;  /* 0xffffffc0008d7812 */ /* 0x000fc800078ec0ff */
[----:B------:R-:W-:-:S04]  /*77c0*/  IADD3 R140, P2, R18, R141, RZ ;  /* 0x0000008d128c7210 */ /* 0x000fc80007f5e0ff */
[----:B------:R-:W-:-:S05]  /*77d0*/  IADD3.X R141, RZ, R19, RZ, P2, !PT ;  /* 0x00000013ff8d7210 */ /* 0x000fca00017fe4ff */
[----:B------:R0:W5:Y:S04]  /*77e0*/  LDG.E.128 R40, [R140.64] ;  /* 0x000000248c287981 */ /* 0x000168000c1e1d00 */
[----:B------:R0:W5:Y:S04]  /*77f0*/  LDG.E.128 R36, [R140.64+0x10] ;  /* 0x000010248c247981 */ /* 0x000168000c1e1d00 */
[----:B------:R0:W5:Y:S04]  /*7800*/  LDG.E.128 R32, [R140.64+0x20] ;  /* 0x000020248c207981 */ /* 0x000168000c1e1d00 */
        /* <DEDUP_REMOVED lines=204> */
.L_x_7267:
[----:B------:R-:W-:-:S04]  /*84d0*/  LOP3.LUT R141, R0, 0xffffffc0, RZ, 0xc0, !PT ;  /* 0xffffffc0008d7812 */ /* 0x000fc800078ec0ff */
[----:B------:R-:W-:-:S05]  /*84e0*/  IADD3 R140, P2, R18, R141, RZ ;  /* 0x0000008d128c7210 */ /* 0x000fca0007f5e0ff */
[----:B------:R-:W-:-:S05]  /*84f0*/  IMAD.X R141, RZ, RZ, R19, P2 ;  /* 0x000000ffff8d7224 */ /* 0x000fca00010e0613 */
[----:B------:R0:W5:Y:S04]  /*8500*/  LDG.E.128 R24, [R140.64] ;  /* 0x000000248c187981 */ /* 0x000168000c1e1d00 */
        /* <DEDUP_REMOVED lines=10> */
[----:B--2---:R-:W-:Y:S01]  /*85b0*/  IMAD.HI.U32 R60, R127, c[0x0][0x1c8], R126 ;  /* 0x000072007f3c7a27 */ /* 0x004fe200078e007e */
        /* <DEDUP_REMOVED lines=195> */
.L_x_7268:
[----:B--2---:R-:W-:-:S04]  /*91f0*/  LOP3.LUT R61, R0, 0xffffffc0, RZ, 0xc0, !PT ;  /* 0xffffffc0003d7812 */ /* 0x004fc800078ec0ff */
[----:B------:R-:W-:-:S04]  /*9200*/  IADD3 R18, P1, R18, R61, RZ ;  /* 0x0000003d12127210 */ /* 0x000fc80007f3e0ff */
[----:B------:R-:W-:-:S05]  /*9210*/  IADD3.X R19, RZ, R19, RZ, P1, !PT ;  /* 0x00000013ff137210 */ /* 0x000fca0000ffe4ff */
[----:B------:R0:W5:Y:S04]  /*9220*/  LDG.E.128 R60, [R18.64] ;  /* 0x00000024123c7981 */ /* 0x000168000c1e1d00 */
[----:B------:R0:W5:Y:S04]  /*9230*/  LDG.E.128 R68, [R18.64+0x10] ;  /* 0x0000102412447981 */ /* 0x000168000c1e1d00 */
[----:B------:R0:W5:Y:S04]  /*9240*/  LDG.E.128 R72, [R18.64+0x20] ;  /* 0x0000202412487981 */ /* 0x000168000c1e1d00 */
[----:B------:R0:W5:Y:S02]  /*9250*/  LDG.E.128 R64, [R18.64+0x30] ;  /* 0x0000302412407981 */ /* 0x000164000c1e1d00 */
.L_x_7264:
[----:B0-----:R-:W-:Y:S05]  /*9260*/  BSYNC B0 ;  /* 0x0000000000007941 */ /* 0x001fea0003800000 */
.L_x_7263:
        /* <DEDUP_REMOVED lines=8> */
[----:B------:R0:W0:-:S04]  /*92f0*/  DADD R86, R86, R48 ;  /* 0x0000000056567229 */ /* 0x0000080000000030 */
[----:B------:R0:W0:-:S04]  /*9300*/  DADD R88, R88, R50 ;  /* 0x0000000058587229 */ /* 0x0000080000000032 */
[----:B------:R0:W0:-:S04]  /*9310*/  DADD R90, R90, R44 ;  /* 0x000000005a5a7229 */ /* 0x000008000000002c */
[----:B------:R0:W0:Y:S01]  /*9320*/  DADD R92, R92, R46 ;  /* 0x000000005c5c7229 */ /* 0x000022000000002e */
[----:B------:R-:W-:Y:S05]  /*9330*/  @P0 BRA `(.L_x_7270) ;  /* 0x000001d000000947 */ /* 0x000fea0003800000 */
[----:B-1234-:R-:W-:Y:S01]  /*9340*/  IADD3 R0, R0, c[0x0][0x18c], RZ ;  /* 0x0000630000007a10 */ /* 0x01efe20007ffe0ff */
[----:B------:R1:W2:-:S03]  /*9350*/  DADD R94, R94, R40 ;  /* 0x000000005e5e7229 */ /* 0x0002860000000028 */
[----:B------:R-:W-:Y:S01]  /*9360*/  ISETP.GE.U32.AND P0, PT, R0, c[0x0][0x184], PT ;  /* 0x0000610000007a0c */ /* 0x000fe20003f06070 */
[----:B------:R1:W3:-:S04]  /*9370*/  DADD R96, R96, R42 ;  /* 0x0000000060607229 */ /* 0x0002c8000000002a */
[----:B------:R1:W4:-:S04]  /*9380*/  DADD R98, R98, R36 ;  /* 0x0000000062627229 */ /* 0x0003080000000024 */
[----:B------:R1:W0:-:S04]  /*9390*/  DADD R100, R100, R38 ;  /* 0x0000000064647229 */ /* 0x0002080000000026 */
[----:B------:R1:W0:-:S04]  /*93a0*/  DADD R102, R102, R32 ;  /* 0x0000000066667229 */ /* 0x0002080000000020 */
[----:B------:R1:W0:-:S04]  /*93b0*/  DADD R104, R104, R34 ;  /* 0x0000000068687229 */ /* 0x0002080000000022 */
[----:B------:R1:W0:-:S04]  /*93c0*/  DADD R106, R106, R28 ;  /* 0x000000006a6a7229 */ /* 0x000208000000001c */
[----:B------:R1:W0:Y:S01]  /*93d0*/  DADD R108, R108, R30 ;  /* 0x000000006c6c7229 */ /* 0x000222000000001e */
[----:B------:R-:W-:Y:S05]  /*93e0*/  @P0 BRA `(.L_x_7270) ;  /* 0x0000012000000947 */ /* 0x000fea0003800000 */
[----:B--234-:R-:W-:Y:S01]  /*93f0*/  IADD3 R0, R0, c[0x0][0x18c], RZ ;  /* 0x0000630000007a10 */ /* 0x01cfe20007ffe0ff */
[----:B------:R2:W3:-:S03]  /*9400*/  DADD R110, R110, R24 ;  /* 0x000000006e6e7229 */ /* 0x0004c60000000018 */
[----:B------:R-:W-:Y:S01]  /*9410*/  ISETP.GE.U32.AND P0, PT, R0, c[0x0][0x184], PT ;  /* 0x0000610000007a0c */ /* 0x000fe20003f06070 */
[----:B------:R2:W4:-:S04]  /*9420*/  DADD R112, R112, R26 ;  /* 0x0000000070707229 */ /* 0x000508000000001a */
[----:B------:R2:W1:-:S04]  /*9430*/  DADD R114, R114, R12 ;  /* 0x0000000072727229 */ /* 0x000448000000000c */
[----:B------:R2:W0:-:S04]  /*9440*/  DADD R116, R116, R14 ;  /* 0x0000000074747229 */ /* 0x000408000000000e */
[----:B------:R2:W0:-:S04]  /*9450*/  DADD R118, R118, R8 ;  /* 0x0000000076767229 */ /* 0x0004080000000008 */
[----:B------:R2:W0:-:S04]  /*9460*/  DADD R120, R120, R10 ;  /* 0x0000000078787229 */ /* 0x000408000000000a */
[----:B------:R2:W0:-:S04]  /*9470*/  DADD R122, R122, R4 ;  /* 0x000000007a7a7229 */ /* 0x0004080000000004 */
[----:B------:R2:W0:-:S04]  /*9480*/  DADD R124, R124, R6 ;  /* 0x000000007c7c7229 */ /* 0x0004080000000006 */
[----:B------:R2:W0:-:S04]  /*9490*/  @!P0 DADD R20, R20, R60 ;  /* 0x0000000014148229 */ /* 0x000408000000003c */
[----:B------:R2:W0:-:S04]  /*94a0*/  @!P0 DADD R76, R76, R62 ;  /* 0x000000004c4c8229 */ /* 0x000408000000003e */
[----:B------:R2:W0:-:S04]  /*94b0*/  @!P0 DADD R128, R128, R68 ;  /* 0x0000000080808229 */ /* 0x0004080000000044 */
[----:B------:R2:W0:-:S04]  /*94c0*/  @!P0 DADD R130, R130, R70 ;  /* 0x0000000082828229 */ /* 0x0004080000000046 */
[----:B------:R2:W0:-:S04]  /*94d0*/  @!P0 DADD R132, R132, R72 ;  /* 0x0000000084848229 */ /* 0x0004080000000048 */
[----:B------:R2:W0:-:S04]  /*94e0*/  @!P0 DADD R134, R134, R74 ;  /* 0x0000000086868229 */ /* 0x000408000000004a */
[----:B------:R2:W0:-:S04]  /*94f0*/  @!P0 DADD R138, R138, R64 ;  /* 0x000000008a8a8229 */ /* 0x0004080000000040 */
[----:B------:R2:W0:-:S06]  /*9500*/  @!P0 DADD R136, R136, R66 ;  /* 0x0000000088888229 */ /* 0x00040c0000000042 */
.L_x_7270:
[----:B-1234-:R-:W-:Y:S05]  /*9510*/  BSYNC B0 ;  /* 0x0000000000007941 */ /* 0x01efea0003800000 */
.L_x_7269:
[----:B------:R-:W1:-:S04]  /*9520*/  DADD R78, R94, R78 ;  /* 0x000000005e4e7229 */ /* 0x000e48000000004e */
[----:B------:R-:W2:-:S04]  /*9530*/  DADD R80, R96, R80 ;  /* 0x0000000060507229 */ /* 0x000e880000000050 */
[----:B------:R-:W3:-:S04]  /*9540*/  DADD R82, R98, R82 ;  /* 0x0000000062527229 */ /* 0x000ec80000000052 */
[----:B0-----:R-:W0:-:S04]  /*9550*/  DADD R84, R100, R84 ;  /* 0x0000000064547229 */ /* 0x001e080000000054 */
[----:B------:R-:W4:-:S04]  /*9560*/  DADD R86, R102, R86 ;  /* 0x0000000066567229 */ /* 0x000f080000000056 */
[----:B------:R-:W-:-:S04]  /*9570*/  DADD R88, R104, R88 ;  /* 0x0000000068587229 */ /* 0x000fc80000000058 */
[----:B------:R-:W0:-:S04]  /*9580*/  DADD R90, R106, R90 ;  /* 0x000000006a5a7229 */ /* 0x000e08000000005a */
[----:B------:R-:W0:-:S04]  /*9590*/  DADD R92, R108, R92 ;  /* 0x000000006c5c7229 */ /* 0x000e08000000005c */
[----:B-1----:R-:W-:-:S04]  /*95a0*/  DADD R78, R78, R110 ;  /* 0x000000004e4e7229 */ /* 0x002fc8000000006e */
[----:B--2---:R-:W-:-:S04]  /*95b0*/  DADD R80, R80, R112 ;  /* 0x0000000050507229 */ /* 0x004fc80000000070 */
[----:B---3--:R-:W-:-:S04]  /*95c0*/  DADD R82, R82, R114 ;  /* 0x0000000052527229 */ /* 0x008fc80000000072 */
[----:B0-----:R-:W-:-:S04]  /*95d0*/  DADD R84, R84, R116 ;  /* 0x0000000054547229 */ /* 0x001fc80000000074 */
[----:B----4-:R-:W-:-:S04]  /*95e0*/  DADD R86, R86, R118 ;  /* 0x0000000056567229 */ /* 0x010fc80000000076 */
[----:B------:R-:W-:-:S04]  /*95f0*/  DADD R90, R90, R122 ;  /* 0x000000005a5a7229 */ /* 0x000fc8000000007a */
[----:B------:R-:W0:-:S04]  /*9600*/  DADD R92, R92, R124 ;  /* 0x000000005c5c7229 */ /* 0x000e08000000007c */
[----:B------:R-:W1:-:S04]  /*9610*/  DADD R88, R88, R120 ;  /* 0x0000000058587229 */ /* 0x000e480000000078 */
[----:B0----5:R0:W2:-:S04]  /*9620*/  DADD R26, R92, R136 ;  /* 0x000000005c1a7229 */ /* 0x0210880000000088 */
[----:B------:R0:W3:-:S04]  /*9630*/  DADD R24, R90, R138 ;  /* 0x000000005a187229 */ /* 0x0000c8000000008a */
[----:B-1----:R0:W1:-:S04]  /*9640*/  DADD R134, R88, R134 ;  /* 0x0000000058867229 */ /* 0x0020480000000086 */
[----:B------:R0:W4:-:S04]  /*9650*/  DADD R132, R86, R132 ;  /* 0x0000000056847229 */ /* 0x0001080000000084 */
[----:B------:R0:W0:-:S04]  /*9660*/  DADD R130, R84, R130 ;  /* 0x0000000054827229 */ /* 0x0000080000000082 */
[----:B------:R0:W0:-:S04]  /*9670*/  DADD R128, R82, R128 ;  /* 0x0000000052807229 */ /* 0x0000080000000080 */
[----:B------:R0:W0:-:S04]  /*9680*/  DADD R126, R80, R76 ;  /* 0x00000000507e7229 */ /* 0x000008000000004c */
[----:B------:R0:W0:Y:S01]  /*9690*/  DADD R124, R78, R20 ;  /* 0x000000004e7c7229 */ /* 0x0000220000000014 */
[----:B------:R-:W-:Y:S05]  /*96a0*/  BRA `(.L_x_7238) ;  /* 0x0000298000007947 */ /* 0x000fea0003800000 */
.L_x_7254:
        /* <DEDUP_REMOVED lines=156> */
.L_x_7273:
[----:B------:R-:W-:Y:S01]  /*a070*/  IMAD R5, R4, R3, RZ ;  /* 0x0000000304057224 */ /* 0x000fe200078e02ff */
[----:B------:R-:W-:-:S04]  /*a080*/  IADD3 R3, R3, c[0x0][0x18c], RZ ;  /* 0x0000630003037a10 */ /* 0x000fc80007ffe0ff */
[----:B------:R-:W-:Y:S01]  /*a090*/  SHF.R.U32.HI R5, RZ, 0x2, R5 ;  /* 0x00000002ff057819 */ /* 0x000fe20000011605 */
[----:B------:R-:W-:Y:S01]  /*a0a0*/  IMAD R16, R4, R3, RZ ;  /* 0x0000000304107224 */ /* 0x000fe200078e02ff */
[----:B------:R-:W-:-:S03]  /*a0b0*/  IADD3 R3, R3, c[0x0][0x18c], RZ ;  /* 0x0000630003037a10 */ /* 0x000fc60007ffe0ff */
[----:B----4-:R-:W-:Y:S01]  /*a0c0*/  IMAD.WIDE.U32 R84, R5, 0x40, R18 ;  /* 0x0000004005547825 */ /* 0x010fe200078e0012 */
[----:B------:R-:W-:-:S03]  /*a0d0*/  SHF.R.U32.HI R141, RZ, 0x2, R16 ;  /* 0x00000002ff8d7819 */ /* 0x000fc60000011610 */
[C---:B------:R-:W-:Y:S01]  /*a0e0*/  IMAD R5, R4.reuse, R3, RZ ;  /* 0x0000000304057224 */ /* 0x040fe200078e02ff */
[----:B------:R-:W-:Y:S01]  /*a0f0*/  IADD3 R3, R3, c[0x0][0x18c], RZ ;  /* 0x0000630003037a10 */ /* 0x000fe20007ffe0ff */
[----:B0-----:R0:W2:Y:S04]  /*a100*/  LDG.E.128 R76, [R84.64] ;  /* 0x00000024544c7981 */ /* 0x0010a8000c1e1d00 */
[----:B------:R-:W-:Y:S01]  /*a110*/  IMAD R16, R4, R3, RZ ;  /* 0x0000000304107224 */ /* 0x000fe200078e02ff */
[----:B------:R-:W-:Y:S01]  /*a120*/  SHF.R.U32.HI R5, RZ, 0x2, R5 ;  /* 0x00000002ff057819 */ /* 0x000fe20000011605 */
[----:B------:R0:W3:Y:S01]  /*a130*/  LDG.E.128 R72, [R84.64+0x10] ;  /* 0x0000102454487981 */ /* 0x0000e2000c1e1d00 */
[----:B------:R-:W-:Y:S02]  /*a140*/  IMAD.WIDE.U32 R140, R141, 0x40, R18 ;  /* 0x000000408d8c7825 */ /* 0x000fe400078e0012 */
[----:B------:R-:W-:Y:S01]  /*a150*/  SHF.R.U32.HI R145, RZ, 0x2, R16 ;  /* 0x00000002ff917819 */ /* 0x000fe20000011610 */
[----:B------:R0:W4:Y:S01]  /*a160*/  LDG.E.128 R68, [R84.64+0x20] ;  /* 0x0000202454447981 */ /* 0x000122000c1e1d00 */
[----:B------:R-:W-:-:S03]  /*a170*/  IMAD.WIDE.U32 R142, R5, 0x40, R18 ;  /* 0x00000040058e7825 */ /* 0x000fc600078e0012 */
[----:B------:R0:W5:Y:S01]  /*a180*/  LDG.E.128 R64, [R84.64+0x30] ;  /* 0x0000302454407981 */ /* 0x000162000c1e1d00 */
[----:B------:R-:W-:-:S03]  /*a190*/  IMAD.WIDE.U32 R144, R145, 0x40, R18 ;  /* 0x0000004091907825 */ /* 0x000fc600078e0012 */
[----:B------:R-:W5:Y:S04]  /*a1a0*/  LDG.E.128 R60, [R140.64] ;  /* 0x000000248c3c7981 */ /* 0x000f68000c1e1d00 */
[----:B------:R-:W5:Y:S04]  /*a1b0*/  LDG.E.128 R56, [R140.64+0x10] ;  /* 0x000010248c387981 */ /* 0x000f68000c1e1d00 */
[----:B------:R-:W5:Y:S04]  /*a1c0*/  LDG.E.128 R52, [R140.64+0x20] ;  /* 0x000020248c347981 */ /* 0x000f68000c1e1d00 */
[----:B------:R-:W5:Y:S04]  /*a1d0*/  LDG.E.128 R48, [R140.64+0x30] ;  /* 0x000030248c307981 */ /* 0x000f68000c1e1d00 */
[----:B------:R-:W5:Y:S04]  /*a1e0*/  LDG.E.128 R108, [R142.64] ;  /* 0x000000248e6c7981 */ /* 0x000f68000c1e1d00 */
[----:B------:R-:W5:Y:S04]  /*a1f0*/  LDG.E.128 R80, [R142.64+0x10] ;  /* 0x000010248e507981 */ /* 0x000f68000c1e1d00 */
[----:B0-----:R-:W5:Y:S04]  /*a200*/  LDG.E.128 R84, [R142.64+0x20] ;  /* 0x000020248e547981 */ /* 0x001f68000c1e1d00 */
[----:B------:R-:W5:Y:S04]  /*a210*/  LDG.E.128 R88, [R142.64+0x30] ;  /* 0x000030248e587981 */ /* 0x000f68000c1e1d00 */
[----:B------:R-:W5:Y:S04]  /*a220*/  LDG.E.128 R92, [R144.64] ;  /* 0x00000024905c7981 */ /* 0x000f68000c1e1d00 */
[----:B------:R-:W5:Y:S04]  /*a230*/  LDG.E.128 R96, [R144.64+0x10] ;  /* 0x0000102490607981 */ /* 0x000f68000c1e1d00 */
[----:B------:R-:W5:Y:S04]  /*a240*/  LDG.E.128 R100, [R144.64+0x20] ;  /* 0x0000202490647981 */ /* 0x000f68000c1e1d00 */
[----:B------:R-:W5:Y:S01]  /*a250*/  LDG.E.128 R104, [R144.64+0x30] ;  /* 0x0000302490687981 */ /* 0x000f62000c1e1d00 */
        /* <DEDUP_REMOVED lines=37> */
.L_x_7272:
[----:B------:R-:W-:Y:S05]  /*a4b0*/  BSYNC B0 ;  /* 0x0000000000007941 */ /* 0x000fea0003800000 */
.L_x_7271:
[----:B------:R-:W-:Y:S01]  /*a4c0*/  ISETP.GE.U32.AND P1, PT, R3, c[0x0][0x184], PT ;  /* 0x0000610003007a0c */ /* 0x000fe20003f26070 */
[----:B------:R-:W-:-:S12]  /*a4d0*/  BSSY B0, `(.L_x_7274) ;  /* 0x0000026000007945 */ /* 0x000fd80003800000 */
[----:B------:R-:W-:Y:S05]  /*a4e0*/  @P1 BRA `(.L_x_7275) ;  /* 0x0000024000001947 */ /* 0x000fea0003800000 */
[----:B------:R-:W-:-:S05]  /*a4f0*/  IMAD R0, R4, R3, RZ ;  /* 0x0000000304007224 */ /* 0x000fca00078e02ff */
[----:B------:R-:W-:-:S05]  /*a500*/  SHF.R.U32.HI R141, RZ, 0x2, R0 ;  /* 0x00000002ff8d7819 */ /* 0x000fca0000011600 */
[----:B------:R-:W-:-:S05]  /*a510*/  IMAD.WIDE.U32 R140, R141, 0x40, R18 ;  /* 0x000000408d8c7825 */ /* 0x000fca00078e0012 */
[----:B0-----:R0:W5:Y:S04]  /*a520*/  LDG.E.128 R76, [R140.64] ;  /* 0x000000248c4c7981 */ /* 0x001168000c1e1d00 */
[----:B------:R0:W5:Y:S04]  /*a530*/  LDG.E.128 R72, [R140.64+0x10] ;  /* 0x000010248c487981 */ /* 0x000168000c1e1d00 */
[----:B----4-:R0:W5:Y:S04]  /*a540*/  LDG.E.128 R68, [R140.64+0x20] ;  /* 0x000020248c447981 */ /* 0x010168000c1e1d00 */
        /* <DEDUP_REMOVED lines=8> */
[----:B------:R0:W5:Y:S04]  /*a5d0*/  LDG.E.128 R56, [R140.64+0x10] ;  /* 0x000010248c387981 */ /* 0x000168000c1e1d00 */
[----:B------:R0:W5:Y:S04]  /*a5e0*/  LDG.E.128 R52, [R140.64+0x20] ;  /* 0x000020248c347981 */ /* 0x000168000c1e1d00 */
[----:B------:R0:W5:Y:S01]  /*a5f0*/  LDG.E.128 R48, [R140.64+0x30] ;  /* 0x000030248c307981 */ /* 0x000162000c1e1d00 */
[----:B------:R-:W-:-:S04]  /*a600*/  IADD3 R5, R5, c[0x0][0x18c], RZ ;  /* 0x0000630005057a10 */ /* 0x000fc80007ffe0ff */
[----:B------:R-:W-:-:S13]  /*a610*/  ISETP.GE.U32.AND P0, PT, R5, c[0x0][0x184], PT ;  /* 0x0000610005007a0c */ /* 0x000fda0003f06070 */
[----:B------:R-:W-:Y:S05]  /*a620*/  @P0 BRA `(.L_x_7275) ;  /* 0x0000010000000947 */ /* 0x000fea0003800000 */
[----:B0-----:R-:W-:-:S04]  /*a630*/  IADD3 R81, R5, c[0x0][0x18c], RZ ;  /* 0x0000630005517a10 */ /* 0x001fc80007ffe0ff */
[----:B------:R-:W-:-:S13]  /*a640*/  ISETP.GE.U32.AND P0, PT, R81, c[0x0][0x184], PT ;  /* 0x0000610051007a0c */ /* 0x000fda0003f06070 */
[C---:B------:R-:W-:Y:S02]  /*a650*/  @!P0 IMAD R0, R4.reuse, R81, RZ ;  /* 0x0000005104008224 */ /* 0x040fe400078e02ff */
[----:B------:R-:W-:-:S03]  /*a660*/  IMAD R4, R4, R5, RZ ;  /* 0x0000000504047224 */ /* 0x000fc600078e02ff */
[----:B------:R-:W-:Y:S02]  /*a670*/  @!P0 SHF.R.U32.HI R5, RZ, 0x2, R0 ;  /* 0x00000002ff058819 */ /* 0x000fe40000011600 */
[----:B------:R-:W-:-:S03]  /*a680*/  SHF.R.U32.HI R81, RZ, 0x2, R4 ;  /* 0x00000002ff517819 */ /* 0x000fc60000011604 */
[----:B------:R-:W-:-:S04]  /*a690*/  @!P0 IMAD.WIDE.U32 R4, R5, 0x40, R18 ;  /* 0x0000004005048825 */ /* 0x000fc800078e0012 */
[----:B------:R-:W-:Y:S01]  /*a6a0*/  IMAD.WIDE.U32 R18, R81, 0x40, R18 ;  /* 0x0000004051127825 */ /* 0x000fe200078e0012 */
[----:B------:R0:W5:Y:S04]  /*a6b0*/  @!P0 LDG.E.128 R92, [R4.64] ;  /* 0x00000024045c8981 */ /* 0x000168000c1e1d00 */
[----:B------:R0:W5:Y:S04]  /*a6c0*/  @!P0 LDG.E.128 R96, [R4.64+0x10] ;  /* 0x0000102404608981 */ /* 0x000168000c1e1d00 */
[----:B------:R0:W5:Y:S04]  /*a6d0*/  @!P0 LDG.E.128 R100, [R4.64+0x20] ;  /* 0x0000202404648981 */ /* 0x000168000c1e1d00 */
[----:B------:R0:W5:Y:S04]  /*a6e0*/  @!P0 LDG.E.128 R104, [R4.64+0x30] ;  /* 0x0000302404688981 */ /* 0x000168000c1e1d00 */
[----:B------:R0:W5:Y:S04]  /*a6f0*/  LDG.E.128 R108, [R18.64] ;  /* 0x00000024126c7981 */ /* 0x000168000c1e1d00 */
[----:B------:R0:W5:Y:S04]  /*a700*/  LDG.E.128 R80, [R18.64+0x10] ;  /* 0x0000102412507981 */ /* 0x000168000c1e1d00 */
[----:B------:R0:W5:Y:S04]  /*a710*/  LDG.E.128 R84, [R18.64+0x20] ;  /* 0x0000202412547981 */ /* 0x000168000c1e1d00 */
[----:B------:R0:W5:Y:S02]  /*a720*/  LDG.E.128 R88, [R18.64+0x30] ;  /* 0x0000302412587981 */ /* 0x000164000c1e1d00 */
.L_x_7275:
[----:B0-----:R-:W-:Y:S05]  /*a730*/  BSYNC B0 ;  /* 0x0000000000007941 */ /* 0x001fea0003800000 */
.L_x_7274:
        /* <DEDUP_REMOVED lines=42> */
.L_x_7277:
[----:B-1234-:R-:W-:Y:S05]  /*a9e0*/  BSYNC B0 ;  /* 0x0000000000007941 */ /* 0x01efea0003800000 */
.L_x_7276:
        /* <DEDUP_REMOVED lines=16> */
[----:B0-----:R0:W2:-:S04]  /*aaf0*/  DADD R26, R26, R136 ;  /* 0x000000001a1a7229 */ /* 0x0010880000000088 */
        /* <DEDUP_REMOVED lines=8> */
.L_x_7253:
        /* <DEDUP_REMOVED lines=163> */
.L_x_7280:
[----:B----4-:R-:W-:Y:S02]  /*b5b0*/  SHF.R.U32.HI R85, RZ, 0x2, R0 ;  /* 0x00000002ff557819 */ /* 0x010fe40000011600 */
[----:B------:R-:W-:-:S03]  /*b5c0*/  IADD3 R0, R0, c[0x0][0x18c], RZ ;  /* 0x0000630000007a10 */ /* 0x000fc60007ffe0ff */
[----:B------:R-:W-:Y:S01]  /*b5d0*/  IMAD.WIDE.U32 R84, R85, 0x40, R18 ;  /* 0x0000004055547825 */ /* 0x000fe200078e0012 */
[----:B------:R-:W-:Y:S02]  /*b5e0*/  SHF.R.U32.HI R139, RZ, 0x2, R0 ;  /* 0x00000002ff8b7819 */ /* 0x000fe40000011600 */
[----:B------:R-:W-:Y:S02]  /*b5f0*/  IADD3 R0, R0, c[0x0][0x18c], RZ ;  /* 0x0000630000007a10 */ /* 0x000fe40007ffe0ff */
[----:B0-----:R0:W2:Y:S02]  /*b600*/  LDG.E.128 R76, [R84.64] ;  /* 0x00000024544c7981 */ /* 0x0010a4000c1e1d00 */
[----:B------:R-:W-:Y:S02]  /*b610*/  SHF.R.U32.HI R141, RZ, 0x2, R0 ;  /* 0x00000002ff8d7819 */ /* 0x000fe40000011600 */
[----:B------:R-:W-:Y:S01]  /*b620*/  IADD3 R0, R0, c[0x0][0x18c], RZ ;  /* 0x0000630000007a10 */ /* 0x000fe20007ffe0ff */
[----:B------:R0:W3:Y:S01]  /*b630*/  LDG.E.128 R72, [R84.64+0x10] ;  /* 0x0000102454487981 */ /* 0x0000e2000c1e1d00 */
[----:B------:R-:W-:-:S02]  /*b640*/  IMAD.WIDE.U32 R138, R139, 0x40, R18 ;  /* 0x000000408b8a7825 */ /* 0x000fc400078e0012 */
        /* <DEDUP_REMOVED lines=54> */
.L_x_7279:
[----:B------:R-:W-:Y:S05]  /*b9b0*/  BSYNC B0 ;  /* 0x0000000000007941 */ /* 0x000fea0003800000 */
.L_x_7278:
[----:B------:R-:W-:Y:S01]  /*b9c0*/  ISETP.GE.U32.AND P1, PT, R0, c[0x0][0x184], PT ;  /* 0x0000610000007a0c */ /* 0x000fe20003f26070 */
[----:B------:R-:W-:-:S12]  /*b9d0*/  BSSY B0, `(.L_x_7281) ;  /* 0x0000022000007945 */ /* 0x000fd80003800000 */
[----:B------:R-:W-:Y:S05]  /*b9e0*/  @P1 BRA `(.L_x_7282) ;  /* 0x0000020000001947 */ /* 0x000fea0003800000 */
        /* <DEDUP_REMOVED lines=9> */
[----:B0-----:R-:W-:-:S05]  /*ba80*/  SHF.R.U32.HI R139, RZ, 0x2, R3 ;  /* 0x00000002ff8b7819 */ /* 0x001fca0000011603 */
        /* <DEDUP_REMOVED lines=8> */
[----:B0-----:R-:W-:Y:S02]  /*bb10*/  IADD3 R139, R3, c[0x0][0x18c], RZ ;  /* 0x00006300038b7a10 */ /* 0x001fe40007ffe0ff */
[----:B------:R-:W-:Y:S02]  /*bb20*/  SHF.R.U32.HI R3, RZ, 0x2, R3 ;  /* 0x00000002ff037819 */ /* 0x000fe40000011603 */
[----:B------:R-:W-:-:S13]  /*bb30*/  ISETP.GE.U32.AND P0, PT, R139, c[0x0][0x184], PT ;  /* 0x000061008b007a0c */ /* 0x000fda0003f06070 */
[----:B------:R-:W-:-:S05]  /*bb40*/  @!P0 SHF.R.U32.HI R139, RZ, 0x2, R139 ;  /* 0x00000002ff8b8819 */ /* 0x000fca000001168b */
        /* <DEDUP_REMOVED lines=10> */
.L_x_7282:
[----:B0-----:R-:W-:Y:S05]  /*bbf0*/  BSYNC B0 ;  /* 0x0000000000007941 */ /* 0x001fea0003800000 */
.L_x_7281:
        /* <DEDUP_REMOVED lines=42> */
.L_x_7284:
[----:B-1234-:R-:W-:Y:S05]  /*bea0*/  BSYNC B0 ;  /* 0x0000000000007941 */ /* 0x01efea0003800000 */
.L_x_7283:
[----:B0-----:R-:W0:-:S04]  /*beb0*/  DADD R24, R24, R40 ;  /* 0x0000000018187229 */ /* 0x001e080000000028 */
[----:B------:R-:W1:-:S04]  /*bec0*/  DADD R14, R14, R36 ;  /* 0x000000000e0e7229 */ /* 0x000e480000000024 */
[----:B------:R-:W2:-:S04]  /*bed0*/  DADD R12, R12, R34 ;  /* 0x000000000c0c7229 */ /* 0x000e880000000022 */
[----:B------:R-:W3:-:S04]  /*bee0*/  DADD R10, R10, R32 ;  /* 0x000000000a0a7229 */ /* 0x000ec80000000020 */
[----:B------:R-:W4:-:S04]  /*bef0*/  DADD R8, R8, R30 ;  /* 0x0000000008087229 */ /* 0x000f08000000001e */
[----:B------:R-:W0:-:S04]  /*bf00*/  DADD R6, R6, R28 ;  /* 0x0000000006067229 */ /* 0x000e08000000001c */
[----:B------:R-:W0:-:S04]  /*bf10*/  DADD R4, R4, R26 ;  /* 0x0000000004047229 */ /* 0x000e08000000001a */
[----:B------:R-:W0:-:S04]  /*bf20*/  DADD R20, R20, R38 ;  /* 0x0000000014147229 */ /* 0x000e080000000026 */
[----:B0-----:R-:W0:-:S04]  /*bf30*/  DADD R24, R24, R120 ;  /* 0x0000000018187229 */ /* 0x001e080000000078 */
[----:B-1----:R-:W1:-:S04]  /*bf40*/  DADD R14, R14, R116 ;  /* 0x000000000e0e7229 */ /* 0x002e480000000074 */
[----:B--2---:R-:W2:-:S04]  /*bf50*/  DADD R12, R12, R114 ;  /* 0x000000000c0c7229 */ /* 0x004e880000000072 */
[----:B---3--:R-:W3:-:S04]  /*bf60*/  DADD R10, R10, R112 ;  /* 0x000000000a0a7229 */ /* 0x008ec80000000070 */
[----:B----4-:R-:W4:-:S04]  /*bf70*/  DADD R8, R8, R46 ;  /* 0x0000000008087229 */ /* 0x010f08000000002e */
[----:B------:R-:W0:-:S04]  /*bf80*/  DADD R6, R6, R44 ;  /* 0x0000000006067229 */ /* 0x000e08000000002c */
[----:B------:R-:W-:-:S04]  /*bf90*/  DADD R4, R4, R42 ;  /* 0x0000000004047229 */ /* 0x000fc8000000002a */
[----:B------:R-:W0:-:S04]  /*bfa0*/  DADD R20, R20, R118 ;  /* 0x0000000014147229 */ /* 0x000e080000000076 */
[----:B0-----:R0:W0:-:S04]  /*bfb0*/  DADD R26, R24, R134 ;  /* 0x00000000181a7229 */ /* 0x0010080000000086 */
[----:B-1----:R1:W0:-:S04]  /*bfc0*/  DADD R134, R14, R132 ;  /* 0x000000000e867229 */ /* 0x0022080000000084 */
[----:B--2---:R1:W2:-:S04]  /*bfd0*/  DADD R132, R12, R130 ;  /* 0x000000000c847229 */ /* 0x0042880000000082 */
[----:B---3--:R1:W3:-:S04]  /*bfe0*/  DADD R130, R10, R128 ;  /* 0x000000000a827229 */ /* 0x0082c80000000080 */
[----:B----4-:R1:W4:-:S04]  /*bff0*/  DADD R128, R8, R126 ;  /* 0x0000000008807229 */ /* 0x010308000000007e */
[----:B------:R1:W0:-:S04]  /*c000*/  DADD R126, R6, R124 ;  /* 0x00000000067e7229 */ /* 0x000208000000007c */
[----:B------:R1:W0:-:S04]  /*c010*/  DADD R24, R20, R136 ;  /* 0x0000000014187229 */ /* 0x0002080000000088 */
[----:B------:R1:W0:-:S06]  /*c020*/  DADD R124, R4, R122 ;  /* 0x00000000047c7229 */ /* 0x00020c000000007a */
.L_x_7238:
[----:B-1234-:R-:W-:Y:S05]  /*c030*/  BSYNC B6 ;  /* 0x0000000000067941 */ /* 0x01efea0003800000 */
.L_x_7237:
[----:B------:R-:W-:-:S13]  /*c040*/  ISETP.NE.AND P0, PT, RZ, c[0x0][0x19c], PT ;  /* 0x00006700ff007a0c */ /* 0x000fda0003f05270 */
[----:B------:R-:W-:Y:S05]  /*c050*/  @!P0 BRA `(.L_x_7285) ;  /* 0x000002a000008947 */ /* 0x000fea0003800000 */
[----:B------:R-:W-:Y:S01]  /*c060*/  IMAD R0, R2, c[0x0][0x0], R17 ;  /* 0x0000000002007a24 */ /* 0x000fe200078e0211 */
[----:B------:R-:W-:Y:S02]  /*c070*/  ULDC UR4, c[0x0][0x4] ;  /* 0x0000010000047ab9 */ /* 0x000fe40000000800 */
[----:B------:R-:W-:Y:S01]  /*c080*/  USHF.R.U32.HI UR4, URZ, 0x1, UR4 ;  /* 0x000000013f047899 */ /* 0x000fe20008011604 */
[C---:B0-----:R-:W-:Y:S01]  /*c090*/  IMAD.SHL.U32 R5, R0.reuse, 0x40, RZ ;  /* 0x0000004000057824 */ /* 0x041fe200078e00ff */
[----:B------:R-:W-:-:S04]  /*c0a0*/  LEA R3, R0, 0x10, 0x6 ;  /* 0x0000001000037811 */ /* 0x000fc800078e30ff */
[----:B------:R0:W-:Y:S01]  /*c0b0*/  STS.128 [R5+0x10], R124 ;  /* 0x0000107c05007388 */ /* 0x0001e20000000c00 */
[----:B------:R-:W-:-:S03]  /*c0c0*/  ISETP.NE.AND P0, PT, RZ, UR4, PT ;  /* 0x00000004ff007c0c */ /* 0x000fc6000bf05270 */
[----:B------:R0:W-:Y:S04]  /*c0d0*/  STS.128 [R5+0x20], R128 ;  /* 0x0000208005007388 */ /* 0x0001e80000000c00 */
[----:B------:R0:W-:Y:S04]  /*c0e0*/  STS.128 [R5+0x30], R132 ;  /* 0x0000308405007388 */ /* 0x0001e80000000c00 */
[----:B------:R0:W-:Y:S02]  /*c0f0*/  STS.128 [R5+0x40], R24 ;  /* 0x0000401805007388 */ /* 0x0001e40000000c00 */
[----:B------:R-:W-:Y:S05]  /*c100*/  @!P0 BRA `(.L_x_7285) ;  /* 0x000001f000008947 */ /* 0x000fea0003800000 */
[----:B0-----:R-:W-:-:S05]  /*c110*/  MOV R5, UR4 ;  /* 0x0000000400057c02 */ /* 0x001fca0008000f00 */
.L_x_7288:
[----:B------:R-:W-:Y:S01]  /*c120*/  IMAD.IADD R0, R2, 0x1, R5 ;  /* 0x0000000102007824 */ /* 0x000fe200078e0205 */
        /* <DEDUP_REMOVED lines=11> */
[----:B------:R-:W1:Y:S04]  /*c1e0*/  LDS.128 R8, [R0+0x20] ;  /* 0x0000200000087984 */ /* 0x000e680000000c00 */
[----:B------:R-:W2:Y:S04]  /*c1f0*/  LDS.128 R12, [R0+0x30] ;  /* 0x00003000000c7984 */ /* 0x000ea80000000c00 */
[----:B------:R-:W3:Y:S01]  /*c200*/  LDS.128 R28, [R0+0x40] ;  /* 0x00004000001c7984 */ /* 0x000ee20000000c00 */
[----:B0-----:R-:W-:-:S04]  /*c210*/  DADD R124, R124, R4 ;  /* 0x000000007c7c7229 */ /* 0x001fc80000000004 */
[----:B------:R-:W0:-:S04]  /*c220*/  DADD R126, R126, R6 ;  /* 0x000000007e7e7229 */ /* 0x000e080000000006 */
[----:B-1----:R-:W-:-:S03]  /*c230*/  DADD R128, R128, R8 ;  /* 0x0000000080807229 */ /* 0x002fc60000000008 */
[----:B0-----:R0:W-:Y:S01]  /*c240*/  STS.128 [R3], R124 ;  /* 0x0000007c03007388 */ /* 0x0011e20000000c00 */
[----:B------:R-:W1:-:S04]  /*c250*/  DADD R130, R130, R10 ;  /* 0x0000000082827229 */ /* 0x000e48000000000a */
[----:B--2---:R-:W-:-:S03]  /*c260*/  DADD R132, R132, R12 ;  /* 0x0000000084847229 */ /* 0x004fc6000000000c */
[----:B-1----:R0:W-:Y:S01]  /*c270*/  STS.128 [R3+0x10], R128 ;  /* 0x0000108003007388 */ /* 0x0021e20000000c00 */
[----:B------:R-:W1:-:S04]  /*c280*/  DADD R134, R134, R14 ;  /* 0x0000000086867229 */ /* 0x000e48000000000e */
[----:B---3--:R-:W-:-:S03]  /*c290*/  DADD R24, R24, R28 ;  /* 0x0000000018187229 */ /* 0x008fc6000000001c */
[----:B-1----:R0:W-:Y:S01]  /*c2a0*/  STS.128 [R3+0x20], R132 ;  /* 0x0000208403007388 */ /* 0x0021e20000000c00 */
[----:B------:R-:W1:-:S07]  /*c2b0*/  DADD R26, R26, R30 ;  /* 0x000000001a1a7229 */ /* 0x000e4e000000001e */
[----:B-1----:R0:W-:Y:S04]  /*c2c0*/  STS.128 [R3+0x30], R24 ;  /* 0x0000301803007388 */ /* 0x0021e80000000c00 */
.L_x_7287:
[----:B------:R-:W-:Y:S05]  /*c2d0*/  BSYNC B0 ;  /* 0x0000000000007941 */ /* 0x000fea0003800000 */
.L_x_7286:
[----:B------:R-:W-:Y:S01]  /*c2e0*/  IMAD.MOV.U32 R5, RZ, RZ, R16 ;  /* 0x000000ffff057224 */ /* 0x000fe200078e0010 */
[----:B------:R-:W-:Y:S05]  /*c2f0*/  @P1 BRA `(.L_x_7288) ;  /* 0xfffffe2000001947 */ /* 0x000fea000383ffff */
.L_x_7285:
[----:B------:R-:W-:-:S13]  /*c300*/  ISETP.NE.AND P0, PT, RZ, c[0x0][0x198], PT ;  /* 0x00006600ff007a0c */ /* 0x000fda0003f05270 */
[----:B------:R-:W-:Y:S05]  /*c310*/  @!P0 BRA `(.L_x_7289) ;  /* 0x000004d000008947 */ /* 0x000fea0003800000 */
[----:B0-----:R-:W-:Y:S01]  /*c320*/  MOV R3, c[0x0][0x0] ;  /* 0x0000000000037a02 */ /* 0x001fe20000000f00 */
[----:B------:R-:W-:-:S03]  /*c330*/  IMAD.MOV.U32 R0, RZ, RZ, c[0x0][0x0] ;  /* 0x00000000ff007624 */ /* 0x000fc600078e00ff */
[----:B------:R-:W-:-:S13]  /*c340*/  ISETP.GT.AND P0, PT, R3, 0x20, PT ;  /* 0x000000200300780c */ /* 0x000fda0003f04270 */
[----:B------:R-:W-:Y:S05]  /*c350*/  @!P0 BRA `(.L_x_7290) ;  /* 0x0000029000008947 */ /* 0x000fea0003800000 */
[----:B------:R-:W-:Y:S01]  /*c360*/  IMAD R4, R2, c[0x0][0x0], R17 ;  /* 0x0000000002047a24 */ /* 0x000fe200078e0211 */
[----:B------:R-:W-:-:S04]  /*c370*/  LEA.HI R0, R3, c[0x0][0x0], RZ, 0x1 ;  /* 0x0000000003007a11 */ /* 0x000fc800078f08ff */
[C---:B------:R-:W-:Y:S02]  /*c380*/  SHF.L.U32 R5, R4.reuse, 0x6, RZ ;  /* 0x0000000604057819 */ /* 0x040fe400000006ff */
[----:B------:R-:W-:Y:S01]  /*c390*/  SHF.R.S32.HI R3, RZ, 0x1, R0 ;  /* 0x00000001ff037819 */ /* 0x000fe20000011400 */
[----:B------:R-:W-:Y:S01]  /*c3a0*/  IMAD.MOV.U32 R0, RZ, RZ, 0x20 ;  /* 0x00000020ff007424 */ /* 0x000fe200078e00ff */
[----:B------:R-:W-:Y:S01]  /*c3b0*/  LEA R19, R4, 0x10, 0x6 ;  /* 0x0000001004137811 */ /* 0x000fe200078e30ff */
[----:B------:R0:W-:Y:S01]  /*c3c0*/  STS.128 [R5+0x10], R124 ;  /* 0x0000107c05007388 */ /* 0x0001e20000000c00 */
[----:B------:R-:W-:-:S03]  /*c3d0*/  ISETP.GE.AND P0, PT, R3, 0x20, PT ;  /* 0x000000200300780c */ /* 0x000fc60003f06270 */
[----:B------:R0:W-:Y:S04]  /*c3e0*/  STS.128 [R5+0x20], R128 ;  /* 0x0000208005007388 */ /* 0x0001e80000000c00 */
[----:B------:R0:W-:Y:S04]  /*c3f0*/  STS.128 [R5+0x30], R132 ;  /* 0x0000308405007388 */ /* 0x0001e80000000c00 */
[----:B------:R0:W-:Y:S02]  /*c400*/  STS.128 [R5+0x40], R24 ;  /* 0x0000401805007388 */ /* 0x0001e40000000c00 */
[----:B------:R-:W-:Y:S05]  /*c410*/  @!P0 BRA `(.L_x_7290) ;  /* 0x000001d000008947 */ /* 0x000fea0003800000 */
.L_x_7293:
        /* <DEDUP_REMOVED lines=24> */
.L_x_7292:
[----:B------:R-:W-:Y:S05]  /*c5a0*/  BSYNC B0 ;  /* 0x0000000000007941 */ /* 0x000fea0003800000 */
.L_x_7291:
[----:B------:R-:W-:-:S04]  /*c5b0*/  SHF.R.S32.HI R3, RZ, 0x1, R3 ;  /* 0x00000001ff037819 */ /* 0x000fc80000011403 */
[----:B------:R-:W-:-:S13]  /*c5c0*/  ISETP.GE.AND P0, PT, R3, 0x20, PT ;  /* 0x000000200300780c */ /* 0x000fda0003f06270 */
[----:B------:R-:W-:Y:S05]  /*c5d0*/  @P0 BRA `(.L_x_7293) ;  /* 0xfffffe4000000947 */ /* 0x000fea000383ffff */
[----:B------:R-:W-:-:S04]  /*c5e0*/  MOV R0, 0x20 ;  /* 0x0000002000007802 */ /* 0x000fc80000000f00 */
.L_x_7290:
[----:B------:R-:W-:Y:S01]  /*c5f0*/  ISETP.GE.AND P0, PT, R0, 0x2, PT ;  /* 0x000000020000780c */ /* 0x000fe20003f06270 */
[----:B------:R-:W-:Y:S01]  /*c600*/  WARPSYNC 0xffffffff ;  /* 0xffffffff00007948 */ /* 0x000fe20003800000 */
[----:B------:R-:W-:Y:S11]  /*c610*/  BAR.SYNC.DEFER_BLOCKING 0x0 ;  /* 0x0000000000007b1d */ /* 0x000ff60000010000 */
[----:B------:R-:W-:Y:S05]  /*c620*/  @!P0 BRA `(.L_x_7289) ;  /* 0x000001c000008947 */ /* 0x000fea0003800000 */
[----:B------:R-:W-:-:S05]  /*c630*/  IMAD.MOV.U32 R3, RZ, RZ, 0x1 ;  /* 0x00000001ff037424 */ /* 0x000fca00078e00ff */
.L_x_7294:
[----:B0-----:R-:W-:Y:S04]  /*c640*/  SHFL.DOWN PT, R5, R125, R3, 0x1f ;  /* 0x08001f037d057589 */ /* 0x001fe800000e0000 */
[----:B------:R-:W0:Y:S04]  /*c650*/  SHFL.DOWN PT, R4, R124, R3, 0x1f ;  /* 0x08001f037c047589 */ /* 0x000e2800000e0000 */
[----:B------:R-:W-:Y:S04]  /*c660*/  SHFL.DOWN PT, R7, R127, R3, 0x1f ;  /* 0x08001f037f077589 */ /* 0x000fe800000e0000 */
[----:B------:R-:W1:Y:S04]  /*c670*/  SHFL.DOWN PT, R6, R126, R3, 0x1f ;  /* 0x08001f037e067589 */ /* 0x000e6800000e0000 */
[----:B------:R-:W-:Y:S04]  /*c680*/  SHFL.DOWN PT, R9, R129, R3, 0x1f ;  /* 0x08001f0381097589 */ /* 0x000fe800000e0000 */
[----:B------:R-:W2:Y:S04]  /*c690*/  SHFL.DOWN PT, R8, R128, R3, 0x1f ;  /* 0x08001f0380087589 */ /* 0x000ea800000e0000 */
[----:B------:R-:W-:Y:S04]  /*c6a0*/  SHFL.DOWN PT, R11, R131, R3, 0x1f ;  /* 0x08001f03830b7589 */ /* 0x000fe800000e0000 */
[----:B------:R-:W3:Y:S01]  /*c6b0*/  SHFL.DOWN PT, R10, R130, R3, 0x1f ;  /* 0x08001f03820a7589 */ /* 0x000ee200000e0000 */
[----:B0-----:R0:W4:-:S03]  /*c6c0*/  DADD R124, R4, R124 ;  /* 0x00000000047c7229 */ /* 0x001106000000007c */
[----:B------:R-:W-:Y:S04]  /*c6d0*/  SHFL.DOWN PT, R13, R133, R3, 0x1f ;  /* 0x08001f03850d7589 */ /* 0x000fe800000e0000 */
[----:B------:R-:W0:Y:S01]  /*c6e0*/  SHFL.DOWN PT, R12, R132, R3, 0x1f ;  /* 0x08001f03840c7589 */ /* 0x000e2200000e0000 */
[----:B-1----:R1:W0:-:S03]  /*c6f0*/  DADD R126, R6, R126 ;  /* 0x00000000067e7229 */ /* 0x002206000000007e */
[----:B------:R-:W-:Y:S04]  /*c700*/  SHFL.DOWN PT, R15, R135, R3, 0x1f ;  /* 0x08001f03870f7589 */ /* 0x000fe800000e0000 */
[----:B------:R-:W1:Y:S01]  /*c710*/  SHFL.DOWN PT, R14, R134, R3, 0x1f ;  /* 0x08001f03860e7589 */ /* 0x000e6200000e0000 */
[----:B--2---:R2:W0:-:S03]  /*c720*/  DADD R128, R8, R128 ;  /* 0x0000000008807229 */ /* 0x0044060000000080 */
[----:B------:R-:W-:Y:S04]  /*c730*/  SHFL.DOWN PT, R19, R25, R3, 0x1f ;  /* 0x08001f0319137589 */ /* 0x000fe800000e0000 */
[----:B------:R-:W2:Y:S01]  /*c740*/  SHFL.DOWN PT, R18, R24, R3, 0x1f ;  /* 0x08001f0318127589 */ /* 0x000ea200000e0000 */
[----:B---3--:R3:W0:-:S03]  /*c750*/  DADD R130, R10, R130 ;  /* 0x000000000a827229 */ /* 0x0086060000000082 */
[----:B------:R-:W-:Y:S04]  /*c760*/  SHFL.DOWN PT, R21, R27, R3, 0x1f ;  /* 0x08001f031b157589 */ /* 0x000fe800000e0000 */
[----:B------:R3:W4:Y:S01]  /*c770*/  SHFL.DOWN PT, R20, R26, R3, 0x1f ;  /* 0x08001f031a147589 */ /* 0x00072200000e0000 */
[----:B0-----:R0:W0:-:S04]  /*c780*/  DADD R132, R12, R132 ;  /* 0x000000000c847229 */ /* 0x0010080000000084 */
[----:B-1----:R1:W0:Y:S01]  /*c790*/  DADD R134, R14, R134 ;  /* 0x000000000e867229 */ /* 0x0022220000000086 */
[----:B---3--:R-:W-:-:S04]  /*c7a0*/  SHF.L.U32 R3, R3, 0x1, RZ ;  /* 0x0000000103037819 */ /* 0x008fc800000006ff */
[----:B------:R-:W-:Y:S01]  /*c7b0*/  ISETP.GE.AND P0, PT, R3, R0, PT ;  /* 0x000000000300720c */ /* 0x000fe20003f06270 */
[----:B--2---:R1:W2:-:S04]  /*c7c0*/  DADD R24, R18, R24 ;  /* 0x0000000012187229 */ /* 0x0042880000000018 */
[----:B----4-:R1:W3:-:S08]  /*c7d0*/  DADD R26, R20, R26 ;  /* 0x00000000141a7229 */ /* 0x0102d0000000001a */
[----:B0123--:R-:W-:Y:S05]  /*c7e0*/  @!P0 BRA `(.L_x_7294) ;  /* 0xfffffe5000008947 */ /* 0x00ffea000383ffff */
.L_x_7289:
[----:B------:R-:W-:Y:S01]  /*c7f0*/  ISETP.NE.AND P1, PT, RZ, c[0x0][0x354], PT ;  /* 0x0000d500ff007a0c */ /* 0x000fe20003f25270 */
[----:B0-----:R-:W-:-:S12]  /*c800*/  CS2R R18, SRZ ;  /* 0x0000000000127805 */ /* 0x001fd8000001ff00 */
        /* <DEDUP_REMOVED lines=200> */
.L_x_7295:
        /* <DEDUP_REMOVED lines=202> */
.L_x_7296:
        /* <DEDUP_REMOVED lines=204> */
.L_x_7297:
        /* <DEDUP_REMOVED lines=202> */
.L_x_7298:
[----:B------:R-:W-:Y:S01]  /*fa90*/  ISETP.NE.U32.AND P0, PT, RZ, c[0x0][0x568], PT ;  /* 0x00015a00ff007a0c */ /* 0x000fe20003f05070 */
[----:B------:R-:W-:Y:S01]  /*faa0*/  CS2R R4, SRZ ;  /* 0x0000000000047805 */ /* 0x000fe2000001ff00 */
[----:B------:R-:W-:Y:S01]  /*fab0*/  ISETP.NE.AND P4, PT, RZ, c[0x0][0x1a0], PT ;  /* 0x00006800ff007a0c */ /* 0x000fe20003f85270 */
[----:B-----5:R-:W-:Y:S01]  /*fac0*/  IMAD.MOV.U32 R56, RZ, RZ, RZ ;  /* 0x000000ffff387224 */ /* 0x020fe200078e00ff */
        /* <DEDUP_REMOVED lines=213> */
.L_x_7300:
        /* <DEDUP_REMOVED lines=202> */
.L_x_7301:
[----:B------:R-:W-:Y:S01]  /*114c0*/  IADD3 R8, P0, R19, c[0x0][0x558], RZ ;  /* 0x0001560013087a10 */ /* 0x000fe20007f1e0ff */
[----:B------:R-:W-:Y:S01]  /*114d0*/  IMAD.MOV.U32 R18, RZ, RZ, RZ ;  /* 0x000000ffff127224 */ /* 0x000fe200078e00ff */
[----:B------:R-:W-:Y:S02]  /*114e0*/  MOV R16, RZ ;  /* 0x000000ff00107202 */ /* 0x000fe40000000f00 */
[----:B------:R-:W-:Y:S01]  /*114f0*/  IADD3.X R9, RZ, c[0x0][0x55c], RZ, P0, !PT ;  /* 0x00015700ff097a10 */ /* 0x000fe200007fe4ff */
        /* <DEDUP_REMOVED lines=200> */
.L_x_7302:
        /* <DEDUP_REMOVED lines=202> */
.L_x_7303:
        /* <DEDUP_REMOVED lines=11> */
.L_x_7305:
[----:B------:R-:W-:Y:S05]  /*12ed0*/  BSYNC B0 ;  /* 0x0000000000007941 */ /* 0x000fea0003800000 */
.L_x_7304:
        /* <DEDUP_REMOVED lines=11> */
[----:B------:R0:W-:Y:S04]  /*12f90*/  STG.E.128 [R12.64], R124 ;  /* 0x0000007c0c007986 */ /* 0x0001e8000c101d24 */
[----:B------:R0:W-:Y:S04]  /*12fa0*/  STG.E.128 [R12.64+0x10], R128 ;  /* 0x000010800c007986 */ /* 0x0001e8000c101d24 */
[----:B------:R0:W-:Y:S04]  /*12fb0*/  STG.E.128 [R12.64+0x20], R132 ;  /* 0x000020840c007986 */ /* 0x0001e8000c101d24 */
[----:B------:R0:W-:Y:S02]  /*12fc0*/  STG.E.128 [R12.64+0x30], R24 ;  /* 0x000030180c007986 */ /* 0x0001e4000c101d24 */
.L_x_7307:
[----:B------:R-:W-:Y:S05]  /*12fd0*/  BSYNC B0 ;  /* 0x0000000000007941 */ /* 0x000fea0003800000 */
.L_x_7306:
        /* <DEDUP_REMOVED lines=31> */
.L_x_7309:
[----:B------:R-:W-:Y:S05]  /*131d0*/  BSYNC B0 ;  /* 0x0000000000007941 */ /* 0x000fea0003800000 */
.L_x_7308:
        /* <DEDUP_REMOVED lines=48> */
.L_x_7314:
[----:B------:R-:W-:Y:S01]  /*134e0*/  HFMA2.MMA R15, -RZ, RZ, 0, 3.814697265625e-06 ;  /* 0x00000040ff0f7435 */ /* 0x000fe200000001ff */
[----:B------:R-:W-:-:S09]  /*134f0*/  IMAD R14, R0, c[0x0][0x10], R3 ;  /* 0x00000400000e7a24 */ /* 0x000fd200078e0203 */
[----:B------:R-:W-:-:S05]  /*13500*/  IMAD.WIDE.U32 R14, R14, R15, c[0x0][0x570] ;  /* 0x00015c000e0e7625 */ /* 0x000fca00078e000f */
[----:B0-----:R-:W2:Y:S04]  /*13510*/  LDG.E.128 R40, [R14.64] ;  /* 0x000000240e287981 */ /* 0x001ea8000c1e1d00 */
[----:B------:R-:W3:Y:S04]  /*13520*/  LDG.E.128 R44, [R14.64+0x10] ;  /* 0x000010240e2c7981 */ /* 0x000ee8000c1e1d00 */
[----:B----4-:R-:W4:Y:S04]  /*13530*/  LDG.E.128 R48, [R14.64+0x20] ;  /* 0x000020240e307981 */ /* 0x010f28000c1e1d00 */
[----:B------:R-:W5:Y:S01]  /*13540*/  LDG.E.128 R52, [R14.64+0x30] ;  /* 0x000030240e347981 */ /* 0x000f62000c1e1d00 */
[----:B------:R-:W-:-:S04]  /*13550*/  IMAD.MOV.U32 R20, RZ, RZ, c[0x0][0x0] ;  /* 0x00000000ff147624 */ /* 0x000fc800078e00ff */
[----:B------:R-:W-:-:S05]  /*13560*/  IMAD R3, R20, c[0x0][0x4], R3 ;  /* 0x0000010014037a24 */ /* 0x000fca00078e0203 */
        /* <DEDUP_REMOVED lines=10> */
.L_x_7313:
[----:B------:R-:W-:Y:S05]  /*13610*/  BSYNC B1 ;  /* 0x0000000000017941 */ /* 0x000fea0003800000 */
.L_x_7312:
[----:B------:R-:W-:Y:S05]  /*13620*/  BRA `(.L_x_7315) ;  /* 0x000002e000007947 */ /* 0x000fea0003800000 */
.L_x_7311:
        /* <DEDUP_REMOVED lines=9> */
[----:B------:R-:W-:-:S02]  /*136c0*/  MOV R30, c[0x0][0x178] ;  /* 0x00005e00001e7a02 */ /* 0x000fc40000000f00 */
[----:B------:R-:W-:Y:S02]  /*136d0*/  MOV R31, c[0x0][0x17c] ;  /* 0x00005f00001f7a02 */ /* 0x000fe40000000f00 */
        /* <DEDUP_REMOVED lines=16> */
.L_x_7316:
[----:B------:R-:W-:Y:S01]  /*137e0*/  HFMA2.MMA R15, -RZ, RZ, 0, 3.814697265625e-06 ;  /* 0x00000040ff0f7435 */ /* 0x000fe200000001ff */
[----:B------:R-:W-:-:S04]  /*137f0*/  IMAD R14, R0, c[0x0][0x10], R3 ;  /* 0x00000400000e7a24 */ /* 0x000fc800078e0203 */
[----:B------:R-:W-:-:S05]  /*13800*/  IMAD R14, R14, c[0x0][0x0], R17 ;  /* 0x000000000e0e7a24 */ /* 0x000fca00078e0211 */
[----:B------:R-:W-:-:S05]  /*13810*/  IMAD.WIDE.U32 R14, R14, R15, c[0x0][0x570] ;  /* 0x00015c000e0e7625 */ /* 0x000fca00078e000f */
[----:B0-----:R-:W2:Y:S04]  /*13820*/  LDG.E.128 R40, [R14.64] ;  /* 0x000000240e287981 */ /* 0x001ea8000c1e1d00 */
[----:B------:R-:W3:Y:S04]  /*13830*/  LDG.E.128 R44, [R14.64+0x10] ;  /* 0x000010240e2c7981 */ /* 0x000ee8000c1e1d00 */
[----:B----4-:R-:W4:Y:S04]  /*13840*/  LDG.E.128 R48, [R14.64+0x20] ;  /* 0x000020240e307981 */ /* 0x010f28000c1e1d00 */
[----:B------:R-:W5:Y:S01]  /*13850*/  LDG.E.128 R52, [R14.64+0x30] ;  /* 0x000030240e347981 */ /* 0x000f62000c1e1d00 */
[----:B------:R-:W-:-:S04]  /*13860*/  IADD3 R3, R3, c[0x0][0x4], RZ ;  /* 0x0000010003037a10 */ /* 0x000fc80007ffe0ff */
        /* <DEDUP_REMOVED lines=10> */
.L_x_7315:
[----:B------:R-:W-:Y:S05]  /*13910*/  BSYNC B0 ;  /* 0x0000000000007941 */ /* 0x000fea0003800000 */
.L_x_7310:
[----:B------:R-:W-:Y:S01]  /*13920*/  IMAD R0, R2, c[0x0][0x0], R17 ;  /* 0x0000000002007a24 */ /* 0x000fe200078e0211 */
[----:B------:R-:W-:Y:S02]  /*13930*/  ULDC UR4, c[0x0][0x4] ;  /* 0x0000010000047ab9 */ /* 0x000fe40000000800 */
[----:B------:R-:W-:Y:S01]  /*13940*/  USHF.R.U32.HI UR4, URZ, 0x1, UR4 ;  /* 0x000000013f047899 */ /* 0x000fe20008011604 */
[C---:B------:R-:W-:Y:S01]  /*13950*/  IMAD.SHL.U32 R3, R0.reuse, 0x40, RZ ;  /* 0x0000004000037824 */ /* 0x040fe200078e00ff */
[----:B------:R-:W-:-:S04]  /*13960*/  LEA R15, R0, 0x10, 0x6 ;  /* 0x00000010000f7811 */ /* 0x000fc800078e30ff */
[----:B------:R1:W-:Y:S01]  /*13970*/  STS.128 [R3+0x10], R36 ;  /* 0x0000102403007388 */ /* 0x0003e20000000c00 */
[----:B------:R-:W-:-:S03]  /*13980*/  ISETP.NE.AND P0, PT, RZ, UR4, PT ;  /* 0x00000004ff007c0c */ /* 0x000fc6000bf05270 */
[----:B0-----:R1:W-:Y:S04]  /*13990*/  STS.128 [R3+0x20], R32 ;  /* 0x0000202003007388 */ /* 0x0013e80000000c00 */
[----:B------:R1:W-:Y:S04]  /*139a0*/  STS.128 [R3+0x30], R28 ;  /* 0x0000301c03007388 */ /* 0x0003e80000000c00 */
[----:B------:R1:W-:Y:S02]  /*139b0*/  STS.128 [R3+0x40], R24 ;  /* 0x0000401803007388 */ /* 0x0003e40000000c00 */
[----:B------:R-:W-:Y:S05]  /*139c0*/  @!P0 BRA `(.L_x_7317) ;  /* 0x000001d000008947 */ /* 0x000fea0003800000 */
[----:B-1----:R-:W-:-:S04]  /*139d0*/  MOV R3, UR4 ;  /* 0x0000000400037c02 */ /* 0x002fc80008000f00 */
.L_x_7320:
        /* <DEDUP_REMOVED lines=10> */
[----:B------:R-:W0:Y:S04]  /*13a80*/  LDS.128 R40, [R0+0x10] ;  /* 0x0000100000287984 */ /* 0x000e280000000c00 */
[----:B------:R-:W1:Y:S04]  /*13a90*/  LDS.128 R44, [R0+0x20] ;  /* 0x00002000002c7984 */ /* 0x000e680000000c00 */
[----:B----4-:R-:W2:Y:S04]  /*13aa0*/  LDS.128 R48, [R0+0x30] ;  /* 0x0000300000307984 */ /* 0x010ea80000000c00 */
        /* <DEDUP_REMOVED lines=13> */
.L_x_7319:
[----:B------:R-:W-:Y:S05]  /*13b80*/  BSYNC B0 ;  /* 0x0000000000007941 */ /* 0x000fea0003800000 */
.L_x_7318:
[----:B------:R-:W-:Y:S05]  /*13b90*/  @P2 BRA `(.L_x_7320) ;  /* 0xfffffe4000002947 */ /* 0x000fea000383ffff */
.L_x_7317:
[----:B------:R-:W-:-:S13]  /*13ba0*/  ISETP.NE.AND P0, PT, RZ, c[0x0][0x198], PT ;  /* 0x00006600ff007a0c */ /* 0x000fda0003f05270 */
[----:B------:R-:W-:Y:S05]  /*13bb0*/  @!P0 BRA `(.L_x_7321) ;  /* 0x0000049000008947 */ /* 0x000fea0003800000 */
[----:B------:R-:W-:Y:S02]  /*13bc0*/  MOV R2, c[0x0][0x0] ;  /* 0x0000000000027a02 */ /* 0x000fe40000000f00 */
[----:B------:R-:W-:Y:S02]  /*13bd0*/  MOV R0, c[0x0][0x0] ;  /* 0x0000000000007a02 */ /* 0x000fe40000000f00 */
[----:B------:R-:W-:-:S13]  /*13be0*/  ISETP.GT.AND P0, PT, R2, 0x20, PT ;  /* 0x000000200200780c */ /* 0x000fda0003f04270 */
[----:B------:R-:W-:Y:S05]  /*13bf0*/  @!P0 BRA `(.L_x_7322) ;  /* 0x0000026000008947 */ /* 0x000fea0003800000 */
[----:B------:R-:W-:Y:S01]  /*13c00*/  LEA.HI R2, R2, c[0x0][0x0], RZ, 0x1 ;  /* 0x0000000002027a11 */ /* 0x000fe200078f08ff */
[----:B------:R2:W-:Y:S01]  /*13c10*/  STS.128 [R15], R36 ;  /* 0x000000240f007388 */ /* 0x0005e20000000c00 */
[----:B------:R-:W-:Y:S02]  /*13c20*/  IMAD.MOV.U32 R0, RZ, RZ, 0x20 ;  /* 0x00000020ff007424 */ /* 0x000fe400078e00ff */
[----:B------:R-:W-:Y:S01]  /*13c30*/  SHF.R.S32.HI R2, RZ, 0x1, R2 ;  /* 0x00000001ff027819 */ /* 0x000fe20000011402 */
[----:B------:R2:W-:Y:S03]  /*13c40*/  STS.128 [R15+0x10], R32 ;  /* 0x000010200f007388 */ /* 0x0005e60000000c00 */
[----:B------:R-:W-:Y:S01]  /*13c50*/  ISETP.GE.AND P0, PT, R2, 0x20, PT ;  /* 0x000000200200780c */ /* 0x000fe20003f06270 */
[----:B------:R2:W-:Y:S04]  /*13c60*/  STS.128 [R15+0x20], R28 ;  /* 0x0000201c0f007388 */ /* 0x0005e80000000c00 */
[----:B------:R2:W-:Y:S08]  /*13c70*/  STS.128 [R15+0x30], R24 ;  /* 0x000030180f007388 */ /* 0x0005f00000000c00 */
[----:B------:R-:W-:Y:S05]  /*13c80*/  @!P0 BRA `(.L_x_7322) ;  /* 0x000001d000008947 */ /* 0x000fea0003800000 */
[----:B------:R-:W-:-:S04]  /*13c90*/  MOV R0, R2 ;  /* 0x0000000200007202 */ /* 0x000fc80000000f00 */
.L_x_7325:
[----:B------:R-:W-:Y:S01]  /*13ca0*/  IADD3 R2, R17, R0, RZ ;  /* 0x0000000011027210 */ /* 0x000fe20007ffe0ff */
[----:B------:R-:W-:Y:S03]  /*13cb0*/  BAR.SYNC.DEFER_BLOCKING 0x0 ;  /* 0x0000000000007b1d */ /* 0x000fe60000010000 */
[----:B------:R-:W-:-:S03]  /*13cc0*/  ISETP.GE.U32.AND P0, PT, R2, c[0x0][0x0], PT ;  /* 0x0000000002007a0c */ /* 0x000fc60003f06070 */
[----:B------:R-:W-:Y:S01]  /*13cd0*/  BSSY B0, `(.L_x_7323) ;  /* 0x0000014000007945 */ /* 0x000fe20003800000 */
[----:B------:R-:W-:-:S13]  /*13ce0*/  ISETP.GE.U32.OR P0, PT, R17, R0, P0 ;  /* 0x000000001100720c */ /* 0x000fda0000706470 */
[----:B01--4-:R-:W-:Y:S05]  /*13cf0*/  @P0 BRA `(.L_x_7324) ;  /* 0x0000011000000947 */ /* 0x013fea0003800000 */
[----:B------:R-:W-:-:S05]  /*13d00*/  IMAD R2, R0, 0x40, R15 ;  /* 0x0000004000027824 */ /* 0x000fca00078e020f */
[----:B------:R-:W3:Y:S04]  /*13d10*/  LDS.128 R40, [R2] ;  /* 0x0000000002287984 */ /* 0x000ee80000000c00 */
[----:B------:R-:W5:Y:S04]  /*13d20*/  LDS.128 R44, [R2+0x10] ;  /* 0x00001000022c7984 */ /* 0x000f680000000c00 */
[----:B----4-:R-:W4:Y:S04]  /*13d30*/  LDS.128 R48, [R2+0x20] ;  /* 0x0000200002307984 */ /* 0x010f280000000c00 */
[----:B------:R-:W0:Y:S02]  /*13d40*/  LDS.128 R52, [R2+0x30] ;  /* 0x0000300002347984 */ /* 0x000e240000000c00 */
[----:B0123--:R-:W-:-:S04]  /*13d50*/  DADD R36, R36, R40 ;  /* 0x0000000024247229 */ /* 0x00ffc80000000028 */
[----:B------:R-:W0:-:S04]  /*13d60*/  DADD R38, R38, R42 ;  /* 0x0000000026267229 */ /* 0x000e08000000002a */
[----:B-----5:R-:W-:-:S03]  /*13d70*/  DADD R32, R32, R44 ;  /* 0x0000000020207229 */ /* 0x020fc6000000002c */
[----:B0-----:R0:W-:Y:S01]  /*13d80*/  STS.128 [R15], R36 ;  /* 0x000000240f007388 */ /* 0x0011e20000000c00 */
[----:B------:R-:W1:-:S04]  /*13d90*/  DADD R34, R34, R46 ;  /* 0x0000000022227229 */ /* 0x000e48000000002e */
[----:B----4-:R-:W-:-:S03]  /*13da0*/  DADD R28, R28, R48 ;  /* 0x000000001c1c7229 */ /* 0x010fc60000000030 */
[----:B-1----:R0:W-:Y:S01]  /*13db0*/  STS.128 [R15+0x10], R32 ;  /* 0x000010200f007388 */ /* 0x0021e20000000c00 */
[----:B------:R-:W1:-:S04]  /*13dc0*/  DADD R30, R30, R50 ;  /* 0x000000001e1e7229 */ /* 0x000e480000000032 */
[----:B------:R-:W-:-:S03]  /*13dd0*/  DADD R24, R24, R52 ;  /* 0x0000000018187229 */ /* 0x000fc60000000034 */
[----:B-1----:R0:W-:Y:S01]  /*13de0*/  STS.128 [R15+0x20], R28 ;  /* 0x0000201c0f007388 */ /* 0x0021e20000000c00 */
[----:B------:R-:W1:-:S07]  /*13df0*/  DADD R26, R26, R54 ;  /* 0x000000001a1a7229 */ /* 0x000e4e0000000036 */
[----:B-1----:R0:W-:Y:S04]  /*13e00*/  STS.128 [R15+0x30], R24 ;  /* 0x000030180f007388 */ /* 0x0021e80000000c00 */
.L_x_7324:
[----:B------:R-:W-:Y:S05]  /*13e10*/  BSYNC B0 ;  /* 0x0000000000007941 */ /* 0x000fea0003800000 */
.L_x_7323:
[----:B------:R-:W-:-:S04]  /*13e20*/  SHF.R.S32.HI R0, RZ, 0x1, R0 ;  /* 0x00000001ff007819 */ /* 0x000fc80000011400 */
[----:B------:R-:W-:-:S13]  /*13e30*/  ISETP.GE.AND P0, PT, R0, 0x20, PT ;  /* 0x000000200000780c */ /* 0x000fda0003f06270 */
[----:B------:R-:W-:Y:S05]  /*13e40*/  @P0 BRA `(.L_x_7325) ;  /* 0xfffffe5000000947 */ /* 0x000fea000383ffff */
[----:B------:R-:W-:-:S03]  /*13e50*/  MOV R0, 0x20 ;  /* 0x0000002000007802 */ /* 0x000fc60000000f00 */
.L_x_7322:
[----:B------:R-:W-:Y:S01]  /*13e60*/  BAR.SYNC.DEFER_BLOCKING 0x0 ;  /* 0x0000000000007b1d */ /* 0x000fe20000010000 */
[----:B------:R-:W-:-:S13]  /*13e70*/  ISETP.GE.AND P0, PT, R0, 0x2, PT ;  /* 0x000000020000780c */ /* 0x000fda0003f06270 */
[----:B------:R-:W-:Y:S05]  /*13e80*/  @!P0 BRA `(.L_x_7321) ;  /* 0x000001c000008947 */ /* 0x000fea0003800000 */
[----:B------:R-:W-:-:S07]  /*13e90*/  HFMA2.MMA R17, -RZ, RZ, 0, 5.9604644775390625e-08 ;  /* 0x00000001ff117435 */ /* 0x000fce00000001ff */
.L_x_7326:
[----:B-1----:R-:W-:Y:S04]  /*13ea0*/  SHFL.DOWN PT, R3, R37, R17, 0x1f ;  /* 0x08001f1125037589 */ /* 0x002fe800000e0000 */
[----:B------:R-:W1:Y:S04]  /*13eb0*/  SHFL.DOWN PT, R2, R36, R17, 0x1f ;  /* 0x08001f1124027589 */ /* 0x000e6800000e0000 */
[----:B0-2---:R-:W-:Y:S04]  /*13ec0*/  SHFL.DOWN PT, R15, R39, R17, 0x1f ;  /* 0x08001f11270f7589 */ /* 0x005fe800000e0000 */
[----:B------:R-:W0:Y:S04]  /*13ed0*/  SHFL.DOWN PT, R14, R38, R17, 0x1f ;  /* 0x08001f11260e7589 */ /* 0x000e2800000e0000 */
[----:B------:R-:W-:Y:S04]  /*13ee0*/  SHFL.DOWN PT, R21, R33, R17, 0x1f ;  /* 0x08001f1121157589 */ /* 0x000fe800000e0000 */
[----:B------:R-:W2:Y:S04]  /*13ef0*/  SHFL.DOWN PT, R20, R32, R17, 0x1f ;  /* 0x08001f1120147589 */ /* 0x000ea800000e0000 */
[----:B------:R-:W-:Y:S04]  /*13f00*/  SHFL.DOWN PT, R41, R35, R17, 0x1f ;  /* 0x08001f1123297589 */ /* 0x000fe800000e0000 */
[----:B------:R-:W3:Y:S01]  /*13f10*/  SHFL.DOWN PT, R40, R34, R17, 0x1f ;  /* 0x08001f1122287589 */ /* 0x000ee200000e0000 */
[----:B-1----:R1:W4:-:S03]  /*13f20*/  DADD R36, R2, R36 ;  /* 0x0000000002247229 */ /* 0x0023060000000024 */
[----:B------:R-:W-:Y:S04]  /*13f30*/  SHFL.DOWN PT, R43, R29, R17, 0x1f ;  /* 0x08001f111d2b7589 */ /* 0x000fe800000e0000 */
[----:B------:R-:W5:Y:S01]  /*13f40*/  SHFL.DOWN PT, R42, R28, R17, 0x1f ;  /* 0x08001f111c2a7589 */ /* 0x000f6200000e0000 */
[----:B0-----:R1:W0:-:S03]  /*13f50*/  DADD R38, R14, R38 ;  /* 0x000000000e267229 */ /* 0x0012060000000026 */
[----:B------:R-:W-:Y:S04]  /*13f60*/  SHFL.DOWN PT, R45, R31, R17, 0x1f ;  /* 0x08001f111f2d7589 */ /* 0x000fe800000e0000 */
[----:B------:R-:W0:Y:S01]  /*13f70*/  SHFL.DOWN PT, R44, R30, R17, 0x1f ;  /* 0x08001f111e2c7589 */ /* 0x000e2200000e0000 */
[----:B--2---:R1:W2:-:S03]  /*13f80*/  DADD R32, R20, R32 ;  /* 0x0000000014207229 */ /* 0x0042860000000020 */
[----:B------:R-:W-:Y:S04]  /*13f90*/  SHFL.DOWN PT, R47, R25, R17, 0x1f ;  /* 0x08001f11192f7589 */ /* 0x000fe800000e0000 */
[----:B------:R-:W1:Y:S01]  /*13fa0*/  SHFL.DOWN PT, R46, R24, R17, 0x1f ;  /* 0x08001f11182e7589 */ /* 0x000e6200000e0000 */
[----:B---3--:R3:W0:-:S03]  /*13fb0*/  DADD R34, R40, R34 ;  /* 0x0000000028227229 */ /* 0x0086060000000022 */
[----:B----4-:R-:W-:Y:S04]  /*13fc0*/  SHFL.DOWN PT, R49, R27, R17, 0x1f ;  /* 0x08001f111b317589 */ /* 0x010fe800000e0000 */
[----:B------:R4:W2:Y:S01]  /*13fd0*/  SHFL.DOWN PT, R48, R26, R17, 0x1f ;  /* 0x08001f111a307589 */ /* 0x0008a200000e0000 */
[----:B-----5:R3:W0:-:S04]  /*13fe0*/  DADD R28, R42, R28 ;  /* 0x000000002a1c7229 */ /* 0x020608000000001c */
[----:B0-----:R3:W0:Y:S01]  /*13ff0*/  DADD R30, R44, R30 ;  /* 0x000000002c1e7229 */ /* 0x001622000000001e */
[----:B----4-:R-:W-:-:S05]  /*14000*/  IMAD.SHL.U32 R17, R17, 0x2, RZ ;  /* 0x0000000211117824 */ /* 0x010fca00078e00ff */
[----:B------:R-:W-:Y:S01]  /*14010*/  ISETP.GE.AND P0, PT, R17, R0, PT ;  /* 0x000000001100720c */ /* 0x000fe20003f06270 */
[----:B-1----:R3:W1:-:S04]  /*14020*/  DADD R24, R46, R24 ;  /* 0x000000002e187229 */ /* 0x0026480000000018 */
[----:B--2---:R3:W2:-:S08]  /*14030*/  DADD R26, R48, R26 ;  /* 0x00000000301a7229 */ /* 0x004690000000001a */
[----:B0123--:R-:W-:Y:S05]  /*14040*/  @!P0 BRA `(.L_x_7326) ;  /* 0xfffffe5000008947 */ /* 0x00ffea000383ffff */
.L_x_7321:
        /* <DEDUP_REMOVED lines=9> */
[----:B------:R-:W3:Y:S04]  /*140e0*/  LDG.E.128 R8, [R4.64] ;  /* 0x0000002404087981 */ /* 0x000ee8000c1e1d00 */
[----:B0-2---:R-:W2:Y:S04]  /*140f0*/  LDG.E.128 R12, [R4.64+0x10] ;  /* 0x00001024040c7981 */ /* 0x005ea8000c1e1d00 */
[----:B------:R-:W5:Y:S04]  /*14100*/  LDG.E.128 R40, [R4.64+0x20] ;  /* 0x0000202404287981 */ /* 0x000f68000c1e1d00 */
[----:B----4-:R-:W4:Y:S01]  /*14110*/  LDG.E.128 R44, [R4.64+0x30] ;  /* 0x00003024042c7981 */ /* 0x010f22000c1e1d00 */
[----:B-1-3--:R0:W1:-:S04]  /*14120*/  DADD R36, R36, R8 ;  /* 0x0000000024247229 */ /* 0x00a0480000000008 */
[----:B------:R0:W3:-:S04]  /*14130*/  DADD R38, R38, R10 ;  /* 0x0000000026267229 */ /* 0x0000c8000000000a */
[----:B--2---:R0:W2:-:S04]  /*14140*/  DADD R32, R32, R12 ;  /* 0x0000000020207229 */ /* 0x004088000000000c */
[----:B------:R0:W0:-:S04]  /*14150*/  DADD R34, R34, R14 ;  /* 0x0000000022227229 */ /* 0x000008000000000e */
[----:B-----5:R0:W0:-:S04]  /*14160*/  DADD R28, R28, R40 ;  /* 0x000000001c1c7229 */ /* 0x0200080000000028 */
[----:B------:R0:W0:-:S04]  /*14170*/  DADD R30, R30, R42 ;  /* 0x000000001e1e7229 */ /* 0x000008000000002a */
[----:B----4-:R4:W0:-:S04]  /*14180*/  DADD R24, R24, R44 ;  /* 0x0000000018187229 */ /* 0x010808000000002c */
[----:B------:R4:W0:-:S06]  /*14190*/  DADD R26, R26, R46 ;  /* 0x000000001a1a7229 */ /* 0x00080c000000002e */
.L_x_7328:
[----:B-123--:R-:W-:Y:S05]  /*141a0*/  @!P1 BRA `(.L_x_7329) ;  /* 0x0000063000009947 */ /* 0x00efea0003800000 */
[----:B------:R-:W-:-:S04]  /*141b0*/  MOV R17, 0x1 ;  /* 0x0000000100117802 */ /* 0x000fc80000000f00 */
[----:B------:R-:W-:-:S04]  /*141c0*/  ISETP.NE.AND P0, PT, R17, c[0x0][0x58c], PT ;  /* 0x0001630011007a0c */ /* 0x000fc80003f05270 */
[----:B------:R-:W-:-:S09]  /*141d0*/  P2R R0, PR, RZ, 0x1 ;  /* 0x00000001ff007803 */ /* 0x000fd20000000000 */
[----:B------:R-:W-:Y:S05]  /*141e0*/  @!P0 BRA `(.L_x_7330) ;  /* 0x0000013000008947 */ /* 0x000fea0003800000 */
[----:B------:R-:W-:Y:S01]  /*141f0*/  MOV R0, 0x0 ;  /* 0x0000000000007802 */ /* 0x000fe20000000f00 */
[----:B0-----:R-:W-:Y:S01]  /*14200*/  HFMA2.MMA R13, -RZ, RZ, 0, 0 ;  /* 0x00000000ff0d7435 */ /* 0x001fe200000001ff */
[----:B------:R-:W-:Y:S01]  /*14210*/  MOV R4, c[0x4][0x7c8] ;  /* 0x0101f20000047a02 */ /* 0x000fe20000000f00 */
        /* <DEDUP_REMOVED lines=16> */
.L_x_7330:
[----:B------:R-:W-:Y:S02]  /*14320*/  IADD3 R22, P0, R22, c[0x0][0x558], RZ ;  /* 0x0001560016167a10 */ /* 0x000fe40007f1e0ff */
[----:B------:R-:W-:Y:S02]  /*14330*/  ISETP.NE.AND P6, PT, R17, c[0x0][0x58c], PT ;  /* 0x0001630011007a0c */ /* 0x000fe40003fc5270 */
[----:B------:R-:W-:-:S05]  /*14340*/  IADD3.X R23, RZ, c[0x0][0x55c], RZ, P0, !PT ;  /* 0x00015700ff177a10 */ /* 0x000fca00007fe4ff */
[----:B------:R1:W-:Y:S06]  /*14350*/  STG.E.128 [R22.64], R36 ;  /* 0x0000002416007986 */ /* 0x0003ec000c101d24 */
[----:B------:R-:W-:Y:S05]  /*14360*/  @!P6 BRA `(.L_x_7331) ;  /* 0x000001300000e947 */ /* 0x000fea0003800000 */
[----:B------:R-:W-:Y:S01]  /*14370*/  MOV R0, 0x0 ;  /* 0x0000000000007802 */ /* 0x000fe20000000f00 */
[----:B0-----:R-:W-:Y:S01]  /*14380*/  HFMA2.MMA R8, -RZ, RZ, 0, 4.4763088226318359375e-05 ;  /* 0x000002efff087435 */ /* 0x001fe200000001ff */
        /* <DEDUP_REMOVED lines=17> */
.L_x_7331:
[----:B------:R-:W-:Y:S02]  /*144a0*/  IADD3 R2, P0, R19, c[0x0][0x558], RZ ;  /* 0x0001560013027a10 */ /* 0x000fe40007f1e0ff */
[----:B------:R-:W-:-:S03]  /*144b0*/  ISETP.NE.AND P6, PT, R17, c[0x0][0x58c], PT ;  /* 0x0001630011007a0c */ /* 0x000fc60003fc5270 */
[----:B------:R-:W-:-:S05]  /*144c0*/  IMAD.X R3, RZ, RZ, c[0x0][0x55c], P0 ;  /* 0x00015700ff037624 */ /* 0x000fca00000e06ff */
[----:B0-----:R0:W-:Y:S05]  /*144d0*/  STG.E.128 [R2.64], R32 ;  /* 0x0000002002007986 */ /* 0x0011ea000c101d24 */
[----:B------:R-:W-:Y:S05]  /*144e0*/  @!P6 BRA `(.L_x_7332) ;  /* 0x000001300000e947 */ /* 0x000fea0003800000 */
[----:B------:R-:W-:Y:S01]  /*144f0*/  MOV R0, 0x0 ;  /* 0x0000000000007802 */ /* 0x000fe20000000f00 */
[----:B------:R-:W-:Y:S01]  /*14500*/  HFMA2.MMA R8, -RZ, RZ, 0, 4.4763088226318359375e-05 ;  /* 0x000002efff087435 */ /* 0x000fe200000001ff */
[----:B------:R-:W-:Y:S01]  /*14510*/  MOV R4, c[0x4][0x7c8] ;  /* 0x0101f20000047a02 */ /* 0x000fe20000000f00 */
[----:B------:R-:W-:Y:S01]  /*14520*/  HFMA2.MMA R12, -RZ, RZ, 0, 5.9604644775390625e-08 ;  /* 0x00000001ff0c7435 */ /* 0x000fe200000001ff */
[----:B0-----:R0:W2:Y:S01]  /*14530*/  LDC.64 R2, c[0x4][R0] ;  /* 0x0100000000027b82 */ /* 0x0010a20000000a00 */
        /* <DEDUP_REMOVED lines=13> */
[----:B-12-4-:R-:W-:Y:S05]  /*14610*/  CALL.ABS.NOINC R2 ;  /* 0x0000000002007343 */ /* 0x016fea0003c00000 */
.L_x_7332:
[----:B------:R-:W-:Y:S02]  /*14620*/  IADD3 R18, P0, R18, c[0x0][0x558], RZ ;  /* 0x0001560012127a10 */ /* 0x000fe40007f1e0ff */
[----:B------:R-:W-:Y:S02]  /*14630*/  ISETP.NE.AND P6, PT, R17, c[0x0][0x58c], PT ;  /* 0x0001630011007a0c */ /* 0x000fe40003fc5270 */
[----:B------:R-:W-:-:S05]  /*14640*/  IADD3.X R19, RZ, c[0x0][0x55c], RZ, P0, !PT ;  /* 0x00015700ff137a10 */ /* 0x000fca00007fe4ff */
[----:B------:R2:W-:Y:S06]  /*14650*/  STG.E.128 [R18.64], R28 ;  /* 0x0000001c12007986 */ /* 0x0005ec000c101d24 */
[----:B------:R-:W-:Y:S05]  /*14660*/  @!P6 BRA `(.L_x_7333) ;  /* 0x000001300000e947 */ /* 0x000fea0003800000 */
[----:B------:R-:W-:Y:S01]  /*14670*/  MOV R0, 0x0 ;  /* 0x0000000000007802 */ /* 0x000fe20000000f00 */
[----:B------:R-:W-:Y:S01]  /*14680*/  HFMA2.MMA R13, -RZ, RZ, 0, 0 ;  /* 0x00000000ff0d7435 */ /* 0x000fe200000001ff */
[----:B------:R-:W-:Y:S01]  /*14690*/  MOV R4, c[0x4][0x7c8] ;  /* 0x0101f20000047a02 */ /* 0x000fe20000000f00 */
[----:B------:R-:W-:Y:S01]  /*146a0*/  IMAD.MOV.U32 R5, RZ, RZ, c[0x4][0x7cc] ;  /* 0x0101f300ff057624 */ /* 0x000fe200078e00ff */
[----:B0-----:R0:W3:Y:S01]  /*146b0*/  LDC.64 R2, c[0x4][R0] ;  /* 0x0100000000027b82 */ /* 0x0010e20000000a00 */
        /* <DEDUP_REMOVED lines=14> */
.L_x_7333:
[----:B------:R-:W-:-:S04]  /*147a0*/  IADD3 R16, P0, R16, c[0x0][0x558], RZ ;  /* 0x0001560010107a10 */ /* 0x000fc80007f1e0ff */
[----:B------:R-:W-:-:S05]  /*147b0*/  IADD3.X R17, RZ, c[0x0][0x55c], RZ, P0, !PT ;  /* 0x00015700ff117a10 */ /* 0x000fca00007fe4ff */
[----:B------:R-:W-:Y:S01]  /*147c0*/  STG.E.128 [R16.64], R24 ;  /* 0x0000001810007986 */ /* 0x000fe2000c101d24 */
[----:B------:R-:W-:Y:S05]  /*147d0*/  EXIT ;  /* 0x000000000000794d */ /* 0x000fea0003800000 */
.L_x_7329:
[----:B------:R-:W-:Y:S04]  /*147e0*/  STG.E.128 [R4.64], R36 ;  /* 0x0000002404007986 */ /* 0x000fe8000c101d24 */
[----:B0-----:R-:W-:Y:S04]  /*147f0*/  STG.E.128 [R4.64+0x10], R32 ;  /* 0x0000102004007986 */ /* 0x001fe8000c101d24 */
[----:B------:R-:W-:Y:S04]  /*14800*/  STG.E.128 [R4.64+0x20], R28 ;  /* 0x0000201c04007986 */ /* 0x000fe8000c101d24 */
[----:B------:R-:W-:Y:S01]  /*14810*/  STG.E.128 [R4.64+0x30], R24 ;  /* 0x0000301804007986 */ /* 0x000fe2000c101d24 */
[----:B------:R-:W-:Y:S05]  /*14820*/  EXIT ;  /* 0x000000000000794d */ /* 0x000fea0003800000 */
.L_x_7327:
[----:B------:R-:W-:Y:S01]  /*14830*/  ISETP.NE.AND P0, PT, RZ, UR38, PT ;  /* 0x00000026ff007c0c */ /* 0x000fe2000bf05270 */
[----:B------:R-:W-:-:S02]  /*14840*/  ULDC.U8 UR4, c[0x0][0x589] ;  /* 0x0001624000047ab9 */ /* 0x000fc40000000000 */
[----:B------:R-:W-:-:S10]  /*14850*/  ISETP.NE.AND P1, PT, RZ, UR4, PT ;  /* 0x00000004ff007c0c */ /* 0x000fd4000bf25270 */
[----:B------:R-:W-:Y:S05]  /*14860*/  @!P0 BRA `(.L_x_7334) ;  /* 0x000000c000008947 */ /* 0x000fea0003800000 */
[----:B------:R-:W3:Y:S04]  /*14870*/  LDG.E.128 R40, [R6.64] ;  /* 0x0000002406287981 */ /* 0x000ee8000c1e1d00 */
[----:B------:R-:W5:Y:S04]  /*14880*/  LDG.E.128 R44, [R8.64] ;  /* 0x00000024082c7981 */ /* 0x000f68000c1e1d00 */
[----:B----4-:R-:W4:Y:S04]  /*14890*/  LDG.E.128 R48, [R10.64] ;  /* 0x000000240a307981 */ /* 0x010f28000c1e1d00 */
[----:B--2---:R-:W2:Y:S01]  /*148a0*/  LDG.E.128 R52, [R12.64] ;  /* 0x000000240c347981 */ /* 0x004ea2000c1e1d00 */
[----:B01-3--:R0:W1:-:S04]  /*148b0*/  DADD R36, R36, R40 ;  /* 0x0000000024247229 */ /* 0x00b0480000000028 */
[----:B------:R0:W3:-:S04]  /*148c0*/  DADD R38, R38, R42 ;  /* 0x0000000026267229 */ /* 0x0000c8000000002a */
[----:B-----5:R0:W0:-:S04]  /*148d0*/  DADD R32, R32, R44 ;  /* 0x0000000020207229 */ /* 0x020008000000002c */
[----:B------:R0:W0:-:S04]  /*148e0*/  DADD R34, R34, R46 ;  /* 0x0000000022227229 */ /* 0x000008000000002e */
[----:B----4-:R4:W0:-:S04]  /*148f0*/  DADD R28, R28, R48 ;  /* 0x000000001c1c7229 */ /* 0x0108080000000030 */
[----:B------:R4:W0:-:S04]  /*14900*/  DADD R30, R30, R50 ;  /* 0x000000001e1e7229 */ /* 0x0008080000000032 */
[----:B--2---:R4:W2:-:S04]  /*14910*/  DADD R24, R24, R52 ;  /* 0x0000000018187229 */ /* 0x0048880000000034 */
[----:B------:R4:W0:-:S06]  /*14920*/  DADD R26, R26, R54 ;  /* 0x000000001a1a7229 */ /* 0x00080c0000000036 */
.L_x_7334:
        /* <DEDUP_REMOVED lines=16> */
[----:B0-----:R-:W-:Y:S01]  /*14a30*/  LEPC R14 ;  /* 0x00000000000e734e */ /* 0x001fe20000000000 */
[----:B------:R-:W-:-:S02]  /*14a40*/  MOV R9, 0x14ab0 ;  /* 0x00014ab000097802 */ /* 0x000fc40000000f00 */
[----:B------:R-:W-:Y:S02]  /*14a50*/  MOV R20, 0x14a30 ;  /* 0x00014a3000147802 */ /* 0x000fe40000000f00 */
[----:B------:R-:W-:Y:S02]  /*14a60*/  MOV R21, 0x0 ;  /* 0x0000000000157802 */ /* 0x000fe40000000f00 */
[----:B-1----:R-:W-:Y:S02]  /*14a70*/  MOV R0, 0x0 ;  /* 0x0000000000007802 */ /* 0x002fe40000000f00 */
[----:B------:R-:W-:-:S04]  /*14a80*/  IADD3 R20, P0, P1, -R20, R9, R14 ;  /* 0x0000000914147210 */ /* 0x000fc8000791e10e */
[----:B------:R-:W-:-:S04]  /*14a90*/  IADD3.X R21, ~R0, R21, R15, P0, P1 ;  /* 0x0000001500157210 */ /* 0x000fc800007e250f */
[----:B--2-4-:R-:W-:Y:S05]  /*14aa0*/  CALL.ABS.NOINC R2 ;  /* 0x0000000002007343 */ /* 0x014fea0003c00000 */
.L_x_7336:
        /* <DEDUP_REMOVED lines=16> */
[----:B0-----:R-:W-:Y:S01]  /*14bb0*/  LEPC R14 ;  /* 0x00000000000e734e */ /* 0x001fe20000000000 */
[----:B------:R-:W-:Y:S02]  /*14bc0*/  MOV R9, 0x14c30 ;  /* 0x00014c3000097802 */ /* 0x000fe40000000f00 */
[----:B------:R-:W-:Y:S02]  /*14bd0*/  MOV R20, 0x14bb0 ;  /* 0x00014bb000147802 */ /* 0x000fe40000000f00 */
[----:B------:R-:W-:Y:S02]  /*14be0*/  MOV R21, 0x0 ;  /* 0x0000000000157802 */ /* 0x000fe40000000f00 */
[----:B--2---:R-:W-:Y:S02]  /*14bf0*/  MOV R0, 0x0 ;  /* 0x0000000000007802 */ /* 0x004fe40000000f00 */
[----:B------:R-:W-:-:S04]  /*14c00*/  IADD3 R20, P0, P1, -R20, R9, R14 ;  /* 0x0000000914147210 */ /* 0x000fc8000791e10e */
[----:B------:R-:W-:-:S04]  /*14c10*/  IADD3.X R21, ~R0, R21, R15, P0, P1 ;  /* 0x0000001500157210 */ /* 0x000fc800007e250f */
[----:B-1-34-:R-:W-:Y:S05]  /*14c20*/  CALL.ABS.NOINC R2 ;  /* 0x0000000002007343 */ /* 0x01afea0003c00000 */
.L_x_7337:
[----:B------:R-:W-:Y:S02]  /*14c30*/  IADD3 R2, P0, R19, c[0x0][0x558], RZ ;  /* 0x0001560013027a10 */ /* 0x000fe40007f1e0ff */
[----:B------:R-:W-:Y:S02]  /*14c40*/  ISETP.NE.AND P6, PT, R17, c[0x0][0x58c], PT ;  /* 0x0001630011007a0c */ /* 0x000fe40003fc5270 */
[----:B------:R-:W-:-:S05]  /*14c50*/  IADD3.X R3, RZ, c[0x0][0x55c], RZ, P0, !PT ;  /* 0x00015700ff037a10 */ /* 0x000fca00007fe4ff */
[----:B0-----:R0:W-:Y:S06]  /*14c60*/  STG.E.128 [R2.64], R32 ;  /* 0x0000002002007986 */ /* 0x0011ec000c101d24 */
[----:B------:R-:W-:Y:S05]  /*14c70*/  @!P6 BRA `(.L_x_7338) ;  /* 0x000001300000e947 */ /* 0x000fea0003800000 */
[----:B------:R-:W-:Y:S01]  /*14c80*/  MOV R0, 0x0 ;  /* 0x0000000000007802 */ /* 0x000fe20000000f00 */
[----:B------:R-:W-:Y:S01]  /*14c90*/  HFMA2.MMA R8, -RZ, RZ, 0, 4.4763088226318359375e-05 ;  /* 0x000002efff087435 */ /* 0x000fe200000001ff */
[----:B------:R-:W-:Y:S01]  /*14ca0*/  IMAD.MOV.U32 R4, RZ, RZ, c[0x4][0x7c8] ;  /* 0x0101f200ff047624 */ /* 0x000fe200078e00ff */
[----:B------:R-:W-:Y:S01]  /*14cb0*/  HFMA2.MMA R12, -RZ, RZ, 0, 5.9604644775390625e-08 ;  /* 0x00000001ff0c7435 */ /* 0x000fe200000001ff */
[----:B0-----:R0:W2:Y:S01]  /*14cc0*/  LDC.64 R2, c[0x4][R0] ;  /* 0x0100000000027b82 */ /* 0x0010a20000000a00 */
        /* <DEDUP_REMOVED lines=14> */
.L_x_7338:
[----:B------:R-:W-:Y:S02]  /*14db0*/  IADD3 R18, P0, R18, c[0x0][0x558], RZ ;  /* 0x0001560012127a10 */ /* 0x000fe40007f1e0ff */
[----:B------:R-:W-:-:S03]  /*14dc0*/  ISETP.NE.AND P6, PT, R17, c[0x0][0x58c], PT ;  /* 0x0001630011007a0c */ /* 0x000fc60003fc5270 */
[----:B------:R-:W-:-:S05]  /*14dd0*/  IMAD.X R19, RZ, RZ, c[0x0][0x55c], P0 ;  /* 0x00015700ff137624 */ /* 0x000fca00000e06ff */
[----:B------:R2:W-:Y:S05]  /*14de0*/  STG.E.128 [R18.64], R28 ;  /* 0x0000001c12007986 */ /* 0x0005ea000c101d24 */
[----:B------:R-:W-:Y:S05]  /*14df0*/  @!P6 BRA `(.L_x_7339) ;  /* 0x000001300000e947 */ /* 0x000fea0003800000 */
[----:B------:R-:W-:Y:S01]  /*14e00*/  MOV R0, 0x0 ;  /* 0x0000000000007802 */ /* 0x000fe20000000f00 */
[----:B------:R-:W-:Y:S01]  /*14e10*/  HFMA2.MMA R8, -RZ, RZ, 0, 4.4763088226318359375e-05 ;  /* 0x000002efff087435 */ /* 0x000fe200000001ff */
[----:B------:R-:W-:Y:S01]  /*14e20*/  MOV R4, c[0x4][0x7c8] ;  /* 0x0101f20000047a02 */ /* 0x000fe20000000f00 */
[----:B------:R-:W-:Y:S01]  /*14e30*/  HFMA2.MMA R12, -RZ, RZ, 0, 5.9604644775390625e-08 ;  /* 0x00000001ff0c7435 */ /* 0x000fe200000001ff */
[----:B0-----:R0:W3:Y:S01]  /*14e40*/  LDC.64 R2, c[0x4][R0] ;  /* 0x0100000000027b82 */ /* 0x0010e20000000a00 */
        /* <DEDUP_REMOVED lines=13> */
[----:B-1234-:R-:W-:Y:S05]  /*14f20*/  CALL.ABS.NOINC R2 ;  /* 0x0000000002007343 */ /* 0x01efea0003c00000 */
.L_x_7339:
[----:B------:R-:W-:-:S04]  /*14f30*/  IADD3 R16, P0, R16, c[0x0][0x558], RZ ;  /* 0x0001560010107a10 */ /* 0x000fc80007f1e0ff */
[----:B------:R-:W-:-:S05]  /*14f40*/  IADD3.X R17, RZ, c[0x0][0x55c], RZ, P0, !PT ;  /* 0x00015700ff117a10 */ /* 0x000fca00007fe4ff */
[----:B------:R-:W-:Y:S01]  /*14f50*/  STG.E.128 [R16.64], R24 ;  /* 0x0000001810007986 */ /* 0x000fe2000c101d24 */
[----:B------:R-:W-:Y:S05]  /*14f60*/  EXIT ;  /* 0x000000000000794d */ /* 0x000fea0003800000 */
.L_x_7335:
[----:B------:R-:W-:Y:S04]  /*14f70*/  STG.E.128 [R6.64], R36 ;  /* 0x0000002406007986 */ /* 0x000fe8000c101d24 */
[----:B0-----:R-:W-:Y:S04]  /*14f80*/  STG.E.128 [R8.64], R32 ;  /* 0x0000002008007986 */ /* 0x001fe8000c101d24 */
[----:B------:R-:W-:Y:S04]  /*14f90*/  STG.E.128 [R10.64], R28 ;  /* 0x0000001c0a007986 */ /* 0x000fe8000c101d24 */
[----:B------:R-:W-:Y:S01]  /*14fa0*/  STG.E.128 [R12.64], R24 ;  /* 0x000000180c007986 */ /* 0x000fe2000c101d24 */
[----:B------:R-:W-:Y:S05]  /*14fb0*/  EXIT ;  /* 0x000000000000794d */ /* 0x000fea0003800000 */
.L_x_7299:
        /* <DEDUP_REMOVED lines=17> */
[----:B------:R-:W3:Y:S04]  /*150d0*/  LDG.E.128 R12, [R4.64+0x10] ;  /* 0x00001024040c7981 */ /* 0x000ee8000c1e1d00 */
[----:B------:R-:W4:Y:S04]  /*150e0*/  LDG.E.128 R20, [R4.64+0x20] ;  /* 0x0000202404147981 */ /* 0x000f28000c1e1d00 */
[----:B------:R-:W5:Y:S01]  /*150f0*/  LDG.E.128 R32, [R4.64+0x30] ;  /* 0x0000302404207981 */ /* 0x000f62000c1e1d00 */
[----:B--2---:R0:W1:-:S04]  /*15100*/  DADD R124, R124, R8 ;  /* 0x000000007c7c7229 */ /* 0x0040480000000008 */
[----:B------:R0:W2:-:S04]  /*15110*/  DADD R126, R126, R10 ;  /* 0x000000007e7e7229 */ /* 0x000088000000000a */
[----:B---3--:R0:W3:-:S04]  /*15120*/  DADD R128, R128, R12 ;  /* 0x0000000080807229 */ /* 0x0080c8000000000c */
[----:B------:R0:W0:-:S04]  /*15130*/  DADD R130, R130, R14 ;  /* 0x0000000082827229 */ /* 0x000008000000000e */
[----:B----4-:R4:W0:-:S04]  /*15140*/  DADD R132, R132, R20 ;  /* 0x0000000084847229 */ /* 0x0108080000000014 */
[----:B------:R4:W0:-:S04]  /*15150*/  DADD R134, R134, R22 ;  /* 0x0000000086867229 */ /* 0x0008080000000016 */
[----:B-----5:R4:W0:-:S04]  /*15160*/  DADD R24, R24, R32 ;  /* 0x0000000018187229 */ /* 0x0208080000000020 */
[----:B------:R4:W0:-:S06]  /*15170*/  DADD R26, R26, R34 ;  /* 0x000000001a1a7229 */ /* 0x00080c0000000022 */
.L_x_7341:
[----:B-123--:R-:W-:Y:S05]  /*15180*/  @!P1 BRA `(.L_x_7342) ;  /* 0x0000063000009947 */ /* 0x00efea0003800000 */
[----:B------:R-:W-:-:S04]  /*15190*/  MOV R17, 0x1 ;  /* 0x0000000100117802 */ /* 0x000fc80000000f00 */
[----:B------:R-:W-:-:S04]  /*151a0*/  ISETP.NE.AND P0, PT, R17, c[0x0][0x58c], PT ;  /* 0x0001630011007a0c */ /* 0x000fc80003f05270 */
[----:B------:R-:W-:-:S09]  /*151b0*/  P2R R0, PR, RZ, 0x1 ;  /* 0x00000001ff007803 */ /* 0x000fd20000000000 */
        /* <DEDUP_REMOVED lines=14> */
[----:B----4-:R-:W-:Y:S02]  /*152a0*/  MOV R20, 0x15280 ;  /* 0x0001528000147802 */ /* 0x010fe40000000f00 */
[----:B------:R-:W-:Y:S02]  /*152b0*/  MOV R21, 0x0 ;  /* 0x0000000000157802 */ /* 0x000fe40000000f00 */
[----:B0-----:R-:W-:Y:S02]  /*152c0*/  MOV R0, 0x0 ;  /* 0x0000000000007802 */ /* 0x001fe40000000f00 */
[----:B------:R-:W-:-:S04]  /*152d0*/  IADD3 R20, P0, P1, -R20, R9, R14 ;  /* 0x0000000914147210 */ /* 0x000fc8000791e10e */
[----:B------:R-:W-:-:S04]  /*152e0*/  IADD3.X R21, ~R0, R21, R15, P0, P1 ;  /* 0x0000001500157210 */ /* 0x000fc800007e250f */
[----:B-1----:R-:W-:Y:S05]  /*152f0*/  CALL.ABS.NOINC R2 ;  /* 0x0000000002007343 */ /* 0x002fea0003c00000 */
.L_x_7343:
[----:B------:R-:W-:Y:S02]  /*15300*/  IADD3 R2, P0, R19, c[0x0][0x558], RZ ;  /* 0x0001560013027a10 */ /* 0x000fe40007f1e0ff */
[----:B------:R-:W-:-:S03]  /*15310*/  ISETP.NE.AND P6, PT, R17, c[0x0][0x58c], PT ;  /* 0x0001630011007a0c */ /* 0x000fc60003fc5270 */
[----:B------:R-:W-:-:S05]  /*15320*/  IMAD.X R3, RZ, RZ, c[0x0][0x55c], P0 ;  /* 0x00015700ff037624 */ /* 0x000fca00000e06ff */
[----:B------:R1:W-:Y:S05]  /*15330*/  STG.E.128 [R2.64], R124 ;  /* 0x0000007c02007986 */ /* 0x0003ea000c101d24 */
[----:B------:R-:W-:Y:S05]  /*15340*/  @!P6 BRA `(.L_x_7344) ;  /* 0x000001300000e947 */ /* 0x000fea0003800000 */
[----:B------:R-:W-:Y:S01]  /*15350*/  MOV R0, 0x0 ;  /* 0x0000000000007802 */ /* 0x000fe20000000f00 */
[----:B0-----:R-:W-:Y:S01]  /*15360*/  HFMA2.MMA R8, -RZ, RZ, 0, 4.4763088226318359375e-05 ;  /* 0x000002efff087435 */ /* 0x001fe200000001ff */
[----:B------:R-:W-:Y:S01]  /*15370*/  MOV R4, c[0x4][0x7c8] ;  /* 0x0101f20000047a02 */ /* 0x000fe20000000f00 */
[----:B------:R-:W-:Y:S01]  /*15380*/  HFMA2.MMA R12, -RZ, RZ, 0, 5.9604644775390625e-08 ;  /* 0x00000001ff0c7435 */ /* 0x000fe200000001ff */
[----:B-1----:R0:W1:Y:S01]  /*15390*/  LDC.64 R2, c[0x4][R0] ;  /* 0x0100000000027b82 */ /* 0x0020620000000a00 */
        /* <DEDUP_REMOVED lines=14> */
.L_x_7344:
[----:B------:R-:W-:Y:S02]  /*15480*/  IADD3 R18, P0, R18, c[0x0][0x558], RZ ;  /* 0x0001560012127a10 */ /* 0x000fe40007f1e0ff */
[----:B------:R-:W-:Y:S02]  /*15490*/  ISETP.NE.AND P6, PT, R17, c[0x0][0x58c], PT ;  /* 0x0001630011007a0c */ /* 0x000fe40003fc5270 */
[----:B------:R-:W-:-:S05]  /*154a0*/  IADD3.X R19, RZ, c[0x0][0x55c], RZ, P0, !PT ;  /* 0x00015700ff137a10 */ /* 0x000fca00007fe4ff */
[----:B0-----:R0:W-:Y:S06]  /*154b0*/  STG.E.128 [R18.64], R128 ;  /* 0x0000008012007986 */ /* 0x0011ec000c101d24 */
        /* <DEDUP_REMOVED lines=14> */
[----:B----4-:R-:W-:Y:S02]  /*155a0*/  MOV R20, 0x15580 ;  /* 0x0001558000147802 */ /* 0x010fe40000000f00 */
[----:B------:R-:W-:Y:S02]  /*155b0*/  MOV R21, 0x0 ;  /* 0x0000000000157802 */ /* 0x000fe40000000f00 */
[----:B-1----:R-:W-:Y:S02]  /*155c0*/  MOV R0, 0x0 ;  /* 0x0000000000007802 */ /* 0x002fe40000000f00 */
[----:B------:R-:W-:-:S04]  /*155d0*/  IADD3 R20, P0, P1, -R20, R9, R14 ;  /* 0x0000000914147210 */ /* 0x000fc8000791e10e */
[----:B------:R-:W-:-:S04]  /*155e0*/  IADD3.X R21, ~R0, R21, R15, P0, P1 ;  /* 0x0000001500157210 */ /* 0x000fc800007e250f */
[----:B0-2---:R-:W-:Y:S05]  /*155f0*/  CALL.ABS.NOINC R2 ;  /* 0x0000000002007343 */ /* 0x005fea0003c00000 */
.L_x_7345:
[----:B------:R-:W-:Y:S02]  /*15600*/  IADD3 R28, P0, R28, c[0x0][0x558], RZ ;  /* 0x000156001c1c7a10 */ /* 0x000fe40007f1e0ff */
[----:B------:R-:W-:Y:S02]  /*15610*/  ISETP.NE.AND P6, PT, R17, c[0x0][0x58c], PT ;  /* 0x0001630011007a0c */ /* 0x000fe40003fc5270 */
[----:B------:R-:W-:-:S05]  /*15620*/  IADD3.X R29, RZ, c[0x0][0x55c], RZ, P0, !PT ;  /* 0x00015700ff1d7a10 */ /* 0x000fca00007fe4ff */
[----:B------:R2:W-:Y:S06]  /*15630*/  STG.E.128 [R28.64], R132 ;  /* 0x000000841c007986 */ /* 0x0005ec000c101d24 */
        /* <DEDUP_REMOVED lines=14> */
[----:B----4-:R-:W-:Y:S02]  /*15720*/  MOV R20, 0x15700 ;  /* 0x0001570000147802 */ /* 0x010fe40000000f00 */
[----:B------:R-:W-:Y:S02]  /*15730*/  MOV R21, 0x0 ;  /* 0x0000000000157802 */ /* 0x000fe40000000f00 */
[----:B-1----:R-:W-:Y:S02]  /*15740*/  MOV R0, 0x0 ;  /* 0x0000000000007802 */ /* 0x002fe40000000f00 */
[----:B------:R-:W-:-:S04]  /*15750*/  IADD3 R20, P0, P1, -R20, R9, R14 ;  /* 0x0000000914147210 */ /* 0x000fc8000791e10e */
[----:B------:R-:W-:-:S04]  /*15760*/  IADD3.X R21, ~R0, R21, R15, P0, P1 ;  /* 0x0000001500157210 */ /* 0x000fc800007e250f */
[----:B0-23--:R-:W-:Y:S05]  /*15770*/  CALL.ABS.NOINC R2 ;  /* 0x0000000002007343 */ /* 0x00dfea0003c00000 */
.L_x_7346:
[----:B------:R-:W-:-:S05]  /*15780*/  IADD3 R16, P0, R16, c[0x0][0x558], RZ ;  /* 0x0001560010107a10 */ /* 0x000fca0007f1e0ff */
[----:B------:R-:W-:-:S05]  /*15790*/  IMAD.X R17, RZ, RZ, c[0x0][0x55c], P0 ;  /* 0x00015700ff117624 */ /* 0x000fca00000e06ff */
[----:B------:R-:W-:Y:S01]  /*157a0*/  STG.E.128 [R16.64], R24 ;  /* 0x0000001810007986 */ /* 0x000fe2000c101d24 */
[----:B------:R-:W-:Y:S05]  /*157b0*/  EXIT ;  /* 0x000000000000794d */ /* 0x000fea0003800000 */
.L_x_7342:
[----:B------:R-:W-:Y:S04]  /*157c0*/  STG.E.128 [R4.64], R124 ;  /* 0x0000007c04007986 */ /* 0x000fe8000c101d24 */
[----:B0-----:R-:W-:Y:S04]  /*157d0*/  STG.E.128 [R4.64+0x10], R128 ;  /* 0x0000108004007986 */ /* 0x001fe8000c101d24 */
[----:B------:R-:W-:Y:S04]  /*157e0*/  STG.E.128 [R4.64+0x20], R132 ;  /* 0x0000208404007986 */ /* 0x000fe8000c101d24 */
[----:B------:R-:W-:Y:S01]  /*157f0*/  STG.E.128 [R4.64+0x30], R24 ;  /* 0x0000301804007986 */ /* 0x000fe2000c101d24 */
[----:B------:R-:W-:Y:S05]  /*15800*/  EXIT ;  /* 0x000000000000794d */ /* 0x000fea0003800000 */
.L_x_7340:
[----:B0-----:R-:W-:Y:S01]  /*15810*/  ISETP.NE.AND P0, PT, R0, RZ, PT ;  /* 0x000000ff0000720c */ /* 0x001fe20003f05270 */
[----:B------:R-:W-:-:S02]  /*15820*/  ULDC.U8 UR4, c[0x0][0x589] ;  /* 0x0001624000047ab9 */ /* 0x000fc40000000000 */
[----:B------:R-:W-:-:S10]  /*15830*/  ISETP.NE.AND P1, PT, RZ, UR4, PT ;  /* 0x00000004ff007c0c */ /* 0x000fd4000bf25270 */
[----:B------:R-:W-:Y:S05]  /*15840*/  @!P0 BRA `(.L_x_7347) ;  /* 0x000000c000008947 */ /* 0x000fea0003800000 */
[----:B------:R-:W2:Y:S04]  /*15850*/  LDG.E.128 R12, [R6.64] ;  /* 0x00000024060c7981 */ /* 0x000ea8000c1e1d00 */
[----:B------:R-:W3:Y:S04]  /*15860*/  LDG.E.128 R20, [R8.64] ;  /* 0x0000002408147981 */ /* 0x000ee8000c1e1d00 */
[----:B------:R-:W4:Y:S04]  /*15870*/  LDG.E.128 R32, [R10.64] ;  /* 0x000000240a207981 */ /* 0x000f28000c1e1d00 */
[----:B------:R-:W5:Y:S01]  /*15880*/  LDG.E.128 R36, [R30.64] ;  /* 0x000000241e247981 */ /* 0x000f62000c1e1d00 */
        /* <DEDUP_REMOVED lines=8> */
.L_x_7347:
        /* <DEDUP_REMOVED lines=24> */
.L_x_7349:
        /* <DEDUP_REMOVED lines=8> */
[----:B0-----:R-:W-:Y:S01]  /*15b10*/  HFMA2.MMA R12, -RZ, RZ, 0, 5.9604644775390625e-08 ;  /* 0x00000001ff0c7435 */ /* 0x001fe200000001ff */
[----:B-1----:R0:W1:Y:S01]  /*15b20*/  LDC.64 R2, c[0x4][R0] ;  /* 0x0100000000027b82 */ /* 0x0020620000000a00 */
        /* <DEDUP_REMOVED lines=13> */
[----:B-1--4-:R-:W-:Y:S05]  /*15c00*/  CALL.ABS.NOINC R2 ;  /* 0x0000000002007343 */ /* 0x012fea0003c00000 */
.L_x_7350:
        /* <DEDUP_REMOVED lines=23> */
[----:B0-2-4-:R-:W-:Y:S05]  /*15d80*/  CALL.ABS.NOINC R2 ;  /* 0x0000000002007343 */ /* 0x015fea0003c00000 */
.L_x_7351:
        /* <DEDUP_REMOVED lines=24> */
.L_x_7352:
[----:B------:R-:W-:-:S04]  /*15f10*/  IADD3 R16, P0, R16, c[0x0][0x558], RZ ;  /* 0x0001560010107a10 */ /* 0x000fc80007f1e0ff */
[----:B------:R-:W-:-:S05]  /*15f20*/  IADD3.X R17, RZ, c[0x0][0x55c], RZ, P0, !PT ;  /* 0x00015700ff117a10 */ /* 0x000fca00007fe4ff */
[----:B------:R-:W-:Y:S01]  /*15f30*/  STG.E.128 [R16.64], R24 ;  /* 0x0000001810007986 */ /* 0x000fe2000c101d24 */
[----:B------:R-:W-:Y:S05]  /*15f40*/  EXIT ;  /* 0x000000000000794d */ /* 0x000fea0003800000 */
.L_x_7348:
[----:B------:R-:W-:Y:S04]  /*15f50*/  STG.E.128 [R6.64], R124 ;  /* 0x0000007c06007986 */ /* 0x000fe8000c101d24 */
[----:B0-----:R-:W-:Y:S04]  /*15f60*/  STG.E.128 [R8.64], R128 ;  /* 0x0000008008007986 */ /* 0x001fe8000c101d24 */
[----:B------:R-:W-:Y:S04]  /*15f70*/  STG.E.128 [R10.64], R132 ;  /* 0x000000840a007986 */ /* 0x000fe8000c101d24 */
[----:B------:R-:W-:Y:S01]  /*15f80*/  STG.E.128 [R30.64], R24 ;  /* 0x000000181e007986 */ /* 0x000fe2000c101d24 */
[----:B------:R-:W-:Y:S05]  /*15f90*/  EXIT ;  /* 0x000000000000794d */ /* 0x000fea0003800000 */
.L_x_7353:
        /* <DEDUP_REMOVED lines=14> */
.L_x_9935:


//--------------------- .text._ZN2at6native13reduce_kernelILi512ELi1ENS0_8ReduceOpIfNS0_14func_wrapper_tIfZNS0_11sum_functorIfffEclERNS_14TensorIteratorEEUlffE_EEjfLi4ELi4EEEEEvT1_ --------------------------
	.section	.text._ZN2at6native13reduce_kernelILi512ELi1ENS0_8ReduceOpIfNS0_14func_wrapper_tIfZNS0_11sum_functorIfffEclERNS_14TensorIteratorEEUlffE_EEjfLi4ELi4EEEEEvT1_,"ax",@progbits
	.sectioninfo	@"SHI_REGISTERS=26"
	.align	128
        .global         _ZN2at6native13reduce_kernelILi512ELi1ENS0_8ReduceOpIfNS0_14func_wrapper_tIfZNS0_11sum_functorIfffEclERNS_14TensorIteratorEEUlffE_EEjfLi4ELi4EEEEEvT1_
        .type           _ZN2at6native13reduce_kernelILi512ELi1ENS0_8ReduceOpIfNS0_14func_wrapper_tIfZNS0_11sum_functorIfffEclERNS_14TensorIteratorEEUlffE_EEjfLi4ELi4EEEEEvT1_,@function
        .size           _ZN2at6native13reduce_kernelILi512ELi1ENS0_8ReduceOpIfNS0_14func_wrapper_tIfZNS0_11sum_functorIfffEclERNS_14TensorIteratorEEUlffE_EEjfLi4ELi4EEEEEvT1_,(.L_x_9936 - _ZN2at6native13reduce_kernelILi512ELi1ENS0_8ReduceOpIfNS0_14func_wrapper_tIfZNS0_11sum_functorIfffEclERNS_14TensorIteratorEEUlffE_EEjfLi4ELi4EEEEEvT1_)
        .other          _ZN2at6native13reduce_kernelILi512ELi1ENS0_8ReduceOpIfNS0_14func_wrapper_tIfZNS0_11sum_functorIfffEclERNS_14TensorIteratorEEUlffE_EEjfLi4ELi4EEEEEvT1_,@"STO_CUDA_ENTRY STV_DEFAULT"
_ZN2at6native13reduce_kernelILi512ELi1ENS0_8ReduceOpIfNS0_14func_wrapper_tIfZNS0_11sum_functorIfffEclERNS_14TensorIteratorEEUlffE_EEjfLi4ELi4EEEEEvT1_:
.text._ZN2at6native13reduce_kernelILi512ELi1ENS0_8ReduceOpIfNS0_14func_wrapper_tIfZNS0_11sum_functorIfffEclERNS_14TensorIteratorEEUlffE_EEjfLi4ELi4EEEEEvT1_:
        /* <DEDUP_REMOVED lines=208> */
.L_x_7354:
        /* <DEDUP_REMOVED lines=40> */
.L_x_7363:
[----:B------:R-:W-:Y:S05]  /*0f80*/  BSYNC B3 ;  /* 0x0000000000037941 */ /* 0x000fea0003800000 */
.L_x_7362:
        /* <DEDUP_REMOVED lines=8> */
[----:B--2---:R-:W-:Y:S02]  /*1010*/  FADD.FTZ R3, R4, c[0x0][0x164] ;  /* 0x0000590004037621 */ /* 0x004fe40000010000 */
.L_x_7361:
[----:B------:R-:W-:Y:S05]  /*1020*/  BSYNC B2 ;  /* 0x0000000000027941 */ /* 0x000fea0003800000 */
.L_x_7360:
[C---:B------:R-:W-:Y:S02]  /*1030*/  IADD3 R5, P0, -R7.reuse, 0x4, RZ ;  /* 0x0000000407057810 */ /* 0x040fe40007f1e1ff */
[----:B------:R-:W-:Y:S02]  /*1040*/  IADD3 R0, R7, c[0x0][0x16c], RZ ;  /* 0x00005b0007007a10 */ /* 0x000fe40007ffe0ff */
[----:B------:R-:W-:Y:S02]  /*1050*/  LEA R16, P1, R5, R16, 0x2 ;  /* 0x0000001005107211 */ /* 0x000fe400078210ff */
[----:B------:R-:W-:Y:S02]  /*1060*/  IADD3.X R4, RZ, -0x1, RZ, P0, !PT ;  /* 0xffffffffff047810 */ /* 0x000fe400007fe4ff */
[----:B------:R-:W-:-:S02]  /*1070*/  IADD3 R0, R0, -0x4, RZ ;  /* 0xfffffffc00007810 */ /* 0x000fc40007ffe0ff */
[----:B------:R-:W-:Y:S02]  /*1080*/  LEA.HI.X R17, R5, R17, R4, 0x2, P1 ;  /* 0x0000001105117211 */ /* 0x000fe400008f1404 */
.L_x_7359:
[----:B------:R-:W-:Y:S05]  /*1090*/  BSYNC B1 ;  /* 0x0000000000017941 */ /* 0x000fea0003800000 */
.L_x_7358:
[----:B------:R-:W-:Y:S01]  /*10a0*/  LEA R5, R21, 0x3, 0x2 ;  /* 0x0000000315057811 */ /* 0x000fe200078e10ff */
[----:B------:R-:W-:Y:S01]  /*10b0*/  BSSY B1, `(.L_x_7364) ;  /* 0x0000014000017945 */ /* 0x000fe20003800000 */
[----:B------:R-:W-:Y:S01]  /*10c0*/  ISETP.NE.AND P1, PT, RZ, c[0x0][0x184], PT ;  /* 0x00006100ff007a0c */ /* 0x000fe20003f25270 */
[----:B------:R-:W-:Y:S01]  /*10d0*/  IMAD.MOV.U32 R8, RZ, RZ, c[0x0][0x164] ;  /* 0x00005900ff087624 */ /* 0x000fe200078e00ff */
[----:B------:R-:W-:Y:S01]  /*10e0*/  ISETP.GE.U32.AND P0, PT, R5, R0, PT ;  /* 0x000000000500720c */ /* 0x000fe20003f06070 */
[----:B------:R-:W-:Y:S01]  /*10f0*/  IMAD.MOV.U32 R10, RZ, RZ, c[0x0][0x164] ;  /* 0x00005900ff0a7624 */ /* 0x000fe200078e00ff */
[----:B------:R-:W-:Y:S02]  /*1100*/  ISETP.NE.AND P2, PT, R11, RZ, PT ;  /* 0x000000ff0b00720c */ /* 0x000fe40003f45270 */
[----:B------:R-:W-:-:S09]  /*1110*/  MOV R9, c[0x0][0x164] ;  /* 0x0000590000097a02 */ /* 0x000fd20000000f00 */
[----:B------:R-:W-:Y:S05]  /*1120*/  @P0 BRA `(.L_x_7365) ;  /* 0x000000c000000947 */ /* 0x000fea0003800000 */
[----:B------:R-:W-:Y:S01]  /*1130*/  MOV R9, c[0x0][0x164] ;  /* 0x0000590000097a02 */ /* 0x000fe20000000f00 */
[----:B------:R-:W-:Y:S02]  /*1140*/  IMAD.MOV.U32 R10, RZ, RZ, c[0x0][0x164] ;  /* 0x00005900ff0a7624 */ /* 0x000fe400078e00ff */
.L_x_7366:
[----:B------:R-:W-:-:S06]  /*1150*/  IMAD.WIDE.U32 R4, R21, 0x10, R16 ;  /* 0x0000001015047825 */ /* 0x000fcc00078e0010 */
[----:B------:R-:W2:Y:S01]  /*1160*/  LDG.E.128 R4, [R4.64] ;  /* 0x0000002404047981 */ /* 0x000ea2000c1e1d00 */
[----:B------:R-:W-:-:S04]  /*1170*/  IADD3 R21, R21, c[0x0][0x174], RZ ;  /* 0x00005d0015157a10 */ /* 0x000fc80007ffe0ff */
[----:B------:R-:W-:-:S04]  /*1180*/  LEA R13, R21, 0x3, 0x2 ;  /* 0x00000003150d7811 */ /* 0x000fc800078e10ff */
[----:B------:R-:W-:Y:S01]  /*1190*/  ISETP.GE.U32.AND P0, PT, R13, R0, PT ;  /* 0x000000000d00720c */ /* 0x000fe20003f06070 */
[----:B--2---:R-:W-:Y:S02]  /*11a0*/  FADD.FTZ R3, R4, R3 ;  /* 0x0000000304037221 */ /* 0x004fe40000010000 */
[----:B------:R-:W-:Y:S02]  /*11b0*/  FADD.FTZ R10, R5, R10 ;  /* 0x0000000a050a7221 */ /* 0x000fe40000010000 */
[----:B------:R-:W-:Y:S02]  /*11c0*/  FADD.FTZ R9, R6, R9 ;  /* 0x0000000906097221 */ /* 0x000fe40000010000 */
[----:B------:R-:W-:-:S06]  /*11d0*/  FADD.FTZ R8, R7, R8 ;  /* 0x0000000807087221 */ /* 0x000fcc0000010000 */
[----:B------:R-:W-:Y:S05]  /*11e0*/  @!P0 BRA `(.L_x_7366) ;  /* 0xffffff6000008947 */ /* 0x000fea000383ffff */
.L_x_7365:
[----:B------:R-:W-:Y:S05]  /*11f0*/  BSYNC B1 ;  /* 0x0000000000017941 */ /* 0x000fea0003800000 */
.L_x_7364:
        /* <DEDUP_REMOVED lines=8> */
.L_x_7368:
[----:B------:R-:W-:Y:S05]  /*1280*/  BSYNC B1 ;  /* 0x0000000000017941 */ /* 0x000fea0003800000 */
.L_x_7367:
        /* <DEDUP_REMOVED lines=10> */
[----:B--2---:R-:W-:Y:S02]  /*1330*/  FADD.FTZ R3, R3, R16 ;  /* 0x0000001003037221 */ /* 0x004fe40000010000 */
.L_x_7370:
[----:B------:R-:W-:Y:S05]  /*1340*/  BSYNC B1 ;  /* 0x0000000000017941 */ /* 0x000fea0003800000 */
.L_x_7369:
[----:B------:R-:W-:-:S04]  /*1350*/  FADD.FTZ R10, R10, R3 ;  /* 0x000000030a0a7221 */ /* 0x000fc80000010000 */
[----:B------:R-:W-:-:S04]  /*1360*/  FADD.FTZ R9, R10, R9 ;  /* 0x000000090a097221 */ /* 0x000fc80000010000 */
[----:B------:R-:W-:Y:S01]  /*1370*/  FADD.FTZ R16, R9, R8 ;  /* 0x0000000809107221 */ /* 0x000fe20000010000 */
[----:B------:R-:W-:Y:S05]  /*1380*/  BRA `(.L_x_7356) ;  /* 0x0000793000007947 */ /* 0x000fea0003800000 */
.L_x_7357:
        /* <DEDUP_REMOVED lines=23> */
.L_x_7380:
        /* <DEDUP_REMOVED lines=226> */
.L_x_7375:
        /* <DEDUP_REMOVED lines=228> */
.L_x_7376:
[----:B0-----:R-:W-:-:S04]  /*3160*/  LOP3.LUT R3, R0, 0xfffffffc, RZ, 0xc0, !PT ;  /* 0xfffffffc00037812 */ /* 0x001fc800078ec0ff */
[----:B------:R-:W-:-:S05]  /*3170*/  IADD3 R2, P1, R16, R3, RZ ;  /* 0x0000000310027210 */ /* 0x000fca0007f3e0ff */
[----:B------:R-:W-:-:S05]  /*3180*/  IMAD.X R3, RZ, RZ, R17, P1 ;  /* 0x000000ffff037224 */ /* 0x000fca00008e0611 */
[----:B------:R0:W5:Y:S01]  /*3190*/  LDG.E R4, [R2.64] ;  /* 0x0000002402047981 */ /* 0x000162000c1e1900 */
[----:B------:R-:W-:Y:S01]  /*31a0*/  IADD3 R9, R9, c[0x0][0x174], RZ ;  /* 0x00005d0009097a10 */ /* 0x000fe20007ffe0ff */
[----:B------:R-:W-:Y:S01]  /*31b0*/  CS2R R12, SRZ ;  /* 0x00000000000c7805 */ /* 0x000fe2000001ff00 */
[----:B------:R-:W-:Y:S05]  /*31c0*/  @!P0 BRA `(.L_x_7377) ;  /* 0x00000d3000008947 */ /* 0x000fea0003800000 */
[----:B0-----:R-:W-:Y:S01]  /*31d0*/  HFMA2.MMA R2, -RZ, RZ, 0, 0 ;  /* 0x00000000ff027435 */ /* 0x001fe200000001ff */
        /* <DEDUP_REMOVED lines=210> */
.L_x_7377:
[----:B0-----:R-:W-:-:S04]  /*3f00*/  LOP3.LUT R3, R13, 0xfffffffc, RZ, 0xc0, !PT ;  /* 0xfffffffc0d037812 */ /* 0x001fc800078ec0ff */
[----:B------:R-:W-:-:S04]  /*3f10*/  IADD3 R2, P1, R16, R3, RZ ;  /* 0x0000000310027210 */ /* 0x000fc80007f3e0ff */
[----:B------:R-:W-:-:S05]  /*3f20*/  IADD3.X R3, RZ, R17, RZ, P1, !PT ;  /* 0x00000011ff037210 */ /* 0x000fca0000ffe4ff */
[----:B------:R0:W5:Y:S01]  /*3f30*/  LDG.E R23, [R2.64] ;  /* 0x0000002402177981 */ /* 0x000162000c1e1900 */
[----:B------:R-:W-:Y:S01]  /*3f40*/  IADD3 R9, R9, c[0x0][0x174], RZ ;  /* 0x00005d0009097a10 */ /* 0x000fe20007ffe0ff */
        /* <DEDUP_REMOVED lines=223> */
.L_x_7378:
[----:B0-----:R-:W-:-:S04]  /*4d40*/  LOP3.LUT R3, R12, 0xfffffffc, RZ, 0xc0, !PT ;  /* 0xfffffffc0c037812 */ /* 0x001fc800078ec0ff */
[----:B------:R-:W-:-:S04]  /*4d50*/  IADD3 R2, P1, R16, R3, RZ ;  /* 0x0000000310027210 */ /* 0x000fc80007f3e0ff */
[----:B------:R-:W-:-:S06]  /*4d60*/  IADD3.X R3, RZ, R17, RZ, P1, !PT ;  /* 0x00000011ff037210 */ /* 0x000fcc0000ffe4ff */
[----:B------:R-:W2:Y:S01]  /*4d70*/  LDG.E R3, [R2.64] ;  /* 0x0000002402037981 */ /* 0x000ea2000c1e1900 */
[----:B------:R-:W-:Y:S01]  /*4d80*/  IADD3 R9, R9, c[0x0][0x174], RZ ;  /* 0x00005d0009097a10 */ /* 0x000fe20007ffe0ff */
[----:B------:R-:W-:Y:S02]  /*4d90*/  IMAD.MOV.U32 R0, RZ, RZ, c[0x0][0x174] ;  /* 0x00005d00ff007624 */ /* 0x000fe400078e00ff */
[----:B-----5:R-:W-:Y:S02]  /*4da0*/  FADD.FTZ R6, R5, R6 ;  /* 0x0000000605067221 */ /* 0x020fe40000010000 */
[----:B------:R-:W-:Y:S02]  /*4db0*/  IMAD R0, R0, 0x3, R9 ;  /* 0x0000000300007824 */ /* 0x000fe400078e0209 */
[----:B------:R-:W-:Y:S02]  /*4dc0*/  FADD.FTZ R7, R4, R7 ;  /* 0x0000000704077221 */ /* 0x000fe40000010000 */
[----:B------:R-:W-:Y:S01]  /*4dd0*/  FADD.FTZ R8, R23, R8 ;  /* 0x0000000817087221 */ /* 0x000fe20000010000 */
[----:B------:R-:W-:Y:S01]  /*4de0*/  ISETP.GE.U32.AND P1, PT, R0, c[0x0][0x16c], PT ;  /* 0x00005b0000007a0c */ /* 0x000fe20003f26070 */
[----:B--2---:R-:W-:-:S12]  /*4df0*/  FADD.FTZ R10, R3, R10 ;  /* 0x0000000a030a7221 */ /* 0x004fd80000010000 */
[----:B------:R-:W-:Y:S01]  /*4e00*/  @P1 CALL.REL.NOINC `(.L_x_7379) ;  /* 0x0000001000001944 */ /* 0x000fe20003c00000 */
[----:B------:R-:W-:Y:S05]  /*4e10*/  BRA `(.L_x_7380) ;  /* 0xffffc6e000007947 */ /* 0x000fea000383ffff */
.L_x_7379:
[----:B------:R-:W-:Y:S05]  /*4e20*/  BSYNC B2 ;  /* 0x0000000000027941 */ /* 0x000fea0003800000 */
.L_x_7374:
[----:B------:R-:W-:Y:S05]  /*4e30*/  BSYNC B1 ;  /* 0x0000000000017941 */ /* 0x000fea0003800000 */
.L_x_7373:
[----:B------:R-:W-:Y:S01]  /*4e40*/  ISETP.GE.U32.AND P0, PT, R9, c[0x0][0x16c], PT ;  /* 0x00005b0009007a0c */ /* 0x000fe20003f06070 */
[----:B------:R-:W-:-:S12]  /*4e50*/  BSSY B1, `(.L_x_7381) ;  /* 0x000033d000017945 */ /* 0x000fd80003800000 */
[----:B------:R-:W-:Y:S05]  /*4e60*/  @P0 BRA `(.L_x_7382) ;  /* 0x000033b000000947 */ /* 0x000fea0003800000 */
[----:B------:R-:W-:Y:S01]  /*4e70*/  ISETP.NE.AND P1, PT, RZ, c[0x0][0x1a8], PT ;  /* 0x00006a00ff007a0c */ /* 0x000fe20003f25270 */
[----:B------:R-:W-:-:S12]  /*4e80*/  HFMA2.MMA R2, -RZ, RZ, 0, 0 ;  /* 0x00000000ff027435 */ /* 0x000fd800000001ff */
[----:B------:R-:W-:Y:S05]  /*4e90*/  @!P1 BRA `(.L_x_7383) ;  /* 0x00000c7000009947 */ /* 0x000fea0003800000 */
[----:B------:R-:W-:Y:S01]  /*4ea0*/  MOV R12, RZ ;  /* 0x000000ff000c7202 */ /* 0x000fe20000000f00 */
[----:B------:R-:W-:Y:S01]  /*4eb0*/  IMAD.MOV.U32 R13, RZ, RZ, R9 ;  /* 0x000000ffff0d7224 */ /* 0x000fe200078e0009 */
        /* <DEDUP_REMOVED lines=197> */
.L_x_7383:
        /* <DEDUP_REMOVED lines=207> */
.L_x_7384:
        /* <DEDUP_REMOVED lines=207> */
.L_x_7385:
[----:B------:R-:W-:-:S04]  /*74f0*/  LOP3.LUT R13, R2, 0xfffffffc, RZ, 0xc0, !PT ;  /* 0xfffffffc020d7812 */ /* 0x000fc800078ec0ff */
[----:B------:R-:W-:-:S04]  /*7500*/  IADD3 R12, P2, R16, R13, RZ ;  /* 0x0000000d100c7210 */ /* 0x000fc80007f5e0ff */
[----:B------:R-:W-:-:S05]  /*7510*/  IADD3.X R13, RZ, R17, RZ, P2, !PT ;  /* 0x00000011ff0d7210 */ /* 0x000fca00017fe4ff */
[----:B------:R0:W5:Y:S01]  /*7520*/  LDG.E R23, [R12.64] ;  /* 0x000000240c177981 */ /* 0x000162000c1e1900 */
        /* <DEDUP_REMOVED lines=203> */
.L_x_7386:
[----:B------:R-:W-:-:S04]  /*81e0*/  LOP3.LUT R3, R20, 0xfffffffc, RZ, 0xc0, !PT ;  /* 0xfffffffc14037812 */ /* 0x000fc800078ec0ff */
[----:B------:R-:W-:-:S05]  /*81f0*/  IADD3 R2, P1, R16, R3, RZ ;  /* 0x0000000310027210 */ /* 0x000fca0007f3e0ff */
[----:B------:R-:W-:-:S06]  /*8200*/  IMAD.X R3, RZ, RZ, R17, P1 ;  /* 0x000000ffff037224 */ /* 0x000fcc00008e0611 */
[----:B------:R0:W5:Y:S02]  /*8210*/  LDG.E R3, [R2.64] ;  /* 0x0000002402037981 */ /* 0x000164000c1e1900 */
.L_x_7382:
[----:B0-----:R-:W-:Y:S05]  /*8220*/  BSYNC B1 ;  /* 0x0000000000017941 */ /* 0x001fea0003800000 */
.L_x_7381:
[----:B------:R-:W-:Y:S01]  /*8230*/  BSSY B1, `(.L_x_7387) ;  /* 0x000000d000017945 */ /* 0x000fe20003800000 */
[----:B------:R-:W-:Y:S05]  /*8240*/  @P0 BRA `(.L_x_7388) ;  /* 0x000000b000000947 */ /* 0x000fea0003800000 */
[----:B------:R-:W-:Y:S01]  /*8250*/  IADD3 R0, R9, c[0x0][0x174], RZ ;  /* 0x00005d0009007a10 */ /* 0x000fe20007ffe0ff */
[----:B-----5:R-:W-:-:S03]  /*8260*/  FADD.FTZ R6, R6, R5 ;  /* 0x0000000506067221 */ /* 0x020fc60000010000 */
[----:B------:R-:W-:-:S13]  /*8270*/  ISETP.GE.U32.AND P0, PT, R0, c[0x0][0x16c], PT ;  /* 0x00005b0000007a0c */ /* 0x000fda0003f06070 */
[----:B------:R-:W-:Y:S05]  /*8280*/  @P0 BRA `(.L_x_7388) ;  /* 0x0000007000000947 */ /* 0x000fea0003800000 */
[----:B------:R-:W-:Y:S01]  /*8290*/  IADD3 R0, R0, c[0x0][0x174], RZ ;  /* 0x00005d0000007a10 */ /* 0x000fe20007ffe0ff */
[----:B------:R-:W-:-:S03]  /*82a0*/  FADD.FTZ R7, R7, R4 ;  /* 0x0000000407077221 */ /* 0x000fc60000010000 */
[----:B------:R-:W-:-:S13]  /*82b0*/  ISETP.GE.U32.AND P0, PT, R0, c[0x0][0x16c], PT ;  /* 0x00005b0000007a0c */ /* 0x000fda0003f06070 */
[----:B------:R-:W-:Y:S01]  /*82c0*/  @!P0 IADD3 R0, R0, c[0x0][0x174], RZ ;  /* 0x00005d0000008a10 */ /* 0x000fe20007ffe0ff */
[----:B------:R-:W-:-:S03]  /*82d0*/  @!P0 FADD.FTZ R8, R8, R23 ;  /* 0x0000001708088221 */ /* 0x000fc60000010000 */
[----:B------:R-:W-:-:S13]  /*82e0*/  ISETP.GE.U32.OR P1, PT, R0, c[0x0][0x16c], P0 ;  /* 0x00005b0000007a0c */ /* 0x000fda0000726470 */
[----:B------:R-:W-:Y:S02]  /*82f0*/  @!P1 FADD.FTZ R10, R10, R3 ;  /* 0x000000030a0a9221 */ /* 0x000fe40000010000 */
.L_x_7388:
[----:B------:R-:W-:Y:S05]  /*8300*/  BSYNC B1 ;  /* 0x0000000000017941 */ /* 0x000fea0003800000 */
.L_x_7387:
[----:B------:R-:W-:-:S04]  /*8310*/  FADD.FTZ R7, R7, R6 ;  /* 0x0000000607077221 */ /* 0x000fc80000010000 */
[----:B------:R-:W-:-:S04]  /*8320*/  FADD.FTZ R7, R7, R8 ;  /* 0x0000000807077221 */ /* 0x000fc80000010000 */
[----:B------:R-:W-:Y:S01]  /*8330*/  FADD.FTZ R16, R7, R10 ;  /* 0x0000000a07107221 */ /* 0x000fe20000010000 */
[----:B------:R-:W-:Y:S05]  /*8340*/  BRA `(.L_x_7356) ;  /* 0x0000097000007947 */ /* 0x000fea0003800000 */
.L_x_7372:
        /* <DEDUP_REMOVED lines=10> */
.L_x_7392:
        /* <DEDUP_REMOVED lines=17> */
[----:B------:R-:W-:Y:S01]  /*8500*/  ISETP.GE.U32.AND P0, PT, R21, c[0x0][0x16c], PT ;  /* 0x00005b0015007a0c */ /* 0x000fe20003f06070 */
[----:B--2---:R-:W-:Y:S02]  /*8510*/  FADD.FTZ R0, R3, R0 ;  /* 0x0000000003007221 */ /* 0x004fe40000010000 */
[----:B---3--:R-:W-:Y:S02]  /*8520*/  FADD.FTZ R15, R4, R15 ;  /* 0x0000000f040f7221 */ /* 0x008fe40000010000 */
[----:B----4-:R-:W-:Y:S02]  /*8530*/  FADD.FTZ R8, R23, R8 ;  /* 0x0000000817087221 */ /* 0x010fe40000010000 */
[----:B-----5:R-:W-:-:S06]  /*8540*/  FADD.FTZ R10, R5, R10 ;  /* 0x0000000a050a7221 */ /* 0x020fcc0000010000 */
[----:B------:R-:W-:Y:S05]  /*8550*/  @!P0 BRA `(.L_x_7392) ;  /* 0xfffffe9000008947 */ /* 0x000fea000383ffff */
[----:B------:R-:W-:Y:S05]  /*8560*/  BSYNC B2 ;  /* 0x0000000000027941 */ /* 0x000fea0003800000 */
.L_x_7391:
[----:B------:R-:W-:Y:S02]  /*8570*/  MOV R7, R3 ;  /* 0x0000000300077202 */ /* 0x000fe40000000f00 */
[----:B------:R-:W-:Y:S02]  /*8580*/  MOV R13, R23 ;  /* 0x00000017000d7202 */ /* 0x000fe40000000f00 */
.L_x_7390:
[----:B------:R-:W-:Y:S05]  /*8590*/  BSYNC B1 ;  /* 0x0000000000017941 */ /* 0x000fea0003800000 */
.L_x_7389:
        /* <DEDUP_REMOVED lines=23> */
.L_x_7394:
[----:B0-----:R-:W-:Y:S05]  /*8710*/  BSYNC B1 ;  /* 0x0000000000017941 */ /* 0x001fea0003800000 */
.L_x_7393:
        /* <DEDUP_REMOVED lines=13> */
.L_x_7396:
[----:B------:R-:W-:Y:S05]  /*87f0*/  BSYNC B1 ;  /* 0x0000000000017941 */ /* 0x000fea0003800000 */
.L_x_7395:
[----:B------:R-:W-:-:S04]  /*8800*/  FADD.FTZ R15, R0, R15 ;  /* 0x0000000f000f7221 */ /* 0x000fc80000010000 */
[----:B------:R-:W-:-:S04]  /*8810*/  FADD.FTZ R15, R15, R8 ;  /* 0x000000080f0f7221 */ /* 0x000fc80000010000 */
[----:B------:R-:W-:Y:S01]  /*8820*/  FADD.FTZ R16, R15, R10 ;  /* 0x0000000a0f107221 */ /* 0x000fe20000010000 */
[----:B------:R-:W-:Y:S05]  /*8830*/  BRA `(.L_x_7356) ;  /* 0x0000048000007947 */ /* 0x000fea0003800000 */
.L_x_7371:
        /* <DEDUP_REMOVED lines=13> */
.L_x_7400:
        /* <DEDUP_REMOVED lines=20> */
.L_x_7399:
[----:B------:R-:W-:Y:S02]  /*8a50*/  MOV R9, R7 ;  /* 0x0000000700097202 */ /* 0x000fe40000000f00 */
.L_x_7398:
[----:B------:R-:W-:Y:S05]  /*8a60*/  BSYNC B1 ;  /* 0x0000000000017941 */ /* 0x000fea0003800000 */
.L_x_7397:
        /* <DEDUP_REMOVED lines=19> */
.L_x_7402:
[----:B0-----:R-:W-:Y:S05]  /*8ba0*/  BSYNC B1 ;  /* 0x0000000000017941 */ /* 0x001fea0003800000 */
.L_x_7401:
        /* <DEDUP_REMOVED lines=13> */
.L_x_7404:
[----:B------:R-:W-:Y:S05]  /*8c80*/  BSYNC B1 ;  /* 0x0000000000017941 */ /* 0x000fea0003800000 */
.L_x_7403:
[----:B------:R-:W-:-:S04]  /*8c90*/  FADD.FTZ R0, R0, R5 ;  /* 0x0000000500007221 */ /* 0x000fc80000010000 */
[----:B------:R-:W-:-:S04]  /*8ca0*/  FADD.FTZ R3, R0, R3 ;  /* 0x0000000300037221 */ /* 0x000fc80000010000 */
[----:B------:R-:W-:Y:S02]  /*8cb0*/  FADD.FTZ R16, R3, R2 ;  /* 0x0000000203107221 */ /* 0x000fe40000010000 */
.L_x_7356:
[----:B------:R-:W-:Y:S05]  /*8cc0*/  BSYNC B0 ;  /* 0x0000000000007941 */ /* 0x000fea0003800000 */
.L_x_7355:
        /* <DEDUP_REMOVED lines=9> */
.L_x_7406:
        /* <DEDUP_REMOVED lines=11> */
.L_x_7405:
        /* <DEDUP_REMOVED lines=8> */
[----:B------:R0:W-:Y:S01]  /*8e90*/  STS [R5.X4+0x10], R16 ;  /* 0x0000101005007388 */ /* 0x0001e20000004800 */
[----:B------:R-:W-:Y:S01]  /*8ea0*/  SHF.R.S32.HI R2, RZ, 0x1, R0 ;  /* 0x00000001ff027819 */ /* 0x000fe20000011400 */
[----:B------:R-:W-:-:S03]  /*8eb0*/  HFMA2.MMA R0, -RZ, RZ, 0, 1.9073486328125e-06 ;  /* 0x00000020ff007435 */ /* 0x000fc600000001ff */
[----:B------:R-:W-:-:S13]  /*8ec0*/  ISETP.GE.AND P0, PT, R2, 0x20, PT ;  /* 0x000000200200780c */ /* 0x000fda0003f06270 */
[----:B------:R-:W-:Y:S05]  /*8ed0*/  @!P0 BRA `(.L_x_7408) ;  /* 0x000000d000008947 */ /* 0x000fea0003800000 */
[----:B0-----:R-:W-:Y:S02]  /*8ee0*/  LEA R7, R5, 0x10, 0x2 ;  /* 0x0000001005077811 */ /* 0x001fe400078e10ff */
.L_x_7409:
        /* <DEDUP_REMOVED lines=12> */
.L_x_7408:
[----:B0-----:R-:W-:Y:S01]  /*8fb0*/  BAR.SYNC.DEFER_BLOCKING 0x0 ;  /* 0x0000000000007b1d */ /* 0x001fe20000010000 */
[----:B------:R-:W-:-:S13]  /*8fc0*/  ISETP.GE.AND P0, PT, R0, 0x2, PT ;  /* 0x000000020000780c */ /* 0x000fda0003f06270 */
[----:B------:R-:W-:Y:S05]  /*8fd0*/  @!P0 BRA `(.L_x_7407) ;  /* 0x0000006000008947 */ /* 0x000fea0003800000 */
[----:B-----5:R-:W-:-:S08]  /*8fe0*/  HFMA2.MMA R3, -RZ, RZ, 0, 5.9604644775390625e-08 ;  /* 0x00000001ff037435 */ /* 0x020fd000000001ff */
.L_x_7410:
[----:B------:R0:W1:Y:S02]  /*8ff0*/  SHFL.DOWN PT, R5, R16, R3, 0x1f ;  /* 0x08001f0310057589 */ /* 0x00006400000e0000 */
[----:B0-----:R-:W-:-:S05]  /*9000*/  IMAD.SHL.U32 R3, R3, 0x2, RZ ;  /* 0x0000000203037824 */ /* 0x001fca00078e00ff */
[----:B------:R-:W-:Y:S01]  /*9010*/  ISETP.GE.AND P0, PT, R3, R0, PT ;  /* 0x000000000300720c */ /* 0x000fe20003f06270 */
[----:B-1----:R-:W-:-:S12]  /*9020*/  FADD.FTZ R16, R5, R16 ;  /* 0x0000001005107221 */ /* 0x002fd80000010000 */
[----:B------:R-:W-:Y:S05]  /*9030*/  @!P0 BRA `(.L_x_7410) ;  /* 0xffffffb000008947 */ /* 0x000fea000383ffff */
.L_x_7407:
[----:B------:R-:W-:Y:S02]  /*9040*/  ISETP.NE.AND P1, PT, RZ, c[0x0][0x33c], PT ;  /* 0x0000cf00ff007a0c */ /* 0x000fe40003f25270 */
[----:B------:R-:W-:-:S11]  /*9050*/  MOV R17, RZ ;  /* 0x000000ff00117202 */ /* 0x000fd60000000f00 */
[----:B------:R-:W-:Y:S05]  /*9060*/  @!P1 BRA `(.L_x_7411) ;  /* 0x00000c7000009947 */ /* 0x000fea0003800000 */
[----:B------:R-:W-:Y:S01]  /*9070*/  HFMA2.MMA R18, -RZ, RZ, 0, 0 ;  /* 0x00000000ff127435 */ /* 0x000fe200000001ff */
[----:B------:R-:W-:-:S05]  /*9080*/  IMAD.MOV.U32 R0, RZ, RZ, 0x1 ;  /* 0x00000001ff007424 */ /* 0x000fca00078e00ff */
[----:B------:R-:W-:-:S04]  /*9090*/  ISETP.NE.AND P0, PT, R0, c[0x0][0x33c], PT ;  /* 0x0000cf0000007a0c */ /* 0x000fc80003f05270 */
[----:B------:R-:W-:-:S05]  /*90a0*/  IMAD.HI.U32 R2, R19, c[0x0][0x344], R18 ;  /* 0x0000d10013027a27 */ /* 0x000fca00078e0012 */
[----:B-----5:R-:W-:-:S04]  /*90b0*/  SHF.R.U32.HI R3, RZ, c[0x0][0x348], R2 ;  /* 0x0000d200ff037a19 */ /* 0x020fc80000011602 */
        /* <DEDUP_REMOVED lines=194> */
.L_x_7411:
[----:B------:R-:W-:Y:S01]  /*9ce0*/  ISETP.NE.U32.AND P0, PT, RZ, c[0x0][0x550], PT ;  /* 0x00015400ff007a0c */ /* 0x000fe20003f05070 */
[----:B-----5:R-:W-:Y:S01]  /*9cf0*/  CS2R R2, SRZ ;  /* 0x0000000000027805 */ /* 0x020fe2000001ff00 */
        /* <DEDUP_REMOVED lines=213> */
.L_x_7413:
        /* <DEDUP_REMOVED lines=11> */
.L_x_7415:
[----:B------:R-:W-:Y:S05]  /*ab00*/  BSYNC B0 ;  /* 0x0000000000007941 */ /* 0x000fea0003800000 */
.L_x_7414:
        /* <DEDUP_REMOVED lines=40> */
.L_x_7417:
[----:B------:R-:W-:Y:S05]  /*ad90*/  BSYNC B0 ;  /* 0x0000000000007941 */ /* 0x000fea0003800000 */
.L_x_7416:
        /* <DEDUP_REMOVED lines=21> */
.L_x_7422:
        /* <DEDUP_REMOVED lines=9> */
.L_x_7421:
[----:B------:R-:W-:Y:S05]  /*af80*/  BSYNC B1 ;  /* 0x0000000000017941 */ /* 0x000fea0003800000 */
.L_x_7420:
[----:B------:R-:W-:Y:S05]  /*af90*/  BRA `(.L_x_7423) ;  /* 0x000000c000007947 */ /* 0x000fea0003800000 */
.L_x_7419:
[----:B------:R-:W-:-:S13]  /*afa0*/  ISETP.GE.U32.AND P0, PT, R11, c[0x0][0x17c], PT ;  /* 0x00005f000b007a0c */ /* 0x000fda0003f06070 */
[----:B------:R-:W-:Y:S05]  /*afb0*/  @P0 BRA `(.L_x_7423) ;  /* 0x000000a000000947 */ /* 0x000fea0003800000 */
[----:B------:R-:W-:-:S04]  /*afc0*/  MOV R9, R11 ;  /* 0x0000000b00097202 */ /* 0x000fc80000000f00 */
.L_x_7424:
        /* <DEDUP_REMOVED lines=9> */
.L_x_7423:
[----:B------:R-:W-:Y:S05]  /*b060*/  BSYNC B0 ;  /* 0x0000000000007941 */ /* 0x000fea0003800000 */
.L_x_7418:
        /* <DEDUP_REMOVED lines=8> */
.L_x_7426:
        /* <DEDUP_REMOVED lines=11> */
.L_x_7425:
        /* <DEDUP_REMOVED lines=11> */
[----:B0-----:R-:W-:Y:S05]  /*b250*/  @!P0 BRA `(.L_x_7428) ;  /* 0x000000c000008947 */ /* 0x001fea0003800000 */
.L_x_7429:
        /* <DEDUP_REMOVED lines=12> */
.L_x_7428:
[----:B------:R-:W-:Y:S01]  /*b320*/  BAR.SYNC.DEFER_BLOCKING 0x0 ;  /* 0x0000000000007b1d */ /* 0x000fe20000010000 */
[----:B------:R-:W-:-:S13]  /*b330*/  ISETP.GE.AND P0, PT, R0, 0x2, PT ;  /* 0x000000020000780c */ /* 0x000fda0003f06270 */
[----:B------:R-:W-:Y:S05]  /*b340*/  @!P0 BRA `(.L_x_7427) ;  /* 0x0000006000008947 */ /* 0x000fea0003800000 */
[----:B------:R-:W-:-:S08]  /*b350*/  HFMA2.MMA R7, -RZ, RZ, 0, 5.9604644775390625e-08 ;  /* 0x00000001ff077435 */ /* 0x000fd000000001ff */
.L_x_7430:
[----:B------:R0:W1:Y:S02]  /*b360*/  SHFL.DOWN PT, R9, R16, R7, 0x1f ;  /* 0x08001f0710097589 */ /* 0x00006400000e0000 */
[----:B0-----:R-:W-:-:S05]  /*b370*/  IMAD.SHL.U32 R7, R7, 0x2, RZ ;  /* 0x0000000207077824 */ /* 0x001fca00078e00ff */
[----:B------:R-:W-:Y:S01]  /*b380*/  ISETP.GE.AND P0, PT, R7, R0, PT ;  /* 0x000000000700720c */ /* 0x000fe20003f06270 */
[----:B-1----:R-:W-:-:S12]  /*b390*/  FADD.FTZ R16, R9, R16 ;  /* 0x0000001009107221 */ /* 0x002fd80000010000 */
[----:B------:R-:W-:Y:S05]  /*b3a0*/  @!P0 BRA `(.L_x_7430) ;  /* 0xffffffb000008947 */ /* 0x000fea000383ffff */
.L_x_7427:
        /* <DEDUP_REMOVED lines=11> */
.L_x_7432:
        /* <DEDUP_REMOVED lines=23> */
.L_x_7434:
[----:B------:R-:W-:-:S04]  /*b5d0*/  IADD3 R2, P0, R17, c[0x0][0x540], RZ ;  /* 0x0001500011027a10 */ /* 0x000fc80007f1e0ff */
[----:B------:R-:W-:-:S05]  /*b5e0*/  IADD3.X R3, RZ, c[0x0][0x544], RZ, P0, !PT ;  /* 0x00015100ff037a10 */ /* 0x000fca00007fe4ff */
[----:B------:R-:W-:Y:S01]  /*b5f0*/  STG.E [R2.64], R16 ;  /* 0x0000001002007986 */ /* 0x000fe2000c101924 */
[----:B------:R-:W-:Y:S05]  /*b600*/  EXIT ;  /* 0x000000000000794d */ /* 0x000fea0003800000 */
.L_x_7433:
[----:B------:R-:W-:Y:S01]  /*b610*/  STG.E [R2.64], R16 ;  /* 0x0000001002007986 */ /* 0x000fe2000c101924 */
[----:B------:R-:W-:Y:S05]  /*b620*/  EXIT ;  /* 0x000000000000794d */ /* 0x000fea0003800000 */
.L_x_7431:
[----:B------:R-:W-:Y:S01]  /*b630*/  ISETP.NE.AND P0, PT, RZ, UR38, PT ;  /* 0x00000026ff007c0c */ /* 0x000fe2000bf05270 */
[----:B------:R-:W-:Y:S02]  /*b640*/  ULDC.U8 UR4, c[0x0][0x571] ;  /* 0x00015c4000047ab9 */ /* 0x000fe40000000000 */
[----:B------:R-:W-:-:S10]  /*b650*/  ISETP.NE.AND P1, PT, RZ, UR4, PT ;  /* 0x00000004ff007c0c */ /* 0x000fd4000bf25270 */
[----:B------:R-:W-:Y:S05]  /*b660*/  @!P0 BRA `(.L_x_7435) ;  /* 0x0000002000008947 */ /* 0x000fea0003800000 */
[----:B------:R-:W2:Y:S02]  /*b670*/  LDG.E R3, [R4.64] ;  /* 0x0000002404037981 */ /* 0x000ea4000c1e1900 */
[----:B--2---:R-:W-:Y:S02]  /*b680*/  FADD.FTZ R16, R16, R3 ;  /* 0x0000000310107221 */ /* 0x004fe40000010000 */
.L_x_7435:
        /* <DEDUP_REMOVED lines=23> */
.L_x_7437:
[----:B------:R-:W-:-:S04]  /*b800*/  IADD3 R2, P0, R17, c[0x0][0x540], RZ ;  /* 0x0001500011027a10 */ /* 0x000fc80007f1e0ff */
[----:B------:R-:W-:-:S05]  /*b810*/  IADD3.X R3, RZ, c[0x0][0x544], RZ, P0, !PT ;  /* 0x00015100ff037a10 */ /* 0x000fca00007fe4ff */
[----:B------:R-:W-:Y:S01]  /*b820*/  STG.E [R2.64], R16 ;  /* 0x0000001002007986 */ /* 0x000fe2000c101924 */
[----:B------:R-:W-:Y:S05]  /*b830*/  EXIT ;  /* 0x000000000000794d */ /* 0x000fea0003800000 */
.L_x_7436:
[----:B------:R-:W-:Y:S01]  /*b840*/  STG.E [R4.64], R16 ;  /* 0x0000001004007986 */ /* 0x000fe2000c101924 */
[----:B------:R-:W-:Y:S05]  /*b850*/  EXIT ;  /* 0x000000000000794d */ /* 0x000fea0003800000 */
.L_x_7412:
        /* <DEDUP_REMOVED lines=18> */
.L_x_7439:
        /* <DEDUP_REMOVED lines=23> */
.L_x_7441:
[----:B------:R-:W-:-:S05]  /*baf0*/  IADD3 R2, P0, R17, c[0x0][0x540], RZ ;  /* 0x0001500011027a10 */ /* 0x000fca0007f1e0ff */
[----:B------:R-:W-:-:S05]  /*bb00*/  IMAD.X R3, RZ, RZ, c[0x0][0x544], P0 ;  /* 0x00015100ff037624 */ /* 0x000fca00000e06ff */
[----:B------:R-:W-:Y:S01]  /*bb10*/  STG.E [R2.64], R16 ;  /* 0x0000001002007986 */ /* 0x000fe2000c101924 */
[----:B------:R-:W-:Y:S05]  /*bb20*/  EXIT ;  /* 0x000000000000794d */ /* 0x000fea0003800000 */
.L_x_7440:
[----:B------:R-:W-:Y:S01]  /*bb30*/  STG.E [R2.64], R16 ;  /* 0x0000001002007986 */ /* 0x000fe2000c101924 */
[----:B------:R-:W-:Y:S05]  /*bb40*/  EXIT ;  /* 0x000000000000794d */ /* 0x000fea0003800000 */
.L_x_7438:
[----:B------:R-:W-:Y:S01]  /*bb50*/  ISETP.NE.AND P0, PT, RZ, UR38, PT ;  /* 0x00000026ff007c0c */ /* 0x000fe2000bf05270 */
[----:B------:R-:W-:Y:S02]  /*bb60*/  ULDC.U8 UR4, c[0x0][0x571] ;  /* 0x00015c4000047ab9 */ /* 0x000fe40000000000 */
[----:B------:R-:W-:-:S10]  /*bb70*/  ISETP.NE.AND P1, PT, RZ, UR4, PT ;  /* 0x00000004ff007c0c */ /* 0x000fd4000bf25270 */
[----:B------:R-:W-:Y:S05]  /*bb80*/  @!P0 BRA `(.L_x_7442) ;  /* 0x0000002000008947 */ /* 0x000fea0003800000 */
[----:B------:R-:W2:Y:S02]  /*bb90*/  LDG.E R3, [R4.64] ;  /* 0x0000002404037981 */ /* 0x000ea4000c1e1900 */
[----:B--2---:R-:W-:Y:S02]  /*bba0*/  FADD.FTZ R16, R16, R3 ;  /* 0x0000000310107221 */ /* 0x004fe40000010000 */
.L_x_7442:
        /* <DEDUP_REMOVED lines=23> */
.L_x_7444:
[----:B------:R-:W-:-:S04]  /*bd20*/  IADD3 R2, P0, R17, c[0x0][0x540], RZ ;  /* 0x0001500011027a10 */ /* 0x000fc80007f1e0ff */
[----:B------:R-:W-:-:S05]  /*bd30*/  IADD3.X R3, RZ, c[0x0][0x544], RZ, P0, !PT ;  /* 0x00015100ff037a10 */ /* 0x000fca00007fe4ff */
[----:B------:R-:W-:Y:S01]  /*bd40*/  STG.E [R2.64], R16 ;  /* 0x0000001002007986 */ /* 0x000fe2000c101924 */
[----:B------:R-:W-:Y:S05]  /*bd50*/  EXIT ;  /* 0x000000000000794d */ /* 0x000fea0003800000 */
.L_x_7443:
[----:B------:R-:W-:Y:S01]  /*bd60*/  STG.E [R4.64], R16 ;  /* 0x0000001004007986 */ /* 0x000fe2000c101924 */
[----:B------:R-:W-:Y:S05]  /*bd70*/  EXIT ;  /* 0x000000000000794d */ /* 0x000fea0003800000 */
.L_x_7445:
        /* <DEDUP_REMOVED lines=16> */
.L_x_9936:


//--------------------- .text._ZN2at6native13reduce_kernelILi256ELi2ENS0_8ReduceOpIfNS0_14func_wrapper_tIfZNS0_11sum_functorIfffEclERNS_14TensorIteratorEEUlffE_EEjfLi4ELi4EEEEEvT1_ --------------------------
	.section	.text._ZN2at6native13reduce_kernelILi256ELi2ENS0_8ReduceOpIfNS0_14func_wrapper_tIfZNS0_11sum_functorIfffEclERNS_14TensorIteratorEEUlffE_EEjfLi4ELi4EEEEEvT1_,"ax",@progbits
	.sectioninfo	@"SHI_REGISTERS=34"
	.align	128
        .global         _ZN2at6native13reduce_kernelILi256ELi2ENS0_8ReduceOpIfNS0_14func_wrapper_tIfZNS0_11sum_functorIfffEclERNS_14TensorIteratorEEUlffE_EEjfLi4ELi4EEEEEvT1_
        .type           _ZN2at6native13reduce_kernelILi256ELi2ENS0_8ReduceOpIfNS0_14func_wrapper_tIfZNS0_11sum_functorIfffEclERNS_14TensorIteratorEEUlffE_EEjfLi4ELi4EEEEEvT1_,@function
        .size           _ZN2at6native13reduce_kernelILi256ELi2ENS0_8ReduceOpIfNS0_14func_wrapper_tIfZNS0_11sum_functorIfffEclERNS_14TensorIteratorEEUlffE_EEjfLi4ELi4EEEEEvT1_,(.L_x_9937 - _ZN2at6native13reduce_kernelILi256ELi2ENS0_8ReduceOpIfNS0_14func_wrapper_tIfZNS0_11sum_functorIfffEclERNS_14TensorIteratorEEUlffE_EEjfLi4ELi4EEEEEvT1_)
        .other          _ZN2at6native13reduce_kernelILi256ELi2ENS0_8ReduceOpIfNS0_14func_wrapper_tIfZNS0_11sum_functorIfffEclERNS_14TensorIteratorEEUlffE_EEjfLi4ELi4EEEEEvT1_,@"STO_CUDA_ENTRY STV_DEFAULT"
_ZN2at6native13reduce_kernelILi256ELi2ENS0_8ReduceOpIfNS0_14func_wrapper_tIfZNS0_11sum_functorIfffEclERNS_14TensorIteratorEEUlffE_EEjfLi4ELi4EEEEEvT1_:
.text._ZN2at6native13reduce_kernelILi256ELi2ENS0_8ReduceOpIfNS0_14func_wrapper_tIfZNS0_11sum_functorIfffEclERNS_14TensorIteratorEEUlffE_EEjfLi4ELi4EEEEEvT1_:
        /* <DEDUP_REMOVED lines=209> */
.L_x_7446:
        /* <DEDUP_REMOVED lines=60> */
.L_x_7455:
[----:B------:R-:W-:Y:S05]  /*10d0*/  BSYNC B2 ;  /* 0x0000000000027941 */ /* 0x000fea0003800000 */
.L_x_7454:
        /* <DEDUP_REMOVED lines=8> */
[----:B--2---:R-:W-:Y:S02]  /*1160*/  FADD.FTZ R3, R4, c[0x0][0x164] ;  /* 0x0000590004037621 */ /* 0x004fe40000010000 */
.L_x_7453:
[----:B------:R-:W-:Y:S05]  /*1170*/  BSYNC B1 ;  /* 0x0000000000017941 */ /* 0x000fea0003800000 */
.L_x_7452:
[C---:B------:R-:W-:Y:S02]  /*1180*/  IADD3 R5, P0, -R6.reuse, 0x4, RZ ;  /* 0x0000000406057810 */ /* 0x040fe40007f1e1ff */
[----:B------:R-:W-:Y:S02]  /*1190*/  IADD3 R8, R6, c[0x0][0x16c], RZ ;  /* 0x00005b0006087a10 */ /* 0x000fe40007ffe0ff */
[----:B------:R-:W-:Y:S01]  /*11a0*/  LEA R18, P1, R5, R18, 0x2 ;  /* 0x0000001205127211 */ /* 0x000fe200078210ff */
[----:B------:R-:W-:Y:S01]  /*11b0*/  IMAD.X R0, RZ, RZ, -0x1, P0 ;  /* 0xffffffffff007424 */ /* 0x000fe200000e06ff */
[----:B------:R-:W-:-:S04]  /*11c0*/  IADD3 R8, R8, -0x4, RZ ;  /* 0xfffffffc08087810 */ /* 0x000fc80007ffe0ff */
[----:B------:R-:W-:Y:S02]  /*11d0*/  LEA.HI.X R19, R5, R19, R0, 0x2, P1 ;  /* 0x0000001305137211 */ /* 0x000fe400008f1400 */
.L_x_7451:
[----:B------:R-:W-:Y:S05]  /*11e0*/  BSYNC B0 ;  /* 0x0000000000007941 */ /* 0x000fea0003800000 */
.L_x_7450:
        /* <DEDUP_REMOVED lines=14> */
.L_x_7458:
        /* <DEDUP_REMOVED lines=10> */
.L_x_7457:
[----:B------:R-:W-:Y:S05]  /*1370*/  BSYNC B0 ;  /* 0x0000000000007941 */ /* 0x000fea0003800000 */
.L_x_7456:
        /* <DEDUP_REMOVED lines=8> */
.L_x_7460:
[----:B------:R-:W-:Y:S05]  /*1400*/  BSYNC B0 ;  /* 0x0000000000007941 */ /* 0x000fea0003800000 */
.L_x_7459:
        /* <DEDUP_REMOVED lines=10> */
[----:B--2---:R-:W-:Y:S02]  /*14b0*/  FADD.FTZ R3, R3, R18 ;  /* 0x0000001203037221 */ /* 0x004fe40000010000 */
.L_x_7462:
[----:B------:R-:W-:Y:S05]  /*14c0*/  BSYNC B0 ;  /* 0x0000000000007941 */ /* 0x000fea0003800000 */
.L_x_7461:
[----:B------:R-:W-:Y:S02]  /*14d0*/  FADD.FTZ R10, R10, R3 ;  /* 0x000000030a0a7221 */ /* 0x000fe40000010000 */
[----:B------:R-:W-:Y:S02]  /*14e0*/  IMAD.MOV.U32 R19, RZ, RZ, RZ ;  /* 0x000000ffff137224 */ /* 0x000fe400078e00ff */
[----:B------:R-:W-:-:S04]  /*14f0*/  FADD.FTZ R9, R10, R9 ;  /* 0x000000090a097221 */ /* 0x000fc80000010000 */
[----:B------:R-:W-:Y:S01]  /*1500*/  FADD.FTZ R18, R9, R0 ;  /* 0x0000000009127221 */ /* 0x000fe20000010000 */
[----:B------:R-:W-:Y:S05]  /*1510*/  BRA `(.L_x_7448) ;  /* 0x00007c6000007947 */ /* 0x000fea0003800000 */
.L_x_7449:
        /* <DEDUP_REMOVED lines=30> */
.L_x_7472:
        /* <DEDUP_REMOVED lines=215> */
.L_x_7467:
[----:B------:R-:W-:-:S04]  /*2470*/  LOP3.LUT R7, R11, 0xfffffff8, RZ, 0xc0, !PT ;  /* 0xfffffff80b077812 */ /* 0x000fc800078ec0ff */
[----:B------:R-:W-:-:S05]  /*2480*/  IADD3 R6, P1, R18, R7, RZ ;  /* 0x0000000712067210 */ /* 0x000fca0007f3e0ff */
[----:B------:R-:W-:-:S06]  /*2490*/  IMAD.X R7, RZ, RZ, R19, P1 ;  /* 0x000000ffff077224 */ /* 0x000fcc00008e0613 */
[----:B------:R-:W5:Y:S01]  /*24a0*/  LDG.E.64 R6, [R6.64] ;  /* 0x0000002406067981 */ /* 0x000f62000c1e1b00 */
[----:B------:R-:W-:Y:S01]  /*24b0*/  IADD3 R9, R9, c[0x0][0x174], RZ ;  /* 0x00005d0009097a10 */ /* 0x000fe20007ffe0ff */
        /* <DEDUP_REMOVED lines=223> */
.L_x_7468:
        /* <DEDUP_REMOVED lines=219> */
.L_x_7469:
        /* <DEDUP_REMOVED lines=217> */
.L_x_7470:
[----:B------:R-:W-:-:S04]  /*4df0*/  LOP3.LUT R13, R15, 0xfffffff8, RZ, 0xc0, !PT ;  /* 0xfffffff80f0d7812 */ /* 0x000fc800078ec0ff */
[----:B------:R-:W-:-:S05]  /*4e00*/  IADD3 R12, P1, R18, R13, RZ ;  /* 0x0000000d120c7210 */ /* 0x000fca0007f3e0ff */
[----:B------:R-:W-:-:S06]  /*4e10*/  IMAD.X R13, RZ, RZ, R19, P1 ;  /* 0x000000ffff0d7224 */ /* 0x000fcc00008e0613 */
        /* <DEDUP_REMOVED lines=15> */
.L_x_7471:
[----:B------:R-:W-:Y:S05]  /*4f10*/  BSYNC B1 ;  /* 0x0000000000017941 */ /* 0x000fea0003800000 */
.L_x_7466:
[----:B------:R-:W-:Y:S05]  /*4f20*/  BSYNC B0 ;  /* 0x0000000000007941 */ /* 0x000fea0003800000 */
.L_x_7465:
        /* <DEDUP_REMOVED lines=205> */
.L_x_7475:
        /* <DEDUP_REMOVED lines=207> */
.L_x_7476:
        /* <DEDUP_REMOVED lines=207> */
.L_x_7477:
        /* <DEDUP_REMOVED lines=207> */
.L_x_7478:
[----:B------:R-:W-:-:S04]  /*82d0*/  LOP3.LUT R13, R27, 0xfffffff8, RZ, 0xc0, !PT ;  /* 0xfffffff81b0d7812 */ /* 0x000fc800078ec0ff */
[----:B------:R-:W-:-:S05]  /*82e0*/  IADD3 R12, P1, R18, R13, RZ ;  /* 0x0000000d120c7210 */ /* 0x000fca0007f3e0ff */
[----:B------:R-:W-:-:S06]  /*82f0*/  IMAD.X R13, RZ, RZ, R19, P1 ;  /* 0x000000ffff0d7224 */ /* 0x000fcc00008e0613 */
[----:B------:R-:W5:Y:S02]  /*8300*/  LDG.E.64 R12, [R12.64] ;  /* 0x000000240c0c7981 */ /* 0x000f64000c1e1b00 */
.L_x_7474:
[----:B------:R-:W-:Y:S05]  /*8310*/  BSYNC B0 ;  /* 0x0000000000007941 */ /* 0x000fea0003800000 */
.L_x_7473:
        /* <DEDUP_REMOVED lines=18> */
.L_x_7480:
[----:B------:R-:W-:Y:S05]  /*8440*/  BSYNC B0 ;  /* 0x0000000000007941 */ /* 0x000fea0003800000 */
.L_x_7479:
[----:B-----5:R-:W-:Y:S02]  /*8450*/  FADD.FTZ R7, R8, R4 ;  /* 0x0000000408077221 */ /* 0x020fe40000010000 */
[----:B------:R-:W-:Y:S02]  /*8460*/  FADD.FTZ R4, R5, R3 ;  /* 0x0000000305047221 */ /* 0x000fe40000010000 */
[----:B------:R-:W-:Y:S02]  /*8470*/  FADD.FTZ R7, R7, R24 ;  /* 0x0000001807077221 */ /* 0x000fe40000010000 */
[----:B------:R-:W-:Y:S02]  /*8480*/  FADD.FTZ R25, R4, R25 ;  /* 0x0000001904197221 */ /* 0x000fe40000010000 */
[----:B------:R-:W-:-:S02]  /*8490*/  FADD.FTZ R19, R7, R22 ;  /* 0x0000001607137221 */ /* 0x000fc40000010000 */
[----:B------:R-:W-:Y:S01]  /*84a0*/  FADD.FTZ R18, R25, R0 ;  /* 0x0000000019127221 */ /* 0x000fe20000010000 */
[----:B------:R-:W-:Y:S05]  /*84b0*/  BRA `(.L_x_7448) ;  /* 0x00000cc000007947 */ /* 0x000fea0003800000 */
.L_x_7464:
        /* <DEDUP_REMOVED lines=18> */
.L_x_7483:
        /* <DEDUP_REMOVED lines=32> */
.L_x_7482:
[----:B------:R-:W-:Y:S05]  /*87e0*/  BSYNC B0 ;  /* 0x0000000000007941 */ /* 0x000fea0003800000 */
.L_x_7481:
        /* <DEDUP_REMOVED lines=27> */
.L_x_7485:
[----:B------:R-:W-:Y:S05]  /*89a0*/  BSYNC B0 ;  /* 0x0000000000007941 */ /* 0x000fea0003800000 */
.L_x_7484:
        /* <DEDUP_REMOVED lines=18> */
.L_x_7487:
[----:B------:R-:W-:Y:S05]  /*8ad0*/  BSYNC B0 ;  /* 0x0000000000007941 */ /* 0x000fea0003800000 */
.L_x_7486:
[----:B------:R-:W-:Y:S02]  /*8ae0*/  FADD.FTZ R8, R8, R5 ;  /* 0x0000000508087221 */ /* 0x000fe40000010000 */
[----:B------:R-:W-:Y:S02]  /*8af0*/  FADD.FTZ R7, R7, R6 ;  /* 0x0000000607077221 */ /* 0x000fe40000010000 */
[----:B------:R-:W-:Y:S02]  /*8b00*/  FADD.FTZ R3, R8, R3 ;  /* 0x0000000308037221 */ /* 0x000fe40000010000 */
[----:B------:R-:W-:Y:S02]  /*8b10*/  FADD.FTZ R7, R7, R4 ;  /* 0x0000000407077221 */ /* 0x000fe40000010000 */
[----:B0-----:R-:W-:-:S02]  /*8b20*/  FADD.FTZ R19, R3, R22 ;  /* 0x0000001603137221 */ /* 0x001fc40000010000 */
[----:B------:R-:W-:Y:S01]  /*8b30*/  FADD.FTZ R18, R7, R0 ;  /* 0x0000000007127221 */ /* 0x000fe20000010000 */
[----:B------:R-:W-:Y:S05]  /*8b40*/  BRA `(.L_x_7448) ;  /* 0x0000063000007947 */ /* 0x000fea0003800000 */
.L_x_7463:
        /* <DEDUP_REMOVED lines=21> */
.L_x_7490:
        /* <DEDUP_REMOVED lines=9> */
[----:B------:R-:W2:Y:S02]  /*8d30*/  LDG.E.64 R14, [R14.64] ;  /* 0x000000240e0e7981 */ /* 0x000ea4000c1e1b00 */
[----:B------:R-:W-:-:S02]  /*8d40*/  IMAD.WIDE.U32 R10, R11, 0x8, R18 ;  /* 0x000000080b0a7825 */ /* 0x000fc400078e0012 */
        /* <DEDUP_REMOVED lines=17> */
.L_x_7489:
[----:B------:R-:W-:Y:S05]  /*8e60*/  BSYNC B0 ;  /* 0x0000000000007941 */ /* 0x000fea0003800000 */
.L_x_7488:
        /* <DEDUP_REMOVED lines=23> */
.L_x_7492:
[----:B------:R-:W-:Y:S05]  /*8fe0*/  BSYNC B0 ;  /* 0x0000000000007941 */ /* 0x000fea0003800000 */
.L_x_7491:
        /* <DEDUP_REMOVED lines=18> */
.L_x_7494:
[----:B------:R-:W-:Y:S05]  /*9110*/  BSYNC B0 ;  /* 0x0000000000007941 */ /* 0x000fea0003800000 */
.L_x_7493:
[----:B------:R-:W-:Y:S02]  /*9120*/  FADD.FTZ R8, R8, R5 ;  /* 0x0000000508087221 */ /* 0x000fe40000010000 */
[----:B------:R-:W-:Y:S02]  /*9130*/  FADD.FTZ R7, R7, R6 ;  /* 0x0000000607077221 */ /* 0x000fe40000010000 */
[----:B------:R-:W-:Y:S02]  /*9140*/  FADD.FTZ R3, R8, R3 ;  /* 0x0000000308037221 */ /* 0x000fe40000010000 */
[----:B------:R-:W-:Y:S02]  /*9150*/  FADD.FTZ R7, R7, R4 ;  /* 0x0000000407077221 */ /* 0x000fe40000010000 */
[----:B0-----:R-:W-:-:S02]  /*9160*/  FADD.FTZ R19, R3, R22 ;  /* 0x0000001603137221 */ /* 0x001fc40000010000 */
[----:B------:R-:W-:Y:S02]  /*9170*/  FADD.FTZ R18, R7, R0 ;  /* 0x0000000007127221 */ /* 0x000fe40000010000 */
.L_x_7448:
[----:B------:R-:W-:Y:S05]  /*9180*/  BSYNC B6 ;  /* 0x0000000000067941 */ /* 0x000fea0003800000 */
.L_x_7447:
        /* <DEDUP_REMOVED lines=9> */
.L_x_7496:
        /* <DEDUP_REMOVED lines=13> */
.L_x_7495:
        /* <DEDUP_REMOVED lines=14> */
.L_x_7499:
        /* <DEDUP_REMOVED lines=14> */
.L_x_7498:
[----:B0-----:R-:W-:Y:S01]  /*94b0*/  ISETP.GE.AND P0, PT, R0, 0x2, PT ;  /* 0x000000020000780c */ /* 0x001fe20003f06270 */
[----:B------:R-:W-:Y:S01]  /*94c0*/  WARPSYNC 0xffffffff ;  /* 0xffffffff00007948 */ /* 0x000fe20003800000 */
[----:B------:R-:W-:Y:S11]  /*94d0*/  BAR.SYNC.DEFER_BLOCKING 0x0 ;  /* 0x0000000000007b1d */ /* 0x000ff60000010000 */
[----:B------:R-:W-:Y:S05]  /*94e0*/  @!P0 BRA `(.L_x_7497) ;  /* 0x0000008000008947 */ /* 0x000fea0003800000 */
[----:B------:R-:W-:-:S05]  /*94f0*/  IMAD.MOV.U32 R3, RZ, RZ, 0x1 ;  /* 0x00000001ff037424 */ /* 0x000fca00078e00ff */
.L_x_7500:
[----:B------:R-:W0:Y:S04]  /*9500*/  SHFL.DOWN PT, R5, R18, R3, 0x1f ;  /* 0x08001f0312057589 */ /* 0x000e2800000e0000 */
[----:B------:R1:W2:Y:S02]  /*9510*/  SHFL.DOWN PT, R4, R19, R3, 0x1f ;  /* 0x08001f0313047589 */ /* 0x0002a400000e0000 */
[----:B-1----:R-:W-:-:S04]  /*9520*/  SHF.L.U32 R3, R3, 0x1, RZ ;  /* 0x0000000103037819 */ /* 0x002fc800000006ff */
[----:B------:R-:W-:Y:S01]  /*9530*/  ISETP.GE.AND P0, PT, R3, R0, PT ;  /* 0x000000000300720c */ /* 0x000fe20003f06270 */
[----:B0-----:R-:W-:Y:S02]  /*9540*/  FADD.FTZ R18, R5, R18 ;  /* 0x0000001205127221 */ /* 0x001fe40000010000 */
[----:B--2---:R-:W-:-:S10]  /*9550*/  FADD.FTZ R19, R4, R19 ;  /* 0x0000001304137221 */ /* 0x004fd40000010000 */
[----:B------:R-:W-:Y:S05]  /*9560*/  @!P0 BRA `(.L_x_7500) ;  /* 0xffffff9000008947 */ /* 0x000fea000383ffff */
.L_x_7497:
        /* <DEDUP_REMOVED lines=203> */
.L_x_7501:
        /* <DEDUP_REMOVED lines=202> */
.L_x_7502:
        /* <DEDUP_REMOVED lines=217> */
.L_x_7504:
[----:B------:R-:W-:-:S04]  /*bc50*/  IADD3 R6, P0, R22, c[0x0][0x540], RZ ;  /* 0x0001500016067a10 */ /* 0x000fc80007f1e0ff */
[----:B------:R-:W-:Y:S01]  /*bc60*/  IADD3.X R7, RZ, c[0x0][0x544], RZ, P0, !PT ;  /* 0x00015100ff077a10 */ /* 0x000fe200007fe4ff */
[----:B------:R-:W-:Y:S05]  /*bc70*/  @!P1 BRA `(.L_x_7505) ;  /* 0x00000c7000009947 */ /* 0x000fea0003800000 */
[----:B-----5:R-:W-:Y:S01]  /*bc80*/  IADD3 R11, R9, 0x1, RZ ;  /* 0x00000001090b7810 */ /* 0x020fe20007ffe0ff */
        /* <DEDUP_REMOVED lines=198> */
.L_x_7505:
        /* <DEDUP_REMOVED lines=11> */
.L_x_7507:
[----:B------:R-:W-:Y:S05]  /*c9a0*/  BSYNC B0 ;  /* 0x0000000000007941 */ /* 0x000fea0003800000 */
.L_x_7506:
        /* <DEDUP_REMOVED lines=13> */
.L_x_7509:
[----:B------:R-:W-:Y:S05]  /*ca80*/  BSYNC B0 ;  /* 0x0000000000007941 */ /* 0x000fea0003800000 */
.L_x_7508:
        /* <DEDUP_REMOVED lines=31> */
.L_x_7511:
[----:B------:R-:W-:Y:S05]  /*cc80*/  BSYNC B0 ;  /* 0x0000000000007941 */ /* 0x000fea0003800000 */
.L_x_7510:
        /* <DEDUP_REMOVED lines=17> */
[----:B-----5:R-:W-:Y:S01]  /*cda0*/  IMAD R13, R2, c[0x0][0x0], R23 ;  /* 0x00000000020d7a24 */ /* 0x020fe200078e0217 */
[----:B------:R-:W-:Y:S01]  /*cdb0*/  BSSY B1, `(.L_x_7514) ;  /* 0x0000010000017945 */ /* 0x000fe20003800000 */
[----:B------:R-:W-:-:S03]  /*cdc0*/  MOV R17, c[0x0][0x164] ;  /* 0x0000590000117a02 */ /* 0x000fc60000000f00 */
[----:B------:R-:W-:-:S13]  /*cdd0*/  ISETP.GE.U32.AND P0, PT, R13, c[0x0][0x17c], PT ;  /* 0x00005f000d007a0c */ /* 0x000fda0003f06070 */
[----:B------:R-:W-:Y:S05]  /*cde0*/  @P0 BRA `(.L_x_7515) ;  /* 0x000000c000000947 */ /* 0x000fea0003800000 */
[----:B------:R-:W-:Y:S02]  /*cdf0*/  IMAD.MOV.U32 R17, RZ, RZ, c[0x0][0x164] ;  /* 0x00005900ff117624 */ /* 0x000fe400078e00ff */
.L_x_7516:
        /* <DEDUP_REMOVED lines=11> */
.L_x_7515:
[----:B------:R-:W-:Y:S05]  /*ceb0*/  BSYNC B1 ;  /* 0x0000000000017941 */ /* 0x000fea0003800000 */
.L_x_7514:
[----:B------:R-:W-:Y:S05]  /*cec0*/  BRA `(.L_x_7517) ;  /* 0x0000010000007947 */ /* 0x000fea0003800000 */
.L_x_7513:
[----:B------:R-:W-:Y:S01]  /*ced0*/  ISETP.GE.U32.AND P0, PT, R2, c[0x0][0x17c], PT ;  /* 0x00005f0002007a0c */ /* 0x000fe20003f06070 */
[----:B------:R-:W-:-:S12]  /*cee0*/  IMAD.MOV.U32 R17, RZ, RZ, c[0x0][0x164] ;  /* 0x00005900ff117624 */ /* 0x000fd800078e00ff */
[----:B------:R-:W-:Y:S05]  /*cef0*/  @P0 BRA `(.L_x_7517) ;  /* 0x000000d000000947 */ /* 0x000fea0003800000 */
[----:B-----5:R-:W-:Y:S02]  /*cf00*/  MOV R13, R2 ;  /* 0x00000002000d7202 */ /* 0x020fe40000000f00 */
[----:B------:R-:W-:-:S03]  /*cf10*/  MOV R17, c[0x0][0x164] ;  /* 0x0000590000117a02 */ /* 0x000fc60000000f00 */
.L_x_7518:
        /* <DEDUP_REMOVED lines=11> */
.L_x_7517:
[----:B------:R-:W-:Y:S05]  /*cfd0*/  BSYNC B0 ;  /* 0x0000000000007941 */ /* 0x000fea0003800000 */
.L_x_7512:
[----:B------:R-:W-:Y:S01]  /*cfe0*/  IMAD R0, R2, c[0x0][0x0], R23 ;  /* 0x0000000002007a24 */ /* 0x000fe200078e0217 */
[----:B------:R-:W-:Y:S01]  /*cff0*/  ULDC UR4, c[0x0][0x4] ;  /* 0x0000010000047ab9 */ /* 0x000fe20000000800 */
[----:B------:R-:W-:Y:S01]  /*d000*/  ISETP.NE.AND P2, PT, RZ, c[0x0][0x180], PT ;  /* 0x00006000ff007a0c */ /* 0x000fe20003f45270 */
[----:B------:R-:W-:Y:S02]  /*d010*/  USHF.R.U32.HI UR4, URZ, 0x1, UR4 ;  /* 0x000000013f047899 */ /* 0x000fe40008011604 */
[----:B------:R0:W-:Y:S04]  /*d020*/  STS.64 [R0.X8+0x10], R16 ;  /* 0x0000101000007388 */ /* 0x0001e80000008a00 */
[----:B------:R-:W-:-:S13]  /*d030*/  ISETP.NE.AND P0, PT, RZ, UR4, PT ;  /* 0x00000004ff007c0c */ /* 0x000fda000bf05270 */
[----:B------:R-:W-:Y:S05]  /*d040*/  @!P0 BRA `(.L_x_7519) ;  /* 0x000000d000008947 */ /* 0x000fea0003800000 */
[----:B0----5:R-:W-:-:S04]  /*d050*/  MOV R11, UR4 ;  /* 0x00000004000b7c02 */ /* 0x021fc80008000f00 */
.L_x_7520:
        /* <DEDUP_REMOVED lines=12> */
.L_x_7519:
[----:B0----5:R-:W-:Y:S01]  /*d120*/  LEA R13, R0, 0x10, 0x3 ;  /* 0x00000010000d7811 */ /* 0x021fe200078e18ff */
        /* <DEDUP_REMOVED lines=12> */
.L_x_7523:
        /* <DEDUP_REMOVED lines=13> */
.L_x_7522:
[----:B0-----:R-:W-:Y:S01]  /*d2c0*/  BAR.SYNC.DEFER_BLOCKING 0x0 ;  /* 0x0000000000007b1d */ /* 0x001fe20000010000 */
[----:B------:R-:W-:-:S13]  /*d2d0*/  ISETP.GE.AND P0, PT, R2, 0x2, PT ;  /* 0x000000020200780c */ /* 0x000fda0003f06270 */
[----:B------:R-:W-:Y:S05]  /*d2e0*/  @!P0 BRA `(.L_x_7521) ;  /* 0x0000008000008947 */ /* 0x000fea0003800000 */
[----:B------:R-:W-:-:S05]  /*d2f0*/  MOV R11, 0x1 ;  /* 0x00000001000b7802 */ /* 0x000fca0000000f00 */
.L_x_7524:
[----:B------:R-:W0:Y:S04]  /*d300*/  SHFL.DOWN PT, R13, R16, R11, 0x1f ;  /* 0x08001f0b100d7589 */ /* 0x000e2800000e0000 */
[----:B------:R1:W2:Y:S02]  /*d310*/  SHFL.DOWN PT, R0, R17, R11, 0x1f ;  /* 0x08001f0b11007589 */ /* 0x0002a400000e0000 */
[----:B-1----:R-:W-:-:S04]  /*d320*/  SHF.L.U32 R11, R11, 0x1, RZ ;  /* 0x000000010b0b7819 */ /* 0x002fc800000006ff */
[----:B------:R-:W-:Y:S01]  /*d330*/  ISETP.GE.AND P0, PT, R11, R2, PT ;  /* 0x000000020b00720c */ /* 0x000fe20003f06270 */
[----:B0-----:R-:W-:Y:S02]  /*d340*/  FADD.FTZ R16, R13, R16 ;  /* 0x000000100d107221 */ /* 0x001fe40000010000 */
[----:B--2---:R-:W-:-:S10]  /*d350*/  FADD.FTZ R17, R0, R17 ;  /* 0x0000001100117221 */ /* 0x004fd40000010000 */
[----:B------:R-:W-:Y:S05]  /*d360*/  @!P0 BRA `(.L_x_7524) ;  /* 0xffffff9000008947 */ /* 0x000fea000383ffff */
.L_x_7521:
        /* <DEDUP_REMOVED lines=13> */
.L_x_7526:
        /* <DEDUP_REMOVED lines=24> */
.L_x_7528:
        /* <DEDUP_REMOVED lines=24> */
.L_x_7529:
[----:B------:R-:W-:-:S04]  /*d740*/  IADD3 R24, P0, R24, c[0x0][0x540], RZ ;  /* 0x0001500018187a10 */ /* 0x000fc80007f1e0ff */
[----:B------:R-:W-:-:S05]  /*d750*/  IADD3.X R25, RZ, c[0x0][0x544], RZ, P0, !PT ;  /* 0x00015100ff197a10 */ /* 0x000fca00007fe4ff */
[----:B------:R-:W-:Y:S01]  /*d760*/  STG.E [R24.64], R17 ;  /* 0x0000001118007986 */ /* 0x000fe2000c101924 */
[----:B------:R-:W-:Y:S05]  /*d770*/  EXIT ;  /* 0x000000000000794d */ /* 0x000fea0003800000 */
.L_x_7527:
[----:B------:R-:W-:Y:S04]  /*d780*/  STG.E [R4.64], R16 ;  /* 0x0000001004007986 */ /* 0x000fe8000c101924 */
[----:B------:R-:W-:Y:S01]  /*d790*/  STG.E [R4.64+0x4], R17 ;  /* 0x0000041104007986 */ /* 0x000fe2000c101924 */
[----:B------:R-:W-:Y:S05]  /*d7a0*/  EXIT ;  /* 0x000000000000794d */ /* 0x000fea0003800000 */
.L_x_7525:
        /* <DEDUP_REMOVED lines=8> */
.L_x_7530:
        /* <DEDUP_REMOVED lines=24> */
.L_x_7532:
        /* <DEDUP_REMOVED lines=24> */
.L_x_7533:
[----:B------:R-:W-:-:S04]  /*db30*/  IADD3 R24, P0, R24, c[0x0][0x540], RZ ;  /* 0x0001500018187a10 */ /* 0x000fc80007f1e0ff */
[----:B------:R-:W-:-:S05]  /*db40*/  IADD3.X R25, RZ, c[0x0][0x544], RZ, P0, !PT ;  /* 0x00015100ff197a10 */ /* 0x000fca00007fe4ff */
[----:B------:R-:W-:Y:S01]  /*db50*/  STG.E [R24.64], R17 ;  /* 0x0000001118007986 */ /* 0x000fe2000c101924 */
[----:B------:R-:W-:Y:S05]  /*db60*/  EXIT ;  /* 0x000000000000794d */ /* 0x000fea0003800000 */
.L_x_7531:
[----:B------:R-:W-:Y:S04]  /*db70*/  STG.E [R6.64], R16 ;  /* 0x0000001006007986 */ /* 0x000fe8000c101924 */
[----:B------:R-:W-:Y:S01]  /*db80*/  STG.E [R8.64], R17 ;  /* 0x0000001108007986 */ /* 0x000fe2000c101924 */
[----:B------:R-:W-:Y:S05]  /*db90*/  EXIT ;  /* 0x000000000000794d */ /* 0x000fea0003800000 */
.L_x_7503:
        /* <DEDUP_REMOVED lines=20> */
.L_x_7535:
        /* <DEDUP_REMOVED lines=8> */
[----:B-----5:R-:W-:Y:S01]  /*dd60*/  HFMA2.MMA R12, -RZ, RZ, 0, 5.9604644775390625e-08 ;  /* 0x00000001ff0c7435 */ /* 0x020fe200000001ff */
        /* <DEDUP_REMOVED lines=15> */
.L_x_7537:
[----:B------:R-:W-:Y:S02]  /*de60*/  IADD3 R22, P0, R22, c[0x0][0x540], RZ ;  /* 0x0001500016167a10 */ /* 0x000fe40007f1e0ff */
[----:B------:R-:W-:Y:S02]  /*de70*/  ISETP.NE.AND P6, PT, R16, c[0x0][0x574], PT ;  /* 0x00015d0010007a0c */ /* 0x000fe40003fc5270 */
[----:B------:R-:W-:-:S05]  /*de80*/  IADD3.X R23, RZ, c[0x0][0x544], RZ, P0, !PT ;  /* 0x00015100ff177a10 */ /* 0x000fca00007fe4ff */
[----:B------:R0:W-:Y:S06]  /*de90*/  STG.E [R22.64], R18 ;  /* 0x0000001216007986 */ /* 0x0001ec000c101924 */
[----:B------:R-:W-:Y:S05]  /*dea0*/  @!P6 BRA `(.L_x_7538) ;  /* 0x000001300000e947 */ /* 0x000fea0003800000 */
[----:B------:R-:W-:Y:S01]  /*deb0*/  MOV R2, 0x0 ;  /* 0x0000000000027802 */ /* 0x000fe20000000f00 */
[----:B-----5:R-:W-:Y:S01]  /*dec0*/  HFMA2.MMA R13, -RZ, RZ, 0, 0 ;  /* 0x00000000ff0d7435 */ /* 0x020fe200000001ff */
        /* <DEDUP_REMOVED lines=17> */
.L_x_7538:
[----:B------:R-:W-:-:S04]  /*dfe0*/  IADD3 R24, P0, R24, c[0x0][0x540], RZ ;  /* 0x0001500018187a10 */ /* 0x000fc80007f1e0ff */
[----:B------:R-:W-:-:S05]  /*dff0*/  IADD3.X R25, RZ, c[0x0][0x544], RZ, P0, !PT ;  /* 0x00015100ff197a10 */ /* 0x000fca00007fe4ff */
[----:B------:R-:W-:Y:S01]  /*e000*/  STG.E [R24.64], R19 ;  /* 0x0000001318007986 */ /* 0x000fe2000c101924 */
[----:B------:R-:W-:Y:S05]  /*e010*/  EXIT ;  /* 0x000000000000794d */ /* 0x000fea0003800000 */
.L_x_7536:
[----:B------:R-:W-:Y:S04]  /*e020*/  STG.E [R4.64], R18 ;  /* 0x0000001204007986 */ /* 0x000fe8000c101924 */
[----:B------:R-:W-:Y:S01]  /*e030*/  STG.E [R4.64+0x4], R19 ;  /* 0x0000041304007986 */ /* 0x000fe2000c101924 */
[----:B------:R-:W-:Y:S05]  /*e040*/  EXIT ;  /* 0x000000000000794d */ /* 0x000fea0003800000 */
.L_x_7534:
        /* <DEDUP_REMOVED lines=8> */
.L_x_7539:
        /* <DEDUP_REMOVED lines=24> */
.L_x_7541:
        /* <DEDUP_REMOVED lines=24> */
.L_x_7542:
[----:B------:R-:W-:-:S04]  /*e3d0*/  IADD3 R24, P0, R24, c[0x0][0x540], RZ ;  /* 0x0001500018187a10 */ /* 0x000fc80007f1e0ff */
[----:B------:R-:W-:-:S05]  /*e3e0*/  IADD3.X R25, RZ, c[0x0][0x544], RZ, P0, !PT ;  /* 0x00015100ff197a10 */ /* 0x000fca00007fe4ff */
[----:B------:R-:W-:Y:S01]  /*e3f0*/  STG.E [R24.64], R19 ;  /* 0x0000001318007986 */ /* 0x000fe2000c101924 */
[----:B------:R-:W-:Y:S05]  /*e400*/  EXIT ;  /* 0x000000000000794d */ /* 0x000fea0003800000 */
.L_x_7540:
[----:B------:R-:W-:Y:S04]  /*e410*/  STG.E [R6.64], R18 ;  /* 0x0000001206007986 */ /* 0x000fe8000c101924 */
[----:B------:R-:W-:Y:S01]  /*e420*/  STG.E [R8.64], R19 ;  /* 0x0000001308007986 */ /* 0x000fe2000c101924 */
[----:B------:R-:W-:Y:S05]  /*e430*/  EXIT ;  /* 0x000000000000794d */ /* 0x000fea0003800000 */
.L_x_7543:
        /* <DEDUP_REMOVED lines=12> */
.L_x_9937:


//--------------------- .text._ZN2at6native13reduce_kernelILi128ELi4ENS0_8ReduceOpIfNS0_14func_wrapper_tIfZNS0_11sum_functorIfffEclERNS_14TensorIteratorEEUlffE_EEjfLi4ELi4EEEEEvT1_ --------------------------
	.section	.text._ZN2at6native13reduce_kernelILi128ELi4ENS0_8ReduceOpIfNS0_14func_wrapper_tIfZNS0_11sum_functorIfffEclERNS_14TensorIteratorEEUlffE_EEjfLi4ELi4EEEEEvT1_,"ax",@progbits
	.sectioninfo	@"SHI_REGISTERS=48"
	.align	128
        .global         _ZN2at6native13reduce_kernelILi128ELi4ENS0_8ReduceOpIfNS0_14func_wrapper_tIfZNS0_11sum_functorIfffEclERNS_14TensorIteratorEEUlffE_EEjfLi4ELi4EEEEEvT1_
        .type           _ZN2at6native13reduce_kernelILi128ELi4ENS0_8ReduceOpIfNS0_14func_wrapper_tIfZNS0_11sum_functorIfffEclERNS_14TensorIteratorEEUlffE_EEjfLi4ELi4EEEEEvT1_,@function
        .size           _ZN2at6native13reduce_kernelILi128ELi4ENS0_8ReduceOpIfNS0_14func_wrapper_tIfZNS0_11sum_functorIfffEclERNS_14TensorIteratorEEUlffE_EEjfLi4ELi4EEEEEvT1_,(.L_x_9938 - _ZN2at6native13reduce_kernelILi128ELi4ENS0_8ReduceOpIfNS0_14func_wrapper_tIfZNS0_11sum_functorIfffEclERNS_14TensorIteratorEEUlffE_EEjfLi4ELi4EEEEEvT1_)
        .other          _ZN2at6native13reduce_kernelILi128ELi4ENS0_8ReduceOpIfNS0_14func_wrapper_tIfZNS0_11sum_functorIfffEclERNS_14TensorIteratorEEUlffE_EEjfLi4ELi4EEEEEvT1_,@"STO_CUDA_ENTRY STV_DEFAULT"
_ZN2at6native13reduce_kernelILi128ELi4ENS0_8ReduceOpIfNS0_14func_wrapper_tIfZNS0_11sum_functorIfffEclERNS_14TensorIteratorEEUlffE_EEjfLi4ELi4EEEEEvT1_:
.text._ZN2at6native13reduce_kernelILi128ELi4ENS0_8ReduceOpIfNS0_14func_wrapper_tIfZNS0_11sum_functorIfffEclERNS_14TensorIteratorEEUlffE_EEjfLi4ELi4EEEEEvT1_:
        /* <DEDUP_REMOVED lines=213> */
.L_x_7544:
        /* <DEDUP_REMOVED lines=50> */
.L_x_7553:
[----:B------:R-:W-:Y:S05]  /*1070*/  BSYNC B2 ;  /* 0x0000000000027941 */ /* 0x000fea0003800000 */
.L_x_7552:
        /* <DEDUP_REMOVED lines=9> */
.L_x_7551:
[----:B------:R-:W-:Y:S05]  /*1110*/  BSYNC B1 ;  /* 0x0000000000017941 */ /* 0x000fea0003800000 */
.L_x_7550:
[C---:B------:R-:W-:Y:S02]  /*1120*/  IADD3 R5, P0, -R6.reuse, 0x4, RZ ;  /* 0x0000000406057810 */ /* 0x040fe40007f1e1ff */
[----:B------:R-:W-:Y:S02]  /*1130*/  IADD3 R0, R6, c[0x0][0x16c], RZ ;  /* 0x00005b0006007a10 */ /* 0x000fe40007ffe0ff */
[----:B------:R-:W-:Y:S02]  /*1140*/  LEA R40, P1, R5, R40, 0x2 ;  /* 0x0000002805287211 */ /* 0x000fe400078210ff */
[----:B------:R-:W-:Y:S02]  /*1150*/  IADD3.X R4, RZ, -0x1, RZ, P0, !PT ;  /* 0xffffffffff047810 */ /* 0x000fe400007fe4ff */
[----:B------:R-:W-:-:S02]  /*1160*/  IADD3 R0, R0, -0x4, RZ ;  /* 0xfffffffc00007810 */ /* 0x000fc40007ffe0ff */
[----:B------:R-:W-:Y:S02]  /*1170*/  LEA.HI.X R41, R5, R41, R4, 0x2, P1 ;  /* 0x0000002905297211 */ /* 0x000fe400008f1404 */
.L_x_7549:
[----:B------:R-:W-:Y:S05]  /*1180*/  BSYNC B0 ;  /* 0x0000000000007941 */ /* 0x000fea0003800000 */
.L_x_7548:
        /* <DEDUP_REMOVED lines=14> */
.L_x_7556:
        /* <DEDUP_REMOVED lines=10> */
.L_x_7555:
[----:B------:R-:W-:Y:S05]  /*1310*/  BSYNC B0 ;  /* 0x0000000000007941 */ /* 0x000fea0003800000 */
.L_x_7554:
        /* <DEDUP_REMOVED lines=8> */
.L_x_7558:
[----:B------:R-:W-:Y:S05]  /*13a0*/  BSYNC B0 ;  /* 0x0000000000007941 */ /* 0x000fea0003800000 */
.L_x_7557:
        /* <DEDUP_REMOVED lines=11> */
.L_x_7560:
[----:B------:R-:W-:Y:S05]  /*1460*/  BSYNC B0 ;  /* 0x0000000000007941 */ /* 0x000fea0003800000 */
.L_x_7559:
[----:B------:R-:W-:Y:S01]  /*1470*/  FADD.FTZ R8, R8, R3 ;  /* 0x0000000308087221 */ /* 0x000fe20000010000 */
[----:B------:R-:W-:Y:S01]  /*1480*/  MOV R25, RZ ;  /* 0x000000ff00197202 */ /* 0x000fe20000000f00 */
[----:B------:R-:W-:Y:S02]  /*1490*/  CS2R R26, SRZ ;  /* 0x00000000001a7805 */ /* 0x000fe4000001ff00 */
[----:B------:R-:W-:-:S04]  /*14a0*/  FADD.FTZ R11, R8, R11 ;  /* 0x0000000b080b7221 */ /* 0x000fc80000010000 */
[----:B------:R-:W-:Y:S01]  /*14b0*/  FADD.FTZ R24, R11, R24 ;  /* 0x000000180b187221 */ /* 0x000fe20000010000 */
[----:B------:R-:W-:Y:S05]  /*14c0*/  BRA `(.L_x_7546) ;  /* 0x0000844000007947 */ /* 0x000fea0003800000 */
.L_x_7547:
        /* <DEDUP_REMOVED lines=47> */
.L_x_7570:
        /* <DEDUP_REMOVED lines=226> */
.L_x_7565:
        /* <DEDUP_REMOVED lines=228> */
.L_x_7566:
        /* <DEDUP_REMOVED lines=219> */
.L_x_7567:
[----:B------:R-:W-:-:S04]  /*41d0*/  LOP3.LUT R5, R7, 0xfffffff0, RZ, 0xc0, !PT ;  /* 0xfffffff007057812 */ /* 0x000fc800078ec0ff */
[----:B------:R-:W-:-:S05]  /*41e0*/  IADD3 R4, P1, R40, R5, RZ ;  /* 0x0000000528047210 */ /* 0x000fca0007f3e0ff */
[----:B------:R-:W-:-:S06]  /*41f0*/  IMAD.X R5, RZ, RZ, R41, P1 ;  /* 0x000000ffff057224 */ /* 0x000fcc00008e0629 */
[----:B------:R-:W5:Y:S01]  /*4200*/  LDG.E.128 R4, [R4.64] ;  /* 0x0000002404047981 */ /* 0x000f62000c1e1d00 */
        /* <DEDUP_REMOVED lines=213> */
.L_x_7568:
[----:B------:R-:W-:-:S04]  /*4f60*/  LOP3.LUT R21, R23, 0xfffffff0, RZ, 0xc0, !PT ;  /* 0xfffffff017157812 */ /* 0x000fc800078ec0ff */
[----:B------:R-:W-:-:S04]  /*4f70*/  IADD3 R20, P1, R40, R21, RZ ;  /* 0x0000001528147210 */ /* 0x000fc80007f3e0ff */
[----:B------:R-:W-:-:S06]  /*4f80*/  IADD3.X R21, RZ, R41, RZ, P1, !PT ;  /* 0x00000029ff157210 */ /* 0x000fcc0000ffe4ff */
[----:B------:R-:W2:Y:S01]  /*4f90*/  LDG.E.128 R20, [R20.64] ;  /* 0x0000002414147981 */ /* 0x000ea2000c1e1d00 */
[----:B------:R-:W-:Y:S01]  /*4fa0*/  IADD3 R37, R37, c[0x0][0x174], RZ ;  /* 0x00005d0025257a10 */ /* 0x000fe20007ffe0ff */
[----:B------:R-:W-:Y:S02]  /*4fb0*/  IMAD.MOV.U32 R30, RZ, RZ, c[0x0][0x174] ;  /* 0x00005d00ff1e7624 */ /* 0x000fe400078e00ff */
[----:B-----5:R-:W-:Y:S02]  /*4fc0*/  FADD.FTZ R27, R12, R27 ;  /* 0x0000001b0c1b7221 */ /* 0x020fe40000010000 */
[----:B------:R-:W-:Y:S02]  /*4fd0*/  IMAD R30, R30, 0x3, R37 ;  /* 0x000000031e1e7824 */ /* 0x000fe400078e0225 */
        /* <DEDUP_REMOVED lines=18> */
.L_x_7569:
[----:B------:R-:W-:Y:S05]  /*5100*/  BSYNC B1 ;  /* 0x0000000000017941 */ /* 0x000fea0003800000 */
.L_x_7564:
[----:B------:R-:W-:Y:S05]  /*5110*/  BSYNC B0 ;  /* 0x0000000000007941 */ /* 0x000fea0003800000 */
.L_x_7563:
        /* <DEDUP_REMOVED lines=205> */
.L_x_7573:
        /* <DEDUP_REMOVED lines=207> */
.L_x_7574:
        /* <DEDUP_REMOVED lines=207> */
.L_x_7575:
        /* <DEDUP_REMOVED lines=207> */
.L_x_7576:
[----:B------:R-:W-:-:S04]  /*84c0*/  LOP3.LUT R21, R38, 0xfffffff0, RZ, 0xc0, !PT ;  /* 0xfffffff026157812 */ /* 0x000fc800078ec0ff */
[----:B------:R-:W-:-:S05]  /*84d0*/  IADD3 R20, P1, R40, R21, RZ ;  /* 0x0000001528147210 */ /* 0x000fca0007f3e0ff */
[----:B------:R-:W-:-:S06]  /*84e0*/  IMAD.X R21, RZ, RZ, R41, P1 ;  /* 0x000000ffff157224 */ /* 0x000fcc00008e0629 */
[----:B------:R-:W5:Y:S02]  /*84f0*/  LDG.E.128 R20, [R20.64] ;  /* 0x0000002414147981 */ /* 0x000f64000c1e1d00 */
.L_x_7572:
[----:B------:R-:W-:Y:S05]  /*8500*/  BSYNC B0 ;  /* 0x0000000000007941 */ /* 0x000fea0003800000 */
.L_x_7571:
        /* <DEDUP_REMOVED lines=26> */
.L_x_7578:
[----:B------:R-:W-:Y:S05]  /*86b0*/  BSYNC B0 ;  /* 0x0000000000007941 */ /* 0x000fea0003800000 */
.L_x_7577:
        /* <DEDUP_REMOVED lines=13> */
.L_x_7562:
        /* <DEDUP_REMOVED lines=34> */
.L_x_7581:
        /* <DEDUP_REMOVED lines=40> */
.L_x_7580:
[----:B------:R-:W-:Y:S05]  /*8c30*/  BSYNC B0 ;  /* 0x0000000000007941 */ /* 0x000fea0003800000 */
.L_x_7579:
        /* <DEDUP_REMOVED lines=27> */
.L_x_7583:
[----:B------:R-:W-:Y:S05]  /*8df0*/  BSYNC B0 ;  /* 0x0000000000007941 */ /* 0x000fea0003800000 */
.L_x_7582:
        /* <DEDUP_REMOVED lines=26> */
.L_x_7585:
[----:B------:R-:W-:Y:S05]  /*8fa0*/  BSYNC B0 ;  /* 0x0000000000007941 */ /* 0x000fea0003800000 */
.L_x_7584:
        /* <DEDUP_REMOVED lines=13> */
.L_x_7561:
        /* <DEDUP_REMOVED lines=37> */
.L_x_7588:
        /* <DEDUP_REMOVED lines=36> */
.L_x_7587:
[----:B------:R-:W-:Y:S05]  /*9510*/  BSYNC B0 ;  /* 0x0000000000007941 */ /* 0x000fea0003800000 */
.L_x_7586:
        /* <DEDUP_REMOVED lines=23> */
.L_x_7590:
[----:B------:R-:W-:Y:S05]  /*9690*/  BSYNC B0 ;  /* 0x0000000000007941 */ /* 0x000fea0003800000 */
.L_x_7589:
        /* <DEDUP_REMOVED lines=26> */
.L_x_7592:
[----:B------:R-:W-:Y:S05]  /*9840*/  BSYNC B0 ;  /* 0x0000000000007941 */ /* 0x000fea0003800000 */
.L_x_7591:
        /* <DEDUP_REMOVED lines=12> */
.L_x_7546:
[----:B------:R-:W-:Y:S05]  /*9910*/  BSYNC B6 ;  /* 0x0000000000067941 */ /* 0x000fea0003800000 */
.L_x_7545:
        /* <DEDUP_REMOVED lines=8> */
[----:B-1----:R-:W-:-:S05]  /*99a0*/  IMAD.U32 R3, RZ, RZ, UR4 ;  /* 0x00000004ff037e24 */ /* 0x002fca000f8e00ff */
.L_x_7594:
[----:B------:R-:W-:Y:S01]  /*99b0*/  IADD3 R4, R2, R3, RZ ;  /* 0x0000000302047210 */ /* 0x000fe20007ffe0ff */
[----:B------:R-:W-:Y:S01]  /*99c0*/  WARPSYNC 0xffffffff ;  /* 0xffffffff00007948 */ /* 0x000fe20003800000 */
[----:B------:R-:W-:Y:S02]  /*99d0*/  BAR.SYNC.DEFER_BLOCKING 0x0 ;  /* 0x0000000000007b1d */ /* 0x000fe40000010000 */
        /* <DEDUP_REMOVED lines=12> */
.L_x_7593:
[----:B-1----:R-:W-:-:S13]  /*9aa0*/  ISETP.NE.AND P0, PT, RZ, c[0x0][0x180], PT ;  /* 0x00006000ff007a0c */ /* 0x002fda0003f05270 */
        /* <DEDUP_REMOVED lines=12> */
[----:B-1----:R-:W-:Y:S02]  /*9b70*/  LEA R10, R8, 0x10, 0x4 ;  /* 0x00000010080a7811 */ /* 0x002fe400078e20ff */
.L_x_7597:
[----:B------:R-:W-:Y:S01]  /*9b80*/  IADD3 R0, R17, R3, RZ ;  /* 0x0000000311007210 */ /* 0x000fe20007ffe0ff */
[----:B------:R-:W-:Y:S01]  /*9b90*/  WARPSYNC 0xffffffff ;  /* 0xffffffff00007948 */ /* 0x000fe20003800000 */
[----:B------:R-:W-:Y:S02]  /*9ba0*/  BAR.SYNC.DEFER_BLOCKING 0x0 ;  /* 0x0000000000007b1d */ /* 0x000fe40000010000 */
[----:B------:R-:W-:-:S04]  /*9bb0*/  ISETP.GE.U32.AND P0, PT, R0, c[0x0][0x0], PT ;  /* 0x0000000000007a0c */ /* 0x000fc80003f06070 */
[----:B------:R-:W-:-:S13]  /*9bc0*/  ISETP.GE.U32.OR P0, PT, R17, R3, P0 ;  /* 0x000000031100720c */ /* 0x000fda0000706470 */
[----:B------:R-:W-:Y:S01]  /*9bd0*/  @!P0 IMAD R0, R3, 0x10, R10 ;  /* 0x0000001003008824 */ /* 0x000fe200078e020a */
        /* <DEDUP_REMOVED lines=9> */
[----:B------:R-:W-:-:S04]  /*9c70*/  MOV R0, 0x20 ;  /* 0x0000002000007802 */ /* 0x000fc80000000f00 */
.L_x_7596:
[----:B-1----:R-:W-:Y:S01]  /*9c80*/  ISETP.GE.AND P0, PT, R0, 0x2, PT ;  /* 0x000000020000780c */ /* 0x002fe20003f06270 */
[----:B------:R-:W-:Y:S01]  /*9c90*/  WARPSYNC 0xffffffff ;  /* 0xffffffff00007948 */ /* 0x000fe20003800000 */
[----:B------:R-:W-:Y:S11]  /*9ca0*/  BAR.SYNC.DEFER_BLOCKING 0x0 ;  /* 0x0000000000007b1d */ /* 0x000ff60000010000 */
[----:B------:R-:W-:Y:S05]  /*9cb0*/  @!P0 BRA `(.L_x_7595) ;  /* 0x000000c000008947 */ /* 0x000fea0003800000 */
[----:B------:R-:W-:-:S07]  /*9cc0*/  HFMA2.MMA R3, -RZ, RZ, 0, 5.9604644775390625e-08 ;  /* 0x00000001ff037435 */ /* 0x000fce00000001ff */
.L_x_7598:
        /* <DEDUP_REMOVED lines=11> */
.L_x_7595:
        /* <DEDUP_REMOVED lines=204> */
.L_x_7599:
        /* <DEDUP_REMOVED lines=202> */
.L_x_7600:
        /* <DEDUP_REMOVED lines=204> */
.L_x_7601:
        /* <DEDUP_REMOVED lines=202> */
.L_x_7602:
        /* <DEDUP_REMOVED lines=217> */
.L_x_7604:
        /* <DEDUP_REMOVED lines=202> */
.L_x_7605:
        /* <DEDUP_REMOVED lines=204> */
.L_x_7606:
        /* <DEDUP_REMOVED lines=202> */
.L_x_7607:
        /* <DEDUP_REMOVED lines=11> */
.L_x_7609:
[----:B------:R-:W-:Y:S05]  /*10480*/  BSYNC B0 ;  /* 0x0000000000007941 */ /* 0x000fea0003800000 */
.L_x_7608:
        /* <DEDUP_REMOVED lines=15> */
.L_x_7611:
[----:B------:R-:W-:Y:S05]  /*10580*/  BSYNC B0 ;  /* 0x0000000000007941 */ /* 0x000fea0003800000 */
.L_x_7610:
        /* <DEDUP_REMOVED lines=31> */
.L_x_7613:
[----:B------:R-:W-:Y:S05]  /*10780*/  BSYNC B0 ;  /* 0x0000000000007941 */ /* 0x000fea0003800000 */
.L_x_7612:
        /* <DEDUP_REMOVED lines=27> */
.L_x_7618:
        /* <DEDUP_REMOVED lines=15> */
.L_x_7617:
[----:B------:R-:W-:Y:S05]  /*10a30*/  BSYNC B1 ;  /* 0x0000000000017941 */ /* 0x000fea0003800000 */
.L_x_7616:
[----:B------:R-:W-:Y:S05]  /*10a40*/  BRA `(.L_x_7619) ;  /* 0x0000018000007947 */ /* 0x000fea0003800000 */
.L_x_7615:
        /* <DEDUP_REMOVED lines=9> */
.L_x_7620:
        /* <DEDUP_REMOVED lines=15> */
.L_x_7619:
[----:B------:R-:W-:Y:S05]  /*10bd0*/  BSYNC B0 ;  /* 0x0000000000007941 */ /* 0x000fea0003800000 */
.L_x_7614:
        /* <DEDUP_REMOVED lines=8> */
.L_x_7622:
        /* <DEDUP_REMOVED lines=14> */
.L_x_7621:
        /* <DEDUP_REMOVED lines=13> */
.L_x_7625:
        /* <DEDUP_REMOVED lines=15> */
.L_x_7624:
[----:B-1----:R-:W-:Y:S01]  /*10f00*/  BAR.SYNC.DEFER_BLOCKING 0x0 ;  /* 0x0000000000007b1d */ /* 0x002fe20000010000 */
[----:B------:R-:W-:-:S13]  /*10f10*/  ISETP.GE.AND P0, PT, R2, 0x2, PT ;  /* 0x000000020200780c */ /* 0x000fda0003f06270 */
[----:B------:R-:W-:Y:S05]  /*10f20*/  @!P0 BRA `(.L_x_7623) ;  /* 0x000000c000008947 */ /* 0x000fea0003800000 */
[----:B------:R-:W-:-:S05]  /*10f30*/  MOV R9, 0x1 ;  /* 0x0000000100097802 */ /* 0x000fca0000000f00 */
.L_x_7626:
        /* <DEDUP_REMOVED lines=11> */
.L_x_7623:
        /* <DEDUP_REMOVED lines=17> */
.L_x_7628:
        /* <DEDUP_REMOVED lines=24> */
.L_x_7630:
        /* <DEDUP_REMOVED lines=24> */
.L_x_7631:
        /* <DEDUP_REMOVED lines=24> */
.L_x_7632:
        /* <DEDUP_REMOVED lines=24> */
.L_x_7633:
[----:B------:R-:W-:-:S04]  /*11700*/  IADD3 R16, P0, R16, c[0x0][0x540], RZ ;  /* 0x0001500010107a10 */ /* 0x000fc80007f1e0ff */
[----:B------:R-:W-:-:S05]  /*11710*/  IADD3.X R17, RZ, c[0x0][0x544], RZ, P0, !PT ;  /* 0x00015100ff117a10 */ /* 0x000fca00007fe4ff */
[----:B------:R-:W-:Y:S01]  /*11720*/  STG.E [R16.64], R27 ;  /* 0x0000001b10007986 */ /* 0x000fe2000c101924 */
[----:B------:R-:W-:Y:S05]  /*11730*/  EXIT ;  /* 0x000000000000794d */ /* 0x000fea0003800000 */
.L_x_7629:
[----:B------:R-:W-:Y:S04]  /*11740*/  STG.E [R4.64], R24 ;  /* 0x0000001804007986 */ /* 0x000fe8000c101924 */
[----:B------:R-:W-:Y:S04]  /*11750*/  STG.E [R4.64+0x4], R25 ;  /* 0x0000041904007986 */ /* 0x000fe8000c101924 */
[----:B------:R-:W-:Y:S04]  /*11760*/  STG.E [R4.64+0x8], R26 ;  /* 0x0000081a04007986 */ /* 0x000fe8000c101924 */
[----:B------:R-:W-:Y:S01]  /*11770*/  STG.E [R4.64+0xc], R27 ;  /* 0x00000c1b04007986 */ /* 0x000fe2000c101924 */
[----:B------:R-:W-:Y:S05]  /*11780*/  EXIT ;  /* 0x000000000000794d */ /* 0x000fea0003800000 */
.L_x_7627:
        /* <DEDUP_REMOVED lines=12> */
.L_x_7634:
        /* <DEDUP_REMOVED lines=24> */
.L_x_7636:
        /* <DEDUP_REMOVED lines=24> */
.L_x_7637:
        /* <DEDUP_REMOVED lines=24> */
.L_x_7638:
        /* <DEDUP_REMOVED lines=24> */
.L_x_7639:
[----:B------:R-:W-:-:S04]  /*11e50*/  IADD3 R16, P0, R16, c[0x0][0x540], RZ ;  /* 0x0001500010107a10 */ /* 0x000fc80007f1e0ff */
[----:B------:R-:W-:-:S05]  /*11e60*/  IADD3.X R17, RZ, c[0x0][0x544], RZ, P0, !PT ;  /* 0x00015100ff117a10 */ /* 0x000fca00007fe4ff */
[----:B------:R-:W-:Y:S01]  /*11e70*/  STG.E [R16.64], R27 ;  /* 0x0000001b10007986 */ /* 0x000fe2000c101924 */
[----:B------:R-:W-:Y:S05]  /*11e80*/  EXIT ;  /* 0x000000000000794d */ /* 0x000fea0003800000 */
.L_x_7635:
[----:B------:R-:W-:Y:S04]  /*11e90*/  STG.E [R6.64], R24 ;  /* 0x0000001806007986 */ /* 0x000fe8000c101924 */
[----:B------:R-:W-:Y:S04]  /*11ea0*/  STG.E [R12.64], R25 ;  /* 0x000000190c007986 */ /* 0x000fe8000c101924 */
[----:B------:R-:W-:Y:S04]  /*11eb0*/  STG.E [R14.64], R26 ;  /* 0x0000001a0e007986 */ /* 0x000fe8000c101924 */
[----:B------:R-:W-:Y:S01]  /*11ec0*/  STG.E [R20.64], R27 ;  /* 0x0000001b14007986 */ /* 0x000fe2000c101924 */
[----:B------:R-:W-:Y:S05]  /*11ed0*/  EXIT ;  /* 0x000000000000794d */ /* 0x000fea0003800000 */
.L_x_7603:
        /* <DEDUP_REMOVED lines=24> */
.L_x_7641:
        /* <DEDUP_REMOVED lines=24> */
.L_x_7643:
        /* <DEDUP_REMOVED lines=24> */
.L_x_7644:
        /* <DEDUP_REMOVED lines=24> */
.L_x_7645:
        /* <DEDUP_REMOVED lines=24> */
.L_x_7646:
[----:B------:R-:W-:-:S05]  /*12660*/  IADD3 R16, P0, R16, c[0x0][0x540], RZ ;  /* 0x0001500010107a10 */ /* 0x000fca0007f1e0ff */
[----:B------:R-:W-:-:S05]  /*12670*/  IMAD.X R17, RZ, RZ, c[0x0][0x544], P0 ;  /* 0x00015100ff117624 */ /* 0x000fca00000e06ff */
[----:B------:R-:W-:Y:S01]  /*12680*/  STG.E [R16.64], R27 ;  /* 0x0000001b10007986 */ /* 0x000fe2000c101924 */
[----:B------:R-:W-:Y:S05]  /*12690*/  EXIT ;  /* 0x000000000000794d */ /* 0x000fea0003800000 */
.L_x_7642:
[----:B------:R-:W-:Y:S04]  /*126a0*/  STG.E [R4.64], R24 ;  /* 0x0000001804007986 */ /* 0x000fe8000c101924 */
[----:B------:R-:W-:Y:S04]  /*126b0*/  STG.E [R4.64+0x4], R25 ;  /* 0x0000041904007986 */ /* 0x000fe8000c101924 */
[----:B------:R-:W-:Y:S04]  /*126c0*/  STG.E [R4.64+0x8], R26 ;  /* 0x0000081a04007986 */ /* 0x000fe8000c101924 */
[----:B------:R-:W-:Y:S01]  /*126d0*/  STG.E [R4.64+0xc], R27 ;  /* 0x00000c1b04007986 */ /* 0x000fe2000c101924 */
[----:B------:R-:W-:Y:S05]  /*126e0*/  EXIT ;  /* 0x000000000000794d */ /* 0x000fea0003800000 */
.L_x_7640:
        /* <DEDUP_REMOVED lines=12> */
.L_x_7647:
        /* <DEDUP_REMOVED lines=24> */
.L_x_7649:
        /* <DEDUP_REMOVED lines=24> */
.L_x_7650:
        /* <DEDUP_REMOVED lines=24> */
.L_x_7651:
        /* <DEDUP_REMOVED lines=24> */
.L_x_7652:
[----:B------:R-:W-:-:S04]  /*12db0*/  IADD3 R16, P0, R16, c[0x0][0x540], RZ ;  /* 0x0001500010107a10 */ /* 0x000fc80007f1e0ff */
[----:B------:R-:W-:-:S05]  /*12dc0*/  IADD3.X R17, RZ, c[0x0][0x544], RZ, P0, !PT ;  /* 0x00015100ff117a10 */ /* 0x000fca00007fe4ff */
[----:B------:R-:W-:Y:S01]  /*12dd0*/  STG.E [R16.64], R27 ;  /* 0x0000001b10007986 */ /* 0x000fe2000c101924 */
[----:B------:R-:W-:Y:S05]  /*12de0*/  EXIT ;  /* 0x000000000000794d */ /* 0x000fea0003800000 */
.L_x_7648:
[----:B------:R-:W-:Y:S04]  /*12df0*/  STG.E [R6.64], R24 ;  /* 0x0000001806007986 */ /* 0x000fe8000c101924 */
[----:B------:R-:W-:Y:S04]  /*12e00*/  STG.E [R8.64], R25 ;  /* 0x0000001908007986 */ /* 0x000fe8000c101924 */
[----:B------:R-:W-:Y:S04]  /*12e10*/  STG.E [R10.64], R26 ;  /* 0x0000001a0a007986 */ /* 0x000fe8000c101924 */
[----:B------:R-:W-:Y:S01]  /*12e20*/  STG.E [R12.64], R27 ;  /* 0x0000001b0c007986 */ /* 0x000fe2000c101924 */
[----:B------:R-:W-:Y:S05]  /*12e30*/  EXIT ;  /* 0x000000000000794d */ /* 0x000fea0003800000 */
.L_x_7653:
        /* <DEDUP_REMOVED lines=12> */
.L_x_9938:


//--------------------- .text._ZN2at6native13reduce_kernelILi512ELi1ENS0_8ReduceOpIdNS0_14func_wrapper_tIdZNS0_11sum_functorIdddEclERNS_14TensorIteratorEEUlddE_EEjdLi4ELi4EEEEEvT1_ --------------------------
	.section	.text._ZN2at6native13reduce_kernelILi512ELi1ENS0_8ReduceOpIdNS0_14func_wrapper_tIdZNS0_11sum_functorIdddEclERNS_14TensorIteratorEEUlddE_EEjdLi4ELi4EEEEEvT1_,"ax",@progbits
	.sectioninfo	@"SHI_REGISTERS=32"
	.align	128
        .global         _ZN2at6native13reduce_kernelILi512ELi1ENS0_8ReduceOpIdNS0_14func_wrapper_tIdZNS0_11sum_functorIdddEclERNS_14TensorIteratorEEUlddE_EEjdLi4ELi4EEEEEvT1_
        .type           _ZN2at6native13reduce_kernelILi512ELi1ENS0_8ReduceOpIdNS0_14func_wrapper_tIdZNS0_11sum_functorIdddEclERNS_14TensorIteratorEEUlddE_EEjdLi4ELi4EEEEEvT1_,@function
        .size           _ZN2at6native13reduce_kernelILi512ELi1ENS0_8ReduceOpIdNS0_14func_wrapper_tIdZNS0_11sum_functorIdddEclERNS_14TensorIteratorEEUlddE_EEjdLi4ELi4EEEEEvT1_,(.L_x_9939 - _ZN2at6native13reduce_kernelILi512ELi1ENS0_8ReduceOpIdNS0_14func_wrapper_tIdZNS0_11sum_functorIdddEclERNS_14TensorIteratorEEUlddE_EEjdLi4ELi4EEEEEvT1_)
        .other          _ZN2at6native13reduce_kernelILi512ELi1ENS0_8ReduceOpIdNS0_14func_wrapper_tIdZNS0_11sum_functorIdddEclERNS_14TensorIteratorEEUlddE_EEjdLi4ELi4EEEEEvT1_,@"STO_CUDA_ENTRY STV_DEFAULT"
_ZN2at6native13reduce_kernelILi512ELi1ENS0_8ReduceOpIdNS0_14func_wrapper_tIdZNS0_11sum_functorIdddEclERNS_14TensorIteratorEEUlddE_EEjdLi4ELi4EEEEEvT1_:
.text._ZN2at6native13reduce_kernelILi512ELi1ENS0_8ReduceOpIdNS0_14func_wrapper_tIdZNS0_11sum_functorIdddEclERNS_14TensorIteratorEEUlddE_EEjdLi4ELi4EEEEEvT1_:
        /* <DEDUP_REMOVED lines=208> */
.L_x_7654:
        /* <DEDUP_REMOVED lines=41> */
.L_x_7663:
[----:B------:R-:W-:Y:S05]  /*0f90*/  BSYNC B3 ;  /* 0x0000000000037941 */ /* 0x000fea0003800000 */
.L_x_7662:
        /* <DEDUP_REMOVED lines=8> */
[----:B--2---:R-:W0:-:S06]  /*1020*/  DADD R6, R6, c[0x0][0x168] ;  /* 0x00005a0006067629 */ /* 0x004e0c0000000000 */
.L_x_7661:
[----:B------:R-:W-:Y:S05]  /*1030*/  BSYNC B2 ;  /* 0x0000000000027941 */ /* 0x000fea0003800000 */
.L_x_7660:
[C---:B------:R-:W-:Y:S02]  /*1040*/  IADD3 R11, P0, -R12.reuse, 0x4, RZ ;  /* 0x000000040c0b7810 */ /* 0x040fe40007f1e1ff */
[----:B------:R-:W-:Y:S02]  /*1050*/  IADD3 R22, R12, c[0x0][0x174], RZ ;  /* 0x00005d000c167a10 */ /* 0x000fe40007ffe0ff */
[----:B------:R-:W-:Y:S01]  /*1060*/  LEA R28, P1, R11, R28, 0x3 ;  /* 0x0000001c0b1c7211 */ /* 0x000fe200078218ff */
[----:B------:R-:W-:Y:S01]  /*1070*/  IMAD.X R8, RZ, RZ, -0x1, P0 ;  /* 0xffffffffff087424 */ /* 0x000fe200000e06ff */
[----:B------:R-:W-:-:S04]  /*1080*/  IADD3 R22, R22, -0x4, RZ ;  /* 0xfffffffc16167810 */ /* 0x000fc80007ffe0ff */
[----:B------:R-:W-:Y:S02]  /*1090*/  LEA.HI.X R29, R11, R29, R8, 0x3, P1 ;  /* 0x0000001d0b1d7211 */ /* 0x000fe400008f1c08 */
.L_x_7659:
[----:B------:R-:W-:Y:S05]  /*10a0*/  BSYNC B1 ;  /* 0x0000000000017941 */ /* 0x000fea0003800000 */
.L_x_7658:
        /* <DEDUP_REMOVED lines=17> */
.L_x_7666:
[----:B------:R-:W-:-:S05]  /*11c0*/  IMAD.WIDE.U32 R24, R23, 0x20, R28 ;  /* 0x0000002017187825 */ /* 0x000fca00078e001c */
[----:B------:R-:W2:Y:S04]  /*11d0*/  LDG.E.128 R8, [R24.64] ;  /* 0x0000002418087981 */ /* 0x000ea8000c1e1d00 */
[----:B------:R-:W3:Y:S01]  /*11e0*/  LDG.E.128 R12, [R24.64+0x10] ;  /* 0x00001024180c7981 */ /* 0x000ee2000c1e1d00 */
[----:B------:R-:W-:Y:S01]  /*11f0*/  IADD3 R23, R23, c[0x0][0x17c], RZ ;  /* 0x00005f0017177a10 */ /* 0x000fe20007ffe0ff */
[----:B0-2---:R0:W1:-:S03]  /*1200*/  DADD R6, R8, R6 ;  /* 0x0000000008067229 */ /* 0x0050460000000006 */
[----:B0-----:R-:W-:Y:S01]  /*1210*/  LEA R9, R23, 0x3, 0x2 ;  /* 0x0000000317097811 */ /* 0x001fe200078e10ff */
[----:B------:R0:W2:-:S03]  /*1220*/  DADD R20, R10, R20 ;  /* 0x000000000a147229 */ /* 0x0000860000000014 */
[----:B------:R-:W-:Y:S01]  /*1230*/  ISETP.GE.U32.AND P0, PT, R9, R22, PT ;  /* 0x000000160900720c */ /* 0x000fe20003f06070 */
[----:B---3--:R0:W3:-:S04]  /*1240*/  DADD R18, R12, R18 ;  /* 0x000000000c127229 */ /* 0x0080c80000000012 */
[----:B------:R0:W4:-:S08]  /*1250*/  DADD R16, R14, R16 ;  /* 0x000000000e107229 */ /* 0x0001100000000010 */
[----:B01234-:R-:W-:Y:S05]  /*1260*/  @!P0 BRA `(.L_x_7666) ;  /* 0xffffff5000008947 */ /* 0x01ffea000383ffff */
.L_x_7665:
[----:B------:R-:W-:Y:S05]  /*1270*/  BSYNC B1 ;  /* 0x0000000000017941 */ /* 0x000fea0003800000 */
.L_x_7664:
        /* <DEDUP_REMOVED lines=8> */
.L_x_7668:
[----:B------:R-:W-:Y:S05]  /*1300*/  BSYNC B1 ;  /* 0x0000000000017941 */ /* 0x000fea0003800000 */
.L_x_7667:
        /* <DEDUP_REMOVED lines=10> */
[----:B0-2---:R0:W1:-:S06]  /*13b0*/  DADD R6, R6, R28 ;  /* 0x0000000006067229 */ /* 0x00504c000000001c */
.L_x_7670:
[----:B------:R-:W-:Y:S05]  /*13c0*/  BSYNC B1 ;  /* 0x0000000000017941 */ /* 0x000fea0003800000 */
.L_x_7669:
[----:B01----:R-:W0:-:S06]  /*13d0*/  DADD R6, R20, R6 ;  /* 0x0000000014067229 */ /* 0x003e0c0000000006 */
[----:B0-----:R-:W0:-:S06]  /*13e0*/  DADD R6, R6, R18 ;  /* 0x0000000006067229 */ /* 0x001e0c0000000012 */
[----:B0-----:R0:W1:Y:S01]  /*13f0*/  DADD R16, R6, R16 ;  /* 0x0000000006107229 */ /* 0x0010620000000010 */
[----:B------:R-:W-:Y:S05]  /*1400*/  BRA `(.L_x_7656) ;  /* 0x00007a1000007947 */ /* 0x000fea0003800000 */
.L_x_7657:
        /* <DEDUP_REMOVED lines=30> */
.L_x_7680:
        /* <DEDUP_REMOVED lines=224> */
.L_x_7675:
        /* <DEDUP_REMOVED lines=226> */
.L_x_7676:
        /* <DEDUP_REMOVED lines=219> */
.L_x_7677:
        /* <DEDUP_REMOVED lines=216> */
.L_x_7678:
[----:B------:R-:W-:-:S04]  /*4d40*/  LOP3.LUT R11, R6, 0xfffffff8, RZ, 0xc0, !PT ;  /* 0xfffffff8060b7812 */ /* 0x000fc800078ec0ff */
[----:B------:R-:W-:-:S04]  /*4d50*/  IADD3 R10, P1, R28, R11, RZ ;  /* 0x0000000b1c0a7210 */ /* 0x000fc80007f3e0ff */
[----:B------:R-:W-:-:S06]  /*4d60*/  IADD3.X R11, RZ, R29, RZ, P1, !PT ;  /* 0x0000001dff0b7210 */ /* 0x000fcc0000ffe4ff */
[----:B------:R-:W2:Y:S01]  /*4d70*/  LDG.E.64 R10, [R10.64] ;  /* 0x000000240a0a7981 */ /* 0x000ea2000c1e1b00 */
[----:B------:R-:W-:Y:S01]  /*4d80*/  IADD3 R7, R7, c[0x0][0x17c], RZ ;  /* 0x00005f0007077a10 */ /* 0x000fe20007ffe0ff */
[----:B------:R-:W-:Y:S01]  /*4d90*/  IMAD.MOV.U32 R2, RZ, RZ, c[0x0][0x17c] ;  /* 0x00005f00ff027624 */ /* 0x000fe200078e00ff */
[----:B-----5:R0:W1:-:S03]  /*4da0*/  DADD R16, R14, R16 ;  /* 0x000000000e107229 */ /* 0x0200460000000010 */
[----:B------:R-:W-:Y:S01]  /*4db0*/  IMAD R2, R2, 0x3, R7 ;  /* 0x0000000302027824 */ /* 0x000fe200078e0207 */
[----:B------:R0:W3:-:S04]  /*4dc0*/  DADD R18, R12, R18 ;  /* 0x000000000c127229 */ /* 0x0000c80000000012 */
[----:B------:R-:W-:Y:S01]  /*4dd0*/  ISETP.GE.U32.AND P1, PT, R2, c[0x0][0x174], PT ;  /* 0x00005d0002007a0c */ /* 0x000fe20003f26070 */
[----:B------:R0:W4:-:S04]  /*4de0*/  DADD R20, R24, R20 ;  /* 0x0000000018147229 */ /* 0x0001080000000014 */
[----:B--2---:R0:W2:-:S08]  /*4df0*/  DADD R22, R10, R22 ;  /* 0x000000000a167229 */ /* 0x0040900000000016 */
[----:B-1-34-:R-:W-:Y:S01]  /*4e00*/  @P1 CALL.REL.NOINC `(.L_x_7679) ;  /* 0x0000001000001944 */ /* 0x01afe20003c00000 */
[----:B------:R-:W-:Y:S05]  /*4e10*/  BRA `(.L_x_7680) ;  /* 0xffffc7d000007947 */ /* 0x000fea000383ffff */
.L_x_7679:
[----:B------:R-:W-:Y:S05]  /*4e20*/  BSYNC B2 ;  /* 0x0000000000027941 */ /* 0x000fea0003800000 */
.L_x_7674:
[----:B------:R-:W-:Y:S05]  /*4e30*/  BSYNC B1 ;  /* 0x0000000000017941 */ /* 0x000fea0003800000 */
.L_x_7673:
        /* <DEDUP_REMOVED lines=204> */
.L_x_7683:
[----:B0-----:R-:W-:-:S04]  /*5b00*/  LOP3.LUT R15, R6, 0xfffffff8, RZ, 0xc0, !PT ;  /* 0xfffffff8060f7812 */ /* 0x001fc800078ec0ff */
        /* <DEDUP_REMOVED lines=206> */
.L_x_7684:
        /* <DEDUP_REMOVED lines=207> */
.L_x_7685:
        /* <DEDUP_REMOVED lines=207> */
.L_x_7686:
[----:B------:R-:W-:-:S04]  /*81d0*/  LOP3.LUT R11, R6, 0xfffffff8, RZ, 0xc0, !PT ;  /* 0xfffffff8060b7812 */ /* 0x000fc800078ec0ff */
[----:B------:R-:W-:-:S04]  /*81e0*/  IADD3 R10, P1, R28, R11, RZ ;  /* 0x0000000b1c0a7210 */ /* 0x000fc80007f3e0ff */
[----:B------:R-:W-:-:S06]  /*81f0*/  IADD3.X R11, RZ, R29, RZ, P1, !PT ;  /* 0x0000001dff0b7210 */ /* 0x000fcc0000ffe4ff */
[----:B------:R-:W5:Y:S03]  /*8200*/  LDG.E.64 R10, [R10.64] ;  /* 0x000000240a0a7981 */ /* 0x000f66000c1e1b00 */
.L_x_7682:
[----:B------:R-:W-:Y:S05]  /*8210*/  BSYNC B1 ;  /* 0x0000000000017941 */ /* 0x000fea0003800000 */
.L_x_7681:
[----:B------:R-:W-:Y:S01]  /*8220*/  BSSY B1, `(.L_x_7687) ;  /* 0x0000011000017945 */ /* 0x000fe20003800000 */
[----:B------:R-:W-:Y:S05]  /*8230*/  @P0 BRA `(.L_x_7688) ;  /* 0x000000f000000947 */ /* 0x000fea0003800000 */
[----:B------:R-:W-:Y:S01]  /*8240*/  IADD3 R2, R7, c[0x0][0x17c], RZ ;  /* 0x00005f0007027a10 */ /* 0x000fe20007ffe0ff */
[----:B-----5:R1:W3:-:S03]  /*8250*/  DADD R16, R16, R14 ;  /* 0x0000000010107229 */ /* 0x0202c6000000000e */
[----:B------:R-:W-:-:S13]  /*8260*/  ISETP.GE.U32.AND P0, PT, R2, c[0x0][0x174], PT ;  /* 0x00005d0002007a0c */ /* 0x000fda0003f06070 */
[----:B------:R-:W-:Y:S05]  /*8270*/  @P0 BRA `(.L_x_7688) ;  /* 0x000000b000000947 */ /* 0x000fea0003800000 */
[----:B-1-3--:R-:W-:Y:S01]  /*8280*/  IADD3 R2, R2, c[0x0][0x17c], RZ ;  /* 0x00005f0002027a10 */ /* 0x00afe20007ffe0ff */
[----:B------:R-:W-:-:S03]  /*8290*/  DADD R18, R18, R12 ;  /* 0x0000000012127229 */ /* 0x000fc6000000000c */
[----:B------:R-:W-:-:S13]  /*82a0*/  ISETP.GE.U32.AND P0, PT, R2, c[0x0][0x174], PT ;  /* 0x00005d0002007a0c */ /* 0x000fda0003f06070 */
[----:B0-2---:R-:W0:Y:S01]  /*82b0*/  @!P0 DADD R10, R22, R10 ;  /* 0x00000000160a8229 */ /* 0x005e22000000000a */
[----:B------:R-:W-:-:S03]  /*82c0*/  @!P0 IADD3 R2, R2, c[0x0][0x17c], RZ ;  /* 0x00005f0002028a10 */ /* 0x000fc60007ffe0ff */
[----:B------:R1:W2:Y:S01]  /*82d0*/  @!P0 DADD R20, R20, R24 ;  /* 0x0000000014148229 */ /* 0x0002a20000000018 */
[----:B------:R-:W-:-:S05]  /*82e0*/  @!P0 ISETP.GE.U32.AND P1, PT, R2, c[0x0][0x174], PT ;  /* 0x00005d0002008a0c */ /* 0x000fca0003f26070 */
[----:B0-----:R-:W-:Y:S02]  /*82f0*/  @!P0 FSEL R11, R11, R23, !P1 ;  /* 0x000000170b0b8208 */ /* 0x001fe40004800000 */
[----:B------:R-:W-:-:S03]  /*8300*/  @!P0 FSEL R2, R10, R22, !P1 ;  /* 0x000000160a028208 */ /* 0x000fc60004800000 */
[----:B------:R-:W-:Y:S01]  /*8310*/  @!P0 IMAD.MOV.U32 R23, RZ, RZ, R11 ;  /* 0x000000ffff178224 */ /* 0x000fe200078e000b */
[----:B------:R-:W-:Y:S02]  /*8320*/  @!P0 MOV R22, R2 ;  /* 0x0000000200168202 */ /* 0x000fe40000000f00 */
.L_x_7688:
[----:B-123--:R-:W-:Y:S05]  /*8330*/  BSYNC B1 ;  /* 0x0000000000017941 */ /* 0x00efea0003800000 */
.L_x_7687:
[----:B------:R-:W1:-:S06]  /*8340*/  DADD R16, R18, R16 ;  /* 0x0000000012107229 */ /* 0x000e4c0000000010 */
[----:B-1----:R-:W1:-:S06]  /*8350*/  DADD R16, R16, R20 ;  /* 0x0000000010107229 */ /* 0x002e4c0000000014 */
[----:B-1----:R1:W2:Y:S01]  /*8360*/  DADD R16, R16, R22 ;  /* 0x0000000010107229 */ /* 0x0022a20000000016 */
[----:B------:R-:W-:Y:S05]  /*8370*/  BRA `(.L_x_7656) ;  /* 0x00000aa000007947 */ /* 0x000fea0003800000 */
.L_x_7672:
[----:B------:R-:W-:Y:S01]  /*8380*/  ISETP.GE.U32.AND P0, PT, R8, c[0x0][0x174], PT ;  /* 0x00005d0008007a0c */ /* 0x000fe20003f06070 */
[----:B------:R-:W-:Y:S01]  /*8390*/  BSSY B1, `(.L_x_7689) ;  /* 0x0000027000017945 */ /* 0x000fe20003800000 */
[----:B------:R-:W-:Y:S01]  /*83a0*/  MOV R8, c[0x0][0x168] ;  /* 0x00005a0000087a02 */ /* 0x000fe20000000f00 */
[----:B------:R-:W-:Y:S01]  /*83b0*/  IMAD.MOV.U32 R10, RZ, RZ, c[0x0][0x168] ;  /* 0x00005a00ff0a7624 */ /* 0x000fe200078e00ff */
[----:B------:R-:W-:Y:S01]  /*83c0*/  MOV R9, c[0x0][0x16c] ;  /* 0x00005b0000097a02 */ /* 0x000fe20000000f00 */
[----:B------:R-:W-:Y:S01]  /*83d0*/  IMAD.MOV.U32 R13, RZ, RZ, c[0x0][0x16c] ;  /* 0x00005b00ff0d7624 */ /* 0x000fe200078e00ff */
[----:B------:R-:W-:Y:S02]  /*83e0*/  MOV R11, c[0x0][0x16c] ;  /* 0x00005b00000b7a02 */ /* 0x000fe40000000f00 */
[----:B------:R-:W-:-:S05]  /*83f0*/  MOV R12, c[0x0][0x168] ;  /* 0x00005a00000c7a02 */ /* 0x000fca0000000f00 */
        /* <DEDUP_REMOVED lines=8> */
.L_x_7691:
[----:B0-----:R-:W-:Y:S01]  /*8480*/  IADD3 R15, R7, c[0x0][0x17c], RZ ;  /* 0x00005f00070f7a10 */ /* 0x001fe20007ffe0ff */
[----:B------:R-:W-:-:S03]  /*8490*/  IMAD R21, R2, R7, RZ ;  /* 0x0000000702157224 */ /* 0x000fc600078e02ff */
[----:B------:R-:W-:Y:S01]  /*84a0*/  IADD3 R17, R15, c[0x0][0x17c], RZ ;  /* 0x00005f000f117a10 */ /* 0x000fe20007ffe0ff */
[----:B------:R-:W-:Y:S02]  /*84b0*/  IMAD R7, R2, R15, RZ ;  /* 0x0000000f02077224 */ /* 0x000fe400078e02ff */
[----:B------:R-:W-:-:S04]  /*84c0*/  IMAD.WIDE.U32 R20, R21, 0x8, R28 ;  /* 0x0000000815147825 */ /* 0x000fc800078e001c */
[--C-:B------:R-:W-:Y:S01]  /*84d0*/  IMAD.WIDE.U32 R14, R7, 0x8, R28.reuse ;  /* 0x00000008070e7825 */ /* 0x100fe200078e001c */
[----:B------:R-:W-:Y:S01]  /*84e0*/  IADD3 R7, R17, c[0x0][0x17c], RZ ;  /* 0x00005f0011077a10 */ /* 0x000fe20007ffe0ff */
[----:B------:R-:W2:Y:S02]  /*84f0*/  LDG.E.64 R20, [R20.64] ;  /* 0x0000002414147981 */ /* 0x000ea4000c1e1b00 */
[C---:B------:R-:W-:Y:S02]  /*8500*/  IMAD R17, R2.reuse, R17, RZ ;  /* 0x0000001102117224 */ /* 0x040fe400078e02ff */
[----:B------:R-:W-:Y:S01]  /*8510*/  IMAD R19, R2, R7, RZ ;  /* 0x0000000702137224 */ /* 0x000fe200078e02ff */
[----:B------:R-:W3:Y:S01]  /*8520*/  LDG.E.64 R14, [R14.64] ;  /* 0x000000240e0e7981 */ /* 0x000ee2000c1e1b00 */
[----:B------:R-:W-:-:S04]  /*8530*/  IMAD.WIDE.U32 R16, R17, 0x8, R28 ;  /* 0x0000000811107825 */ /* 0x000fc800078e001c */
[----:B------:R-:W-:Y:S02]  /*8540*/  IMAD.WIDE.U32 R18, R19, 0x8, R28 ;  /* 0x0000000813127825 */ /* 0x000fe400078e001c */
[----:B----4-:R-:W4:Y:S04]  /*8550*/  LDG.E.64 R16, [R16.64] ;  /* 0x0000002410107981 */ /* 0x010f28000c1e1b00 */
[----:B------:R-:W5:Y:S01]  /*8560*/  LDG.E.64 R18, [R18.64] ;  /* 0x0000002412127981 */ /* 0x000f62000c1e1b00 */
[----:B------:R-:W-:-:S05]  /*8570*/  IADD3 R7, R7, c[0x0][0x17c], RZ ;  /* 0x00005f0007077a10 */ /* 0x000fca0007ffe0ff */
[----:B------:R-:W-:-:S05]  /*8580*/  IMAD R24, R6, 0x3, R7 ;  /* 0x0000000306187824 */ /* 0x000fca00078e0207 */
[----:B------:R-:W-:Y:S01]  /*8590*/  ISETP.GE.U32.AND P0, PT, R24, c[0x0][0x174], PT ;  /* 0x00005d0018007a0c */ /* 0x000fe20003f06070 */
[----:B--2---:R0:W1:-:S04]  /*85a0*/  DADD R12, R20, R12 ;  /* 0x00000000140c7229 */ /* 0x004048000000000c */
[----:B---3--:R0:W2:-:S04]  /*85b0*/  DADD R10, R14, R10 ;  /* 0x000000000e0a7229 */ /* 0x008088000000000a */
[----:B----4-:R0:W3:-:S04]  /*85c0*/  DADD R8, R16, R8 ;  /* 0x0000000010087229 */ /* 0x0100c80000000008 */
[----:B-----5:R0:W4:Y:S01]  /*85d0*/  DADD R22, R18, R22 ;  /* 0x0000000012167229 */ /* 0x0201220000000016 */
[----:B-123--:R-:W-:Y:S05]  /*85e0*/  @!P0 BRA `(.L_x_7691) ;  /* 0xfffffe9000008947 */ /* 0x00efea000383ffff */
[----:B------:R-:W-:Y:S05]  /*85f0*/  BSYNC B2 ;  /* 0x0000000000027941 */ /* 0x000fea0003800000 */
.L_x_7690:
[----:B------:R-:W-:Y:S05]  /*8600*/  BSYNC B1 ;  /* 0x0000000000017941 */ /* 0x000fea0003800000 */
.L_x_7689:
[----:B------:R-:W-:Y:S01]  /*8610*/  ISETP.GE.U32.AND P1, PT, R7, c[0x0][0x174], PT ;  /* 0x00005d0007007a0c */ /* 0x000fe20003f26070 */
[----:B------:R-:W-:-:S12]  /*8620*/  BSSY B1, `(.L_x_7692) ;  /* 0x0000016000017945 */ /* 0x000fd80003800000 */
[----:B------:R-:W-:Y:S05]  /*8630*/  @P1 BRA `(.L_x_7693) ;  /* 0x0000014000001947 */ /* 0x000fea0003800000 */
[----:B0-----:R-:W-:-:S04]  /*8640*/  IMAD R21, R2, R7, RZ ;  /* 0x0000000702157224 */ /* 0x001fc800078e02ff */
        /* <DEDUP_REMOVED lines=19> */
.L_x_7693:
[----:B------:R-:W-:Y:S05]  /*8780*/  BSYNC B1 ;  /* 0x0000000000017941 */ /* 0x000fea0003800000 */
.L_x_7692:
[----:B------:R-:W-:Y:S01]  /*8790*/  BSSY B1, `(.L_x_7694) ;  /* 0x0000011000017945 */ /* 0x000fe20003800000 */
[----:B------:R-:W-:Y:S05]  /*87a0*/  @P1 BRA `(.L_x_7695) ;  /* 0x000000f000001947 */ /* 0x000fea0003800000 */
[----:B------:R-:W-:Y:S01]  /*87b0*/  IADD3 R2, R7, c[0x0][0x17c], RZ ;  /* 0x00005f0007027a10 */ /* 0x000fe20007ffe0ff */
[----:B-----5:R1:W2:-:S03]  /*87c0*/  DADD R12, R12, R20 ;  /* 0x000000000c0c7229 */ /* 0x0202860000000014 */
[----:B------:R-:W-:-:S13]  /*87d0*/  ISETP.GE.U32.AND P0, PT, R2, c[0x0][0x174], PT ;  /* 0x00005d0002007a0c */ /* 0x000fda0003f06070 */
[----:B------:R-:W-:Y:S05]  /*87e0*/  @P0 BRA `(.L_x_7695) ;  /* 0x000000b000000947 */ /* 0x000fea0003800000 */
[----:B-12---:R-:W-:Y:S01]  /*87f0*/  IADD3 R2, R2, c[0x0][0x17c], RZ ;  /* 0x00005f0002027a10 */ /* 0x006fe20007ffe0ff */
[----:B------:R-:W-:-:S03]  /*8800*/  DADD R10, R10, R14 ;  /* 0x000000000a0a7229 */ /* 0x000fc6000000000e */
[----:B------:R-:W-:-:S13]  /*8810*/  ISETP.GE.U32.AND P0, PT, R2, c[0x0][0x174], PT ;  /* 0x00005d0002007a0c */ /* 0x000fda0003f06070 */
[----:B0---4-:R-:W0:Y:S01]  /*8820*/  @!P0 DADD R18, R22, R18 ;  /* 0x0000000016128229 */ /* 0x011e220000000012 */
[----:B------:R-:W-:-:S03]  /*8830*/  @!P0 IADD3 R2, R2, c[0x0][0x17c], RZ ;  /* 0x00005f0002028a10 */ /* 0x000fc60007ffe0ff */
[----:B------:R1:W2:Y:S01]  /*8840*/  @!P0 DADD R8, R8, R16 ;  /* 0x0000000008088229 */ /* 0x0002a20000000010 */
[----:B------:R-:W-:-:S05]  /*8850*/  @!P0 ISETP.GE.U32.AND P1, PT, R2, c[0x0][0x174], PT ;  /* 0x00005d0002008a0c */ /* 0x000fca0003f26070 */
[----:B0-----:R-:W-:Y:S02]  /*8860*/  @!P0 FSEL R2, R18, R22, !P1 ;  /* 0x0000001612028208 */ /* 0x001fe40004800000 */
[----:B------:R-:W-:Y:S02]  /*8870*/  @!P0 FSEL R19, R19, R23, !P1 ;  /* 0x0000001713138208 */ /* 0x000fe40004800000 */
[----:B------:R-:W-:Y:S02]  /*8880*/  @!P0 MOV R22, R2 ;  /* 0x0000000200168202 */ /* 0x000fe40000000f00 */
[----:B------:R-:W-:Y:S02]  /*8890*/  @!P0 MOV R23, R19 ;  /* 0x0000001300178202 */ /* 0x000fe40000000f00 */
.L_x_7695:
[----:B-12---:R-:W-:Y:S05]  /*88a0*/  BSYNC B1 ;  /* 0x0000000000017941 */ /* 0x006fea0003800000 */
.L_x_7694:
[----:B------:R-:W1:-:S06]  /*88b0*/  DADD R10, R12, R10 ;  /* 0x000000000c0a7229 */ /* 0x000e4c000000000a */
[----:B-1----:R-:W1:-:S06]  /*88c0*/  DADD R10, R10, R8 ;  /* 0x000000000a0a7229 */ /* 0x002e4c0000000008 */
[----:B01--45:R0:W1:Y:S01]  /*88d0*/  DADD R16, R10, R22 ;  /* 0x000000000a107229 */ /* 0x0330620000000016 */
[----:B------:R-:W-:Y:S05]  /*88e0*/  BRA `(.L_x_7656) ;  /* 0x0000053000007947 */ /* 0x000fea0003800000 */
.L_x_7671:
        /* <DEDUP_REMOVED lines=10> */
[----:B------:R-:W-:-:S02]  /*8990*/  ISETP.GE.U32.AND P0, PT, R6, c[0x0][0x174], PT ;  /* 0x00005d0006007a0c */ /* 0x000fc40003f06070 */
[----:B------:R-:W-:Y:S02]  /*89a0*/  MOV R13, c[0x0][0x16c] ;  /* 0x00005b00000d7a02 */ /* 0x000fe40000000f00 */
[----:B------:R-:W-:-:S09]  /*89b0*/  MOV R10, c[0x0][0x168] ;  /* 0x00005a00000a7a02 */ /* 0x000fd20000000f00 */
        /* <DEDUP_REMOVED lines=8> */
.L_x_7698:
[C---:B0-----:R-:W-:Y:S01]  /*8a40*/  IADD3 R19, R23.reuse, c[0x0][0x17c], RZ ;  /* 0x00005f0017137a10 */ /* 0x041fe20007ffe0ff */
        /* <DEDUP_REMOVED lines=19> */
.L_x_7697:
[----:B------:R-:W-:Y:S05]  /*8b80*/  BSYNC B1 ;  /* 0x0000000000017941 */ /* 0x000fea0003800000 */
.L_x_7696:
[----:B------:R-:W-:Y:S01]  /*8b90*/  ISETP.GE.U32.AND P1, PT, R23, c[0x0][0x174], PT ;  /* 0x00005d0017007a0c */ /* 0x000fe20003f26070 */
[----:B------:R-:W-:-:S12]  /*8ba0*/  BSSY B1, `(.L_x_7699) ;  /* 0x0000012000017945 */ /* 0x000fd80003800000 */
[----:B------:R-:W-:Y:S05]  /*8bb0*/  @P1 BRA `(.L_x_7700) ;  /* 0x0000010000001947 */ /* 0x000fea0003800000 */
[----:B0-----:R-:W-:-:S06]  /*8bc0*/  IMAD.WIDE.U32 R20, R23, 0x8, R28 ;  /* 0x0000000817147825 */ /* 0x001fcc00078e001c */
        /* <DEDUP_REMOVED lines=15> */
.L_x_7700:
[----:B------:R-:W-:Y:S05]  /*8cc0*/  BSYNC B1 ;  /* 0x0000000000017941 */ /* 0x000fea0003800000 */
.L_x_7699:
        /* <DEDUP_REMOVED lines=17> */
.L_x_7702:
[----:B-12---:R-:W-:Y:S05]  /*8de0*/  BSYNC B1 ;  /* 0x0000000000017941 */ /* 0x006fea0003800000 */
.L_x_7701:
[----:B------:R-:W1:-:S06]  /*8df0*/  DADD R10, R10, R12 ;  /* 0x000000000a0a7229 */ /* 0x000e4c000000000c */
[----:B-1----:R-:W1:-:S06]  /*8e00*/  DADD R10, R10, R14 ;  /* 0x000000000a0a7229 */ /* 0x002e4c000000000e */
[----:B-1--4-:R1:W2:-:S06]  /*8e10*/  DADD R16, R10, R16 ;  /* 0x000000000a107229 */ /* 0x01228c0000000010 */
.L_x_7656:
[----:B------:R-:W-:Y:S05]  /*8e20*/  BSYNC B0 ;  /* 0x0000000000007941 */ /* 0x000fea0003800000 */
.L_x_7655:
[----:B------:R-:W-:-:S13]  /*8e30*/  ISETP.NE.AND P0, PT, RZ, c[0x0][0x18c], PT ;  /* 0x00006300ff007a0c */ /* 0x000fda0003f05270 */
[----:B------:R-:W-:Y:S05]  /*8e40*/  @!P0 BRA `(.L_x_7703) ;  /* 0x0000012000008947 */ /* 0x000fea0003800000 */
[----:B0----5:R-:W-:Y:S01]  /*8e50*/  IMAD R9, R0, c[0x0][0x0], R3 ;  /* 0x0000000000097a24 */ /* 0x021fe200078e0203 */
[----:B------:R-:W-:Y:S02]  /*8e60*/  ULDC UR4, c[0x0][0x4] ;  /* 0x0000010000047ab9 */ /* 0x000fe40000000800 */
[----:B------:R-:W-:Y:S02]  /*8e70*/  USHF.R.U32.HI UR4, URZ, 0x1, UR4 ;  /* 0x000000013f047899 */ /* 0x000fe40008011604 */
[----:B-12---:R0:W-:Y:S04]  /*8e80*/  STS.64 [R9.X8+0x10], R16 ;  /* 0x0000101009007388 */ /* 0x0061e80000008a00 */
[----:B------:R-:W-:-:S13]  /*8e90*/  ISETP.NE.AND P0, PT, RZ, UR4, PT ;  /* 0x00000004ff007c0c */ /* 0x000fda000bf05270 */
[----:B------:R-:W-:Y:S05]  /*8ea0*/  @!P0 BRA `(.L_x_7703) ;  /* 0x000000c000008947 */ /* 0x000fea0003800000 */
[----:B0-----:R-:W-:-:S05]  /*8eb0*/  IMAD.U32 R11, RZ, RZ, UR4 ;  /* 0x00000004ff0b7e24 */ /* 0x001fca000f8e00ff */
.L_x_7704:
[----:B------:R-:W-:Y:S01]  /*8ec0*/  IADD3 R6, R0, R11, RZ ;  /* 0x0000000b00067210 */ /* 0x000fe20007ffe0ff */
        /* <DEDUP_REMOVED lines=10> */
.L_x_7703:
[----:B0-----:R-:W-:-:S13]  /*8f70*/  ISETP.NE.AND P0, PT, RZ, c[0x0][0x188], PT ;  /* 0x00006200ff007a0c */ /* 0x001fda0003f05270 */
[----:B------:R-:W-:Y:S05]  /*8f80*/  @!P0 BRA `(.L_x_7705) ;  /* 0x0000023000008947 */ /* 0x000fea0003800000 */
[----:B-----5:R-:W-:Y:S01]  /*8f90*/  MOV R6, c[0x0][0x0] ;  /* 0x0000000000067a02 */ /* 0x020fe20000000f00 */
[----:B------:R-:W-:-:S03]  /*8fa0*/  IMAD.MOV.U32 R2, RZ, RZ, c[0x0][0x0] ;  /* 0x00000000ff027624 */ /* 0x000fc600078e00ff */
[----:B------:R-:W-:-:S13]  /*8fb0*/  ISETP.GT.AND P0, PT, R6, 0x20, PT ;  /* 0x000000200600780c */ /* 0x000fda0003f04270 */
[----:B------:R-:W-:Y:S05]  /*8fc0*/  @!P0 BRA `(.L_x_7706) ;  /* 0x0000015000008947 */ /* 0x000fea0003800000 */
[----:B------:R-:W-:Y:S01]  /*8fd0*/  IMAD R9, R0, c[0x0][0x0], R3 ;  /* 0x0000000000097a24 */ /* 0x000fe200078e0203 */
[----:B------:R-:W-:-:S04]  /*8fe0*/  LEA.HI R2, R6, c[0x0][0x0], RZ, 0x1 ;  /* 0x0000000006027a11 */ /* 0x000fc800078f08ff */
[----:B-12---:R0:W-:Y:S01]  /*8ff0*/  STS.64 [R9.X8+0x10], R16 ;  /* 0x0000101009007388 */ /* 0x0061e20000008a00 */
[----:B------:R-:W-:Y:S01]  /*9000*/  SHF.R.S32.HI R6, RZ, 0x1, R2 ;  /* 0x00000001ff067819 */ /* 0x000fe20000011402 */
[----:B------:R-:W-:-:S03]  /*9010*/  HFMA2.MMA R2, -RZ, RZ, 0, 1.9073486328125e-06 ;  /* 0x00000020ff027435 */ /* 0x000fc600000001ff */
[----:B------:R-:W-:-:S13]  /*9020*/  ISETP.GE.AND P0, PT, R6, 0x20, PT ;  /* 0x000000200600780c */ /* 0x000fda0003f06270 */
[----:B------:R-:W-:Y:S05]  /*9030*/  @!P0 BRA `(.L_x_7706) ;  /* 0x000000e000008947 */ /* 0x000fea0003800000 */
[----:B0-----:R-:W-:Y:S02]  /*9040*/  MOV R2, R6 ;  /* 0x0000000600027202 */ /* 0x001fe40000000f00 */
[----:B------:R-:W-:-:S03]  /*9050*/  LEA R11, R9, 0x10, 0x3 ;  /* 0x00000010090b7811 */ /* 0x000fc600078e18ff */
.L_x_7707:
        /* <DEDUP_REMOVED lines=11> */
[----:B------:R-:W-:-:S03]  /*9110*/  MOV R2, 0x20 ;  /* 0x0000002000027802 */ /* 0x000fc60000000f00 */
.L_x_7706:
[----:B0-----:R-:W-:Y:S01]  /*9120*/  BAR.SYNC.DEFER_BLOCKING 0x0 ;  /* 0x0000000000007b1d */ /* 0x001fe20000010000 */
[----:B------:R-:W-:-:S13]  /*9130*/  ISETP.GE.AND P0, PT, R2, 0x2, PT ;  /* 0x000000020200780c */ /* 0x000fda0003f06270 */
[----:B------:R-:W-:Y:S05]  /*9140*/  @!P0 BRA `(.L_x_7705) ;  /* 0x0000007000008947 */ /* 0x000fea0003800000 */
[----:B------:R-:W-:-:S05]  /*9150*/  IMAD.MOV.U32 R9, RZ, RZ, 0x1 ;  /* 0x00000001ff097424 */ /* 0x000fca00078e00ff */
.L_x_7708:
[----:B-12---:R-:W-:Y:S04]  /*9160*/  SHFL.DOWN PT, R7, R17, R9, 0x1f ;  /* 0x08001f0911077589 */ /* 0x006fe800000e0000 */
[----:B------:R0:W1:Y:S02]  /*9170*/  SHFL.DOWN PT, R6, R16, R9, 0x1f ;  /* 0x08001f0910067589 */ /* 0x00006400000e0000 */
[----:B0-----:R-:W-:-:S04]  /*9180*/  SHF.L.U32 R9, R9, 0x1, RZ ;  /* 0x0000000109097819 */ /* 0x001fc800000006ff */
[----:B------:R-:W-:Y:S01]  /*9190*/  ISETP.GE.AND P0, PT, R9, R2, PT ;  /* 0x000000020900720c */ /* 0x000fe20003f06270 */
[----:B-1----:R0:W1:-:S12]  /*91a0*/  DADD R16, R6, R16 ;  /* 0x0000000006107229 */ /* 0x0020580000000010 */
[----:B01----:R-:W-:Y:S05]  /*91b0*/  @!P0 BRA `(.L_x_7708) ;  /* 0xffffffa000008947 */ /* 0x003fea000383ffff */
.L_x_7705:
[----:B------:R-:W-:Y:S02]  /*91c0*/  ISETP.NE.AND P1, PT, RZ, c[0x0][0x344], PT ;  /* 0x0000d100ff007a0c */ /* 0x000fe40003f25270 */
[----:B-----5:R-:W-:-:S11]  /*91d0*/  MOV R18, RZ ;  /* 0x000000ff00127202 */ /* 0x020fd60000000f00 */
        /* <DEDUP_REMOVED lines=200> */
.L_x_7709:
        /* <DEDUP_REMOVED lines=22> */
[----:B-1----:R-:W-:-:S05]  /*9fc0*/  IADD3 R11, -R9, RZ, RZ ;  /* 0x000000ff090b7210 */ /* 0x002fca0007ffe1ff */
        /* <DEDUP_REMOVED lines=192> */
.L_x_7711:
        /* <DEDUP_REMOVED lines=11> */
.L_x_7713:
[----:B------:R-:W-:Y:S05]  /*ac80*/  BSYNC B0 ;  /* 0x0000000000007941 */ /* 0x000fea0003800000 */
.L_x_7712:
        /* <DEDUP_REMOVED lines=9> */
[----:B-12---:R0:W-:Y:S01]  /*ad20*/  @P1 STG.E.64 [R4.64], R16 ;  /* 0x0000001004001986 */ /* 0x0061e2000c101b24 */
        /* <DEDUP_REMOVED lines=30> */
.L_x_7715:
[----:B------:R-:W-:Y:S05]  /*af10*/  BSYNC B0 ;  /* 0x0000000000007941 */ /* 0x000fea0003800000 */
.L_x_7714:
        /* <DEDUP_REMOVED lines=22> */
.L_x_7720:
        /* <DEDUP_REMOVED lines=9> */
.L_x_7719:
[----:B------:R-:W-:Y:S05]  /*b110*/  BSYNC B1 ;  /* 0x0000000000017941 */ /* 0x000fea0003800000 */
.L_x_7718:
[----:B------:R-:W-:Y:S05]  /*b120*/  BRA `(.L_x_7721) ;  /* 0x000000c000007947 */ /* 0x000fea0003800000 */
.L_x_7717:
[----:B------:R-:W-:-:S13]  /*b130*/  ISETP.GE.U32.AND P0, PT, R0, c[0x0][0x184], PT ;  /* 0x0000610000007a0c */ /* 0x000fda0003f06070 */
[----:B------:R-:W-:Y:S05]  /*b140*/  @P0 BRA `(.L_x_7721) ;  /* 0x000000a000000947 */ /* 0x000fea0003800000 */
[----:B------:R-:W-:-:S04]  /*b150*/  IMAD.MOV.U32 R11, RZ, RZ, R0 ;  /* 0x000000ffff0b7224 */ /* 0x000fc800078e0000 */
.L_x_7722:
        /* <DEDUP_REMOVED lines=9> */
.L_x_7721:
[----:B------:R-:W-:Y:S05]  /*b1f0*/  BSYNC B0 ;  /* 0x0000000000007941 */ /* 0x000fea0003800000 */
.L_x_7716:
        /* <DEDUP_REMOVED lines=8> */
.L_x_7724:
        /* <DEDUP_REMOVED lines=11> */
.L_x_7723:
        /* <DEDUP_REMOVED lines=13> */
.L_x_7727:
        /* <DEDUP_REMOVED lines=12> */
.L_x_7726:
[----:B-1----:R-:W-:Y:S01]  /*b4c0*/  BAR.SYNC.DEFER_BLOCKING 0x0 ;  /* 0x0000000000007b1d */ /* 0x002fe20000010000 */
[----:B------:R-:W-:-:S13]  /*b4d0*/  ISETP.GE.AND P0, PT, R0, 0x2, PT ;  /* 0x000000020000780c */ /* 0x000fda0003f06270 */
[----:B------:R-:W-:Y:S05]  /*b4e0*/  @!P0 BRA `(.L_x_7725) ;  /* 0x0000007000008947 */ /* 0x000fea0003800000 */
[----:B0-----:R-:W-:-:S05]  /*b4f0*/  MOV R9, 0x1 ;  /* 0x0000000100097802 */ /* 0x001fca0000000f00 */
.L_x_7728:
[----:B------:R-:W-:Y:S04]  /*b500*/  SHFL.DOWN PT, R3, R17, R9, 0x1f ;  /* 0x08001f0911037589 */ /* 0x000fe800000e0000 */
[----:B------:R0:W1:Y:S02]  /*b510*/  SHFL.DOWN PT, R2, R16, R9, 0x1f ;  /* 0x08001f0910027589 */ /* 0x00006400000e0000 */
[----:B0-----:R-:W-:-:S05]  /*b520*/  IMAD.SHL.U32 R9, R9, 0x2, RZ ;  /* 0x0000000209097824 */ /* 0x001fca00078e00ff */
[----:B------:R-:W-:Y:S01]  /*b530*/  ISETP.GE.AND P0, PT, R9, R0, PT ;  /* 0x000000000900720c */ /* 0x000fe20003f06270 */
[----:B-1----:R0:W1:-:S12]  /*b540*/  DADD R16, R2, R16 ;  /* 0x0000000002107229 */ /* 0x0020580000000010 */
[----:B01----:R-:W-:Y:S05]  /*b550*/  @!P0 BRA `(.L_x_7728) ;  /* 0xffffffa000008947 */ /* 0x003fea000383ffff */
.L_x_7725:
        /* <DEDUP_REMOVED lines=11> */
.L_x_7730:
        /* <DEDUP_REMOVED lines=23> */
.L_x_7732:
[----:B------:R-:W-:-:S04]  /*b780*/  IADD3 R18, P0, R18, c[0x0][0x548], RZ ;  /* 0x0001520012127a10 */ /* 0x000fc80007f1e0ff */
[----:B------:R-:W-:-:S05]  /*b790*/  IADD3.X R19, RZ, c[0x0][0x54c], RZ, P0, !PT ;  /* 0x00015300ff137a10 */ /* 0x000fca00007fe4ff */
[----:B--2---:R-:W-:Y:S01]  /*b7a0*/  STG.E.64 [R18.64], R16 ;  /* 0x0000001012007986 */ /* 0x004fe2000c101b24 */
[----:B------:R-:W-:Y:S05]  /*b7b0*/  EXIT ;  /* 0x000000000000794d */ /* 0x000fea0003800000 */
.L_x_7731:
[----:B--2---:R-:W-:Y:S01]  /*b7c0*/  STG.E.64 [R6.64], R16 ;  /* 0x0000001006007986 */ /* 0x004fe2000c101b24 */
[----:B------:R-:W-:Y:S05]  /*b7d0*/  EXIT ;  /* 0x000000000000794d */ /* 0x000fea0003800000 */
.L_x_7729:
[----:B------:R-:W-:Y:S01]  /*b7e0*/  ISETP.NE.AND P0, PT, RZ, UR38, PT ;  /* 0x00000026ff007c0c */ /* 0x000fe2000bf05270 */
[----:B------:R-:W-:Y:S02]  /*b7f0*/  ULDC.U8 UR4, c[0x0][0x579] ;  /* 0x00015e4000047ab9 */ /* 0x000fe40000000000 */
[----:B------:R-:W-:-:S10]  /*b800*/  ISETP.NE.AND P1, PT, RZ, UR4, PT ;  /* 0x00000004ff007c0c */ /* 0x000fd4000bf25270 */
[----:B------:R-:W-:Y:S05]  /*b810*/  @!P0 BRA `(.L_x_7733) ;  /* 0x0000002000008947 */ /* 0x000fea0003800000 */
[----:B------:R-:W2:Y:S02]  /*b820*/  LDG.E.64 R2, [R4.64] ;  /* 0x0000002404027981 */ /* 0x000ea4000c1e1b00 */
[----:B--2---:R1:W2:-:S06]  /*b830*/  DADD R16, R16, R2 ;  /* 0x0000000010107229 */ /* 0x00428c0000000002 */
.L_x_7733:
        /* <DEDUP_REMOVED lines=23> */
.L_x_7735:
[----:B------:R-:W-:-:S04]  /*b9b0*/  IADD3 R18, P0, R18, c[0x0][0x548], RZ ;  /* 0x0001520012127a10 */ /* 0x000fc80007f1e0ff */
[----:B------:R-:W-:-:S05]  /*b9c0*/  IADD3.X R19, RZ, c[0x0][0x54c], RZ, P0, !PT ;  /* 0x00015300ff137a10 */ /* 0x000fca00007fe4ff */
[----:B--2---:R-:W-:Y:S01]  /*b9d0*/  STG.E.64 [R18.64], R16 ;  /* 0x0000001012007986 */ /* 0x004fe2000c101b24 */
[----:B------:R-:W-:Y:S05]  /*b9e0*/  EXIT ;  /* 0x000000000000794d */ /* 0x000fea0003800000 */
.L_x_7734:
[----:B--2---:R-:W-:Y:S01]  /*b9f0*/  STG.E.64 [R4.64], R16 ;  /* 0x0000001004007986 */ /* 0x004fe2000c101b24 */
[----:B------:R-:W-:Y:S05]  /*ba00*/  EXIT ;  /* 0x000000000000794d */ /* 0x000fea0003800000 */
.L_x_7710:
        /* <DEDUP_REMOVED lines=17> */
[----:B-123--:R0:W1:-:S06]  /*bb20*/  DADD R16, R16, R2 ;  /* 0x0000000010107229 */ /* 0x00e04c0000000002 */
.L_x_7737:
        /* <DEDUP_REMOVED lines=12> */
[----:B-1----:R-:W-:Y:S01]  /*bbf0*/  IMAD.MOV.U32 R11, RZ, RZ, c[0x4][0x16c] ;  /* 0x01005b00ff0b7624 */ /* 0x002fe200078e00ff */
        /* <DEDUP_REMOVED lines=10> */
.L_x_7739:
[----:B------:R-:W-:-:S05]  /*bca0*/  IADD3 R18, P0, R18, c[0x0][0x548], RZ ;  /* 0x0001520012127a10 */ /* 0x000fca0007f1e0ff */
[----:B------:R-:W-:-:S05]  /*bcb0*/  IMAD.X R19, RZ, RZ, c[0x0][0x54c], P0 ;  /* 0x00015300ff137624 */ /* 0x000fca00000e06ff */
[----:B-12---:R-:W-:Y:S01]  /*bcc0*/  STG.E.64 [R18.64], R16 ;  /* 0x0000001012007986 */ /* 0x006fe2000c101b24 */
[----:B------:R-:W-:Y:S05]  /*bcd0*/  EXIT ;  /* 0x000000000000794d */ /* 0x000fea0003800000 */
.L_x_7738:
[----:B-12---:R-:W-:Y:S01]  /*bce0*/  STG.E.64 [R6.64], R16 ;  /* 0x0000001006007986 */ /* 0x006fe2000c101b24 */
[----:B------:R-:W-:Y:S05]  /*bcf0*/  EXIT ;  /* 0x000000000000794d */ /* 0x000fea0003800000 */
.L_x_7736:
[----:B------:R-:W-:Y:S01]  /*bd00*/  ISETP.NE.AND P0, PT, RZ, UR38, PT ;  /* 0x00000026ff007c0c */ /* 0x000fe2000bf05270 */
[----:B------:R-:W-:Y:S02]  /*bd10*/  ULDC.U8 UR4, c[0x0][0x579] ;  /* 0x00015e4000047ab9 */ /* 0x000fe40000000000 */
[----:B------:R-:W-:-:S10]  /*bd20*/  ISETP.NE.AND P1, PT, RZ, UR4, PT ;  /* 0x00000004ff007c0c */ /* 0x000fd4000bf25270 */
[----:B------:R-:W-:Y:S05]  /*bd30*/  @!P0 BRA `(.L_x_7740) ;  /* 0x0000002000008947 */ /* 0x000fea0003800000 */
[----:B------:R-:W3:Y:S02]  /*bd40*/  LDG.E.64 R2, [R8.64] ;  /* 0x0000002408027981 */ /* 0x000ee4000c1e1b00 */
[----:B-123--:R0:W1:-:S06]  /*bd50*/  DADD R16, R16, R2 ;  /* 0x0000000010107229 */ /* 0x00e04c0000000002 */
.L_x_7740:
        /* <DEDUP_REMOVED lines=13> */
[----:B-1----:R-:W-:Y:S02]  /*be30*/  MOV R10, c[0x4][0x168] ;  /* 0x01005a00000a7a02 */ /* 0x002fe40000000f00 */
        /* <DEDUP_REMOVED lines=9> */
.L_x_7742:
[----:B------:R-:W-:-:S04]  /*bed0*/  IADD3 R18, P0, R18, c[0x0][0x548], RZ ;  /* 0x0001520012127a10 */ /* 0x000fc80007f1e0ff */
[----:B------:R-:W-:-:S05]  /*bee0*/  IADD3.X R19, RZ, c[0x0][0x54c], RZ, P0, !PT ;  /* 0x00015300ff137a10 */ /* 0x000fca00007fe4ff */
[----:B-12---:R-:W-:Y:S01]  /*bef0*/  STG.E.64 [R18.64], R16 ;  /* 0x0000001012007986 */ /* 0x006fe2000c101b24 */
[----:B------:R-:W-:Y:S05]  /*bf00*/  EXIT ;  /* 0x000000000000794d */ /* 0x000fea0003800000 */
.L_x_7741:
[----:B-12---:R-:W-:Y:S01]  /*bf10*/  STG.E.64 [R8.64], R16 ;  /* 0x0000001008007986 */ /* 0x006fe2000c101b24 */
[----:B------:R-:W-:Y:S05]  /*bf20*/  EXIT ;  /* 0x000000000000794d */ /* 0x000fea0003800000 */
.L_x_7743:
        /* <DEDUP_REMOVED lines=13> */
.L_x_9939:


//--------------------- .text._ZN2at6native13reduce_kernelILi256ELi2ENS0_8ReduceOpIdNS0_14func_wrapper_tIdZNS0_11sum_functorIdddEclERNS_14TensorIteratorEEUlddE_EEjdLi4ELi4EEEEEvT1_ --------------------------
	.section	.text._ZN2at6native13reduce_kernelILi256ELi2ENS0_8ReduceOpIdNS0_14func_wrapper_tIdZNS0_11sum_functorIdddEclERNS_14TensorIteratorEEUlddE_EEjdLi4ELi4EEEEEvT1_,"ax",@progbits
	.sectioninfo	@"SHI_REGISTERS=46"
	.align	128
        .global         _ZN2at6native13reduce_kernelILi256ELi2ENS0_8ReduceOpIdNS0_14func_wrapper_tIdZNS0_11sum_functorIdddEclERNS_14TensorIteratorEEUlddE_EEjdLi4ELi4EEEEEvT1_
        .type           _ZN2at6native13reduce_kernelILi256ELi2ENS0_8ReduceOpIdNS0_14func_wrapper_tIdZNS0_11sum_functorIdddEclERNS_14TensorIteratorEEUlddE_EEjdLi4ELi4EEEEEvT1_,@function
        .size           _ZN2at6native13reduce_kernelILi256ELi2ENS0_8ReduceOpIdNS0_14func_wrapper_tIdZNS0_11sum_functorIdddEclERNS_14TensorIteratorEEUlddE_EEjdLi4ELi4EEEEEvT1_,(.L_x_9940 - _ZN2at6native13reduce_kernelILi256ELi2ENS0_8ReduceOpIdNS0_14func_wrapper_tIdZNS0_11sum_functorIdddEclERNS_14TensorIteratorEEUlddE_EEjdLi4ELi4EEEEEvT1_)
        .other          _ZN2at6native13reduce_kernelILi256ELi2ENS0_8ReduceOpIdNS0_14func_wrapper_tIdZNS0_11sum_functorIdddEclERNS_14TensorIteratorEEUlddE_EEjdLi4ELi4EEEEEvT1_,@"STO_CUDA_ENTRY STV_DEFAULT"
_ZN2at6native13reduce_kernelILi256ELi2ENS0_8ReduceOpIdNS0_14func_wrapper_tIdZNS0_11sum_functorIdddEclERNS_14TensorIteratorEEUlddE_EEjdLi4ELi4EEEEEvT1_:
.text._ZN2at6native13reduce_kernelILi256ELi2ENS0_8ReduceOpIdNS0_14func_wrapper_tIdZNS0_11sum_functorIdddEclERNS_14TensorIteratorEEUlddE_EEjdLi4ELi4EEEEEvT1_:
        /* <DEDUP_REMOVED lines=209> */
.L_x_7744:
        /* <DEDUP_REMOVED lines=61> */
.L_x_7753:
[----:B------:R-:W-:Y:S05]  /*10e0*/  BSYNC B2 ;  /* 0x0000000000027941 */ /* 0x000fea0003800000 */
.L_x_7752:
[----:B------:R-:W-:-:S04]  /*10f0*/  PRMT R0, R0, 0x9910, RZ ;  /* 0x0000991000007816 */ /* 0x000fc800000000ff */
[----:B------:R-:W-:-:S13]  /*1100*/  ISETP.NE.AND P0, PT, R0, RZ, PT ;  /* 0x000000ff0000720c */ /* 0x000fda0003f05270 */
[----:B------:R-:W-:Y:S05]  /*1110*/  @!P0 BRA `(.L_x_7751) ;  /* 0x0000006000008947 */ /* 0x000fea0003800000 */
[----:B------:R-:W-:-:S05]  /*1120*/  IADD3 R3, P0, R23, -R6, RZ ;  /* 0x8000000617037210 */ /* 0x000fca0007f1e0ff */
[----:B------:R-:W-:Y:S01]  /*1130*/  IMAD.X R0, RZ, RZ, -0x1, P0 ;  /* 0xffffffffff007424 */ /* 0x000fe200000e06ff */
[----:B------:R-:W-:-:S04]  /*1140*/  LEA R4, P0, R3, R16, 0x3 ;  /* 0x0000001003047211 */ /* 0x000fc800078018ff */
[----:B------:R-:W-:-:S05]  /*1150*/  LEA.HI.X R5, R3, R17, R0, 0x3, P0 ;  /* 0x0000001103057211 */ /* 0x000fca00000f1c00 */
[----:B------:R-:W2:Y:S02]  /*1160*/  LDG.E.64 R12, [R4.64] ;  /* 0x00000024040c7981 */ /* 0x000ea4000c1e1b00 */
[----:B--2---:R-:W0:-:S06]  /*1170*/  DADD R12, R12, c[0x0][0x168] ;  /* 0x00005a000c0c7629 */ /* 0x004e0c0000000000 */
.L_x_7751:
[----:B------:R-:W-:Y:S05]  /*1180*/  BSYNC B1 ;  /* 0x0000000000017941 */ /* 0x000fea0003800000 */
.L_x_7750:
[C---:B------:R-:W-:Y:S02]  /*1190*/  IADD3 R3, P0, -R6.reuse, 0x4, RZ ;  /* 0x0000000406037810 */ /* 0x040fe40007f1e1ff */
[----:B------:R-:W-:Y:S02]  /*11a0*/  IADD3 R0, R6, c[0x0][0x174], RZ ;  /* 0x00005d0006007a10 */ /* 0x000fe40007ffe0ff */
[----:B------:R-:W-:Y:S02]  /*11b0*/  LEA R16, P1, R3, R16, 0x3 ;  /* 0x0000001003107211 */ /* 0x000fe400078218ff */
[----:B------:R-:W-:Y:S02]  /*11c0*/  IADD3.X R4, RZ, -0x1, RZ, P0, !PT ;  /* 0xffffffffff047810 */ /* 0x000fe400007fe4ff */
[----:B------:R-:W-:-:S02]  /*11d0*/  IADD3 R0, R0, -0x4, RZ ;  /* 0xfffffffc00007810 */ /* 0x000fc40007ffe0ff */
[----:B------:R-:W-:Y:S02]  /*11e0*/  LEA.HI.X R17, R3, R17, R4, 0x3, P1 ;  /* 0x0000001103117211 */ /* 0x000fe400008f1c04 */
.L_x_7749:
[----:B------:R-:W-:Y:S05]  /*11f0*/  BSYNC B0 ;  /* 0x0000000000007941 */ /* 0x000fea0003800000 */
.L_x_7748:
        /* <DEDUP_REMOVED lines=20> */
.L_x_7756:
        /* <DEDUP_REMOVED lines=11> */
.L_x_7755:
[----:B------:R-:W-:Y:S05]  /*13f0*/  BSYNC B0 ;  /* 0x0000000000007941 */ /* 0x000fea0003800000 */
.L_x_7754:
        /* <DEDUP_REMOVED lines=8> */
.L_x_7758:
[----:B------:R-:W-:Y:S05]  /*1480*/  BSYNC B0 ;  /* 0x0000000000007941 */ /* 0x000fea0003800000 */
.L_x_7757:
        /* <DEDUP_REMOVED lines=10> */
[----:B0-2---:R0:W1:-:S06]  /*1530*/  DADD R12, R12, R16 ;  /* 0x000000000c0c7229 */ /* 0x00504c0000000010 */
.L_x_7760:
[----:B------:R-:W-:Y:S05]  /*1540*/  BSYNC B0 ;  /* 0x0000000000007941 */ /* 0x000fea0003800000 */
.L_x_7759:
[----:B01----:R-:W0:-:S06]  /*1550*/  DADD R12, R20, R12 ;  /* 0x00000000140c7229 */ /* 0x003e0c000000000c */
[----:B0-----:R0:W1:Y:S02]  /*1560*/  DADD R12, R12, R18 ;  /* 0x000000000c0c7229 */ /* 0x0010640000000012 */
[----:B0-----:R-:W-:-:S04]  /*1570*/  CS2R R18, SRZ ;  /* 0x0000000000127805 */ /* 0x001fc8000001ff00 */
[----:B-1----:R0:W1:Y:S01]  /*1580*/  DADD R16, R12, R14 ;  /* 0x000000000c107229 */ /* 0x002062000000000e */
[----:B------:R-:W-:Y:S05]  /*1590*/  BRA `(.L_x_7746) ;  /* 0x00007ff000007947 */ /* 0x000fea0003800000 */
.L_x_7747:
        /* <DEDUP_REMOVED lines=46> */
.L_x_7770:
        /* <DEDUP_REMOVED lines=226> */
.L_x_7765:
        /* <DEDUP_REMOVED lines=228> */
.L_x_7766:
        /* <DEDUP_REMOVED lines=219> */
.L_x_7767:
        /* <DEDUP_REMOVED lines=217> */
.L_x_7768:
[----:B------:R-:W-:-:S04]  /*5020*/  LOP3.LUT R29, R0, 0xfffffff0, RZ, 0xc0, !PT ;  /* 0xfffffff0001d7812 */ /* 0x000fc800078ec0ff */
[----:B------:R-:W-:-:S04]  /*5030*/  IADD3 R28, P1, R16, R29, RZ ;  /* 0x0000001d101c7210 */ /* 0x000fc80007f3e0ff */
[----:B------:R-:W-:-:S06]  /*5040*/  IADD3.X R29, RZ, R17, RZ, P1, !PT ;  /* 0x00000011ff1d7210 */ /* 0x000fcc0000ffe4ff */
[----:B------:R-:W2:Y:S01]  /*5050*/  LDG.E.128 R28, [R28.64] ;  /* 0x000000241c1c7981 */ /* 0x000ea2000c1e1d00 */
[----:B------:R-:W-:Y:S01]  /*5060*/  IADD3 R3, R3, c[0x0][0x17c], RZ ;  /* 0x00005f0003037a10 */ /* 0x000fe20007ffe0ff */
[----:B------:R-:W-:Y:S01]  /*5070*/  IMAD.MOV.U32 R0, RZ, RZ, c[0x0][0x17c] ;  /* 0x00005f00ff007624 */ /* 0x000fe200078e00ff */
[----:B-----5:R0:W1:-:S03]  /*5080*/  DADD R36, R12, R36 ;  /* 0x000000000c247229 */ /* 0x0200460000000024 */
[----:B------:R-:W-:Y:S01]  /*5090*/  IMAD R0, R0, 0x3, R3 ;  /* 0x0000000300007824 */ /* 0x000fe200078e0203 */
[----:B------:R0:W3:-:S04]  /*50a0*/  DADD R34, R14, R34 ;  /* 0x000000000e227229 */ /* 0x0000c80000000022 */
[----:B------:R-:W-:Y:S01]  /*50b0*/  ISETP.GE.U32.AND P1, PT, R0, c[0x0][0x174], PT ;  /* 0x00005d0000007a0c */ /* 0x000fe20003f26070 */
[----:B------:R0:W4:-:S04]  /*50c0*/  DADD R32, R8, R32 ;  /* 0x0000000008207229 */ /* 0x0001080000000020 */
[----:B------:R0:W0:-:S04]  /*50d0*/  DADD R26, R10, R26 ;  /* 0x000000000a1a7229 */ /* 0x000008000000001a */
[----:B------:R0:W0:-:S04]  /*50e0*/  DADD R18, R4, R18 ;  /* 0x0000000004127229 */ /* 0x0000080000000012 */
[----:B------:R0:W0:-:S04]  /*50f0*/  DADD R38, R6, R38 ;  /* 0x0000000006267229 */ /* 0x0000080000000026 */
[----:B--2---:R2:W0:-:S04]  /*5100*/  DADD R20, R28, R20 ;  /* 0x000000001c147229 */ /* 0x0044080000000014 */
[----:B------:R2:W0:Y:S01]  /*5110*/  DADD R40, R30, R40 ;  /* 0x000000001e287229 */ /* 0x0004220000000028 */
[----:B-1-34-:R-:W-:Y:S01]  /*5120*/  @P1 CALL.REL.NOINC `(.L_x_7769) ;  /* 0x0000001000001944 */ /* 0x01afe20003c00000 */
[----:B------:R-:W-:Y:S05]  /*5130*/  BRA `(.L_x_7770) ;  /* 0xffffc74000007947 */ /* 0x000fea000383ffff */
.L_x_7769:
[----:B------:R-:W-:Y:S05]  /*5140*/  BSYNC B1 ;  /* 0x0000000000017941 */ /* 0x000fea0003800000 */
.L_x_7764:
[----:B------:R-:W-:Y:S05]  /*5150*/  BSYNC B0 ;  /* 0x0000000000007941 */ /* 0x000fea0003800000 */
.L_x_7763:
        /* <DEDUP_REMOVED lines=205> */
.L_x_7773:
        /* <DEDUP_REMOVED lines=207> */
.L_x_7774:
        /* <DEDUP_REMOVED lines=207> */
.L_x_7775:
        /* <DEDUP_REMOVED lines=207> */
.L_x_7776:
[----:B--2---:R-:W-:-:S04]  /*8500*/  LOP3.LUT R29, R22, 0xfffffff0, RZ, 0xc0, !PT ;  /* 0xfffffff0161d7812 */ /* 0x004fc800078ec0ff */
[----:B------:R-:W-:-:S04]  /*8510*/  IADD3 R28, P1, R16, R29, RZ ;  /* 0x0000001d101c7210 */ /* 0x000fc80007f3e0ff */
[----:B------:R-:W-:-:S06]  /*8520*/  IADD3.X R29, RZ, R17, RZ, P1, !PT ;  /* 0x00000011ff1d7210 */ /* 0x000fcc0000ffe4ff */
[----:B------:R-:W5:Y:S03]  /*8530*/  LDG.E.128 R28, [R28.64] ;  /* 0x000000241c1c7981 */ /* 0x000f66000c1e1d00 */
.L_x_7772:
[----:B------:R-:W-:Y:S05]  /*8540*/  BSYNC B0 ;  /* 0x0000000000007941 */ /* 0x000fea0003800000 */
.L_x_7771:
        /* <DEDUP_REMOVED lines=18> */
.L_x_7778:
[----:B01-34-:R-:W-:Y:S05]  /*8670*/  BSYNC B0 ;  /* 0x0000000000007941 */ /* 0x01bfea0003800000 */
.L_x_7777:
[----:B------:R-:W0:-:S04]  /*8680*/  DADD R26, R26, R34 ;  /* 0x000000001a1a7229 */ /* 0x000e080000000022 */
[----:B------:R-:W1:-:S04]  /*8690*/  DADD R32, R32, R36 ;  /* 0x0000000020207229 */ /* 0x000e480000000024 */
[----:B0-----:R-:W0:-:S04]  /*86a0*/  DADD R26, R26, R38 ;  /* 0x000000001a1a7229 */ /* 0x001e080000000026 */
[----:B-1----:R-:W1:-:S04]  /*86b0*/  DADD R32, R32, R18 ;  /* 0x0000000020207229 */ /* 0x002e480000000012 */
[----:B0-2---:R0:W2:-:S04]  /*86c0*/  DADD R18, R26, R40 ;  /* 0x000000001a127229 */ /* 0x0050880000000028 */
[----:B-1----:R0:W1:Y:S01]  /*86d0*/  DADD R16, R32, R20 ;  /* 0x0000000020107229 */ /* 0x0020620000000014 */
[----:B------:R-:W-:Y:S05]  /*86e0*/  BRA `(.L_x_7746) ;  /* 0x00000ea000007947 */ /* 0x000fea0003800000 */
.L_x_7762:
        /* <DEDUP_REMOVED lines=32> */
.L_x_7781:
[----:B----4-:R-:W-:Y:S01]  /*88f0*/  IADD3 R9, R3, c[0x0][0x17c], RZ ;  /* 0x00005f0003097a10 */ /* 0x010fe20007ffe0ff */
[----:B------:R-:W-:-:S03]  /*8900*/  IMAD R3, R0, R3, RZ ;  /* 0x0000000300037224 */ /* 0x000fc600078e02ff */
[----:B------:R-:W-:Y:S01]  /*8910*/  IADD3 R11, R9, c[0x0][0x17c], RZ ;  /* 0x00005f00090b7a10 */ /* 0x000fe20007ffe0ff */
[C---:B------:R-:W-:Y:S01]  /*8920*/  IMAD R9, R0.reuse, R9, RZ ;  /* 0x0000000900097224 */ /* 0x040fe200078e02ff */
[----:B0-----:R-:W-:Y:S02]  /*8930*/  SHF.R.U32.HI R29, RZ, 0x1, R3 ;  /* 0x00000001ff1d7819 */ /* 0x001fe40000011603 */
        /* <DEDUP_REMOVED lines=27> */
.L_x_7780:
[----:B------:R-:W-:Y:S05]  /*8af0*/  BSYNC B0 ;  /* 0x0000000000007941 */ /* 0x000fea0003800000 */
.L_x_7779:
[----:B------:R-:W-:Y:S01]  /*8b00*/  ISETP.GE.U32.AND P1, PT, R3, c[0x0][0x174], PT ;  /* 0x00005d0003007a0c */ /* 0x000fe20003f26070 */
[----:B------:R-:W-:-:S12]  /*8b10*/  BSSY B0, `(.L_x_7782) ;  /* 0x000001a000007945 */ /* 0x000fd80003800000 */
[----:B------:R-:W-:Y:S05]  /*8b20*/  @P1 BRA `(.L_x_7783) ;  /* 0x0000018000001947 */ /* 0x000fea0003800000 */
[----:B------:R-:W-:-:S05]  /*8b30*/  IMAD R22, R0, R3, RZ ;  /* 0x0000000300167224 */ /* 0x000fca00078e02ff */
[----:B0-----:R-:W-:-:S05]  /*8b40*/  SHF.R.U32.HI R29, RZ, 0x1, R22 ;  /* 0x00000001ff1d7819 */ /* 0x001fca0000011616 */
        /* <DEDUP_REMOVED lines=12> */
[----:B----4-:R-:W-:Y:S01]  /*8c10*/  IADD3 R9, R43, c[0x0][0x17c], RZ ;  /* 0x00005f002b097a10 */ /* 0x010fe20007ffe0ff */
        /* <DEDUP_REMOVED lines=9> */
.L_x_7783:
[----:B------:R-:W-:Y:S05]  /*8cb0*/  BSYNC B0 ;  /* 0x0000000000007941 */ /* 0x000fea0003800000 */
.L_x_7782:
        /* <DEDUP_REMOVED lines=18> */
.L_x_7785:
[----:B0123--:R-:W-:Y:S05]  /*8de0*/  BSYNC B0 ;  /* 0x0000000000007941 */ /* 0x00ffea0003800000 */
.L_x_7784:
[----:B------:R-:W0:-:S04]  /*8df0*/  DADD R18, R18, R26 ;  /* 0x0000000012127229 */ /* 0x000e08000000001a */
[----:B------:R-:W1:-:S04]  /*8e00*/  DADD R6, R6, R20 ;  /* 0x0000000006067229 */ /* 0x000e480000000014 */
[----:B0-----:R-:W0:-:S04]  /*8e10*/  DADD R18, R18, R38 ;  /* 0x0000000012127229 */ /* 0x001e080000000026 */
[----:B-1----:R-:W1:-:S04]  /*8e20*/  DADD R6, R6, R36 ;  /* 0x0000000006067229 */ /* 0x002e480000000024 */
[----:B0---4-:R0:W2:-:S04]  /*8e30*/  DADD R18, R18, R40 ;  /* 0x0000000012127229 */ /* 0x0110880000000028 */
[----:B-1----:R0:W1:Y:S01]  /*8e40*/  DADD R16, R6, R4 ;  /* 0x0000000006107229 */ /* 0x0020620000000004 */
[----:B------:R-:W-:Y:S05]  /*8e50*/  BRA `(.L_x_7746) ;  /* 0x0000073000007947 */ /* 0x000fea0003800000 */
.L_x_7761:
        /* <DEDUP_REMOVED lines=37> */
.L_x_7788:
[----:B----4-:R-:W-:Y:S02]  /*90b0*/  IADD3 R8, R0, c[0x0][0x17c], RZ ;  /* 0x00005f0000087a10 */ /* 0x010fe40007ffe0ff */
[----:B0-----:R-:W-:-:S02]  /*90c0*/  SHF.R.U32.HI R29, RZ, 0x1, R0 ;  /* 0x00000001ff1d7819 */ /* 0x001fc40000011600 */
        /* <DEDUP_REMOVED lines=26> */
.L_x_7787:
[----:B------:R-:W-:Y:S05]  /*9270*/  BSYNC B0 ;  /* 0x0000000000007941 */ /* 0x000fea0003800000 */
.L_x_7786:
[----:B------:R-:W-:Y:S01]  /*9280*/  ISETP.GE.U32.AND P1, PT, R0, c[0x0][0x174], PT ;  /* 0x00005d0000007a0c */ /* 0x000fe20003f26070 */
[----:B------:R-:W-:-:S12]  /*9290*/  BSSY B0, `(.L_x_7789) ;  /* 0x0000016000007945 */ /* 0x000fd80003800000 */
[----:B------:R-:W-:Y:S05]  /*92a0*/  @P1 BRA `(.L_x_7790) ;  /* 0x0000014000001947 */ /* 0x000fea0003800000 */
[----:B0-----:R-:W-:-:S05]  /*92b0*/  SHF.R.U32.HI R29, RZ, 0x1, R0 ;  /* 0x00000001ff1d7819 */ /* 0x001fca0000011600 */
        /* <DEDUP_REMOVED lines=11> */
[----:B----4-:R-:W-:Y:S02]  /*9370*/  IADD3 R8, R3, c[0x0][0x17c], RZ ;  /* 0x00005f0003087a10 */ /* 0x010fe40007ffe0ff */
[----:B------:R-:W-:Y:S02]  /*9380*/  SHF.R.U32.HI R9, RZ, 0x1, R3 ;  /* 0x00000001ff097819 */ /* 0x000fe40000011603 */
[----:B------:R-:W-:-:S13]  /*9390*/  ISETP.GE.U32.AND P0, PT, R8, c[0x0][0x174], PT ;  /* 0x00005d0008007a0c */ /* 0x000fda0003f06070 */
[----:B------:R-:W-:Y:S01]  /*93a0*/  @!P0 SHF.R.U32.HI R3, RZ, 0x1, R8 ;  /* 0x00000001ff038819 */ /* 0x000fe20000011608 */
[----:B------:R-:W-:-:S04]  /*93b0*/  IMAD.WIDE.U32 R8, R9, 0x10, R16 ;  /* 0x0000001009087825 */ /* 0x000fc800078e0010 */
[----:B------:R-:W-:Y:S02]  /*93c0*/  @!P0 IMAD.WIDE.U32 R16, R3, 0x10, R16 ;  /* 0x0000001003108825 */ /* 0x000fe400078e0010 */
[----:B------:R-:W5:Y:S04]  /*93d0*/  LDG.E.128 R8, [R8.64] ;  /* 0x0000002408087981 */ /* 0x000f68000c1e1d00 */
[----:B------:R0:W5:Y:S02]  /*93e0*/  @!P0 LDG.E.128 R12, [R16.64] ;  /* 0x00000024100c8981 */ /* 0x000164000c1e1d00 */
.L_x_7790:
[----:B------:R-:W-:Y:S05]  /*93f0*/  BSYNC B0 ;  /* 0x0000000000007941 */ /* 0x000fea0003800000 */
.L_x_7789:
        /* <DEDUP_REMOVED lines=18> */
.L_x_7792:
[----:B0123--:R-:W-:Y:S05]  /*9520*/  BSYNC B0 ;  /* 0x0000000000007941 */ /* 0x00ffea0003800000 */
.L_x_7791:
[----:B------:R-:W0:-:S04]  /*9530*/  DADD R18, R18, R26 ;  /* 0x0000000012127229 */ /* 0x000e08000000001a */
[----:B------:R-:W1:-:S04]  /*9540*/  DADD R6, R6, R20 ;  /* 0x0000000006067229 */ /* 0x000e480000000014 */
[----:B0-----:R-:W0:-:S04]  /*9550*/  DADD R18, R18, R38 ;  /* 0x0000000012127229 */ /* 0x001e080000000026 */
[----:B-1----:R-:W1:-:S04]  /*9560*/  DADD R6, R6, R36 ;  /* 0x0000000006067229 */ /* 0x002e480000000024 */
[----:B0---4-:R0:W2:-:S04]  /*9570*/  DADD R18, R18, R40 ;  /* 0x0000000012127229 */ /* 0x0110880000000028 */
[----:B-1----:R0:W1:-:S06]  /*9580*/  DADD R16, R6, R4 ;  /* 0x0000000006107229 */ /* 0x00204c0000000004 */
.L_x_7746:
[----:B--2---:R-:W-:Y:S05]  /*9590*/  BSYNC B6 ;  /* 0x0000000000067941 */ /* 0x004fea0003800000 */
.L_x_7745:
        /* <DEDUP_REMOVED lines=8> */
[----:B-1---5:R-:W-:-:S05]  /*9620*/  IMAD.U32 R9, RZ, RZ, UR4 ;  /* 0x00000004ff097e24 */ /* 0x022fca000f8e00ff */
.L_x_7794:
[----:B0-----:R-:W-:Y:S01]  /*9630*/  IADD3 R4, R2, R9, RZ ;  /* 0x0000000902047210 */ /* 0x001fe20007ffe0ff */
[----:B------:R-:W-:Y:S01]  /*9640*/  WARPSYNC 0xffffffff ;  /* 0xffffffff00007948 */ /* 0x000fe20003800000 */
[----:B------:R-:W-:Y:S02]  /*9650*/  BAR.SYNC.DEFER_BLOCKING 0x0 ;  /* 0x0000000000007b1d */ /* 0x000fe40000010000 */
        /* <DEDUP_REMOVED lines=10> */
.L_x_7793:
[----:B-1----:R-:W-:-:S13]  /*9700*/  ISETP.NE.AND P0, PT, RZ, c[0x0][0x188], PT ;  /* 0x00006200ff007a0c */ /* 0x002fda0003f05270 */
[----:B------:R-:W-:Y:S05]  /*9710*/  @!P0 BRA `(.L_x_7795) ;  /* 0x0000028000008947 */ /* 0x000fea0003800000 */
[----:B0-----:R-:W-:Y:S01]  /*9720*/  IMAD.MOV.U32 R3, RZ, RZ, c[0x0][0x0] ;  /* 0x00000000ff037624 */ /* 0x001fe200078e00ff */
[----:B------:R-:W-:-:S04]  /*9730*/  MOV R0, c[0x0][0x0] ;  /* 0x0000000000007a02 */ /* 0x000fc80000000f00 */
[----:B------:R-:W-:-:S13]  /*9740*/  ISETP.GT.AND P0, PT, R3, 0x20, PT ;  /* 0x000000200300780c */ /* 0x000fda0003f04270 */
[----:B------:R-:W-:Y:S05]  /*9750*/  @!P0 BRA `(.L_x_7796) ;  /* 0x0000016000008947 */ /* 0x000fea0003800000 */
[----:B-----5:R-:W-:Y:S01]  /*9760*/  IMAD R9, R2, c[0x0][0x0], R23 ;  /* 0x0000000002097a24 */ /* 0x020fe200078e0217 */
[----:B------:R-:W-:-:S04]  /*9770*/  LEA.HI R0, R3, c[0x0][0x0], RZ, 0x1 ;  /* 0x0000000003007a11 */ /* 0x000fc800078f08ff */
[----:B------:R0:W-:Y:S01]  /*9780*/  STS.128 [R9.X16+0x10], R16 ;  /* 0x0000101009007388 */ /* 0x0001e2000000cc00 */
[----:B------:R-:W-:Y:S01]  /*9790*/  SHF.R.S32.HI R3, RZ, 0x1, R0 ;  /* 0x00000001ff037819 */ /* 0x000fe20000011400 */
[----:B------:R-:W-:-:S03]  /*97a0*/  IMAD.MOV.U32 R0, RZ, RZ, 0x20 ;  /* 0x00000020ff007424 */ /* 0x000fc600078e00ff */
[----:B------:R-:W-:-:S13]  /*97b0*/  ISETP.GE.AND P0, PT, R3, 0x20, PT ;  /* 0x000000200300780c */ /* 0x000fda0003f06270 */
[----:B------:R-:W-:Y:S05]  /*97c0*/  @!P0 BRA `(.L_x_7796) ;  /* 0x000000f000008947 */ /* 0x000fea0003800000 */
[----:B0-----:R-:W-:Y:S02]  /*97d0*/  LEA R0, R9, 0x10, 0x4 ;  /* 0x0000001009007811 */ /* 0x001fe400078e20ff */
.L_x_7797:
        /* <DEDUP_REMOVED lines=14> */
.L_x_7796:
[----:B0-----:R-:W-:Y:S01]  /*98c0*/  ISETP.GE.AND P0, PT, R0, 0x2, PT ;  /* 0x000000020000780c */ /* 0x001fe20003f06270 */
[----:B------:R-:W-:Y:S01]  /*98d0*/  WARPSYNC 0xffffffff ;  /* 0xffffffff00007948 */ /* 0x000fe20003800000 */
[----:B------:R-:W-:Y:S11]  /*98e0*/  BAR.SYNC.DEFER_BLOCKING 0x0 ;  /* 0x0000000000007b1d */ /* 0x000ff60000010000 */
[----:B------:R-:W-:Y:S05]  /*98f0*/  @!P0 BRA `(.L_x_7795) ;  /* 0x000000a000008947 */ /* 0x000fea0003800000 */
[----:B------:R-:W-:-:S05]  /*9900*/  IMAD.MOV.U32 R3, RZ, RZ, 0x1 ;  /* 0x00000001ff037424 */ /* 0x000fca00078e00ff */
.L_x_7798:
[----:B-----5:R-:W-:Y:S04]  /*9910*/  SHFL.DOWN PT, R5, R17, R3, 0x1f ;  /* 0x08001f0311057589 */ /* 0x020fe800000e0000 */
        /* <DEDUP_REMOVED lines=8> */
.L_x_7795:
[----:B------:R-:W-:Y:S01]  /*99a0*/  ISETP.NE.AND P1, PT, RZ, c[0x0][0x344], PT ;  /* 0x0000d100ff007a0c */ /* 0x000fe20003f25270 */
[----:B------:R-:W-:Y:S01]  /*99b0*/  IMAD.MOV.U32 R22, RZ, RZ, RZ ;  /* 0x000000ffff167224 */ /* 0x000fe200078e00ff */
[----:B0-----:R-:W-:-:S11]  /*99c0*/  MOV R26, RZ ;  /* 0x000000ff001a7202 */ /* 0x001fd60000000f00 */
[----:B------:R-:W-:Y:S05]  /*99d0*/  @!P1 BRA `(.L_x_7799) ;  /* 0x00000c7000009947 */ /* 0x000fea0003800000 */
[----:B------:R-:W-:Y:S01]  /*99e0*/  IMAD.MOV.U32 R24, RZ, RZ, RZ ;  /* 0x000000ffff187224 */ /* 0x000fe200078e00ff */
[----:B------:R-:W-:-:S03]  /*99f0*/  MOV R0, 0x1 ;  /* 0x0000000100007802 */ /* 0x000fc60000000f00 */
[----:B-----5:R-:W-:Y:S01]  /*9a00*/  IMAD.HI.U32 R4, R25, c[0x0][0x34c], R24 ;  /* 0x0000d30019047a27 */ /* 0x020fe200078e0018 */
        /* <DEDUP_REMOVED lines=196> */
.L_x_7799:
[----:B-----5:R-:W-:-:S05]  /*a650*/  IADD3 R6, P0, R26, c[0x0][0x548], RZ ;  /* 0x000152001a067a10 */ /* 0x020fca0007f1e0ff */
        /* <DEDUP_REMOVED lines=201> */
.L_x_7800:
        /* <DEDUP_REMOVED lines=217> */
.L_x_7802:
        /* <DEDUP_REMOVED lines=202> */
.L_x_7803:
        /* <DEDUP_REMOVED lines=11> */
.L_x_7805:
[----:B------:R-:W-:Y:S05]  /*cdd0*/  BSYNC B0 ;  /* 0x0000000000007941 */ /* 0x000fea0003800000 */
.L_x_7804:
        /* <DEDUP_REMOVED lines=13> */
.L_x_7807:
[----:B------:R-:W-:Y:S05]  /*ceb0*/  BSYNC B0 ;  /* 0x0000000000007941 */ /* 0x000fea0003800000 */
.L_x_7806:
        /* <DEDUP_REMOVED lines=31> */
.L_x_7809:
[----:B------:R-:W-:Y:S05]  /*d0b0*/  BSYNC B0 ;  /* 0x0000000000007941 */ /* 0x000fea0003800000 */
.L_x_7808:
        /* <DEDUP_REMOVED lines=26> */
.L_x_7814:
[----:B------:R-:W-:Y:S01]  /*d260*/  HFMA2.MMA R9, -RZ, RZ, 0, 9.5367431640625e-07 ;  /* 0x00000010ff097435 */ /* 0x000fe200000001ff */
[----:B------:R-:W-:-:S09]  /*d270*/  IMAD R8, R0, c[0x0][0x10], R21 ;  /* 0x0000040000087a24 */ /* 0x000fd200078e0215 */
[----:B------:R-:W-:-:S05]  /*d280*/  IMAD.WIDE.U32 R8, R8, R9, c[0x0][0x560] ;  /* 0x0001580008087625 */ /* 0x000fca00078e0009 */
[----:B0-2---:R-:W2:Y:S04]  /*d290*/  LDG.E.64 R10, [R8.64] ;  /* 0x00000024080a7981 */ /* 0x005ea8000c1e1b00 */
[----:B------:R-:W3:Y:S01]  /*d2a0*/  LDG.E.64 R14, [R8.64+0x8] ;  /* 0x00000824080e7981 */ /* 0x000ee2000c1e1b00 */
[----:B------:R-:W-:-:S04]  /*d2b0*/  IMAD.MOV.U32 R20, RZ, RZ, c[0x0][0x0] ;  /* 0x00000000ff147624 */ /* 0x000fc800078e00ff */
[----:B------:R-:W-:-:S05]  /*d2c0*/  IMAD R21, R20, c[0x0][0x4], R21 ;  /* 0x0000010014157a24 */ /* 0x000fca00078e0215 */
[----:B------:R-:W-:Y:S01]  /*d2d0*/  ISETP.GE.U32.AND P0, PT, R21, c[0x0][0x184], PT ;  /* 0x0000610015007a0c */ /* 0x000fe20003f06070 */
[----:B--2---:R0:W1:-:S04]  /*d2e0*/  DADD R16, R10, R16 ;  /* 0x000000000a107229 */ /* 0x0040480000000010 */
[----:B---3--:R0:W2:-:S08]  /*d2f0*/  DADD R18, R14, R18 ;  /* 0x000000000e127229 */ /* 0x0080900000000012 */
[----:B-1----:R-:W-:Y:S05]  /*d300*/  @!P0 BRA `(.L_x_7814) ;  /* 0xffffff5000008947 */ /* 0x002fea000383ffff */
.L_x_7813:
[----:B------:R-:W-:Y:S05]  /*d310*/  BSYNC B1 ;  /* 0x0000000000017941 */ /* 0x000fea0003800000 */
.L_x_7812:
[----:B------:R-:W-:Y:S05]  /*d320*/  BRA `(.L_x_7815) ;  /* 0x0000012000007947 */ /* 0x000fea0003800000 */
.L_x_7811:
[----:B------:R-:W-:Y:S02]  /*d330*/  ISETP.GE.U32.AND P0, PT, R2, c[0x0][0x184], PT ;  /* 0x0000610002007a0c */ /* 0x000fe40003f06070 */
[----:B------:R-:W-:Y:S02]  /*d340*/  MOV R18, c[0x0][0x168] ;  /* 0x00005a0000127a02 */ /* 0x000fe40000000f00 */
[----:B------:R-:W-:-:S09]  /*d350*/  MOV R19, c[0x0][0x16c] ;  /* 0x00005b0000137a02 */ /* 0x000fd20000000f00 */
[----:B------:R-:W-:Y:S05]  /*d360*/  @P0 BRA `(.L_x_7815) ;  /* 0x000000e000000947 */ /* 0x000fea0003800000 */
[----:B------:R-:W-:Y:S01]  /*d370*/  IMAD.MOV.U32 R21, RZ, RZ, R2 ;  /* 0x000000ffff157224 */ /* 0x000fe200078e0002 */
[----:B------:R-:W-:Y:S02]  /*d380*/  MOV R18, c[0x0][0x168] ;  /* 0x00005a0000127a02 */ /* 0x000fe40000000f00 */
[----:B------:R-:W-:Y:S02]  /*d390*/  MOV R19, c[0x0][0x16c] ;  /* 0x00005b0000137a02 */ /* 0x000fe40000000f00 */
.L_x_7816:
[----:B------:R-:W-:Y:S02]  /*d3a0*/  IMAD R8, R0, c[0x0][0x10], R21 ;  /* 0x0000040000087a24 */ /* 0x000fe400078e0215 */
[----:B------:R-:W-:Y:S02]  /*d3b0*/  IMAD.MOV.U32 R9, RZ, RZ, 0x10 ;  /* 0x00000010ff097424 */ /* 0x000fe400078e00ff */
[----:B------:R-:W-:-:S04]  /*d3c0*/  IMAD R8, R8, c[0x0][0x0], R23 ;  /* 0x0000000008087a24 */ /* 0x000fc800078e0217 */
[----:B------:R-:W-:-:S05]  /*d3d0*/  IMAD.WIDE.U32 R8, R8, R9, c[0x0][0x560] ;  /* 0x0001580008087625 */ /* 0x000fca00078e0009 */
[----:B0-2---:R-:W2:Y:S04]  /*d3e0*/  LDG.E.64 R10, [R8.64] ;  /* 0x00000024080a7981 */ /* 0x005ea8000c1e1b00 */
[----:B------:R-:W3:Y:S01]  /*d3f0*/  LDG.E.64 R14, [R8.64+0x8] ;  /* 0x00000824080e7981 */ /* 0x000ee2000c1e1b00 */
[----:B------:R-:W-:-:S04]  /*d400*/  IADD3 R21, R21, c[0x0][0x4], RZ ;  /* 0x0000010015157a10 */ /* 0x000fc80007ffe0ff */
[----:B------:R-:W-:Y:S01]  /*d410*/  ISETP.GE.U32.AND P0, PT, R21, c[0x0][0x184], PT ;  /* 0x0000610015007a0c */ /* 0x000fe20003f06070 */
[----:B--2---:R0:W1:-:S04]  /*d420*/  DADD R16, R10, R16 ;  /* 0x000000000a107229 */ /* 0x0040480000000010 */
[----:B---3--:R0:W2:-:S08]  /*d430*/  DADD R18, R14, R18 ;  /* 0x000000000e127229 */ /* 0x0080900000000012 */
[----:B-1----:R-:W-:Y:S05]  /*d440*/  @!P0 BRA `(.L_x_7816) ;  /* 0xffffff5000008947 */ /* 0x002fea000383ffff */
.L_x_7815:
[----:B------:R-:W-:Y:S05]  /*d450*/  BSYNC B0 ;  /* 0x0000000000007941 */ /* 0x000fea0003800000 */
.L_x_7810:
[----:B------:R-:W-:Y:S01]  /*d460*/  IMAD R21, R2, c[0x0][0x0], R23 ;  /* 0x0000000002157a24 */ /* 0x000fe200078e0217 */
[----:B------:R-:W-:Y:S01]  /*d470*/  ULDC UR4, c[0x0][0x4] ;  /* 0x0000010000047ab9 */ /* 0x000fe20000000800 */
[----:B------:R-:W-:Y:S01]  /*d480*/  ISETP.NE.AND P2, PT, RZ, c[0x0][0x188], PT ;  /* 0x00006200ff007a0c */ /* 0x000fe20003f45270 */
[----:B------:R-:W-:Y:S02]  /*d490*/  USHF.R.U32.HI UR4, URZ, 0x1, UR4 ;  /* 0x000000013f047899 */ /* 0x000fe40008011604 */
[----:B--2---:R1:W-:Y:S04]  /*d4a0*/  STS.128 [R21.X16+0x10], R16 ;  /* 0x0000101015007388 */ /* 0x0043e8000000cc00 */
[----:B------:R-:W-:-:S13]  /*d4b0*/  ISETP.NE.AND P0, PT, RZ, UR4, PT ;  /* 0x00000004ff007c0c */ /* 0x000fda000bf05270 */
[----:B------:R-:W-:Y:S05]  /*d4c0*/  @!P0 BRA `(.L_x_7817) ;  /* 0x000000d000008947 */ /* 0x000fea0003800000 */
[----:B01----:R-:W-:-:S04]  /*d4d0*/  MOV R15, UR4 ;  /* 0x00000004000f7c02 */ /* 0x003fc80008000f00 */
.L_x_7818:
[----:B------:R-:W-:Y:S01]  /*d4e0*/  IADD3 R8, R2, R15, RZ ;  /* 0x0000000f02087210 */ /* 0x000fe20007ffe0ff */
[----:B------:R-:W-:Y:S03]  /*d4f0*/  BAR.SYNC.DEFER_BLOCKING 0x0 ;  /* 0x0000000000007b1d */ /* 0x000fe60000010000 */
        /* <DEDUP_REMOVED lines=10> */
.L_x_7817:
[----:B01----:R-:W-:Y:S01]  /*d5a0*/  LEA R15, R21, 0x10, 0x4 ;  /* 0x00000010150f7811 */ /* 0x003fe200078e20ff */
        /* <DEDUP_REMOVED lines=12> */
.L_x_7821:
        /* <DEDUP_REMOVED lines=13> */
.L_x_7820:
[----:B0-----:R-:W-:Y:S01]  /*d740*/  BAR.SYNC.DEFER_BLOCKING 0x0 ;  /* 0x0000000000007b1d */ /* 0x001fe20000010000 */
[----:B------:R-:W-:-:S13]  /*d750*/  ISETP.GE.AND P0, PT, R0, 0x2, PT ;  /* 0x000000020000780c */ /* 0x000fda0003f06270 */
[----:B------:R-:W-:Y:S05]  /*d760*/  @!P0 BRA `(.L_x_7819) ;  /* 0x000000a000008947 */ /* 0x000fea0003800000 */
[----:B------:R-:W-:-:S05]  /*d770*/  MOV R15, 0x1 ;  /* 0x00000001000f7802 */ /* 0x000fca0000000f00 */
.L_x_7822:
        /* <DEDUP_REMOVED lines=9> */
.L_x_7819:
        /* <DEDUP_REMOVED lines=11> */
[----:B--2---:R0:W1:-:S04]  /*d8c0*/  DADD R16, R16, R2 ;  /* 0x0000000010107229 */ /* 0x0040480000000002 */
[----:B---3--:R0:W2:-:S06]  /*d8d0*/  DADD R18, R18, R6 ;  /* 0x0000000012127229 */ /* 0x00808c0000000006 */
.L_x_7824:
        /* <DEDUP_REMOVED lines=9> */
[----:B0-----:R0:W1:Y:S01]  /*d970*/  LDC.64 R2, c[0x4][R0] ;  /* 0x0100000000027b82 */ /* 0x0010620000000a00 */
        /* <DEDUP_REMOVED lines=14> */
.L_x_7826:
        /* <DEDUP_REMOVED lines=24> */
.L_x_7827:
[----:B------:R-:W-:-:S04]  /*dbe0*/  IADD3 R22, P0, R22, c[0x0][0x548], RZ ;  /* 0x0001520016167a10 */ /* 0x000fc80007f1e0ff */
[----:B------:R-:W-:-:S05]  /*dbf0*/  IADD3.X R23, RZ, c[0x0][0x54c], RZ, P0, !PT ;  /* 0x00015300ff177a10 */ /* 0x000fca00007fe4ff */
[----:B--2---:R-:W-:Y:S01]  /*dc00*/  STG.E.64 [R22.64], R18 ;  /* 0x0000001216007986 */ /* 0x004fe2000c101b24 */
[----:B------:R-:W-:Y:S05]  /*dc10*/  EXIT ;  /* 0x000000000000794d */ /* 0x000fea0003800000 */
.L_x_7825:
[----:B------:R-:W-:Y:S04]  /*dc20*/  STG.E.64 [R4.64], R16 ;  /* 0x0000001004007986 */ /* 0x000fe8000c101b24 */
[----:B--2---:R-:W-:Y:S01]  /*dc30*/  STG.E.64 [R4.64+0x8], R18 ;  /* 0x0000081204007986 */ /* 0x004fe2000c101b24 */
[----:B------:R-:W-:Y:S05]  /*dc40*/  EXIT ;  /* 0x000000000000794d */ /* 0x000fea0003800000 */
.L_x_7823:
[----:B------:R-:W-:Y:S01]  /*dc50*/  ISETP.NE.AND P0, PT, RZ, UR38, PT ;  /* 0x00000026ff007c0c */ /* 0x000fe2000bf05270 */
[----:B------:R-:W-:Y:S02]  /*dc60*/  ULDC.U8 UR4, c[0x0][0x579] ;  /* 0x00015e4000047ab9 */ /* 0x000fe40000000000 */
[----:B------:R-:W-:-:S10]  /*dc70*/  ISETP.NE.AND P1, PT, RZ, UR4, PT ;  /* 0x00000004ff007c0c */ /* 0x000fd4000bf25270 */
[----:B------:R-:W-:Y:S05]  /*dc80*/  @!P0 BRA `(.L_x_7828) ;  /* 0x0000004000008947 */ /* 0x000fea0003800000 */
[----:B------:R-:W2:Y:S04]  /*dc90*/  LDG.E.64 R2, [R6.64] ;  /* 0x0000002406027981 */ /* 0x000ea8000c1e1b00 */
[----:B------:R-:W3:Y:S01]  /*dca0*/  LDG.E.64 R4, [R12.64] ;  /* 0x000000240c047981 */ /* 0x000ee2000c1e1b00 */
[----:B--2---:R0:W1:-:S04]  /*dcb0*/  DADD R16, R16, R2 ;  /* 0x0000000010107229 */ /* 0x0040480000000002 */
[----:B---3--:R0:W2:-:S06]  /*dcc0*/  DADD R18, R18, R4 ;  /* 0x0000000012127229 */ /* 0x00808c0000000004 */
.L_x_7828:
[----:B-1----:R-:W-:Y:S05]  /*dcd0*/  @!P1 BRA `(.L_x_7829) ;  /* 0x0000033000009947 */ /* 0x002fea0003800000 */
[----:B------:R-:W-:-:S05]  /*dce0*/  IMAD.MOV.U32 R23, RZ, RZ, 0x1 ;  /* 0x00000001ff177424 */ /* 0x000fca00078e00ff */
[----:B------:R-:W-:-:S04]  /*dcf0*/  ISETP.NE.AND P0, PT, R23, c[0x0][0x57c], PT ;  /* 0x00015f0017007a0c */ /* 0x000fc80003f05270 */
[----:B------:R-:W-:-:S09]  /*dd00*/  P2R R0, PR, RZ, 0x1 ;  /* 0x00000001ff007803 */ /* 0x000fd20000000000 */
[----:B------:R-:W-:Y:S05]  /*dd10*/  @!P0 BRA `(.L_x_7830) ;  /* 0x0000013000008947 */ /* 0x000fea0003800000 */
[----:B------:R-:W-:Y:S01]  /*dd20*/  MOV R0, 0x0 ;  /* 0x0000000000007802 */ /* 0x000fe20000000f00 */
[----:B------:R-:W-:Y:S01]  /*dd30*/  HFMA2.MMA R8, -RZ, RZ, 0, 4.4763088226318359375e-05 ;  /* 0x000002efff087435 */ /* 0x000fe200000001ff */
[----:B0-----:R-:W-:Y:S01]  /*dd40*/  MOV R4, c[0x4][0x7c8] ;  /* 0x0101f20000047a02 */ /* 0x001fe20000000f00 */
        /* <DEDUP_REMOVED lines=16> */
.L_x_7830:
[----:B------:R-:W-:Y:S02]  /*de50*/  IADD3 R24, P0, R24, c[0x0][0x548], RZ ;  /* 0x0001520018187a10 */ /* 0x000fe40007f1e0ff */
[----:B------:R-:W-:Y:S02]  /*de60*/  ISETP.NE.AND P6, PT, R23, c[0x0][0x57c], PT ;  /* 0x00015f0017007a0c */ /* 0x000fe40003fc5270 */
[----:B------:R-:W-:-:S05]  /*de70*/  IADD3.X R25, RZ, c[0x0][0x54c], RZ, P0, !PT ;  /* 0x00015300ff197a10 */ /* 0x000fca00007fe4ff */
[----:B------:R1:W-:Y:S06]  /*de80*/  STG.E.64 [R24.64], R16 ;  /* 0x0000001018007986 */ /* 0x0003ec000c101b24 */
[----:B------:R-:W-:Y:S05]  /*de90*/  @!P6 BRA `(.L_x_7831) ;  /* 0x000001300000e947 */ /* 0x000fea0003800000 */
[----:B------:R-:W-:Y:S01]  /*dea0*/  MOV R0, 0x0 ;  /* 0x0000000000007802 */ /* 0x000fe20000000f00 */
[----:B------:R-:W-:Y:S01]  /*deb0*/  HFMA2.MMA R13, -RZ, RZ, 0, 0 ;  /* 0x00000000ff0d7435 */ /* 0x000fe200000001ff */
[----:B0-----:R-:W-:Y:S01]  /*dec0*/  MOV R4, c[0x4][0x7c8] ;  /* 0x0101f20000047a02 */ /* 0x001fe20000000f00 */
        /* <DEDUP_REMOVED lines=16> */
.L_x_7831:
[----:B------:R-:W-:-:S04]  /*dfd0*/  IADD3 R22, P0, R22, c[0x0][0x548], RZ ;  /* 0x0001520016167a10 */ /* 0x000fc80007f1e0ff */
[----:B------:R-:W-:-:S05]  /*dfe0*/  IADD3.X R23, RZ, c[0x0][0x54c], RZ, P0, !PT ;  /* 0x00015300ff177a10 */ /* 0x000fca00007fe4ff */
[----:B--2---:R-:W-:Y:S01]  /*dff0*/  STG.E.64 [R22.64], R18 ;  /* 0x0000001216007986 */ /* 0x004fe2000c101b24 */
[----:B------:R-:W-:Y:S05]  /*e000*/  EXIT ;  /* 0x000000000000794d */ /* 0x000fea0003800000 */
.L_x_7829:
[----:B------:R-:W-:Y:S04]  /*e010*/  STG.E.64 [R6.64], R16 ;  /* 0x0000001006007986 */ /* 0x000fe8000c101b24 */
[----:B--2---:R-:W-:Y:S01]  /*e020*/  STG.E.64 [R12.64], R18 ;  /* 0x000000120c007986 */ /* 0x004fe2000c101b24 */
[----:B------:R-:W-:Y:S05]  /*e030*/  EXIT ;  /* 0x000000000000794d */ /* 0x000fea0003800000 */
.L_x_7801:
        /* <DEDUP_REMOVED lines=20> */
.L_x_7833:
        /* <DEDUP_REMOVED lines=24> */
.L_x_7835:
        /* <DEDUP_REMOVED lines=24> */
.L_x_7836:
[----:B------:R-:W-:-:S04]  /*e480*/  IADD3 R22, P0, R22, c[0x0][0x548], RZ ;  /* 0x0001520016167a10 */ /* 0x000fc80007f1e0ff */
[----:B------:R-:W-:-:S05]  /*e490*/  IADD3.X R23, RZ, c[0x0][0x54c], RZ, P0, !PT ;  /* 0x00015300ff177a10 */ /* 0x000fca00007fe4ff */
[----:B--2---:R-:W-:Y:S01]  /*e4a0*/  STG.E.64 [R22.64], R18 ;  /* 0x0000001216007986 */ /* 0x004fe2000c101b24 */
[----:B------:R-:W-:Y:S05]  /*e4b0*/  EXIT ;  /* 0x000000000000794d */ /* 0x000fea0003800000 */
.L_x_7834:
[----:B------:R-:W-:Y:S04]  /*e4c0*/  STG.E.64 [R4.64], R16 ;  /* 0x0000001004007986 */ /* 0x000fe8000c101b24 */
[----:B--2---:R-:W-:Y:S01]  /*e4d0*/  STG.E.64 [R4.64+0x8], R18 ;  /* 0x0000081204007986 */ /* 0x004fe2000c101b24 */
[----:B------:R-:W-:Y:S05]  /*e4e0*/  EXIT ;  /* 0x000000000000794d */ /* 0x000fea0003800000 */
.L_x_7832:
        /* <DEDUP_REMOVED lines=8> */
.L_x_7837:
        /* <DEDUP_REMOVED lines=24> */
.L_x_7839:
        /* <DEDUP_REMOVED lines=24> */
.L_x_7840:
[----:B------:R-:W-:-:S04]  /*e870*/  IADD3 R22, P0, R22, c[0x0][0x548], RZ ;  /* 0x0001520016167a10 */ /* 0x000fc80007f1e0ff */
[----:B------:R-:W-:-:S05]  /*e880*/  IADD3.X R23, RZ, c[0x0][0x54c], RZ, P0, !PT ;  /* 0x00015300ff177a10 */ /* 0x000fca00007fe4ff */
[----:B--2---:R-:W-:Y:S01]  /*e890*/  STG.E.64 [R22.64], R18 ;  /* 0x0000001216007986 */ /* 0x004fe2000c101b24 */
[----:B------:R-:W-:Y:S05]  /*e8a0*/  EXIT ;  /* 0x000000000000794d */ /* 0x000fea0003800000 */
.L_x_7838:
[----:B------:R-:W-:Y:S04]  /*e8b0*/  STG.E.64 [R6.64], R16 ;  /* 0x0000001006007986 */ /* 0x000fe8000c101b24 */
[----:B--2---:R-:W-:Y:S01]  /*e8c0*/  STG.E.64 [R8.64], R18 ;  /* 0x0000001208007986 */ /* 0x004fe2000c101b24 */
[----:B------:R-:W-:Y:S05]  /*e8d0*/  EXIT ;  /* 0x000000000000794d */ /* 0x000fea0003800000 */
.L_x_7841:
        /* <DEDUP_REMOVED lines=10> */
.L_x_9940:


//--------------------- .text._ZN2at6native13reduce_kernelILi128ELi4ENS0_8ReduceOpIdNS0_14func_wrapper_tIdZNS0_11sum_functorIdddEclERNS_14TensorIteratorEEUlddE_EEjdLi4ELi4EEEEEvT1_ --------------------------
	.section	.text._ZN2at6native13reduce_kernelILi128ELi4ENS0_8ReduceOpIdNS0_14func_wrapper_tIdZNS0_11sum_functorIdddEclERNS_14TensorIteratorEEUlddE_EEjdLi4ELi4EEEEEvT1_,"ax",@progbits
	.sectioninfo	@"SHI_REGISTERS=80"
	.align	128
        .global         _ZN2at6native13reduce_kernelILi128ELi4ENS0_8ReduceOpIdNS0_14func_wrapper_tIdZNS0_11sum_functorIdddEclERNS_14TensorIteratorEEUlddE_EEjdLi4ELi4EEEEEvT1_
        .type           _ZN2at6native13reduce_kernelILi128ELi4ENS0_8ReduceOpIdNS0_14func_wrapper_tIdZNS0_11sum_functorIdddEclERNS_14TensorIteratorEEUlddE_EEjdLi4ELi4EEEEEvT1_,@function
        .size           _ZN2at6native13reduce_kernelILi128ELi4ENS0_8ReduceOpIdNS0_14func_wrapper_tIdZNS0_11sum_functorIdddEclERNS_14TensorIteratorEEUlddE_EEjdLi4ELi4EEEEEvT1_,(.L_x_9941 - _ZN2at6native13reduce_kernelILi128ELi4ENS0_8ReduceOpIdNS0_14func_wrapper_tIdZNS0_11sum_functorIdddEclERNS_14TensorIteratorEEUlddE_EEjdLi4ELi4EEEEEvT1_)
        .other          _ZN2at6native13reduce_kernelILi128ELi4ENS0_8ReduceOpIdNS0_14func_wrapper_tIdZNS0_11sum_functorIdddEclERNS_14TensorIteratorEEUlddE_EEjdLi4ELi4EEEEEvT1_,@"STO_CUDA_ENTRY STV_DEFAULT"
_ZN2at6native13reduce_kernelILi128ELi4ENS0_8ReduceOpIdNS0_14func_wrapper_tIdZNS0_11sum_functorIdddEclERNS_14TensorIteratorEEUlddE_EEjdLi4ELi4EEEEEvT1_:
.text._ZN2at6native13reduce_kernelILi128ELi4ENS0_8ReduceOpIdNS0_14func_wrapper_tIdZNS0_11sum_functorIdddEclERNS_14TensorIteratorEEUlddE_EEjdLi4ELi4EEEEEvT1_:
        /* <DEDUP_REMOVED lines=213> */
.L_x_7842:
        /* <DEDUP_REMOVED lines=51> */
.L_x_7851:
[----:B------:R-:W-:Y:S05]  /*1080*/  BSYNC B2 ;  /* 0x0000000000027941 */ /* 0x000fea0003800000 */
.L_x_7850:
        /* <DEDUP_REMOVED lines=9> */
.L_x_7849:
[----:B------:R-:W-:Y:S05]  /*1120*/  BSYNC B1 ;  /* 0x0000000000017941 */ /* 0x000fea0003800000 */
.L_x_7848:
[C---:B------:R-:W-:Y:S02]  /*1130*/  IADD3 R3, P0, -R8.reuse, 0x4, RZ ;  /* 0x0000000408037810 */ /* 0x040fe40007f1e1ff */
[----:B------:R-:W-:Y:S02]  /*1140*/  IADD3 R0, R8, c[0x0][0x174], RZ ;  /* 0x00005d0008007a10 */ /* 0x000fe40007ffe0ff */
[----:B------:R-:W-:Y:S01]  /*1150*/  LEA R18, P1, R3, R18, 0x3 ;  /* 0x0000001203127211 */ /* 0x000fe200078218ff */
[----:B------:R-:W-:Y:S01]  /*1160*/  IMAD.X R6, RZ, RZ, -0x1, P0 ;  /* 0xffffffffff067424 */ /* 0x000fe200000e06ff */
[----:B------:R-:W-:-:S04]  /*1170*/  IADD3 R0, R0, -0x4, RZ ;  /* 0xfffffffc00007810 */ /* 0x000fc80007ffe0ff */
[----:B------:R-:W-:Y:S02]  /*1180*/  LEA.HI.X R19, R3, R19, R6, 0x3, P1 ;  /* 0x0000001303137211 */ /* 0x000fe400008f1c06 */
.L_x_7847:
[----:B------:R-:W-:Y:S05]  /*1190*/  BSYNC B0 ;  /* 0x0000000000007941 */ /* 0x000fea0003800000 */
.L_x_7846:
        /* <DEDUP_REMOVED lines=15> */
[----:B------:R-:W-:Y:S01]  /*1290*/  MOV R3, R10 ;  /* 0x0000000a00037202 */ /* 0x000fe20000000f00 */
[----:B------:R-:W-:Y:S01]  /*12a0*/  IMAD.MOV.U32 R6, RZ, RZ, c[0x0][0x168] ;  /* 0x00005a00ff067624 */ /* 0x000fe200078e00ff */
[----:B------:R-:W-:Y:S01]  /*12b0*/  MOV R7, c[0x0][0x16c] ;  /* 0x00005b0000077a02 */ /* 0x000fe20000000f00 */
[----:B------:R-:W-:Y:S01]  /*12c0*/  IMAD.MOV.U32 R8, RZ, RZ, c[0x0][0x168] ;  /* 0x00005a00ff087624 */ /* 0x000fe200078e00ff */
[----:B------:R-:W-:Y:S02]  /*12d0*/  MOV R9, c[0x0][0x16c] ;  /* 0x00005b0000097a02 */ /* 0x000fe40000000f00 */
.L_x_7854:
        /* <DEDUP_REMOVED lines=11> */
.L_x_7853:
[----:B------:R-:W-:Y:S05]  /*1390*/  BSYNC B0 ;  /* 0x0000000000007941 */ /* 0x000fea0003800000 */
.L_x_7852:
        /* <DEDUP_REMOVED lines=8> */
.L_x_7856:
[----:B------:R-:W-:Y:S05]  /*1420*/  BSYNC B0 ;  /* 0x0000000000007941 */ /* 0x000fea0003800000 */
.L_x_7855:
        /* <DEDUP_REMOVED lines=11> */
.L_x_7858:
[----:B------:R-:W-:Y:S05]  /*14e0*/  BSYNC B0 ;  /* 0x0000000000007941 */ /* 0x000fea0003800000 */
.L_x_7857:
[----:B01----:R-:W0:Y:S01]  /*14f0*/  DADD R4, R8, R4 ;  /* 0x0000000008047229 */ /* 0x003e220000000004 */
[----:B------:R-:W-:Y:S01]  /*1500*/  CS2R R30, SRZ ;  /* 0x00000000001e7805 */ /* 0x000fe2000001ff00 */
[----:B------:R-:W-:Y:S01]  /*1510*/  CS2R R24, SRZ ;  /* 0x0000000000187805 */ /* 0x000fe2000001ff00 */
[----:B------:R-:W-:-:S03]  /*1520*/  CS2R R26, SRZ ;  /* 0x00000000001a7805 */ /* 0x000fc6000001ff00 */
[----:B0-----:R-:W0:-:S06]  /*1530*/  DADD R4, R4, R6 ;  /* 0x0000000004047229 */ /* 0x001e0c0000000006 */
[----:B0-----:R0:W1:Y:S01]  /*1540*/  DADD R28, R4, R28 ;  /* 0x00000000041c7229 */ /* 0x001062000000001c */
[----:B------:R-:W-:Y:S05]  /*1550*/  BRA `(.L_x_7844) ;  /* 0x00008cf000007947 */ /* 0x000fea0003800000 */
.L_x_7845:
[----:B------:R-:W-:Y:S01]  /*1560*/  IMAD.MOV.U32 R0, RZ, RZ, c[0x0][0x2e0] ;  /* 0x0000b800ff007624 */ /* 0x000fe200078e00ff */
[----:B------:R-:W-:-:S04]  /*1570*/  MOV R3, 0x1 ;  /* 0x0000000100037802 */ /* 0x000fc80000000f00 */
[----:B------:R-:W-:Y:S02]  /*1580*/  SHF.R.U32.HI R0, RZ, 0x3, R0 ;  /* 0x00000003ff007819 */ /* 0x000fe40000011600 */
        /* <DEDUP_REMOVED lines=75> */
.L_x_7868:
[----:B0-----:R-:W-:Y:S01]  /*1a40*/  HFMA2.MMA R12, -RZ, RZ, 0, 0 ;  /* 0x00000000ff0c7435 */ /* 0x001fe200000001ff */
[----:B------:R-:W-:Y:S01]  /*1a50*/  IMAD.MOV.U32 R0, RZ, RZ, RZ ;  /* 0x000000ffff007224 */ /* 0x000fe200078e00ff */
[----:B--2---:R-:W-:Y:S08]  /*1a60*/  @!P0 BRA `(.L_x_7863) ;  /* 0x00000df000008947 */ /* 0x004ff00003800000 */
        /* <DEDUP_REMOVED lines=223> */
.L_x_7863:
        /* <DEDUP_REMOVED lines=229> */
.L_x_7864:
        /* <DEDUP_REMOVED lines=231> */
.L_x_7865:
        /* <DEDUP_REMOVED lines=229> */
.L_x_7866:
[----:B------:R-:W-:-:S04]  /*5370*/  LOP3.LUT R75, R0, 0xffffffe0, RZ, 0xc0, !PT ;  /* 0xffffffe0004b7812 */ /* 0x000fc800078ec0ff */
[----:B------:R-:W-:-:S05]  /*5380*/  IADD3 R74, P1, R18, R75, RZ ;  /* 0x0000004b124a7210 */ /* 0x000fca0007f3e0ff */
[----:B------:R-:W-:-:S05]  /*5390*/  IMAD.X R75, RZ, RZ, R19, P1 ;  /* 0x000000ffff4b7224 */ /* 0x000fca00008e0613 */
[----:B------:R-:W2:Y:S04]  /*53a0*/  LDG.E.128 R52, [R74.64] ;  /* 0x000000244a347981 */ /* 0x000ea8000c1e1d00 */
[----:B0-----:R-:W3:Y:S01]  /*53b0*/  LDG.E.128 R48, [R74.64+0x10] ;  /* 0x000010244a307981 */ /* 0x001ee2000c1e1d00 */
        /* <DEDUP_REMOVED lines=22> */
.L_x_7867:
[----:B------:R-:W-:Y:S05]  /*5520*/  BSYNC B1 ;  /* 0x0000000000017941 */ /* 0x000fea0003800000 */
.L_x_7862:
[----:B------:R-:W-:Y:S05]  /*5530*/  BSYNC B0 ;  /* 0x0000000000007941 */ /* 0x000fea0003800000 */
.L_x_7861:
        /* <DEDUP_REMOVED lines=205> */
.L_x_7871:
        /* <DEDUP_REMOVED lines=208> */
.L_x_7872:
        /* <DEDUP_REMOVED lines=208> */
.L_x_7873:
        /* <DEDUP_REMOVED lines=208> */
.L_x_7874:
[----:B--2---:R-:W-:-:S04]  /*8910*/  LOP3.LUT R49, R0, 0xffffffe0, RZ, 0xc0, !PT ;  /* 0xffffffe000317812 */ /* 0x004fc800078ec0ff */
[----:B------:R-:W-:-:S05]  /*8920*/  IADD3 R18, P1, R18, R49, RZ ;  /* 0x0000003112127210 */ /* 0x000fca0007f3e0ff */
[----:B------:R-:W-:-:S05]  /*8930*/  IMAD.X R19, RZ, RZ, R19, P1 ;  /* 0x000000ffff137224 */ /* 0x000fca00008e0613 */
[----:B------:R0:W5:Y:S04]  /*8940*/  LDG.E.128 R52, [R18.64] ;  /* 0x0000002412347981 */ /* 0x000168000c1e1d00 */
[----:B------:R0:W5:Y:S02]  /*8950*/  LDG.E.128 R48, [R18.64+0x10] ;  /* 0x0000102412307981 */ /* 0x000164000c1e1d00 */
.L_x_7870:
[----:B0-----:R-:W-:Y:S05]  /*8960*/  BSYNC B0 ;  /* 0x0000000000007941 */ /* 0x001fea0003800000 */
.L_x_7869:
        /* <DEDUP_REMOVED lines=26> */
.L_x_7876:
[----:B01234-:R-:W-:Y:S05]  /*8b10*/  BSYNC B0 ;  /* 0x0000000000007941 */ /* 0x01ffea0003800000 */
.L_x_7875:
[----:B------:R-:W0:-:S04]  /*8b20*/  DADD R56, R56, R64 ;  /* 0x0000000038387229 */ /* 0x000e080000000040 */
[----:B------:R-:W-:-:S04]  /*8b30*/  DADD R26, R26, R62 ;  /* 0x000000001a1a7229 */ /* 0x000fc8000000003e */
[----:B------:R-:W1:-:S04]  /*8b40*/  DADD R20, R20, R60 ;  /* 0x0000000014147229 */ /* 0x000e48000000003c */
[----:B------:R-:W2:-:S04]  /*8b50*/  DADD R10, R10, R58 ;  /* 0x000000000a0a7229 */ /* 0x000e88000000003a */
[----:B0-----:R-:W-:-:S04]  /*8b60*/  DADD R56, R56, R8 ;  /* 0x0000000038387229 */ /* 0x001fc80000000008 */
[----:B-1----:R-:W-:-:S04]  /*8b70*/  DADD R20, R20, R68 ;  /* 0x0000000014147229 */ /* 0x002fc80000000044 */
[----:B--2---:R-:W0:-:S04]  /*8b80*/  DADD R10, R10, R70 ;  /* 0x000000000a0a7229 */ /* 0x004e080000000046 */
[----:B-----5:R-:W1:-:S04]  /*8b90*/  DADD R30, R26, R66 ;  /* 0x000000001a1e7229 */ /* 0x020e480000000042 */
[----:B0-----:R0:W2:-:S04]  /*8ba0*/  DADD R26, R10, R72 ;  /* 0x000000000a1a7229 */ /* 0x0010880000000048 */
[----:B------:R0:W3:-:S04]  /*8bb0*/  DADD R24, R20, R24 ;  /* 0x0000000014187229 */ /* 0x0000c80000000018 */
[----:B-1----:R0:W1:-:S04]  /*8bc0*/  DADD R30, R30, R6 ;  /* 0x000000001e1e7229 */ /* 0x0020480000000006 */
[----:B------:R0:W4:Y:S01]  /*8bd0*/  DADD R28, R56, R4 ;  /* 0x00000000381c7229 */ /* 0x0001220000000004 */
[----:B------:R-:W-:Y:S05]  /*8be0*/  BRA `(.L_x_7844) ;  /* 0x0000166000007947 */ /* 0x000fea0003800000 */
.L_x_7860:
        /* <DEDUP_REMOVED lines=64> */
.L_x_7879:
[----:B----4-:R-:W-:Y:S01]  /*8ff0*/  IADD3 R13, R3, c[0x0][0x17c], RZ ;  /* 0x00005f00030d7a10 */ /* 0x010fe20007ffe0ff */
        /* <DEDUP_REMOVED lines=9> */
[----:B------:R-:W-:Y:S01]  /*9090*/  IMAD R12, R0, R3, RZ ;  /* 0x00000003000c7224 */ /* 0x000fe200078e02ff */
[----:B0-----:R-:W2:Y:S01]  /*90a0*/  LDG.E.128 R36, [R76.64] ;  /* 0x000000244c247981 */ /* 0x001ea2000c1e1d00 */
[----:B------:R-:W-:-:S03]  /*90b0*/  IMAD.WIDE.U32 R48, R13, 0x20, R18 ;  /* 0x000000200d307825 */ /* 0x000fc600078e0012 */
[----:B------:R-:W-:Y:S01]  /*90c0*/  SHF.R.U32.HI R75, RZ, 0x2, R12 ;  /* 0x00000002ff4b7819 */ /* 0x000fe2000001160c */
[--C-:B------:R-:W-:Y:S01]  /*90d0*/  IMAD.WIDE.U32 R24, R15, 0x20, R18.reuse ;  /* 0x000000200f187825 */ /* 0x100fe200078e0012 */
[----:B------:R0:W3:Y:S03]  /*90e0*/  LDG.E.128 R44, [R48.64] ;  /* 0x00000024302c7981 */ /* 0x0000e6000c1e1d00 */
[----:B------:R-:W-:Y:S01]  /*90f0*/  IMAD.WIDE.U32 R74, R75, 0x20, R18 ;  /* 0x000000204b4a7825 */ /* 0x000fe200078e0012 */
[----:B------:R1:W4:Y:S04]  /*9100*/  LDG.E.128 R12, [R24.64] ;  /* 0x00000024180c7981 */ /* 0x000328000c1e1d00 */
[----:B------:R-:W5:Y:S04]  /*9110*/  LDG.E.128 R40, [R76.64+0x10] ;  /* 0x000010244c287981 */ /* 0x000f68000c1e1d00 */
[----:B0-----:R-:W4:Y:S04]  /*9120*/  LDG.E.128 R48, [R48.64+0x10] ;  /* 0x0000102430307981 */ /* 0x001f28000c1e1d00 */
[----:B-1----:R-:W4:Y:S04]  /*9130*/  LDG.E.128 R24, [R24.64+0x10] ;  /* 0x0000102418187981 */ /* 0x002f28000c1e1d00 */
[----:B------:R0:W4:Y:S04]  /*9140*/  LDG.E.128 R28, [R74.64] ;  /* 0x000000244a1c7981 */ /* 0x000128000c1e1d00 */
[----:B------:R0:W4:Y:S01]  /*9150*/  LDG.E.128 R32, [R74.64+0x10] ;  /* 0x000010244a207981 */ /* 0x000122000c1e1d00 */
[----:B------:R-:W-:-:S05]  /*9160*/  IADD3 R3, R3, c[0x0][0x17c], RZ ;  /* 0x00005f0003037a10 */ /* 0x000fca0007ffe0ff */
[----:B0-----:R-:W-:-:S05]  /*9170*/  IMAD R74, R16, 0x3, R3 ;  /* 0x00000003104a7824 */ /* 0x001fca00078e0203 */
[----:B------:R-:W-:Y:S01]  /*9180*/  ISETP.GE.U32.AND P0, PT, R74, c[0x0][0x174], PT ;  /* 0x00005d004a007a0c */ /* 0x000fe20003f06070 */
[----:B--2---:R0:W1:-:S04]  /*9190*/  DADD R4, R36, R4 ;  /* 0x0000000024047229 */ /* 0x0040480000000004 */
[----:B------:R0:W2:-:S04]  /*91a0*/  DADD R6, R38, R6 ;  /* 0x0000000026067229 */ /* 0x0000880000000006 */
[----:B---3--:R0:W3:-:S04]  /*91b0*/  DADD R20, R44, R20 ;  /* 0x000000002c147229 */ /* 0x0080c80000000014 */
[----:B------:R0:W0:-:S04]  /*91c0*/  DADD R52, R46, R52 ;  /* 0x000000002e347229 */ /* 0x0000080000000034 */
[----:B-----5:R0:W0:-:S04]  /*91d0*/  DADD R8, R40, R8 ;  /* 0x0000000028087229 */ /* 0x0200080000000008 */
[----:B------:R0:W0:-:S04]  /*91e0*/  DADD R10, R42, R10 ;  /* 0x000000002a0a7229 */ /* 0x000008000000000a */
[----:B----4-:R4:W0:-:S04]  /*91f0*/  DADD R54, R48, R54 ;  /* 0x0000000030367229 */ /* 0x0108080000000036 */
        /* <DEDUP_REMOVED lines=11> */
.L_x_7878:
[----:B------:R-:W-:Y:S05]  /*92b0*/  BSYNC B0 ;  /* 0x0000000000007941 */ /* 0x000fea0003800000 */
.L_x_7877:
        /* <DEDUP_REMOVED lines=15> */
[----:B----4-:R0:W5:Y:S01]  /*93b0*/  LDG.E.128 R48, [R74.64+0x10] ;  /* 0x000010244a307981 */ /* 0x010162000c1e1d00 */
        /* <DEDUP_REMOVED lines=15> */
.L_x_7881:
[----:B0-----:R-:W-:Y:S05]  /*94b0*/  BSYNC B0 ;  /* 0x0000000000007941 */ /* 0x001fea0003800000 */
.L_x_7880:
        /* <DEDUP_REMOVED lines=26> */
.L_x_7883:
[----:B01234-:R-:W-:Y:S05]  /*9660*/  BSYNC B0 ;  /* 0x0000000000007941 */ /* 0x01ffea0003800000 */
.L_x_7882:
        /* <DEDUP_REMOVED lines=13> */
.L_x_7859:
        /* <DEDUP_REMOVED lines=69> */
.L_x_7886:
        /* <DEDUP_REMOVED lines=40> */
.L_x_7885:
[----:B------:R-:W-:Y:S05]  /*9e10*/  BSYNC B0 ;  /* 0x0000000000007941 */ /* 0x000fea0003800000 */
.L_x_7884:
        /* <DEDUP_REMOVED lines=21> */
[----:B------:R0:W5:Y:S05]  /*9f70*/  LDG.E.128 R28, [R74.64+0x10] ;  /* 0x000010244a1c7981 */ /* 0x00016a000c1e1d00 */
[----:B------:R-:W-:Y:S02]  /*9f80*/  @!P0 SHF.R.U32.HI R3, RZ, 0x2, R12 ;  /* 0x00000002ff038819 */ /* 0x000fe4000001160c */
[----:B------:R0:W5:Y:S03]  /*9f90*/  LDG.E.128 R12, [R74.64] ;  /* 0x000000244a0c7981 */ /* 0x000166000c1e1d00 */
[----:B------:R-:W-:-:S05]  /*9fa0*/  @!P0 IMAD.WIDE.U32 R18, R3, 0x20, R18 ;  /* 0x0000002003128825 */ /* 0x000fca00078e0012 */
[----:B------:R0:W5:Y:S04]  /*9fb0*/  @!P0 LDG.E.128 R32, [R18.64] ;  /* 0x0000002412208981 */ /* 0x000168000c1e1d00 */
[----:B------:R0:W5:Y:S02]  /*9fc0*/  @!P0 LDG.E.128 R36, [R18.64+0x10] ;  /* 0x0000102412248981 */ /* 0x000164000c1e1d00 */
.L_x_7888:
[----:B0-----:R-:W-:Y:S05]  /*9fd0*/  BSYNC B0 ;  /* 0x0000000000007941 */ /* 0x001fea0003800000 */
.L_x_7887:
        /* <DEDUP_REMOVED lines=26> */
.L_x_7890:
[----:B01234-:R-:W-:Y:S05]  /*a180*/  BSYNC B0 ;  /* 0x0000000000007941 */ /* 0x01ffea0003800000 */
.L_x_7889:
        /* <DEDUP_REMOVED lines=10> */
[----:B-1---5:R0:W1:-:S04]  /*a230*/  DADD R30, R10, R6 ;  /* 0x000000000a1e7229 */ /* 0x0220480000000006 */
[----:B------:R0:W4:-:S06]  /*a240*/  DADD R28, R8, R4 ;  /* 0x00000000081c7229 */ /* 0x00010c0000000004 */
.L_x_7844:
[----:B-123--:R-:W-:Y:S05]  /*a250*/  BSYNC B6 ;  /* 0x0000000000067941 */ /* 0x00efea0003800000 */
.L_x_7843:
        /* <DEDUP_REMOVED lines=12> */
.L_x_7894:
        /* <DEDUP_REMOVED lines=19> */
.L_x_7893:
[----:B------:R-:W-:Y:S05]  /*a450*/  BSYNC B0 ;  /* 0x0000000000007941 */ /* 0x000fea0003800000 */
.L_x_7892:
[----:B------:R-:W-:Y:S01]  /*a460*/  MOV R5, R12 ;  /* 0x0000000c00057202 */ /* 0x000fe20000000f00 */
[----:B------:R-:W-:Y:S05]  /*a470*/  @P1 BRA `(.L_x_7894) ;  /* 0xfffffea000001947 */ /* 0x000fea000383ffff */
.L_x_7891:
        /* <DEDUP_REMOVED lines=16> */
.L_x_7899:
        /* <DEDUP_REMOVED lines=16> */
.L_x_7898:
[----:B------:R-:W-:Y:S05]  /*a680*/  BSYNC B0 ;  /* 0x0000000000007941 */ /* 0x000fea0003800000 */
.L_x_7897:
[----:B------:R-:W-:-:S04]  /*a690*/  SHF.R.S32.HI R3, RZ, 0x1, R3 ;  /* 0x00000001ff037819 */ /* 0x000fc80000011403 */
[----:B------:R-:W-:-:S13]  /*a6a0*/  ISETP.GE.AND P0, PT, R3, 0x20, PT ;  /* 0x000000200300780c */ /* 0x000fda0003f06270 */
[----:B------:R-:W-:Y:S05]  /*a6b0*/  @P0 BRA `(.L_x_7899) ;  /* 0xfffffec000000947 */ /* 0x000fea000383ffff */
[----:B------:R-:W-:-:S05]  /*a6c0*/  IMAD.MOV.U32 R0, RZ, RZ, 0x20 ;  /* 0x00000020ff007424 */ /* 0x000fca00078e00ff */
.L_x_7896:
[----:B------:R-:W-:Y:S01]  /*a6d0*/  ISETP.GE.AND P0, PT, R0, 0x2, PT ;  /* 0x000000020000780c */ /* 0x000fe20003f06270 */
[----:B------:R-:W-:Y:S01]  /*a6e0*/  WARPSYNC 0xffffffff ;  /* 0xffffffff00007948 */ /* 0x000fe20003800000 */
[----:B------:R-:W-:Y:S11]  /*a6f0*/  BAR.SYNC.DEFER_BLOCKING 0x0 ;  /* 0x0000000000007b1d */ /* 0x000ff60000010000 */
[----:B------:R-:W-:Y:S05]  /*a700*/  @!P0 BRA `(.L_x_7895) ;  /* 0x0000010000008947 */ /* 0x000fea0003800000 */
[----:B------:R-:W-:-:S05]  /*a710*/  MOV R3, 0x1 ;  /* 0x0000000100037802 */ /* 0x000fca0000000f00 */
.L_x_7900:
        /* <DEDUP_REMOVED lines=15> */
.L_x_7895:
        /* <DEDUP_REMOVED lines=204> */
.L_x_7901:
        /* <DEDUP_REMOVED lines=202> */
.L_x_7902:
        /* <DEDUP_REMOVED lines=204> */
.L_x_7903:
        /* <DEDUP_REMOVED lines=202> */
.L_x_7904:
        /* <DEDUP_REMOVED lines=217> */
.L_x_7906:
        /* <DEDUP_REMOVED lines=202> */
.L_x_7907:
        /* <DEDUP_REMOVED lines=204> */
.L_x_7908:
        /* <DEDUP_REMOVED lines=202> */
.L_x_7909:
        /* <DEDUP_REMOVED lines=11> */
.L_x_7911:
[----:B------:R-:W-:Y:S05]  /*10f10*/  BSYNC B0 ;  /* 0x0000000000007941 */ /* 0x000fea0003800000 */
.L_x_7910:
        /* <DEDUP_REMOVED lines=11> */
[----:B----4-:R0:W-:Y:S04]  /*10fd0*/  STG.E.64 [R12.64], R28 ;  /* 0x0000001c0c007986 */ /* 0x0101e8000c101b24 */
[----:B------:R0:W-:Y:S04]  /*10fe0*/  STG.E.64 [R12.64+0x8], R30 ;  /* 0x0000081e0c007986 */ /* 0x0001e8000c101b24 */
[----:B------:R0:W-:Y:S04]  /*10ff0*/  STG.E.64 [R12.64+0x10], R24 ;  /* 0x000010180c007986 */ /* 0x0001e8000c101b24 */
[----:B------:R0:W-:Y:S02]  /*11000*/  STG.E.64 [R12.64+0x18], R26 ;  /* 0x0000181a0c007986 */ /* 0x0001e4000c101b24 */
.L_x_7913:
[----:B------:R-:W-:Y:S05]  /*11010*/  BSYNC B0 ;  /* 0x0000000000007941 */ /* 0x000fea0003800000 */
.L_x_7912:
        /* <DEDUP_REMOVED lines=31> */
.L_x_7915:
[----:B------:R-:W-:Y:S05]  /*11210*/  BSYNC B0 ;  /* 0x0000000000007941 */ /* 0x000fea0003800000 */
.L_x_7914:
[----:B------:R-:W-:Y:S06]  /*11220*/  BAR.SYNC.DEFER_BLOCKING 0x0 ;  /* 0x0000000000007b1d */ /* 0x000fec0000010000 */
[----:B0-----:R-:W0:Y:S02]  /*11230*/  LDS.U8 R12, [RZ] ;  /* 0x00000000ff0c7984 */ /* 0x001e240000000000 */
[----:B0-----:R-:W-:Y:S02]  /*11240*/  ISETP.NE.AND P0, PT, R12, RZ, PT ;  /* 0x000000ff0c00720c */ /* 0x001fe40003f05270 */
[----:B------:R-:W-:-:S04]  /*11250*/  IADD3 R12, P2, R16, c[0x0][0x548], RZ ;  /* 0x00015200100c7a10 */ /* 0x000fc80007f5e0ff */
[----:B------:R-:W-:-:S07]  /*11260*/  IADD3.X R13, RZ, c[0x0][0x54c], RZ, P2, !PT ;  /* 0x00015300ff0d7a10 */ /* 0x000fce00017fe4ff */
        /* <DEDUP_REMOVED lines=29> */
.L_x_7920:
        /* <DEDUP_REMOVED lines=15> */
.L_x_7919:
[----:B------:R-:W-:Y:S05]  /*11530*/  BSYNC B1 ;  /* 0x0000000000017941 */ /* 0x000fea0003800000 */
.L_x_7918:
[----:B------:R-:W-:Y:S05]  /*11540*/  BRA `(.L_x_7921) ;  /* 0x000001e000007947 */ /* 0x000fea0003800000 */
.L_x_7917:
        /* <DEDUP_REMOVED lines=8> */
[----:B------:R-:W-:Y:S01]  /*115d0*/  MOV R23, R2 ;  /* 0x0000000200177202 */ /* 0x000fe20000000f00 */
[----:B------:R-:W-:Y:S01]  /*115e0*/  IMAD.MOV.U32 R31, RZ, RZ, c[0x0][0x16c] ;  /* 0x00005b00ff1f7624 */ /* 0x000fe200078e00ff */
[----:B------:R-:W-:Y:S01]  /*115f0*/  MOV R30, c[0x0][0x168] ;  /* 0x00005a00001e7a02 */ /* 0x000fe20000000f00 */
[----:B------:R-:W-:Y:S01]  /*11600*/  IMAD.MOV.U32 R26, RZ, RZ, c[0x0][0x168] ;  /* 0x00005a00ff1a7624 */ /* 0x000fe200078e00ff */
[----:B------:R-:W-:Y:S02]  /*11610*/  MOV R24, c[0x0][0x168] ;  /* 0x00005a0000187a02 */ /* 0x000fe40000000f00 */
[----:B------:R-:W-:Y:S02]  /*11620*/  MOV R25, c[0x0][0x16c] ;  /* 0x00005b0000197a02 */ /* 0x000fe40000000f00 */
[----:B------:R-:W-:Y:S02]  /*11630*/  MOV R27, c[0x0][0x16c] ;  /* 0x00005b00001b7a02 */ /* 0x000fe40000000f00 */
.L_x_7922:
[----:B------:R-:W-:Y:S01]  /*11640*/  HFMA2.MMA R15, -RZ, RZ, 0, 1.9073486328125e-06 ;  /* 0x00000020ff0f7435 */ /* 0x000fe200000001ff */
[----:B------:R-:W-:-:S04]  /*11650*/  IMAD R14, R0, c[0x0][0x10], R23 ;  /* 0x00000400000e7a24 */ /* 0x000fc800078e0217 */
[----:B------:R-:W-:-:S05]  /*11660*/  IMAD R14, R14, c[0x0][0x0], R17 ;  /* 0x000000000e0e7a24 */ /* 0x000fca00078e0211 */
        /* <DEDUP_REMOVED lines=12> */
.L_x_7921:
[----:B------:R-:W-:Y:S05]  /*11730*/  BSYNC B0 ;  /* 0x0000000000007941 */ /* 0x000fea0003800000 */
.L_x_7916:
[----:B------:R-:W-:Y:S01]  /*11740*/  IMAD R0, R2, c[0x0][0x0], R17 ;  /* 0x0000000002007a24 */ /* 0x000fe200078e0211 */
[----:B------:R-:W-:Y:S02]  /*11750*/  ULDC UR4, c[0x0][0x4] ;  /* 0x0000010000047ab9 */ /* 0x000fe40000000800 */
[----:B------:R-:W-:Y:S01]  /*11760*/  USHF.R.U32.HI UR4, URZ, 0x1, UR4 ;  /* 0x000000013f047899 */ /* 0x000fe20008011604 */
[C---:B------:R-:W-:Y:S01]  /*11770*/  IMAD.SHL.U32 R15, R0.reuse, 0x20, RZ ;  /* 0x00000020000f7824 */ /* 0x040fe200078e00ff */
[----:B0-----:R-:W-:-:S04]  /*11780*/  LEA R21, R0, 0x10, 0x5 ;  /* 0x0000001000157811 */ /* 0x001fc800078e28ff */
[----:B------:R0:W-:Y:S01]  /*11790*/  STS.128 [R15+0x10], R28 ;  /* 0x0000101c0f007388 */ /* 0x0001e20000000c00 */
[----:B------:R-:W-:-:S03]  /*117a0*/  ISETP.NE.AND P0, PT, RZ, UR4, PT ;  /* 0x00000004ff007c0c */ /* 0x000fc6000bf05270 */
[----:B----4-:R0:W-:Y:S10]  /*117b0*/  STS.128 [R15+0x20], R24 ;  /* 0x000020180f007388 */ /* 0x0101f40000000c00 */
[----:B------:R-:W-:Y:S05]  /*117c0*/  @!P0 BRA `(.L_x_7923) ;  /* 0x0000015000008947 */ /* 0x000fea0003800000 */
[----:B0-----:R-:W-:-:S04]  /*117d0*/  MOV R15, UR4 ;  /* 0x00000004000f7c02 */ /* 0x001fc80008000f00 */
.L_x_7926:
        /* <DEDUP_REMOVED lines=18> */
.L_x_7925:
[----:B------:R-:W-:Y:S05]  /*11900*/  BSYNC B0 ;  /* 0x0000000000007941 */ /* 0x000fea0003800000 */
.L_x_7924:
[----:B------:R-:W-:Y:S05]  /*11910*/  @P2 BRA `(.L_x_7926) ;  /* 0xfffffec000002947 */ /* 0x000fea000383ffff */
.L_x_7923:
        /* <DEDUP_REMOVED lines=11> */
[----:B------:R-:W-:-:S13]  /*119d0*/  ISETP.GE.AND P0, PT, R2, 0x20, PT ;  /* 0x000000200200780c */ /* 0x000fda0003f06270 */
[----:B------:R-:W-:Y:S05]  /*119e0*/  @!P0 BRA `(.L_x_7928) ;  /* 0x0000015000008947 */ /* 0x000fea0003800000 */
[----:B-1----:R-:W-:-:S04]  /*119f0*/  MOV R0, R2 ;  /* 0x0000000200007202 */ /* 0x002fc80000000f00 */
.L_x_7931:
[----:B------:R-:W-:Y:S01]  /*11a00*/  IADD3 R2, R17, R0, RZ ;  /* 0x0000000011027210 */ /* 0x000fe20007ffe0ff */
[----:B------:R-:W-:Y:S03]  /*11a10*/  BAR.SYNC.DEFER_BLOCKING 0x0 ;  /* 0x0000000000007b1d */ /* 0x000fe60000010000 */
[----:B------:R-:W-:-:S03]  /*11a20*/  ISETP.GE.U32.AND P0, PT, R2, c[0x0][0x0], PT ;  /* 0x0000000002007a0c */ /* 0x000fc60003f06070 */
[----:B------:R-:W-:Y:S01]  /*11a30*/  BSSY B0, `(.L_x_7929) ;  /* 0x000000c000007945 */ /* 0x000fe20003800000 */
[----:B------:R-:W-:-:S13]  /*11a40*/  ISETP.GE.U32.OR P0, PT, R17, R0, P0 ;  /* 0x000000001100720c */ /* 0x000fda0000706470 */
[----:B0-----:R-:W-:Y:S05]  /*11a50*/  @P0 BRA `(.L_x_7930) ;  /* 0x0000009000000947 */ /* 0x001fea0003800000 */
[----:B------:R-:W-:-:S05]  /*11a60*/  IMAD R2, R0, 0x20, R21 ;  /* 0x0000002000027824 */ /* 0x000fca00078e0215 */
[----:B------:R-:W1:Y:S04]  /*11a70*/  LDS.128 R32, [R2] ;  /* 0x0000000002207984 */ /* 0x000e680000000c00 */
[----:B------:R-:W2:Y:S01]  /*11a80*/  LDS.128 R36, [R2+0x10] ;  /* 0x0000100002247984 */ /* 0x000ea20000000c00 */
[----:B01----:R-:W-:-:S04]  /*11a90*/  DADD R28, R28, R32 ;  /* 0x000000001c1c7229 */ /* 0x003fc80000000020 */
[----:B------:R-:W0:-:S04]  /*11aa0*/  DADD R30, R30, R34 ;  /* 0x000000001e1e7229 */ /* 0x000e080000000022 */
[----:B--2---:R-:W-:-:S03]  /*11ab0*/  DADD R24, R24, R36 ;  /* 0x0000000018187229 */ /* 0x004fc60000000024 */
[----:B0-----:R0:W-:Y:S01]  /*11ac0*/  STS.128 [R21], R28 ;  /* 0x0000001c15007388 */ /* 0x0011e20000000c00 */
[----:B------:R-:W1:-:S07]  /*11ad0*/  DADD R26, R26, R38 ;  /* 0x000000001a1a7229 */ /* 0x000e4e0000000026 */
[----:B-1----:R0:W-:Y:S04]  /*11ae0*/  STS.128 [R21+0x10], R24 ;  /* 0x0000101815007388 */ /* 0x0021e80000000c00 */
.L_x_7930:
[----:B------:R-:W-:Y:S05]  /*11af0*/  BSYNC B0 ;  /* 0x0000000000007941 */ /* 0x000fea0003800000 */
.L_x_7929:
[----:B------:R-:W-:-:S04]  /*11b00*/  SHF.R.S32.HI R0, RZ, 0x1, R0 ;  /* 0x00000001ff007819 */ /* 0x000fc80000011400 */
[----:B------:R-:W-:-:S13]  /*11b10*/  ISETP.GE.AND P0, PT, R0, 0x20, PT ;  /* 0x000000200000780c */ /* 0x000fda0003f06270 */
[----:B------:R-:W-:Y:S05]  /*11b20*/  @P0 BRA `(.L_x_7931) ;  /* 0xfffffed000000947 */ /* 0x000fea000383ffff */
[----:B------:R-:W-:-:S03]  /*11b30*/  MOV R0, 0x20 ;  /* 0x0000002000007802 */ /* 0x000fc60000000f00 */
.L_x_7928:
[----:B-1----:R-:W-:Y:S01]  /*11b40*/  BAR.SYNC.DEFER_BLOCKING 0x0 ;  /* 0x0000000000007b1d */ /* 0x002fe20000010000 */
[----:B------:R-:W-:-:S13]  /*11b50*/  ISETP.GE.AND P0, PT, R0, 0x2, PT ;  /* 0x000000020000780c */ /* 0x000fda0003f06270 */
[----:B------:R-:W-:Y:S05]  /*11b60*/  @!P0 BRA `(.L_x_7927) ;  /* 0x0000010000008947 */ /* 0x000fea0003800000 */
[----:B------:R-:W-:-:S07]  /*11b70*/  HFMA2.MMA R17, -RZ, RZ, 0, 5.9604644775390625e-08 ;  /* 0x00000001ff117435 */ /* 0x000fce00000001ff */
.L_x_7932:
[----:B0-----:R-:W-:Y:S04]  /*11b80*/  SHFL.DOWN PT, R15, R29, R17, 0x1f ;  /* 0x08001f111d0f7589 */ /* 0x001fe800000e0000 */
        /* <DEDUP_REMOVED lines=14> */
.L_x_7927:
        /* <DEDUP_REMOVED lines=13> */
[----:B0-2---:R0:W1:-:S04]  /*11d40*/  DADD R28, R28, R2 ;  /* 0x000000001c1c7229 */ /* 0x0050480000000002 */
[----:B---3--:R0:W2:-:S04]  /*11d50*/  DADD R30, R30, R6 ;  /* 0x000000001e1e7229 */ /* 0x0080880000000006 */
[----:B----4-:R0:W3:-:S04]  /*11d60*/  DADD R24, R24, R8 ;  /* 0x0000000018187229 */ /* 0x0100c80000000008 */
[----:B-----5:R0:W4:-:S06]  /*11d70*/  DADD R26, R26, R10 ;  /* 0x000000001a1a7229 */ /* 0x02010c000000000a */
.L_x_7934:
[----:B-123--:R-:W-:Y:S05]  /*11d80*/  @!P1 BRA `(.L_x_7935) ;  /* 0x0000063000009947 */ /* 0x00efea0003800000 */
[----:B------:R-:W-:-:S04]  /*11d90*/  MOV R17, 0x1 ;  /* 0x0000000100117802 */ /* 0x000fc80000000f00 */
[----:B------:R-:W-:-:S04]  /*11da0*/  ISETP.NE.AND P0, PT, R17, c[0x0][0x57c], PT ;  /* 0x00015f0011007a0c */ /* 0x000fc80003f05270 */
[----:B------:R-:W-:-:S09]  /*11db0*/  P2R R0, PR, RZ, 0x1 ;  /* 0x00000001ff007803 */ /* 0x000fd20000000000 */
[----:B------:R-:W-:Y:S05]  /*11dc0*/  @!P0 BRA `(.L_x_7936) ;  /* 0x0000013000008947 */ /* 0x000fea0003800000 */
[----:B------:R-:W-:Y:S01]  /*11dd0*/  MOV R0, 0x0 ;  /* 0x0000000000007802 */ /* 0x000fe20000000f00 */
[----:B------:R-:W-:Y:S01]  /*11de0*/  HFMA2.MMA R13, -RZ, RZ, 0, 0 ;  /* 0x00000000ff0d7435 */ /* 0x000fe200000001ff */
[----:B------:R-:W-:Y:S01]  /*11df0*/  MOV R4, c[0x4][0x7c8] ;  /* 0x0101f20000047a02 */ /* 0x000fe20000000f00 */
[----:B------:R-:W-:Y:S01]  /*11e00*/  IMAD.MOV.U32 R5, RZ, RZ, c[0x4][0x7cc] ;  /* 0x0101f300ff057624 */ /* 0x000fe200078e00ff */
[----:B0-----:R0:W1:Y:S01]  /*11e10*/  LDC.64 R2, c[0x4][R0] ;  /* 0x0100000000027b82 */ /* 0x0010620000000a00 */
        /* <DEDUP_REMOVED lines=14> */
.L_x_7936:
[----:B------:R-:W-:Y:S02]  /*11f00*/  IADD3 R22, P0, R22, c[0x0][0x548], RZ ;  /* 0x0001520016167a10 */ /* 0x000fe40007f1e0ff */
[----:B------:R-:W-:Y:S02]  /*11f10*/  ISETP.NE.AND P6, PT, R17, c[0x0][0x57c], PT ;  /* 0x00015f0011007a0c */ /* 0x000fe40003fc5270 */
[----:B------:R-:W-:-:S05]  /*11f20*/  IADD3.X R23, RZ, c[0x0][0x54c], RZ, P0, !PT ;  /* 0x00015300ff177a10 */ /* 0x000fca00007fe4ff */
[----:B------:R1:W-:Y:S06]  /*11f30*/  STG.E.64 [R22.64], R28 ;  /* 0x0000001c16007986 */ /* 0x0003ec000c101b24 */
        /* <DEDUP_REMOVED lines=20> */
.L_x_7937:
        /* <DEDUP_REMOVED lines=24> */
.L_x_7938:
        /* <DEDUP_REMOVED lines=24> */
.L_x_7939:
[----:B------:R-:W-:-:S04]  /*12380*/  IADD3 R16, P0, R16, c[0x0][0x548], RZ ;  /* 0x0001520010107a10 */ /* 0x000fc80007f1e0ff */
[----:B------:R-:W-:-:S05]  /*12390*/  IADD3.X R17, RZ, c[0x0][0x54c], RZ, P0, !PT ;  /* 0x00015300ff117a10 */ /* 0x000fca00007fe4ff */
[----:B----4-:R-:W-:Y:S01]  /*123a0*/  STG.E.64 [R16.64], R26 ;  /* 0x0000001a10007986 */ /* 0x010fe2000c101b24 */
[----:B------:R-:W-:Y:S05]  /*123b0*/  EXIT ;  /* 0x000000000000794d */ /* 0x000fea0003800000 */
.L_x_7935:
[----:B------:R-:W-:Y:S04]  /*123c0*/  STG.E.64 [R4.64], R28 ;  /* 0x0000001c04007986 */ /* 0x000fe8000c101b24 */
[----:B------:R-:W-:Y:S04]  /*123d0*/  STG.E.64 [R4.64+0x8], R30 ;  /* 0x0000081e04007986 */ /* 0x000fe8000c101b24 */
[----:B------:R-:W-:Y:S04]  /*123e0*/  STG.E.64 [R4.64+0x10], R24 ;  /* 0x0000101804007986 */ /* 0x000fe8000c101b24 */
[----:B----4-:R-:W-:Y:S01]  /*123f0*/  STG.E.64 [R4.64+0x18], R26 ;  /* 0x0000181a04007986 */ /* 0x010fe2000c101b24 */
[----:B------:R-:W-:Y:S05]  /*12400*/  EXIT ;  /* 0x000000000000794d */ /* 0x000fea0003800000 */
.L_x_7933:
        /* <DEDUP_REMOVED lines=8> */
[----:B--2---:R0:W1:-:S04]  /*12490*/  DADD R28, R28, R2 ;  /* 0x000000001c1c7229 */ /* 0x0040480000000002 */
[----:B---3--:R0:W2:-:S04]  /*124a0*/  DADD R30, R30, R4 ;  /* 0x000000001e1e7229 */ /* 0x0080880000000004 */
[----:B----4-:R0:W3:-:S04]  /*124b0*/  DADD R24, R24, R14 ;  /* 0x0000000018187229 */ /* 0x0100c8000000000e */
[----:B-----5:R0:W4:-:S06]  /*124c0*/  DADD R26, R26, R20 ;  /* 0x000000001a1a7229 */ /* 0x02010c0000000014 */
.L_x_7940:
[----:B-123--:R-:W-:Y:S05]  /*124d0*/  @!P1 BRA `(.L_x_7941) ;  /* 0x0000063000009947 */ /* 0x00efea0003800000 */
        /* <DEDUP_REMOVED lines=23> */
.L_x_7942:
        /* <DEDUP_REMOVED lines=24> */
.L_x_7943:
[----:B0-----:R-:W-:Y:S02]  /*127d0*/  IADD3 R2, P0, R19, c[0x0][0x548], RZ ;  /* 0x0001520013027a10 */ /* 0x001fe40007f1e0ff */
        /* <DEDUP_REMOVED lines=23> */
.L_x_7944:
        /* <DEDUP_REMOVED lines=24> */
.L_x_7945:
[----:B------:R-:W-:-:S04]  /*12ad0*/  IADD3 R16, P0, R16, c[0x0][0x548], RZ ;  /* 0x0001520010107a10 */ /* 0x000fc80007f1e0ff */
[----:B------:R-:W-:-:S05]  /*12ae0*/  IADD3.X R17, RZ, c[0x0][0x54c], RZ, P0, !PT ;  /* 0x00015300ff117a10 */ /* 0x000fca00007fe4ff */
[----:B----4-:R-:W-:Y:S01]  /*12af0*/  STG.E.64 [R16.64], R26 ;  /* 0x0000001a10007986 */ /* 0x010fe2000c101b24 */
[----:B------:R-:W-:Y:S05]  /*12b00*/  EXIT ;  /* 0x000000000000794d */ /* 0x000fea0003800000 */
.L_x_7941:
[----:B------:R-:W-:Y:S04]  /*12b10*/  STG.E.64 [R6.64], R28 ;  /* 0x0000001c06007986 */ /* 0x000fe8000c101b24 */
[----:B------:R-:W-:Y:S04]  /*12b20*/  STG.E.64 [R8.64], R30 ;  /* 0x0000001e08007986 */ /* 0x000fe8000c101b24 */
[----:B------:R-:W-:Y:S04]  /*12b30*/  STG.E.64 [R10.64], R24 ;  /* 0x000000180a007986 */ /* 0x000fe8000c101b24 */
[----:B----4-:R-:W-:Y:S01]  /*12b40*/  STG.E.64 [R12.64], R26 ;  /* 0x0000001a0c007986 */ /* 0x010fe2000c101b24 */
[----:B------:R-:W-:Y:S05]  /*12b50*/  EXIT ;  /* 0x000000000000794d */ /* 0x000fea0003800000 */
.L_x_7905:
        /* <DEDUP_REMOVED lines=24> */
.L_x_7947:
        /* <DEDUP_REMOVED lines=24> */
.L_x_7949:
        /* <DEDUP_REMOVED lines=24> */
.L_x_7950:
[----:B0-----:R-:W-:Y:S02]  /*12fe0*/  IADD3 R2, P0, R19, c[0x0][0x548], RZ ;  /* 0x0001520013027a10 */ /* 0x001fe40007f1e0ff */
        /* <DEDUP_REMOVED lines=8> */
[----:B0-----:R0:W2:Y:S01]  /*13070*/  LDC.64 R2, c[0x4][R0] ;  /* 0x0100000000027b82 */ /* 0x0010a20000000a00 */
        /* <DEDUP_REMOVED lines=14> */
.L_x_7951:
        /* <DEDUP_REMOVED lines=9> */
[----:B0-----:R0:W3:Y:S01]  /*131f0*/  LDC.64 R2, c[0x4][R0] ;  /* 0x0100000000027b82 */ /* 0x0010e20000000a00 */
        /* <DEDUP_REMOVED lines=14> */
.L_x_7952:
[----:B------:R-:W-:-:S05]  /*132e0*/  IADD3 R16, P0, R16, c[0x0][0x548], RZ ;  /* 0x0001520010107a10 */ /* 0x000fca0007f1e0ff */
[----:B------:R-:W-:-:S05]  /*132f0*/  IMAD.X R17, RZ, RZ, c[0x0][0x54c], P0 ;  /* 0x00015300ff117624 */ /* 0x000fca00000e06ff */
[----:B------:R-:W-:Y:S01]  /*13300*/  STG.E.64 [R16.64], R26 ;  /* 0x0000001a10007986 */ /* 0x000fe2000c101b24 */
[----:B------:R-:W-:Y:S05]  /*13310*/  EXIT ;  /* 0x000000000000794d */ /* 0x000fea0003800000 */
.L_x_7948:
[----:B----4-:R-:W-:Y:S04]  /*13320*/  STG.E.64 [R4.64], R28 ;  /* 0x0000001c04007986 */ /* 0x010fe8000c101b24 */
[----:B------:R-:W-:Y:S04]  /*13330*/  STG.E.64 [R4.64+0x8], R30 ;  /* 0x0000081e04007986 */ /* 0x000fe8000c101b24 */
[----:B------:R-:W-:Y:S04]  /*13340*/  STG.E.64 [R4.64+0x10], R24 ;  /* 0x0000101804007986 */ /* 0x000fe8000c101b24 */
[----:B------:R-:W-:Y:S01]  /*13350*/  STG.E.64 [R4.64+0x18], R26 ;  /* 0x0000181a04007986 */ /* 0x000fe2000c101b24 */
[----:B------:R-:W-:Y:S05]  /*13360*/  EXIT ;  /* 0x000000000000794d */ /* 0x000fea0003800000 */
.L_x_7946:
        /* <DEDUP_REMOVED lines=12> */
.L_x_7953:
        /* <DEDUP_REMOVED lines=24> */
.L_x_7955:
[----:B------:R-:W-:Y:S02]  /*135b0*/  IADD3 R32, P0, R32, c[0x0][0x548], RZ ;  /* 0x0001520020207a10 */ /* 0x000fe40007f1e0ff */
[----:B------:R-:W-:Y:S02]  /*135c0*/  ISETP.NE.AND P6, PT, R17, c[0x0][0x57c], PT ;  /* 0x00015f0011007a0c */ /* 0x000fe40003fc5270 */
[----:B------:R-:W-:-:S05]  /*135d0*/  IADD3.X R33, RZ, c[0x0][0x54c], RZ, P0, !PT ;  /* 0x00015300ff217a10 */ /* 0x000fca00007fe4ff */
[----:B----4-:R1:W-:Y:S06]  /*135e0*/  STG.E.64 [R32.64], R28 ;  /* 0x0000001c20007986 */ /* 0x0103ec000c101b24 */
[----:B------:R-:W-:Y:S05]  /*135f0*/  @!P6 BRA `(.L_x_7956) ;  /* 0x000001300000e947 */ /* 0x000fea0003800000 */
[----:B------:R-:W-:Y:S01]  /*13600*/  MOV R0, 0x0 ;  /* 0x0000000000007802 */ /* 0x000fe20000000f00 */
[----:B------:R-:W-:Y:S01]  /*13610*/  HFMA2.MMA R8, -RZ, RZ, 0, 4.4763088226318359375e-05 ;  /* 0x000002efff087435 */ /* 0x000fe200000001ff */
[----:B0-----:R-:W-:Y:S01]  /*13620*/  IMAD.MOV.U32 R4, RZ, RZ, c[0x4][0x7c8] ;  /* 0x0101f200ff047624 */ /* 0x001fe200078e00ff */
        /* <DEDUP_REMOVED lines=16> */
.L_x_7956:
        /* <DEDUP_REMOVED lines=24> */
.L_x_7957:
        /* <DEDUP_REMOVED lines=24> */
.L_x_7958:
[----:B------:R-:W-:-:S04]  /*13a30*/  IADD3 R16, P0, R16, c[0x0][0x548], RZ ;  /* 0x0001520010107a10 */ /* 0x000fc80007f1e0ff */
[----:B------:R-:W-:-:S05]  /*13a40*/  IADD3.X R17, RZ, c[0x0][0x54c], RZ, P0, !PT ;  /* 0x00015300ff117a10 */ /* 0x000fca00007fe4ff */
[----:B------:R-:W-:Y:S01]  /*13a50*/  STG.E.64 [R16.64], R26 ;  /* 0x0000001a10007986 */ /* 0x000fe2000c101b24 */
[----:B------:R-:W-:Y:S05]  /*13a60*/  EXIT ;  /* 0x000000000000794d */ /* 0x000fea0003800000 */
.L_x_7954:
[----:B----4-:R-:W-:Y:S04]  /*13a70*/  STG.E.64 [R6.64], R28 ;  /* 0x0000001c06007986 */ /* 0x010fe8000c101b24 */
[----:B------:R-:W-:Y:S04]  /*13a80*/  STG.E.64 [R8.64], R30 ;  /* 0x0000001e08007986 */ /* 0x000fe8000c101b24 */
[----:B------:R-:W-:Y:S04]  /*13a90*/  STG.E.64 [R10.64], R24 ;  /* 0x000000180a007986 */ /* 0x000fe8000c101b24 */
[----:B------:R-:W-:Y:S01]  /*13aa0*/  STG.E.64 [R20.64], R26 ;  /* 0x0000001a14007986 */ /* 0x000fe2000c101b24 */
[----:B------:R-:W-:Y:S05]  /*13ab0*/  EXIT ;  /* 0x000000000000794d */ /* 0x000fea0003800000 */
.L_x_7959:
        /* <DEDUP_REMOVED lines=12> */
.L_x_9941:


//--------------------- .text._ZN2at6native13reduce_kernelILi512ELi1ENS0_8ReduceOpIsNS0_14func_wrapper_tIsZNS0_11sum_functorIsssEclERNS_14TensorIteratorEEUlssE_EEjsLi4ELi8EEEEEvT1_ --------------------------
	.section	.text._ZN2at6native13reduce_kernelILi512ELi1ENS0_8ReduceOpIsNS0_14func_wrapper_tIsZNS0_11sum_functorIsssEclERNS_14TensorIteratorEEUlssE_EEjsLi4ELi8EEEEEvT1_,"ax",@progbits
	.sectioninfo	@"SHI_REGISTERS=30"
	.align	128
        .global         _ZN2at6native13reduce_kernelILi512ELi1ENS0_8ReduceOpIsNS0_14func_wrapper_tIsZNS0_11sum_functorIsssEclERNS_14TensorIteratorEEUlssE_EEjsLi4ELi8EEEEEvT1_
        .type           _ZN2at6native13reduce_kernelILi512ELi1ENS0_8ReduceOpIsNS0_14func_wrapper_tIsZNS0_11sum_functorIsssEclERNS_14TensorIteratorEEUlssE_EEjsLi4ELi8EEEEEvT1_,@function
        .size           _ZN2at6native13reduce_kernelILi512ELi1ENS0_8ReduceOpIsNS0_14func_wrapper_tIsZNS0_11sum_functorIsssEclERNS_14TensorIteratorEEUlssE_EEjsLi4ELi8EEEEEvT1_,(.L_x_9942 - _ZN2at6native13reduce_kernelILi512ELi1ENS0_8ReduceOpIsNS0_14func_wrapper_tIsZNS0_11sum_functorIsssEclERNS_14TensorIteratorEEUlssE_EEjsLi4ELi8EEEEEvT1_)
        .other          _ZN2at6native13reduce_kernelILi512ELi1ENS0_8ReduceOpIsNS0_14func_wrapper_tIsZNS0_11sum_functorIsssEclERNS_14TensorIteratorEEUlssE_EEjsLi4ELi8EEEEEvT1_,@"STO_CUDA_ENTRY STV_DEFAULT"
_ZN2at6native13reduce_kernelILi512ELi1ENS0_8ReduceOpIsNS0_14func_wrapper_tIsZNS0_11sum_functorIsssEclERNS_14TensorIteratorEEUlssE_EEjsLi4ELi8EEEEEvT1_:
.text._ZN2at6native13reduce_kernelILi512ELi1ENS0_8ReduceOpIsNS0_14func_wrapper_tIsZNS0_11sum_functorIsssEclERNS_14TensorIteratorEEUlssE_EEjsLi4ELi8EEEEEvT1_:
        /* <DEDUP_REMOVED lines=208> */
.L_x_7960:
        /* <DEDUP_REMOVED lines=19> */
[----:B------:R-:W0:Y:S01]  /*0e30*/  LDC.U16 R8, c[0x0][0x162] ;  /* 0x00005880ff087b82 */ /* 0x000e220000000400 */
[----:B------:R-:W-:Y:S01]  /*0e40*/  SHF.R.U64 R2, R14, 0x1, R15 ;  /* 0x000000010e027819 */ /* 0x000fe2000000120f */
[----:B------:R-:W-:Y:S03]  /*0e50*/  BSSY B1, `(.L_x_7964) ;  /* 0x0000025000017945 */ /* 0x000fe60003800000 */
[----:B------:R-:W-:Y:S02]  /*0e60*/  LOP3.LUT R4, R2, 0x7, RZ, 0xc0, !PT ;  /* 0x0000000702047812 */ /* 0x000fe400078ec0ff */
[----:B------:R-:W-:Y:S02]  /*0e70*/  MOV R2, c[0x0][0x168] ;  /* 0x00005a0000027a02 */ /* 0x000fe40000000f00 */
[----:B------:R-:W-:Y:S01]  /*0e80*/  ISETP.NE.AND P0, PT, R4, RZ, PT ;  /* 0x000000ff0400720c */ /* 0x000fe20003f05270 */
[----:B0-----:R-:W-:-:S12]  /*0e90*/  IMAD.MOV.U32 R3, RZ, RZ, R8 ;  /* 0x000000ffff037224 */ /* 0x001fd800078e0008 */
        /* <DEDUP_REMOVED lines=15> */
.L_x_7969:
[----:B------:R-:W-:Y:S05]  /*0f90*/  BSYNC B3 ;  /* 0x0000000000037941 */ /* 0x000fea0003800000 */
.L_x_7968:
        /* <DEDUP_REMOVED lines=8> */
[----:B--2---:R-:W-:Y:S02]  /*1020*/  IADD3 R3, R3, R6, RZ ;  /* 0x0000000603037210 */ /* 0x004fe40007ffe0ff */
.L_x_7967:
[----:B------:R-:W-:Y:S05]  /*1030*/  BSYNC B2 ;  /* 0x0000000000027941 */ /* 0x000fea0003800000 */
.L_x_7966:
[C---:B------:R-:W-:Y:S02]  /*1040*/  IADD3 R7, P0, -R4.reuse, 0x8, RZ ;  /* 0x0000000804077810 */ /* 0x040fe40007f1e1ff */
[----:B------:R-:W-:Y:S02]  /*1050*/  IADD3 R2, R4, c[0x0][0x168], RZ ;  /* 0x00005a0004027a10 */ /* 0x000fe40007ffe0ff */
[----:B------:R-:W-:Y:S01]  /*1060*/  LEA R14, P1, R7, R14, 0x1 ;  /* 0x0000000e070e7211 */ /* 0x000fe200078208ff */
[----:B------:R-:W-:Y:S01]  /*1070*/  IMAD.X R4, RZ, RZ, -0x1, P0 ;  /* 0xffffffffff047424 */ /* 0x000fe200000e06ff */
[----:B------:R-:W-:-:S04]  /*1080*/  IADD3 R2, R2, -0x8, RZ ;  /* 0xfffffff802027810 */ /* 0x000fc80007ffe0ff */
[----:B------:R-:W-:Y:S02]  /*1090*/  LEA.HI.X R15, R7, R15, R4, 0x1, P1 ;  /* 0x0000000f070f7211 */ /* 0x000fe400008f0c04 */
.L_x_7965:
[----:B------:R-:W-:Y:S05]  /*10a0*/  BSYNC B1 ;  /* 0x0000000000017941 */ /* 0x000fea0003800000 */
.L_x_7964:
[----:B------:R-:W-:Y:S01]  /*10b0*/  LEA R7, R5, 0x7, 0x3 ;  /* 0x0000000705077811 */ /* 0x000fe200078e18ff */
[----:B------:R-:W-:Y:S01]  /*10c0*/  BSSY B1, `(.L_x_7970) ;  /* 0x0000024000017945 */ /* 0x000fe20003800000 */
[----:B------:R-:W-:Y:S01]  /*10d0*/  ISETP.NE.AND P1, PT, RZ, c[0x0][0x180], PT ;  /* 0x00006000ff007a0c */ /* 0x000fe20003f25270 */
[--C-:B------:R-:W-:Y:S01]  /*10e0*/  IMAD.MOV.U32 R11, RZ, RZ, R8.reuse ;  /* 0x000000ffff0b7224 */ /* 0x100fe200078e0008 */
[----:B------:R-:W-:Y:S01]  /*10f0*/  ISETP.GE.U32.AND P0, PT, R7, R2, PT ;  /* 0x000000020700720c */ /* 0x000fe20003f06070 */
[--C-:B------:R-:W-:Y:S01]  /*1100*/  IMAD.MOV.U32 R13, RZ, RZ, R8.reuse ;  /* 0x000000ffff0d7224 */ /* 0x100fe200078e0008 */
[----:B------:R-:W-:Y:S01]  /*1110*/  ISETP.NE.AND P2, PT, R20, RZ, PT ;  /* 0x000000ff1400720c */ /* 0x000fe20003f45270 */
[----:B------:R-:W-:Y:S01]  /*1120*/  IMAD.MOV.U32 R12, RZ, RZ, R8 ;  /* 0x000000ffff0c7224 */ /* 0x000fe200078e0008 */
[-C--:B------:R-:W-:Y:S02]  /*1130*/  MOV R9, R8.reuse ;  /* 0x0000000800097202 */ /* 0x080fe40000000f00 */
[----:B------:R-:W-:-:S02]  /*1140*/  MOV R10, R8 ;  /* 0x00000008000a7202 */ /* 0x000fc40000000f00 */
[----:B------:R-:W-:-:S05]  /*1150*/  MOV R18, R8 ;  /* 0x0000000800127202 */ /* 0x000fca0000000f00 */
[----:B------:R-:W-:Y:S05]  /*1160*/  @P0 BRA `(.L_x_7971) ;  /* 0x0000019000000947 */ /* 0x000fea0003800000 */
[----:B------:R-:W-:Y:S01]  /*1170*/  MOV R19, R5 ;  /* 0x0000000500137202 */ /* 0x000fe20000000f00 */
[--C-:B------:R-:W-:Y:S01]  /*1180*/  IMAD.MOV.U32 R11, RZ, RZ, R8.reuse ;  /* 0x000000ffff0b7224 */ /* 0x100fe200078e0008 */
[-C--:B------:R-:W-:Y:S01]  /*1190*/  MOV R10, R8.reuse ;  /* 0x00000008000a7202 */ /* 0x080fe20000000f00 */
[--C-:B------:R-:W-:Y:S01]  /*11a0*/  IMAD.MOV.U32 R13, RZ, RZ, R8.reuse ;  /* 0x000000ffff0d7224 */ /* 0x100fe200078e0008 */
[----:B------:R-:W-:Y:S01]  /*11b0*/  MOV R18, R8 ;  /* 0x0000000800127202 */ /* 0x000fe20000000f00 */
[----:B------:R-:W-:Y:S02]  /*11c0*/  IMAD.MOV.U32 R12, RZ, RZ, R8 ;  /* 0x000000ffff0c7224 */ /* 0x000fe400078e0008 */
.L_x_7972:
[----:B------:R-:W-:-:S06]  /*11d0*/  IMAD.WIDE.U32 R4, R19, 0x10, R14 ;  /* 0x0000001013047825 */ /* 0x000fcc00078e000e */
[----:B------:R-:W2:Y:S01]  /*11e0*/  LDG.E.128 R4, [R4.64] ;  /* 0x0000002404047981 */ /* 0x000ea2000c1e1d00 */
[----:B------:R-:W-:-:S04]  /*11f0*/  IADD3 R19, R19, c[0x0][0x170], RZ ;  /* 0x00005c0013137a10 */ /* 0x000fc80007ffe0ff */
[----:B------:R-:W-:-:S04]  /*1200*/  LEA R25, R19, 0x7, 0x3 ;  /* 0x0000000713197811 */ /* 0x000fc800078e18ff */
[----:B------:R-:W-:Y:S02]  /*1210*/  ISETP.GE.U32.AND P0, PT, R25, R2, PT ;  /* 0x000000021900720c */ /* 0x000fe40003f06070 */
[C---:B--2---:R-:W-:Y:S01]  /*1220*/  IADD3 R3, R4.reuse, R3, RZ ;  /* 0x0000000304037210 */ /* 0x044fe20007ffe0ff */
[----:B------:R-:W-:Y:S01]  /*1230*/  IMAD.IADD R18, R5, 0x1, R18 ;  /* 0x0000000105127824 */ /* 0x000fe200078e0212 */
[----:B------:R-:W-:Y:S01]  /*1240*/  PRMT R21, R4, 0x7632, R21 ;  /* 0x0000763204157816 */ /* 0x000fe20000000015 */
[C---:B------:R-:W-:Y:S01]  /*1250*/  IMAD.IADD R11, R7.reuse, 0x1, R11 ;  /* 0x00000001070b7824 */ /* 0x040fe200078e020b */
[----:B------:R-:W-:Y:S02]  /*1260*/  PRMT R4, R7, 0x7632, R4 ;  /* 0x0000763207047816 */ /* 0x000fe40000000004 */
[----:B------:R-:W-:Y:S02]  /*1270*/  PRMT R25, R5, 0x7632, R25 ;  /* 0x0000763205197816 */ /* 0x000fe40000000019 */
[----:B------:R-:W-:Y:S01]  /*1280*/  PRMT R27, R6, 0x7632, R27 ;  /* 0x00007632061b7816 */ /* 0x000fe2000000001b */
[----:B------:R-:W-:Y:S01]  /*1290*/  IMAD.IADD R4, R4, 0x1, R9 ;  /* 0x0000000104047824 */ /* 0x000fe200078e0209 */
[----:B------:R-:W-:Y:S01]  /*12a0*/  IADD3 R13, R6, R13, RZ ;  /* 0x0000000d060d7210 */ /* 0x000fe20007ffe0ff */
[----:B------:R-:W-:Y:S01]  /*12b0*/  IMAD.IADD R8, R25, 0x1, R8 ;  /* 0x0000000119087824 */ /* 0x000fe200078e0208 */
[----:B------:R-:W-:-:S02]  /*12c0*/  IADD3 R12, R21, R12, RZ ;  /* 0x0000000c150c7210 */ /* 0x000fc40007ffe0ff */
[----:B------:R-:W-:Y:S02]  /*12d0*/  IADD3 R10, R27, R10, RZ ;  /* 0x0000000a1b0a7210 */ /* 0x000fe40007ffe0ff */
[----:B------:R-:W-:Y:S01]  /*12e0*/  PRMT R9, R4, 0x7610, R9 ;  /* 0x0000761004097816 */ /* 0x000fe20000000009 */
[----:B------:R-:W-:Y:S05]  /*12f0*/  @!P0 BRA `(.L_x_7972) ;  /* 0xfffffed000008947 */ /* 0x000fea000383ffff */
.L_x_7971:
[----:B------:R-:W-:Y:S05]  /*1300*/  BSYNC B1 ;  /* 0x0000000000017941 */ /* 0x000fea0003800000 */
.L_x_7970:
        /* <DEDUP_REMOVED lines=8> */
.L_x_7974:
[----:B------:R-:W-:Y:S05]  /*1390*/  BSYNC B1 ;  /* 0x0000000000017941 */ /* 0x000fea0003800000 */
.L_x_7973:
        /* <DEDUP_REMOVED lines=10> */
[----:B--2---:R-:W-:Y:S02]  /*1440*/  IADD3 R3, R3, R14, RZ ;  /* 0x0000000e03037210 */ /* 0x004fe40007ffe0ff */
.L_x_7976:
[----:B------:R-:W-:Y:S05]  /*1450*/  BSYNC B1 ;  /* 0x0000000000017941 */ /* 0x000fea0003800000 */
.L_x_7975:
[----:B------:R-:W-:-:S04]  /*1460*/  IADD3 R3, R18, R12, R3 ;  /* 0x0000000c12037210 */ /* 0x000fc80007ffe003 */
[----:B------:R-:W-:-:S04]  /*1470*/  IADD3 R3, R13, R8, R3 ;  /* 0x000000080d037210 */ /* 0x000fc80007ffe003 */
[----:B------:R-:W-:-:S05]  /*1480*/  IADD3 R10, R11, R10, R3 ;  /* 0x0000000a0b0a7210 */ /* 0x000fca0007ffe003 */
[----:B------:R-:W-:-:S05]  /*1490*/  IMAD.IADD R10, R10, 0x1, R9 ;  /* 0x000000010a0a7824 */ /* 0x000fca00078e0209 */
[----:B------:R-:W-:Y:S01]  /*14a0*/  PRMT R18, R10, 0x7610, R18 ;  /* 0x000076100a127816 */ /* 0x000fe20000000012 */
[----:B------:R-:W-:Y:S05]  /*14b0*/  BRA `(.L_x_7962) ;  /* 0x0000786000007947 */ /* 0x000fea0003800000 */
.L_x_7963:
[----:B------:R-:W-:Y:S01]  /*14c0*/  MOV R18, c[0x0][0x2d4] ;  /* 0x0000b50000127a02 */ /* 0x000fe20000000f00 */
[----:B------:R-:W-:-:S03]  /*14d0*/  IMAD.MOV.U32 R0, RZ, RZ, 0x1 ;  /* 0x00000001ff007424 */ /* 0x000fc600078e00ff */
[----:B------:R-:W-:Y:S02]  /*14e0*/  SHF.R.U32.HI R18, RZ, 0x1, R18 ;  /* 0x00000001ff127819 */ /* 0x000fe40000011612 */
[----:B------:R-:W-:Y:S02]  /*14f0*/  ISETP.EQ.AND P2, PT, R0, c[0x0][0x1a4], PT ;  /* 0x0000690000007a0c */ /* 0x000fe40003f42270 */
[----:B------:R-:W-:Y:S02]  /*1500*/  ISETP.NE.AND P0, PT, R18, 0x1, PT ;  /* 0x000000011200780c */ /* 0x000fe40003f05270 */
[----:B------:R-:W-:-:S11]  /*1510*/  ISETP.NE.AND P1, PT, R0, c[0x0][0x1a4], PT ;  /* 0x0000690000007a0c */ /* 0x000fd60003f25270 */
[----:B------:R-:W-:Y:S05]  /*1520*/  @!P0 BRA P2, `(.L_x_7977) ;  /* 0x0000733000008947 */ /* 0x000fea0001000000 */
[----:B------:R-:W0:Y:S01]  /*1530*/  LDC.U16 R9, c[0x0][0x162] ;  /* 0x00005880ff097b82 */ /* 0x000e220000000400 */
[----:B------:R-:W-:Y:S01]  /*1540*/  MOV R22, c[0x0][0x170] ;  /* 0x00005c0000167a02 */ /* 0x000fe20000000f00 */
[----:B------:R-:W-:-:S04]  /*1550*/  IMAD.MOV.U32 R21, RZ, RZ, R5 ;  /* 0x000000ffff157224 */ /* 0x000fc800078e0005 */
[----:B------:R-:W-:Y:S01]  /*1560*/  IMAD R0, R22, 0x3, R5 ;  /* 0x0000000316007824 */ /* 0x000fe200078e0205 */
[----:B0-----:R-:W-:Y:S01]  /*1570*/  MOV R8, R9 ;  /* 0x0000000900087202 */ /* 0x001fe20000000f00 */
[----:B------:R-:W-:Y:S05]  /*1580*/  @!P1 BRA `(.L_x_7978) ;  /* 0x00006db000009947 */ /* 0x000fea0003800000 */
[----:B------:R-:W-:Y:S01]  /*1590*/  ISETP.GE.U32.AND P0, PT, R0, c[0x0][0x168], PT ;  /* 0x00005a0000007a0c */ /* 0x000fe20003f06070 */
[----:B------:R-:W-:Y:S01]  /*15a0*/  BSSY B1, `(.L_x_7979) ;  /* 0x0000385000017945 */ /* 0x000fe20003800000 */
[----:B------:R-:W-:Y:S01]  /*15b0*/  IMAD.MOV.U32 R7, RZ, RZ, R9 ;  /* 0x000000ffff077224 */ /* 0x000fe200078e0009 */
[----:B------:R-:W-:-:S10]  /*15c0*/  MOV R6, R9 ;  /* 0x0000000900067202 */ /* 0x000fd40000000f00 */
[----:B------:R-:W-:Y:S05]  /*15d0*/  @P0 BRA `(.L_x_7980) ;  /* 0x0000381000000947 */ /* 0x000fea0003800000 */
[----:B------:R-:W-:Y:S01]  /*15e0*/  BSSY B2, `(.L_x_7980) ;  /* 0x0000380000027945 */ /* 0x000fe20003800000 */
[----:B------:R-:W-:Y:S01]  /*15f0*/  ISETP.NE.AND P0, PT, RZ, c[0x0][0x1a4], PT ;  /* 0x00006900ff007a0c */ /* 0x000fe20003f05270 */
[----:B------:R-:W-:Y:S01]  /*1600*/  IMAD.MOV.U32 R7, RZ, RZ, R9 ;  /* 0x000000ffff077224 */ /* 0x000fe200078e0009 */
[----:B------:R-:W-:-:S09]  /*1610*/  MOV R6, R9 ;  /* 0x0000000900067202 */ /* 0x000fd20000000f00 */
.L_x_7986:
[----:B------:R-:W-:Y:S01]  /*1620*/  HFMA2.MMA R2, -RZ, RZ, 0, 0 ;  /* 0x00000000ff027435 */ /* 0x000fe200000001ff */
[----:B------:R-:W-:Y:S01]  /*1630*/  IMAD.MOV.U32 R0, RZ, RZ, RZ ;  /* 0x000000ffff007224 */ /* 0x000fe200078e00ff */
[----:B------:R-:W-:Y:S08]  /*1640*/  @!P0 BRA `(.L_x_7981) ;  /* 0x00000d1000008947 */ /* 0x000ff00003800000 */
[----:B------:R-:W-:Y:S01]  /*1650*/  MOV R3, R21 ;  /* 0x0000001500037202 */ /* 0x000fe20000000f00 */
[----:B------:R-:W-:Y:S02]  /*1660*/  IMAD.MOV.U32 R2, RZ, RZ, RZ ;  /* 0x000000ffff027224 */ /* 0x000fe400078e00ff */
[----:B------:R-:W-:Y:S02]  /*1670*/  IMAD.MOV.U32 R10, RZ, RZ, c[0x0][0x1a4] ;  /* 0x00006900ff0a7624 */ /* 0x000fe400078e00ff */
[----:B------:R-:W-:-:S03]  /*1680*/  IMAD.HI.U32 R2, R21, c[0x0][0x1ac], R2 ;  /* 0x00006b0015027a27 */ /* 0x000fc600078e0002 */
[----:B------:R-:W-:Y:S02]  /*1690*/  ISETP.NE.AND P1, PT, R10, 0x2, PT ;  /* 0x000000020a00780c */ /* 0x000fe40003f25270 */
[----:B------:R-:W-:Y:S01]  /*16a0*/  SHF.R.U32.HI R3, RZ, c[0x0][0x1b0], R2 ;  /* 0x00006c00ff037a19 */ /* 0x000fe20000011602 */
[----:B------:R-:W-:-:S03]  /*16b0*/  IMAD.MOV.U32 R2, RZ, RZ, RZ ;  /* 0x000000ffff027224 */ /* 0x000fc600078e00ff */
[C---:B------:R-:W-:Y:S01]  /*16c0*/  IADD3 R4, -R3.reuse, RZ, RZ ;  /* 0x000000ff03047210 */ /* 0x040fe20007ffe1ff */
        /* <DEDUP_REMOVED lines=201> */
.L_x_7981:
        /* <DEDUP_REMOVED lines=11> */
[----:B------:R-:W-:Y:S02]  /*2410*/  SHF.R.U32.HI R3, RZ, c[0x0][0x1b0], R2 ;  /* 0x00006c00ff037a19 */ /* 0x000fe40000011602 */
[----:B------:R-:W-:-:S05]  /*2420*/  MOV R2, RZ ;  /* 0x000000ff00027202 */ /* 0x000fca0000000f00 */
        /* <DEDUP_REMOVED lines=212> */
.L_x_7982:
[----:B------:R-:W-:-:S04]  /*3170*/  LOP3.LUT R11, R0, 0xfffffffe, RZ, 0xc0, !PT ;  /* 0xfffffffe000b7812 */ /* 0x000fc800078ec0ff */
[----:B------:R-:W-:-:S04]  /*3180*/  IADD3 R10, P1, R14, R11, RZ ;  /* 0x0000000b0e0a7210 */ /* 0x000fc80007f3e0ff */
[----:B------:R-:W-:-:S05]  /*3190*/  IADD3.X R11, RZ, R15, RZ, P1, !PT ;  /* 0x0000000fff0b7210 */ /* 0x000fca0000ffe4ff */
[----:B------:R1:W5:Y:S01]  /*31a0*/  LDG.E.U16 R4, [R10.64] ;  /* 0x000000240a047981 */ /* 0x000362000c1e1500 */
[----:B------:R-:W-:Y:S01]  /*31b0*/  IADD3 R21, R21, c[0x0][0x170], RZ ;  /* 0x00005c0015157a10 */ /* 0x000fe20007ffe0ff */
[----:B0-----:R-:W-:Y:S01]  /*31c0*/  CS2R R2, SRZ ;  /* 0x0000000000027805 */ /* 0x001fe2000001ff00 */
[----:B------:R-:W-:Y:S05]  /*31d0*/  @!P0 BRA `(.L_x_7983) ;  /* 0x00000db000008947 */ /* 0x000fea0003800000 */
[----:B-1----:R-:W-:Y:S01]  /*31e0*/  MOV R11, R21 ;  /* 0x00000015000b7202 */ /* 0x002fe20000000f00 */
[----:B------:R-:W-:-:S04]  /*31f0*/  IMAD.MOV.U32 R10, RZ, RZ, RZ ;  /* 0x000000ffff0a7224 */ /* 0x000fc800078e00ff */
[----:B------:R-:W-:-:S05]  /*3200*/  IMAD.HI.U32 R10, R21, c[0x0][0x1ac], R10 ;  /* 0x00006b00150a7a27 */ /* 0x000fca00078e000a */
[----:B------:R-:W-:Y:S01]  /*3210*/  SHF.R.U32.HI R11, RZ, c[0x0][0x1b0], R10 ;  /* 0x00006c00ff0b7a19 */ /* 0x000fe2000001160a */
[----:B------:R-:W-:-:S03]  /*3220*/  IMAD.MOV.U32 R10, RZ, RZ, RZ ;  /* 0x000000ffff0a7224 */ /* 0x000fc600078e00ff */
[C---:B------:R-:W-:Y:S01]  /*3230*/  IADD3 R2, -R11.reuse, RZ, RZ ;  /* 0x000000ff0b027210 */ /* 0x040fe20007ffe1ff */
[----:B------:R-:W-:-:S04]  /*3240*/  IMAD.HI.U32 R0, R11, c[0x0][0x1b8], R10 ;  /* 0x00006e000b007a27 */ /* 0x000fc800078e000a */
[----:B------:R-:W-:Y:S01]  /*3250*/  IMAD R2, R2, c[0x0][0x1a8], R21 ;  /* 0x00006a0002027a24 */ /* 0x000fe200078e0215 */
[----:B------:R-:W-:Y:S01]  /*3260*/  SHF.R.U32.HI R12, RZ, c[0x0][0x1bc], R0 ;  /* 0x00006f00ff0c7a19 */ /* 0x000fe20000011600 */
[----:B------:R-:W-:Y:S02]  /*3270*/  IMAD.MOV.U32 R0, RZ, RZ, c[0x0][0x1a4] ;  /* 0x00006900ff007624 */ /* 0x000fe400078e00ff */
[----:B------:R-:W-:Y:S01]  /*3280*/  IMAD R2, R2, c[0x0][0x2d4], RZ ;  /* 0x0000b50002027a24 */ /* 0x000fe200078e02ff */
        /* <DEDUP_REMOVED lines=208> */
.L_x_7983:
        /* <DEDUP_REMOVED lines=9> */
[----:B------:R-:W-:Y:S02]  /*4020*/  SHF.R.U32.HI R3, RZ, c[0x0][0x1b0], R2 ;  /* 0x00006c00ff037a19 */ /* 0x000fe40000011602 */
[----:B------:R-:W-:-:S03]  /*4030*/  MOV R2, RZ ;  /* 0x000000ff00027202 */ /* 0x000fc60000000f00 */
[--C-:B0-----:R-:W-:Y:S02]  /*4040*/  IMAD.MOV R10, RZ, RZ, -R3.reuse ;  /* 0x000000ffff0a7224 */ /* 0x101fe400078e0a03 */
[----:B------:R-:W-:-:S04]  /*4050*/  IMAD.HI.U32 R2, R3, c[0x0][0x1b8], R2 ;  /* 0x00006e0003027a27 */ /* 0x000fc800078e0002 */
[----:B------:R-:W-:Y:S01]  /*4060*/  IMAD R10, R10, c[0x0][0x1a8], R21 ;  /* 0x00006a000a0a7a24 */ /* 0x000fe200078e0215 */
[----:B------:R-:W-:Y:S02]  /*4070*/  SHF.R.U32.HI R13, RZ, c[0x0][0x1bc], R2 ;  /* 0x00006f00ff0d7a19 */ /* 0x000fe40000011602 */
[----:B------:R-:W-:Y:S01]  /*4080*/  MOV R2, c[0x0][0x1a4] ;  /* 0x0000690000027a02 */ /* 0x000fe20000000f00 */
[----:B------:R-:W-:Y:S02]  /*4090*/  IMAD R10, R10, c[0x0][0x2d4], RZ ;  /* 0x0000b5000a0a7a24 */ /* 0x000fe400078e02ff */
[----:B------:R-:W-:Y:S01]  /*40a0*/  IMAD.MOV R11, RZ, RZ, -R13 ;  /* 0x000000ffff0b7224 */ /* 0x000fe200078e0a0d */
[----:B------:R-:W-:-:S03]  /*40b0*/  ISETP.NE.AND P1, PT, R2, 0x2, PT ;  /* 0x000000020200780c */ /* 0x000fc60003f25270 */
[----:B------:R-:W-:-:S04]  /*40c0*/  IMAD R3, R11, c[0x0][0x1b4], R3 ;  /* 0x00006d000b037a24 */ /* 0x000fc800078e0203 */
[----:B------:R-:W-:-:S06]  /*40d0*/  IMAD R3, R3, c[0x0][0x2d8], R10 ;  /* 0x0000b60003037a24 */ /* 0x000fcc00078e020a */
        /* <DEDUP_REMOVED lines=194> */
.L_x_7984:
[----:B------:R-:W-:-:S04]  /*4d00*/  LOP3.LUT R3, R3, 0xfffffffe, RZ, 0xc0, !PT ;  /* 0xfffffffe03037812 */ /* 0x000fc800078ec0ff */
[----:B------:R-:W-:-:S04]  /*4d10*/  IADD3 R2, P1, R14, R3, RZ ;  /* 0x000000030e027210 */ /* 0x000fc80007f3e0ff */
[----:B------:R-:W-:-:S06]  /*4d20*/  IADD3.X R3, RZ, R15, RZ, P1, !PT ;  /* 0x0000000fff037210 */ /* 0x000fcc0000ffe4ff */
[----:B------:R-:W2:Y:S01]  /*4d30*/  LDG.E.U16 R3, [R2.64] ;  /* 0x0000002402037981 */ /* 0x000ea2000c1e1500 */
[----:B------:R-:W-:Y:S01]  /*4d40*/  IADD3 R21, R21, c[0x0][0x170], RZ ;  /* 0x00005c0015157a10 */ /* 0x000fe20007ffe0ff */
[----:B0-----:R-:W-:Y:S01]  /*4d50*/  IMAD.MOV.U32 R10, RZ, RZ, c[0x0][0x170] ;  /* 0x00005c00ff0a7624 */ /* 0x001fe200078e00ff */
[----:B-----5:R-:W-:Y:S01]  /*4d60*/  IADD3 R8, R5, R8, RZ ;  /* 0x0000000805087210 */ /* 0x020fe20007ffe0ff */
[----:B------:R-:W-:Y:S01]  /*4d70*/  IMAD.IADD R9, R4, 0x1, R9 ;  /* 0x0000000104097824 */ /* 0x000fe200078e0209 */
[----:B------:R-:W-:Y:S01]  /*4d80*/  IADD3 R7, R0, R7, RZ ;  /* 0x0000000700077210 */ /* 0x000fe20007ffe0ff */
[----:B------:R-:W-:-:S05]  /*4d90*/  IMAD R10, R10, 0x3, R21 ;  /* 0x000000030a0a7824 */ /* 0x000fca00078e0215 */
[----:B------:R-:W-:Y:S01]  /*4da0*/  ISETP.GE.U32.AND P1, PT, R10, c[0x0][0x168], PT ;  /* 0x00005a000a007a0c */ /* 0x000fe20003f26070 */
[----:B--2---:R-:W-:-:S12]  /*4db0*/  IMAD.IADD R6, R3, 0x1, R6 ;  /* 0x0000000103067824 */ /* 0x004fd800078e0206 */
[----:B------:R-:W-:Y:S01]  /*4dc0*/  @P1 CALL.REL.NOINC `(.L_x_7985) ;  /* 0x0000001000001944 */ /* 0x000fe20003c00000 */
[----:B------:R-:W-:Y:S05]  /*4dd0*/  BRA `(.L_x_7986) ;  /* 0xffffc84000007947 */ /* 0x000fea000383ffff */
.L_x_7985:
[----:B------:R-:W-:Y:S05]  /*4de0*/  BSYNC B2 ;  /* 0x0000000000027941 */ /* 0x000fea0003800000 */
.L_x_7980:
[----:B------:R-:W-:Y:S05]  /*4df0*/  BSYNC B1 ;  /* 0x0000000000017941 */ /* 0x000fea0003800000 */
.L_x_7979:
        /* <DEDUP_REMOVED lines=205> */
.L_x_7989:
        /* <DEDUP_REMOVED lines=207> */
.L_x_7990:
        /* <DEDUP_REMOVED lines=207> */
.L_x_7991:
        /* <DEDUP_REMOVED lines=207> */
.L_x_7992:
[----:B------:R-:W-:-:S04]  /*81a0*/  LOP3.LUT R3, R18, 0xfffffffe, RZ, 0xc0, !PT ;  /* 0xfffffffe12037812 */ /* 0x000fc800078ec0ff */
[----:B------:R-:W-:-:S04]  /*81b0*/  IADD3 R2, P1, R14, R3, RZ ;  /* 0x000000030e027210 */ /* 0x000fc80007f3e0ff */
[----:B------:R-:W-:-:S06]  /*81c0*/  IADD3.X R3, RZ, R15, RZ, P1, !PT ;  /* 0x0000000fff037210 */ /* 0x000fcc0000ffe4ff */
[----:B------:R0:W5:Y:S03]  /*81d0*/  LDG.E.U16 R3, [R2.64] ;  /* 0x0000002402037981 */ /* 0x000166000c1e1500 */
.L_x_7988:
[----:B0-----:R-:W-:Y:S05]  /*81e0*/  BSYNC B1 ;  /* 0x0000000000017941 */ /* 0x001fea0003800000 */
.L_x_7987:
[----:B------:R-:W-:Y:S01]  /*81f0*/  BSSY B1, `(.L_x_7993) ;  /* 0x0000010000017945 */ /* 0x000fe20003800000 */
[----:B------:R-:W-:Y:S05]  /*8200*/  @P0 BRA `(.L_x_7994) ;  /* 0x000000e000000947 */ /* 0x000fea0003800000 */
[----:B------:R-:W-:Y:S01]  /*8210*/  IADD3 R2, R21, c[0x0][0x170], RZ ;  /* 0x00005c0015027a10 */ /* 0x000fe20007ffe0ff */
[----:B-----5:R-:W-:-:S03]  /*8220*/  IMAD.IADD R8, R8, 0x1, R5 ;  /* 0x0000000108087824 */ /* 0x020fc600078e0205 */
[----:B------:R-:W-:-:S13]  /*8230*/  ISETP.GE.U32.AND P0, PT, R2, c[0x0][0x168], PT ;  /* 0x00005a0002007a0c */ /* 0x000fda0003f06070 */
[----:B------:R-:W-:Y:S05]  /*8240*/  @P0 BRA `(.L_x_7994) ;  /* 0x000000a000000947 */ /* 0x000fea0003800000 */
[----:B------:R-:W-:Y:S02]  /*8250*/  IADD3 R2, R2, c[0x0][0x170], RZ ;  /* 0x00005c0002027a10 */ /* 0x000fe40007ffe0ff */
[----:B------:R-:W-:Y:S02]  /*8260*/  IADD3 R9, R9, R4, RZ ;  /* 0x0000000409097210 */ /* 0x000fe40007ffe0ff */
[----:B------:R-:W-:-:S13]  /*8270*/  ISETP.GE.U32.AND P0, PT, R2, c[0x0][0x168], PT ;  /* 0x00005a0002007a0c */ /* 0x000fda0003f06070 */
[----:B------:R-:W-:Y:S01]  /*8280*/  @!P0 IADD3 R2, R2, c[0x0][0x170], RZ ;  /* 0x00005c0002028a10 */ /* 0x000fe20007ffe0ff */
[----:B------:R-:W-:-:S03]  /*8290*/  @!P0 IMAD.IADD R0, R7, 0x1, R0 ;  /* 0x0000000107008824 */ /* 0x000fc600078e0200 */
[----:B------:R-:W-:Y:S02]  /*82a0*/  @!P0 ISETP.GE.U32.AND P1, PT, R2, c[0x0][0x168], PT ;  /* 0x00005a0002008a0c */ /* 0x000fe40003f26070 */
[----:B------:R-:W-:Y:S02]  /*82b0*/  @!P0 PRMT R7, R0, 0x7610, R7 ;  /* 0x0000761000078816 */ /* 0x000fe40000000007 */
[----:B------:R-:W-:-:S04]  /*82c0*/  @!P0 SEL R3, R3, RZ, !P1 ;  /* 0x000000ff03038207 */ /* 0x000fc80004800000 */
[----:B------:R-:W-:-:S04]  /*82d0*/  @!P0 IADD3 R3, R6, R3, RZ ;  /* 0x0000000306038210 */ /* 0x000fc80007ffe0ff */
[----:B------:R-:W-:Y:S02]  /*82e0*/  @!P0 PRMT R6, R3, 0x7610, R6 ;  /* 0x0000761003068816 */ /* 0x000fe40000000006 */
.L_x_7994:
[----:B------:R-:W-:Y:S05]  /*82f0*/  BSYNC B1 ;  /* 0x0000000000017941 */ /* 0x000fea0003800000 */
.L_x_7993:
[----:B------:R-:W-:-:S05]  /*8300*/  IADD3 R7, R7, R9, R8 ;  /* 0x0000000907077210 */ /* 0x000fca0007ffe008 */
[----:B------:R-:W-:-:S05]  /*8310*/  IMAD.IADD R7, R7, 0x1, R6 ;  /* 0x0000000107077824 */ /* 0x000fca00078e0206 */
[----:B------:R-:W-:Y:S01]  /*8320*/  PRMT R18, R7, 0x7610, R18 ;  /* 0x0000761007127816 */ /* 0x000fe20000000012 */
[----:B------:R-:W-:Y:S05]  /*8330*/  BRA `(.L_x_7962) ;  /* 0x000009e000007947 */ /* 0x000fea0003800000 */
.L_x_7978:
[----:B------:R-:W-:Y:S01]  /*8340*/  ISETP.GE.U32.AND P0, PT, R0, c[0x0][0x168], PT ;  /* 0x00005a0000007a0c */ /* 0x000fe20003f06070 */
[----:B------:R-:W-:Y:S01]  /*8350*/  BSSY B1, `(.L_x_7995) ;  /* 0x0000022000017945 */ /* 0x000fe20003800000 */
[----:B------:R-:W-:Y:S01]  /*8360*/  MOV R12, R9 ;  /* 0x00000009000c7202 */ /* 0x000fe20000000f00 */
[----:B------:R-:W-:-:S10]  /*8370*/  IMAD.MOV.U32 R0, RZ, RZ, R9 ;  /* 0x000000ffff007224 */ /* 0x000fd400078e0009 */
[----:B------:R-:W-:Y:S05]  /*8380*/  @P0 BRA `(.L_x_7996) ;  /* 0x000001e000000947 */ /* 0x000fea0003800000 */
[----:B------:R-:W-:Y:S01]  /*8390*/  BSSY B2, `(.L_x_7997) ;  /* 0x000001a000027945 */ /* 0x000fe20003800000 */
[----:B------:R-:W-:Y:S01]  /*83a0*/  MOV R12, R9 ;  /* 0x00000009000c7202 */ /* 0x000fe20000000f00 */
[----:B------:R-:W-:Y:S02]  /*83b0*/  IMAD.MOV.U32 R0, RZ, RZ, R9 ;  /* 0x000000ffff007224 */ /* 0x000fe400078e0009 */
.L_x_7998:
        /* <DEDUP_REMOVED lines=17> */
[----:B------:R-:W-:Y:S02]  /*84d0*/  ISETP.GE.U32.AND P0, PT, R13, c[0x0][0x168], PT ;  /* 0x00005a000d007a0c */ /* 0x000fe40003f06070 */
[----:B--2---:R-:W-:Y:S01]  /*84e0*/  IADD3 R8, R3, R8, RZ ;  /* 0x0000000803087210 */ /* 0x004fe20007ffe0ff */
[----:B---3--:R-:W-:Y:S01]  /*84f0*/  IMAD.IADD R12, R5, 0x1, R12 ;  /* 0x00000001050c7824 */ /* 0x008fe200078e020c */
[----:B----4-:R-:W-:Y:S01]  /*8500*/  IADD3 R9, R6, R9, RZ ;  /* 0x0000000906097210 */ /* 0x010fe20007ffe0ff */
[----:B-----5:R-:W-:-:S08]  /*8510*/  IMAD.IADD R0, R19, 0x1, R0 ;  /* 0x0000000113007824 */ /* 0x020fd000078e0200 */
[----:B------:R-:W-:Y:S05]  /*8520*/  @!P0 BRA `(.L_x_7998) ;  /* 0xfffffe9000008947 */ /* 0x000fea000383ffff */
[----:B------:R-:W-:Y:S05]  /*8530*/  BSYNC B2 ;  /* 0x0000000000027941 */ /* 0x000fea0003800000 */
.L_x_7997:
[----:B------:R-:W-:Y:S02]  /*8540*/  PRMT R11, R3, 0x7610, R11 ;  /* 0x00007610030b7816 */ /* 0x000fe4000000000b */
[----:B------:R-:W-:Y:S02]  /*8550*/  PRMT R2, R6, 0x7610, R2 ;  /* 0x0000761006027816 */ /* 0x000fe40000000002 */
[----:B------:R-:W-:Y:S02]  /*8560*/  PRMT R4, R19, 0x7610, R4 ;  /* 0x0000761013047816 */ /* 0x000fe40000000004 */
.L_x_7996:
[----:B------:R-:W-:Y:S05]  /*8570*/  BSYNC B1 ;  /* 0x0000000000017941 */ /* 0x000fea0003800000 */
.L_x_7995:
        /* <DEDUP_REMOVED lines=23> */
.L_x_8000:
[----:B0-----:R-:W-:Y:S05]  /*86f0*/  BSYNC B1 ;  /* 0x0000000000017941 */ /* 0x001fea0003800000 */
.L_x_7999:
[----:B------:R-:W-:Y:S01]  /*8700*/  BSSY B1, `(.L_x_8001) ;  /* 0x0000011000017945 */ /* 0x000fe20003800000 */
[----:B------:R-:W-:Y:S05]  /*8710*/  @P1 BRA `(.L_x_8002) ;  /* 0x000000f000001947 */ /* 0x000fea0003800000 */
[----:B------:R-:W-:Y:S02]  /*8720*/  IADD3 R3, R21, c[0x0][0x170], RZ ;  /* 0x00005c0015037a10 */ /* 0x000fe40007ffe0ff */
[----:B-----5:R-:W-:Y:S02]  /*8730*/  IADD3 R8, R8, R11, RZ ;  /* 0x0000000b08087210 */ /* 0x020fe40007ffe0ff */
[----:B------:R-:W-:-:S13]  /*8740*/  ISETP.GE.U32.AND P0, PT, R3, c[0x0][0x168], PT ;  /* 0x00005a0003007a0c */ /* 0x000fda0003f06070 */
[----:B------:R-:W-:Y:S05]  /*8750*/  @P0 BRA `(.L_x_8002) ;  /* 0x000000b000000947 */ /* 0x000fea0003800000 */
[----:B------:R-:W-:Y:S01]  /*8760*/  IADD3 R3, R3, c[0x0][0x170], RZ ;  /* 0x00005c0003037a10 */ /* 0x000fe20007ffe0ff */
[----:B------:R-:W-:-:S03]  /*8770*/  IMAD.IADD R5, R12, 0x1, R5 ;  /* 0x000000010c057824 */ /* 0x000fc600078e0205 */
[----:B------:R-:W-:Y:S02]  /*8780*/  ISETP.GE.U32.AND P0, PT, R3, c[0x0][0x168], PT ;  /* 0x00005a0003007a0c */ /* 0x000fe40003f06070 */
[----:B------:R-:W-:-:S11]  /*8790*/  PRMT R12, R5, 0x7610, R12 ;  /* 0x00007610050c7816 */ /* 0x000fd6000000000c */
[----:B------:R-:W-:Y:S02]  /*87a0*/  @!P0 IADD3 R3, R3, c[0x0][0x170], RZ ;  /* 0x00005c0003038a10 */ /* 0x000fe40007ffe0ff */
[----:B------:R-:W-:Y:S02]  /*87b0*/  @!P0 IADD3 R2, R9, R2, RZ ;  /* 0x0000000209028210 */ /* 0x000fe40007ffe0ff */
[----:B------:R-:W-:Y:S02]  /*87c0*/  @!P0 ISETP.GE.U32.AND P1, PT, R3, c[0x0][0x168], PT ;  /* 0x00005a0003008a0c */ /* 0x000fe40003f26070 */
[----:B------:R-:W-:Y:S02]  /*87d0*/  @!P0 PRMT R9, R2, 0x7610, R9 ;  /* 0x0000761002098816 */ /* 0x000fe40000000009 */
[----:B------:R-:W-:-:S05]  /*87e0*/  @!P0 SEL R3, R4, RZ, !P1 ;  /* 0x000000ff04038207 */ /* 0x000fca0004800000 */
[----:B------:R-:W-:-:S05]  /*87f0*/  @!P0 IMAD.IADD R3, R0, 0x1, R3 ;  /* 0x0000000100038824 */ /* 0x000fca00078e0203 */
[----:B------:R-:W-:Y:S02]  /*8800*/  @!P0 PRMT R0, R3, 0x7610, R0 ;  /* 0x0000761003008816 */ /* 0x000fe40000000000 */
.L_x_8002:
[----:B------:R-:W-:Y:S05]  /*8810*/  BSYNC B1 ;  /* 0x0000000000017941 */ /* 0x000fea0003800000 */
.L_x_8001:
[----:B------:R-:W-:-:S04]  /*8820*/  IADD3 R9, R9, R12, R8 ;  /* 0x0000000c09097210 */ /* 0x000fc80007ffe008 */
[----:B------:R-:W-:-:S04]  /*8830*/  IADD3 R9, R9, R0, RZ ;  /* 0x0000000009097210 */ /* 0x000fc80007ffe0ff */
[----:B------:R-:W-:Y:S01]  /*8840*/  PRMT R18, R9, 0x7610, R18 ;  /* 0x0000761009127816 */ /* 0x000fe20000000012 */
[----:B------:R-:W-:Y:S05]  /*8850*/  BRA `(.L_x_7962) ;  /* 0x000004c000007947 */ /* 0x000fea0003800000 */
.L_x_7977:
[----:B------:R-:W0:Y:S01]  /*8860*/  LDC.U16 R2, c[0x0][0x162] ;  /* 0x00005880ff027b82 */ /* 0x000e220000000400 */
[----:B------:R-:W-:Y:S01]  /*8870*/  IMAD.MOV.U32 R18, RZ, RZ, c[0x0][0x170] ;  /* 0x00005c00ff127624 */ /* 0x000fe200078e00ff */
[----:B------:R-:W-:Y:S03]  /*8880*/  BSSY B1, `(.L_x_8003) ;  /* 0x0000021000017945 */ /* 0x000fe60003800000 */
[----:B------:R-:W-:-:S05]  /*8890*/  IMAD R0, R18, 0x3, R5 ;  /* 0x0000000312007824 */ /* 0x000fca00078e0205 */
[----:B------:R-:W-:Y:S02]  /*88a0*/  ISETP.GE.U32.AND P0, PT, R0, c[0x0][0x168], PT ;  /* 0x00005a0000007a0c */ /* 0x000fe40003f06070 */
[-C--:B0-----:R-:W-:Y:S01]  /*88b0*/  MOV R0, R2.reuse ;  /* 0x0000000200007202 */ /* 0x081fe20000000f00 */
[----:B------:R-:W-:Y:S01]  /*88c0*/  IMAD.MOV.U32 R3, RZ, RZ, R2 ;  /* 0x000000ffff037224 */ /* 0x000fe200078e0002 */
[----:B------:R-:W-:-:S09]  /*88d0*/  MOV R4, R2 ;  /* 0x0000000200047202 */ /* 0x000fd20000000f00 */
[----:B------:R-:W-:Y:S05]  /*88e0*/  @P0 BRA `(.L_x_8004) ;  /* 0x000001a000000947 */ /* 0x000fea0003800000 */
[----:B------:R-:W-:Y:S01]  /*88f0*/  BSSY B2, `(.L_x_8005) ;  /* 0x0000016000027945 */ /* 0x000fe20003800000 */
[----:B------:R-:W-:Y:S01]  /*8900*/  IMAD.MOV.U32 R3, RZ, RZ, R2 ;  /* 0x000000ffff037224 */ /* 0x000fe200078e0002 */
[----:B------:R-:W-:Y:S02]  /*8910*/  MOV R4, R2 ;  /* 0x0000000200047202 */ /* 0x000fe40000000f00 */
.L_x_8006:
        /* <DEDUP_REMOVED lines=14> */
[----:B--2---:R-:W-:Y:S01]  /*8a00*/  IMAD.IADD R0, R7, 0x1, R0 ;  /* 0x0000000107007824 */ /* 0x004fe200078e0200 */
[----:B---3--:R-:W-:Y:S01]  /*8a10*/  IADD3 R3, R8, R3, RZ ;  /* 0x0000000308037210 */ /* 0x008fe20007ffe0ff */
[----:B----4-:R-:W-:Y:S01]  /*8a20*/  IMAD.IADD R2, R11, 0x1, R2 ;  /* 0x000000010b027824 */ /* 0x010fe200078e0202 */
[----:B-----5:R-:W-:-:S09]  /*8a30*/  IADD3 R4, R13, R4, RZ ;  /* 0x000000040d047210 */ /* 0x020fd20007ffe0ff */
[----:B------:R-:W-:Y:S05]  /*8a40*/  @!P0 BRA `(.L_x_8006) ;  /* 0xfffffed000008947 */ /* 0x000fea000383ffff */
[----:B------:R-:W-:Y:S05]  /*8a50*/  BSYNC B2 ;  /* 0x0000000000027941 */ /* 0x000fea0003800000 */
.L_x_8005:
[----:B------:R-:W-:Y:S02]  /*8a60*/  PRMT R19, R7, 0x7610, R19 ;  /* 0x0000761007137816 */ /* 0x000fe40000000013 */
[----:B------:R-:W-:Y:S02]  /*8a70*/  PRMT R7, R11, 0x7610, R7 ;  /* 0x000076100b077816 */ /* 0x000fe40000000007 */
[----:B------:R-:W-:Y:S02]  /*8a80*/  PRMT R9, R13, 0x7610, R9 ;  /* 0x000076100d097816 */ /* 0x000fe40000000009 */
.L_x_8004:
[----:B------:R-:W-:Y:S05]  /*8a90*/  BSYNC B1 ;  /* 0x0000000000017941 */ /* 0x000fea0003800000 */
.L_x_8003:
        /* <DEDUP_REMOVED lines=19> */
.L_x_8008:
[----:B0-----:R-:W-:Y:S05]  /*8bd0*/  BSYNC B1 ;  /* 0x0000000000017941 */ /* 0x001fea0003800000 */
.L_x_8007:
        /* <DEDUP_REMOVED lines=16> */
.L_x_8010:
[----:B------:R-:W-:Y:S05]  /*8ce0*/  BSYNC B1 ;  /* 0x0000000000017941 */ /* 0x000fea0003800000 */
.L_x_8009:
[----:B------:R-:W-:-:S05]  /*8cf0*/  IADD3 R3, R2, R3, R0 ;  /* 0x0000000302037210 */ /* 0x000fca0007ffe000 */
[----:B------:R-:W-:-:S05]  /*8d00*/  IMAD.IADD R3, R3, 0x1, R4 ;  /* 0x0000000103037824 */ /* 0x000fca00078e0204 */
[----:B------:R-:W-:Y:S02]  /*8d10*/  PRMT R18, R3, 0x7610, R18 ;  /* 0x0000761003127816 */ /* 0x000fe40000000012 */
.L_x_7962:
[----:B------:R-:W-:Y:S05]  /*8d20*/  BSYNC B0 ;  /* 0x0000000000007941 */ /* 0x000fea0003800000 */
.L_x_7961:
[----:B------:R-:W-:-:S13]  /*8d30*/  ISETP.NE.AND P0, PT, RZ, c[0x0][0x180], PT ;  /* 0x00006000ff007a0c */ /* 0x000fda0003f05270 */
[----:B------:R-:W-:Y:S05]  /*8d40*/  @!P0 BRA `(.L_x_8011) ;  /* 0x0000016000008947 */ /* 0x000fea0003800000 */
[----:B-----5:R-:W-:Y:S01]  /*8d50*/  IMAD R0, R20, c[0x0][0x0], R23 ;  /* 0x0000000014007a24 */ /* 0x020fe200078e0217 */
[----:B------:R-:W-:Y:S02]  /*8d60*/  ULDC UR4, c[0x0][0x4] ;  /* 0x0000010000047ab9 */ /* 0x000fe40000000800 */
[----:B------:R-:W-:Y:S02]  /*8d70*/  USHF.R.U32.HI UR4, URZ, 0x1, UR4 ;  /* 0x000000013f047899 */ /* 0x000fe40008011604 */
[C---:B------:R-:W-:Y:S02]  /*8d80*/  SHF.L.U32 R3, R0.reuse, 0x1, RZ ;  /* 0x0000000100037819 */ /* 0x040fe400000006ff */
[----:B------:R-:W-:Y:S02]  /*8d90*/  LEA R0, R0, 0x10, 0x1 ;  /* 0x0000001000007811 */ /* 0x000fe400078e08ff */
[----:B------:R-:W-:Y:S01]  /*8da0*/  ISETP.NE.AND P0, PT, RZ, UR4, PT ;  /* 0x00000004ff007c0c */ /* 0x000fe2000bf05270 */
[----:B------:R0:W-:-:S12]  /*8db0*/  STS.U16 [R3+0x10], R18 ;  /* 0x0000101203007388 */ /* 0x0001d80000000400 */
[----:B------:R-:W-:Y:S05]  /*8dc0*/  @!P0 BRA `(.L_x_8011) ;  /* 0x000000e000008947 */ /* 0x000fea0003800000 */
[----:B0-----:R-:W-:-:S05]  /*8dd0*/  IMAD.U32 R3, RZ, RZ, UR4 ;  /* 0x00000004ff037e24 */ /* 0x001fca000f8e00ff */
.L_x_8012:
[----:B------:R-:W-:Y:S01]  /*8de0*/  IADD3 R2, R20, R3, RZ ;  /* 0x0000000314027210 */ /* 0x000fe20007ffe0ff */
[----:B------:R-:W-:Y:S01]  /*8df0*/  BAR.SYNC.DEFER_BLOCKING 0x0 ;  /* 0x0000000000007b1d */ /* 0x000fe20000010000 */
[----:B------:R-:W-:Y:S02]  /*8e00*/  ISETP.GT.AND P1, PT, R3, 0x1, PT ;  /* 0x000000010300780c */ /* 0x000fe40003f24270 */
[----:B------:R-:W-:-:S04]  /*8e10*/  ISETP.GE.U32.AND P0, PT, R2, c[0x0][0x4], PT ;  /* 0x0000010002007a0c */ /* 0x000fc80003f06070 */
[----:B------:R-:W-:Y:S02]  /*8e20*/  ISETP.GE.U32.OR P0, PT, R20, R3, P0 ;  /* 0x000000031400720c */ /* 0x000fe40000706470 */
[----:B------:R-:W-:-:S11]  /*8e30*/  SHF.R.S32.HI R3, RZ, 0x1, R3 ;  /* 0x00000001ff037819 */ /* 0x000fd60000011403 */
[----:B------:R-:W-:-:S04]  /*8e40*/  @!P0 IMAD R2, R2, c[0x0][0x0], R23 ;  /* 0x0000000002028a24 */ /* 0x000fc800078e0217 */
[----:B------:R-:W-:-:S05]  /*8e50*/  @!P0 IMAD.SHL.U32 R2, R2, 0x2, RZ ;  /* 0x0000000202028824 */ /* 0x000fca00078e00ff */
[----:B0-----:R-:W0:Y:S02]  /*8e60*/  @!P0 LDS.U16 R5, [R2+0x10] ;  /* 0x0000100002058984 */ /* 0x001e240000000400 */
[----:B0-----:R-:W-:-:S04]  /*8e70*/  @!P0 IADD3 R5, R18, R5, RZ ;  /* 0x0000000512058210 */ /* 0x001fc80007ffe0ff */
[----:B------:R-:W-:Y:S01]  /*8e80*/  @!P0 PRMT R18, R5, 0x7610, R18 ;  /* 0x0000761005128816 */ /* 0x000fe20000000012 */
[----:B------:R0:W-:Y:S01]  /*8e90*/  @!P0 STS.U16 [R0], R5 ;  /* 0x0000000500008388 */ /* 0x0001e20000000400 */
[----:B------:R-:W-:Y:S05]  /*8ea0*/  @P1 BRA `(.L_x_8012) ;  /* 0xffffff3000001947 */ /* 0x000fea000383ffff */
.L_x_8011:
        /* <DEDUP_REMOVED lines=8> */
[C---:B------:R-:W-:Y:S02]  /*8f30*/  SHF.L.U32 R5, R3.reuse, 0x1, RZ ;  /* 0x0000000103057819 */ /* 0x040fe400000006ff */
[----:B------:R-:W-:Y:S01]  /*8f40*/  SHF.R.S32.HI R2, RZ, 0x1, R0 ;  /* 0x00000001ff027819 */ /* 0x000fe20000011400 */
[----:B------:R-:W-:Y:S01]  /*8f50*/  HFMA2.MMA R0, -RZ, RZ, 0, 1.9073486328125e-06 ;  /* 0x00000020ff007435 */ /* 0x000fe200000001ff */
[----:B------:R-:W-:Y:S01]  /*8f60*/  LEA R4, R3, 0x10, 0x1 ;  /* 0x0000001003047811 */ /* 0x000fe200078e08ff */
[----:B------:R0:W-:Y:S01]  /*8f70*/  STS.U16 [R5+0x10], R18 ;  /* 0x0000101205007388 */ /* 0x0001e20000000400 */
[----:B------:R-:W-:-:S13]  /*8f80*/  ISETP.GE.AND P0, PT, R2, 0x20, PT ;  /* 0x000000200200780c */ /* 0x000fda0003f06270 */
[----:B0-----:R-:W-:Y:S05]  /*8f90*/  @!P0 BRA `(.L_x_8014) ;  /* 0x000000d000008947 */ /* 0x001fea0003800000 */
.L_x_8015:
[----:B------:R-:W-:Y:S01]  /*8fa0*/  IMAD.IADD R0, R23, 0x1, R2 ;  /* 0x0000000117007824 */ /* 0x000fe200078e0202 */
[----:B------:R-:W-:Y:S04]  /*8fb0*/  BAR.SYNC.DEFER_BLOCKING 0x0 ;  /* 0x0000000000007b1d */ /* 0x000fe80000010000 */
[----:B------:R-:W-:-:S04]  /*8fc0*/  ISETP.GE.U32.AND P0, PT, R0, c[0x0][0x0], PT ;  /* 0x0000000000007a0c */ /* 0x000fc80003f06070 */
[----:B------:R-:W-:-:S13]  /*8fd0*/  ISETP.GE.U32.OR P0, PT, R23, R2, P0 ;  /* 0x000000021700720c */ /* 0x000fda0000706470 */
[----:B------:R-:W-:Y:S02]  /*8fe0*/  @!P0 LEA R0, R2, R4, 0x1 ;  /* 0x0000000402008211 */ /* 0x000fe400078e08ff */
[----:B------:R-:W-:-:S03]  /*8ff0*/  SHF.R.S32.HI R2, RZ, 0x1, R2 ;  /* 0x00000001ff027819 */ /* 0x000fc60000011402 */
[----:B0-----:R-:W0:Y:S01]  /*9000*/  @!P0 LDS.U16 R3, [R0] ;  /* 0x0000000000038984 */ /* 0x001e220000000400 */
[----:B------:R-:W-:Y:S02]  /*9010*/  ISETP.GE.AND P1, PT, R2, 0x20, PT ;  /* 0x000000200200780c */ /* 0x000fe40003f26270 */
[----:B0-----:R-:W-:-:S04]  /*9020*/  @!P0 IADD3 R3, R18, R3, RZ ;  /* 0x0000000312038210 */ /* 0x001fc80007ffe0ff */
[----:B------:R-:W-:Y:S01]  /*9030*/  @!P0 PRMT R18, R3, 0x7610, R18 ;  /* 0x0000761003128816 */ /* 0x000fe20000000012 */
[----:B------:R0:W-:Y:S06]  /*9040*/  @!P0 STS.U16 [R4], R3 ;  /* 0x0000000304008388 */ /* 0x0001ec0000000400 */
[----:B------:R-:W-:Y:S05]  /*9050*/  @P1 BRA `(.L_x_8015) ;  /* 0xffffff4000001947 */ /* 0x000fea000383ffff */
[----:B------:R-:W-:-:S04]  /*9060*/  IMAD.MOV.U32 R0, RZ, RZ, 0x20 ;  /* 0x00000020ff007424 */ /* 0x000fc800078e00ff */
.L_x_8014:
[----:B------:R-:W-:Y:S01]  /*9070*/  BAR.SYNC.DEFER_BLOCKING 0x0 ;  /* 0x0000000000007b1d */ /* 0x000fe20000010000 */
[----:B------:R-:W-:-:S13]  /*9080*/  ISETP.GE.AND P0, PT, R0, 0x2, PT ;  /* 0x000000020000780c */ /* 0x000fda0003f06270 */
[----:B------:R-:W-:Y:S05]  /*9090*/  @!P0 BRA `(.L_x_8013) ;  /* 0x0000008000008947 */ /* 0x000fea0003800000 */
[----:B0-----:R-:W-:Y:S02]  /*90a0*/  MOV R3, 0x1 ;  /* 0x0000000100037802 */ /* 0x001fe40000000f00 */
.L_x_8016:
[----:B------:R-:W-:-:S05]  /*90b0*/  PRMT R2, R18, 0x9910, RZ ;  /* 0x0000991012027816 */ /* 0x000fca00000000ff */
[----:B------:R0:W1:Y:S02]  /*90c0*/  SHFL.DOWN PT, R5, R2, R3, 0x1f ;  /* 0x08001f0302057589 */ /* 0x00006400000e0000 */
[----:B0-----:R-:W-:-:S04]  /*90d0*/  SHF.L.U32 R3, R3, 0x1, RZ ;  /* 0x0000000103037819 */ /* 0x001fc800000006ff */
[----:B------:R-:W-:Y:S01]  /*90e0*/  ISETP.GE.AND P0, PT, R3, R0, PT ;  /* 0x000000000300720c */ /* 0x000fe20003f06270 */
[----:B-1----:R-:W-:-:S05]  /*90f0*/  IMAD.IADD R5, R5, 0x1, R18 ;  /* 0x0000000105057824 */ /* 0x002fca00078e0212 */
[----:B------:R-:W-:-:S07]  /*9100*/  PRMT R18, R5, 0x7610, R18 ;  /* 0x0000761005127816 */ /* 0x000fce0000000012 */
[----:B------:R-:W-:Y:S05]  /*9110*/  @!P0 BRA `(.L_x_8016) ;  /* 0xffffff9000008947 */ /* 0x000fea000383ffff */
.L_x_8013:
[----:B------:R-:W-:Y:S01]  /*9120*/  ISETP.NE.AND P1, PT, RZ, c[0x0][0x338], PT ;  /* 0x0000ce00ff007a0c */ /* 0x000fe20003f25270 */
[----:B-----5:R-:W-:-:S12]  /*9130*/  HFMA2.MMA R19, -RZ, RZ, 0, 0 ;  /* 0x00000000ff137435 */ /* 0x020fd800000001ff */
[----:B------:R-:W-:Y:S05]  /*9140*/  @!P1 BRA `(.L_x_8017) ;  /* 0x00000c7000009947 */ /* 0x000fea0003800000 */
[----:B------:R-:W-:Y:S01]  /*9150*/  MOV R16, RZ ;  /* 0x000000ff00107202 */ /* 0x000fe20000000f00 */
[----:B------:R-:W-:-:S04]  /*9160*/  IMAD.MOV.U32 R0, RZ, RZ, 0x1 ;  /* 0x00000001ff007424 */ /* 0x000fc800078e00ff */
[----:B------:R-:W-:Y:S01]  /*9170*/  IMAD.HI.U32 R2, R17, c[0x0][0x340], R16 ;  /* 0x0000d00011027a27 */ /* 0x000fe200078e0010 */
[----:B------:R-:W-:-:S04]  /*9180*/  ISETP.NE.AND P0, PT, R0, c[0x0][0x338], PT ;  /* 0x0000ce0000007a0c */ /* 0x000fc80003f05270 */
[----:B0-----:R-:W-:-:S04]  /*9190*/  SHF.R.U32.HI R3, RZ, c[0x0][0x344], R2 ;  /* 0x0000d100ff037a19 */ /* 0x001fc80000011602 */
        /* <DEDUP_REMOVED lines=194> */
.L_x_8017:
[----:B------:R-:W-:Y:S01]  /*9dc0*/  ISETP.NE.U32.AND P0, PT, RZ, c[0x0][0x548], PT ;  /* 0x00015200ff007a0c */ /* 0x000fe20003f05070 */
[----:B0-----:R-:W-:Y:S01]  /*9dd0*/  CS2R R2, SRZ ;  /* 0x0000000000027805 */ /* 0x001fe2000001ff00 */
        /* <DEDUP_REMOVED lines=213> */
.L_x_8019:
        /* <DEDUP_REMOVED lines=11> */
.L_x_8021:
[----:B------:R-:W-:Y:S05]  /*abe0*/  BSYNC B0 ;  /* 0x0000000000007941 */ /* 0x000fea0003800000 */
.L_x_8020:
        /* <DEDUP_REMOVED lines=9> */
[----:B------:R0:W-:Y:S01]  /*ac80*/  @P1 STG.E.U16 [R4.64], R18 ;  /* 0x0000001204001986 */ /* 0x0001e2000c101524 */
        /* <DEDUP_REMOVED lines=30> */
.L_x_8023:
[----:B------:R-:W-:Y:S05]  /*ae70*/  BSYNC B0 ;  /* 0x0000000000007941 */ /* 0x000fea0003800000 */
.L_x_8022:
[----:B------:R-:W-:Y:S06]  /*ae80*/  BAR.SYNC.DEFER_BLOCKING 0x0 ;  /* 0x0000000000007b1d */ /* 0x000fec0000010000 */
[----:B0-----:R-:W0:Y:S02]  /*ae90*/  LDS.U8 R4, [RZ] ;  /* 0x00000000ff047984 */ /* 0x001e240000000000 */
[----:B0-----:R-:W-:Y:S02]  /*aea0*/  ISETP.NE.AND P0, PT, R4, RZ, PT ;  /* 0x000000ff0400720c */ /* 0x001fe40003f05270 */
[----:B------:R-:W-:-:S05]  /*aeb0*/  IADD3 R4, P2, R16, c[0x0][0x538], RZ ;  /* 0x00014e0010047a10 */ /* 0x000fca0007f5e0ff */
[----:B------:R-:W-:-:S06]  /*aec0*/  IMAD.X R5, RZ, RZ, c[0x0][0x53c], P2 ;  /* 0x00014f00ff057624 */ /* 0x000fcc00010e06ff */
[----:B------:R-:W-:Y:S05]  /*aed0*/  @!P0 EXIT ;  /* 0x000000000000894d */ /* 0x000fea0003800000 */
[----:B------:R-:W-:Y:S01]  /*aee0*/  ISETP.NE.AND P0, PT, RZ, c[0x0][0x17c], PT ;  /* 0x00005f00ff007a0c */ /* 0x000fe20003f05270 */
[----:B------:R-:W-:Y:S01]  /*aef0*/  @!PT LDS RZ, [RZ] ;  /* 0x00000000fffff984 */ /* 0x000fe20000000800 */
[----:B------:R-:W-:Y:S01]  /*af00*/  @!PT LDS RZ, [RZ] ;  /* 0x00000000fffff984 */ /* 0x000fe20000000800 */
[----:B------:R-:W-:Y:S01]  /*af10*/  @!PT LDS RZ, [RZ] ;  /* 0x00000000fffff984 */ /* 0x000fe20000000800 */
[----:B------:R-:W-:Y:S01]  /*af20*/  @!PT LDS RZ, [RZ] ;  /* 0x00000000fffff984 */ /* 0x000fe20000000800 */
[----:B------:R-:W-:Y:S06]  /*af30*/  MEMBAR.SC.GPU ;  /* 0x0000000000007992 */ /* 0x000fec0000002000 */
[----:B------:R-:W-:Y:S01]  /*af40*/  ULDC.U16 UR4, c[0x0][0x162] ;  /* 0x0000588000047ab9 */ /* 0x000fe20000000400 */
[----:B------:R-:W-:Y:S01]  /*af50*/  BSSY B0, `(.L_x_8024) ;  /* 0x0000020000007945 */ /* 0x000fe20003800000 */
[----:B------:R-:W-:Y:S01]  /*af60*/  MOV R17, UR4 ;  /* 0x0000000400117c02 */ /* 0x000fe20008000f00 */
[----:B------:R-:W-:-:S00]  /*af70*/  ERRBAR ;  /* 0x00000000000079ab */ /* 0x000fc00000000000 */
[----:B------:R-:W-:-:S05]  /*af80*/  CCTL.IVALL ;  /* 0x00000000ff00798f */ /* 0x000fca0002000000 */
[----:B------:R-:W-:Y:S05]  /*af90*/  @!P0 BRA `(.L_x_8025) ;  /* 0x000000f000008947 */ /* 0x000fea0003800000 */
[----:B------:R-:W-:Y:S01]  /*afa0*/  IMAD R9, R20, c[0x0][0x0], R23 ;  /* 0x0000000014097a24 */ /* 0x000fe200078e0217 */
[----:B------:R-:W-:Y:S04]  /*afb0*/  BSSY B1, `(.L_x_8026) ;  /* 0x000000c000017945 */ /* 0x000fe80003800000 */
[----:B------:R-:W-:-:S13]  /*afc0*/  ISETP.GE.U32.AND P0, PT, R9, c[0x0][0x178], PT ;  /* 0x00005e0009007a0c */ /* 0x000fda0003f06070 */
[----:B------:R-:W-:Y:S05]  /*afd0*/  @P0 BRA `(.L_x_8027) ;  /* 0x0000009000000947 */ /* 0x000fea0003800000 */
.L_x_8028:
[----:B------:R-:W-:Y:S01]  /*afe0*/  HFMA2.MMA R7, -RZ, RZ, 0, 1.1920928955078125e-07 ;  /* 0x00000002ff077435 */ /* 0x000fe200000001ff */
[----:B------:R-:W-:-:S09]  /*aff0*/  IMAD R6, R0, c[0x0][0x10], R9 ;  /* 0x0000040000067a24 */ /* 0x000fd200078e0209 */
[----:B------:R-:W-:-:S06]  /*b000*/  IMAD.WIDE.U32 R6, R6, R7, c[0x0][0x550] ;  /* 0x0001540006067625 */ /* 0x000fcc00078e0007 */
[----:B------:R-:W2:Y:S01]  /*b010*/  LDG.E.U16 R6, [R6.64] ;  /* 0x0000002406067981 */ /* 0x000ea2000c1e1500 */
[----:B------:R-:W-:-:S04]  /*b020*/  IMAD.MOV.U32 R8, RZ, RZ, c[0x0][0x0] ;  /* 0x00000000ff087624 */ /* 0x000fc800078e00ff */
[----:B------:R-:W-:-:S05]  /*b030*/  IMAD R9, R8, c[0x0][0x4], R9 ;  /* 0x0000010008097a24 */ /* 0x000fca00078e0209 */
[----:B------:R-:W-:Y:S02]  /*b040*/  ISETP.GE.U32.AND P0, PT, R9, c[0x0][0x178], PT ;  /* 0x00005e0009007a0c */ /* 0x000fe40003f06070 */
[----:B--2---:R-:W-:-:S11]  /*b050*/  IADD3 R17, R6, R17, RZ ;  /* 0x0000001106117210 */ /* 0x004fd60007ffe0ff */
[----:B------:R-:W-:Y:S05]  /*b060*/  @!P0 BRA `(.L_x_8028) ;  /* 0xffffff7000008947 */ /* 0x000fea000383ffff */
.L_x_8027:
[----:B------:R-:W-:Y:S05]  /*b070*/  BSYNC B1 ;  /* 0x0000000000017941 */ /* 0x000fea0003800000 */
.L_x_8026:
[----:B------:R-:W-:Y:S05]  /*b080*/  BRA `(.L_x_8029) ;  /* 0x000000c000007947 */ /* 0x000fea0003800000 */
.L_x_8025:
[----:B------:R-:W-:-:S13]  /*b090*/  ISETP.GE.U32.AND P0, PT, R20, c[0x0][0x178], PT ;  /* 0x00005e0014007a0c */ /* 0x000fda0003f06070 */
[----:B------:R-:W-:Y:S05]  /*b0a0*/  @P0 BRA `(.L_x_8029) ;  /* 0x000000a000000947 */ /* 0x000fea0003800000 */
[----:B------:R-:W-:-:S05]  /*b0b0*/  MOV R9, R20 ;  /* 0x0000001400097202 */ /* 0x000fca0000000f00 */
.L_x_8030:
[----:B------:R-:W-:Y:S02]  /*b0c0*/  IMAD R6, R0, c[0x0][0x10], R9 ;  /* 0x0000040000067a24 */ /* 0x000fe400078e0209 */
[----:B------:R-:W-:Y:S02]  /*b0d0*/  IMAD.MOV.U32 R7, RZ, RZ, 0x2 ;  /* 0x00000002ff077424 */ /* 0x000fe400078e00ff */
[----:B------:R-:W-:-:S04]  /*b0e0*/  IMAD R6, R6, c[0x0][0x0], R23 ;  /* 0x0000000006067a24 */ /* 0x000fc800078e0217 */
[----:B------:R-:W-:-:S06]  /*b0f0*/  IMAD.WIDE.U32 R6, R6, R7, c[0x0][0x550] ;  /* 0x0001540006067625 */ /* 0x000fcc00078e0007 */
[----:B------:R-:W2:Y:S01]  /*b100*/  LDG.E.U16 R6, [R6.64] ;  /* 0x0000002406067981 */ /* 0x000ea2000c1e1500 */
[----:B------:R-:W-:-:S04]  /*b110*/  IADD3 R9, R9, c[0x0][0x4], RZ ;  /* 0x0000010009097a10 */ /* 0x000fc80007ffe0ff */
[----:B------:R-:W-:Y:S02]  /*b120*/  ISETP.GE.U32.AND P0, PT, R9, c[0x0][0x178], PT ;  /* 0x00005e0009007a0c */ /* 0x000fe40003f06070 */
[----:B--2---:R-:W-:-:S11]  /*b130*/  IADD3 R17, R6, R17, RZ ;  /* 0x0000001106117210 */ /* 0x004fd60007ffe0ff */
[----:B------:R-:W-:Y:S05]  /*b140*/  @!P0 BRA `(.L_x_8030) ;  /* 0xffffff7000008947 */ /* 0x000fea000383ffff */
.L_x_8029:
[----:B------:R-:W-:Y:S05]  /*b150*/  BSYNC B0 ;  /* 0x0000000000007941 */ /* 0x000fea0003800000 */
.L_x_8024:
[----:B------:R-:W-:Y:S01]  /*b160*/  IMAD R0, R20, c[0x0][0x0], R23 ;  /* 0x0000000014007a24 */ /* 0x000fe200078e0217 */
[----:B------:R-:W-:Y:S01]  /*b170*/  ULDC UR4, c[0x0][0x4] ;  /* 0x0000010000047ab9 */ /* 0x000fe20000000800 */
[----:B------:R-:W-:Y:S01]  /*b180*/  ISETP.NE.AND P2, PT, RZ, c[0x0][0x17c], PT ;  /* 0x00005f00ff007a0c */ /* 0x000fe20003f45270 */
[----:B------:R-:W-:Y:S02]  /*b190*/  USHF.R.U32.HI UR4, URZ, 0x1, UR4 ;  /* 0x000000013f047899 */ /* 0x000fe40008011604 */
[C---:B------:R-:W-:Y:S02]  /*b1a0*/  SHF.L.U32 R6, R0.reuse, 0x1, RZ ;  /* 0x0000000100067819 */ /* 0x040fe400000006ff */
[----:B------:R-:W-:Y:S02]  /*b1b0*/  LEA R8, R0, 0x10, 0x1 ;  /* 0x0000001000087811 */ /* 0x000fe400078e08ff */
[----:B------:R-:W-:Y:S01]  /*b1c0*/  ISETP.NE.AND P0, PT, RZ, UR4, PT ;  /* 0x00000004ff007c0c */ /* 0x000fe2000bf05270 */
[----:B------:R0:W-:-:S12]  /*b1d0*/  STS.U16 [R6+0x10], R17 ;  /* 0x0000101106007388 */ /* 0x0001d80000000400 */
[----:B------:R-:W-:Y:S05]  /*b1e0*/  @!P0 BRA `(.L_x_8031) ;  /* 0x000000e000008947 */ /* 0x000fea0003800000 */
[----:B0-----:R-:W-:-:S05]  /*b1f0*/  IMAD.U32 R7, RZ, RZ, UR4 ;  /* 0x00000004ff077e24 */ /* 0x001fca000f8e00ff */
.L_x_8032:
[----:B0-----:R-:W-:Y:S01]  /*b200*/  IADD3 R0, R20, R7, RZ ;  /* 0x0000000714007210 */ /* 0x001fe20007ffe0ff */
[----:B------:R-:W-:Y:S01]  /*b210*/  BAR.SYNC.DEFER_BLOCKING 0x0 ;  /* 0x0000000000007b1d */ /* 0x000fe20000010000 */
[----:B------:R-:W-:Y:S02]  /*b220*/  ISETP.GT.AND P3, PT, R7, 0x1, PT ;  /* 0x000000010700780c */ /* 0x000fe40003f64270 */
[----:B------:R-:W-:-:S04]  /*b230*/  ISETP.GE.U32.AND P0, PT, R0, c[0x0][0x4], PT ;  /* 0x0000010000007a0c */ /* 0x000fc80003f06070 */
[----:B------:R-:W-:Y:S02]  /*b240*/  ISETP.GE.U32.OR P0, PT, R20, R7, P0 ;  /* 0x000000071400720c */ /* 0x000fe40000706470 */
[----:B------:R-:W-:-:S11]  /*b250*/  SHF.R.S32.HI R7, RZ, 0x1, R7 ;  /* 0x00000001ff077819 */ /* 0x000fd60000011407 */
[----:B------:R-:W-:-:S05]  /*b260*/  @!P0 IMAD R0, R0, c[0x0][0x0], R23 ;  /* 0x0000000000008a24 */ /* 0x000fca00078e0217 */
[----:B------:R-:W-:-:S05]  /*b270*/  @!P0 SHF.L.U32 R6, R0, 0x1, RZ ;  /* 0x0000000100068819 */ /* 0x000fca00000006ff */
[----:B------:R-:W0:Y:S02]  /*b280*/  @!P0 LDS.U16 R0, [R6+0x10] ;  /* 0x0000100006008984 */ /* 0x000e240000000400 */
[----:B0-----:R-:W-:-:S05]  /*b290*/  @!P0 IMAD.IADD R0, R17, 0x1, R0 ;  /* 0x0000000111008824 */ /* 0x001fca00078e0200 */
[----:B------:R0:W-:Y:S01]  /*b2a0*/  @!P0 STS.U16 [R8], R0 ;  /* 0x0000000008008388 */ /* 0x0001e20000000400 */
[----:B------:R-:W-:Y:S01]  /*b2b0*/  @!P0 PRMT R17, R0, 0x7610, R17 ;  /* 0x0000761000118816 */ /* 0x000fe20000000011 */
[----:B------:R-:W-:Y:S05]  /*b2c0*/  @P3 BRA `(.L_x_8032) ;  /* 0xffffff3000003947 */ /* 0x000fea000383ffff */
.L_x_8031:
[----:B0-----:R-:W-:Y:S05]  /*b2d0*/  @!P2 BRA `(.L_x_8033) ;  /* 0x000002200000a947 */ /* 0x001fea0003800000 */
[----:B------:R-:W-:Y:S02]  /*b2e0*/  MOV R6, c[0x0][0x0] ;  /* 0x0000000000067a02 */ /* 0x000fe40000000f00 */
[----:B------:R-:W-:Y:S02]  /*b2f0*/  MOV R0, c[0x0][0x0] ;  /* 0x0000000000007a02 */ /* 0x000fe40000000f00 */
[----:B------:R-:W-:-:S13]  /*b300*/  ISETP.GT.AND P0, PT, R6, 0x20, PT ;  /* 0x000000200600780c */ /* 0x000fda0003f04270 */
[----:B------:R-:W-:Y:S05]  /*b310*/  @!P0 BRA `(.L_x_8034) ;  /* 0x0000014000008947 */ /* 0x000fea0003800000 */
[----:B------:R-:W-:Y:S01]  /*b320*/  LEA.HI R6, R6, c[0x0][0x0], RZ, 0x1 ;  /* 0x0000000006067a11 */ /* 0x000fe200078f08ff */
[----:B------:R0:W-:Y:S01]  /*b330*/  STS.U16 [R8], R17 ;  /* 0x0000001108007388 */ /* 0x0001e20000000400 */
[----:B------:R-:W-:Y:S02]  /*b340*/  IMAD.MOV.U32 R0, RZ, RZ, 0x20 ;  /* 0x00000020ff007424 */ /* 0x000fe400078e00ff */
[----:B------:R-:W-:-:S04]  /*b350*/  SHF.R.S32.HI R6, RZ, 0x1, R6 ;  /* 0x00000001ff067819 */ /* 0x000fc80000011406 */
[----:B------:R-:W-:-:S13]  /*b360*/  ISETP.GE.AND P0, PT, R6, 0x20, PT ;  /* 0x000000200600780c */ /* 0x000fda0003f06270 */
[----:B------:R-:W-:Y:S05]  /*b370*/  @!P0 BRA `(.L_x_8034) ;  /* 0x000000e000008947 */ /* 0x000fea0003800000 */
[----:B0-----:R-:W-:-:S04]  /*b380*/  MOV R0, R6 ;  /* 0x0000000600007202 */ /* 0x001fc80000000f00 */
.L_x_8035:
[----:B------:R-:W-:Y:S01]  /*b390*/  IADD3 R6, R23, R0, RZ ;  /* 0x0000000017067210 */ /* 0x000fe20007ffe0ff */
[----:B------:R-:W-:Y:S03]  /*b3a0*/  BAR.SYNC.DEFER_BLOCKING 0x0 ;  /* 0x0000000000007b1d */ /* 0x000fe60000010000 */
[----:B------:R-:W-:-:S04]  /*b3b0*/  ISETP.GE.U32.AND P0, PT, R6, c[0x0][0x0], PT ;  /* 0x0000000006007a0c */ /* 0x000fc80003f06070 */
[----:B------:R-:W-:-:S13]  /*b3c0*/  ISETP.GE.U32.OR P0, PT, R23, R0, P0 ;  /* 0x000000001700720c */ /* 0x000fda0000706470 */
[----:B------:R-:W-:Y:S01]  /*b3d0*/  @!P0 IMAD R6, R0, 0x2, R8 ;  /* 0x0000000200068824 */ /* 0x000fe200078e0208 */
[----:B------:R-:W-:-:S04]  /*b3e0*/  SHF.R.S32.HI R0, RZ, 0x1, R0 ;  /* 0x00000001ff007819 */ /* 0x000fc80000011400 */
[----:B------:R-:W-:Y:S01]  /*b3f0*/  ISETP.GE.AND P2, PT, R0, 0x20, PT ;  /* 0x000000200000780c */ /* 0x000fe20003f46270 */
[----:B0-----:R-:W0:Y:S02]  /*b400*/  @!P0 LDS.U16 R6, [R6] ;  /* 0x0000000006068984 */ /* 0x001e240000000400 */
[----:B0-----:R-:W-:-:S04]  /*b410*/  @!P0 IADD3 R7, R17, R6, RZ ;  /* 0x0000000611078210 */ /* 0x001fc80007ffe0ff */
[----:B------:R-:W-:Y:S01]  /*b420*/  @!P0 PRMT R17, R7, 0x7610, R17 ;  /* 0x0000761007118816 */ /* 0x000fe20000000011 */
[----:B------:R0:W-:Y:S05]  /*b430*/  @!P0 STS.U16 [R8], R7 ;  /* 0x0000000708008388 */ /* 0x0001ea0000000400 */
[----:B------:R-:W-:Y:S05]  /*b440*/  @P2 BRA `(.L_x_8035) ;  /* 0xffffff4000002947 */ /* 0x000fea000383ffff */
[----:B------:R-:W-:-:S09]  /*b450*/  HFMA2.MMA R0, -RZ, RZ, 0, 1.9073486328125e-06 ;  /* 0x00000020ff007435 */ /* 0x000fd200000001ff */
.L_x_8034:
[----:B0-----:R-:W-:Y:S01]  /*b460*/  BAR.SYNC.DEFER_BLOCKING 0x0 ;  /* 0x0000000000007b1d */ /* 0x001fe20000010000 */
[----:B------:R-:W-:-:S13]  /*b470*/  ISETP.GE.AND P0, PT, R0, 0x2, PT ;  /* 0x000000020000780c */ /* 0x000fda0003f06270 */
[----:B------:R-:W-:Y:S05]  /*b480*/  @!P0 BRA `(.L_x_8033) ;  /* 0x0000007000008947 */ /* 0x000fea0003800000 */
[----:B------:R-:W-:Y:S02]  /*b490*/  IMAD.MOV.U32 R7, RZ, RZ, 0x1 ;  /* 0x00000001ff077424 */ /* 0x000fe400078e00ff */
.L_x_8036:
[----:B------:R-:W-:-:S06]  /*b4a0*/  PRMT R6, R17, 0x9910, RZ ;  /* 0x0000991011067816 */ /* 0x000fcc00000000ff */
[----:B------:R0:W1:Y:S02]  /*b4b0*/  SHFL.DOWN PT, R6, R6, R7, 0x1f ;  /* 0x08001f0706067589 */ /* 0x00006400000e0000 */
[----:B0-----:R-:W-:-:S04]  /*b4c0*/  SHF.L.U32 R7, R7, 0x1, RZ ;  /* 0x0000000107077819 */ /* 0x001fc800000006ff */
[----:B------:R-:W-:Y:S02]  /*b4d0*/  ISETP.GE.AND P0, PT, R7, R0, PT ;  /* 0x000000000700720c */ /* 0x000fe40003f06270 */
[----:B-1----:R-:W-:-:S11]  /*b4e0*/  IADD3 R17, R6, R17, RZ ;  /* 0x0000001106117210 */ /* 0x002fd60007ffe0ff */
[----:B------:R-:W-:Y:S05]  /*b4f0*/  @!P0 BRA `(.L_x_8036) ;  /* 0xffffffa000008947 */ /* 0x000fea000383ffff */
.L_x_8033:
        /* <DEDUP_REMOVED lines=9> */
[----:B------:R-:W2:Y:S02]  /*b590*/  LDG.E.U16 R0, [R2.64] ;  /* 0x0000002402007981 */ /* 0x000ea4000c1e1500 */
[----:B--2---:R-:W-:-:S05]  /*b5a0*/  IMAD.IADD R0, R17, 0x1, R0 ;  /* 0x0000000111007824 */ /* 0x004fca00078e0200 */
[----:B------:R-:W-:Y:S02]  /*b5b0*/  PRMT R17, R0, 0x7610, R17 ;  /* 0x0000761000117816 */ /* 0x000fe40000000011 */
.L_x_8038:
        /* <DEDUP_REMOVED lines=23> */
.L_x_8040:
[----:B------:R-:W-:-:S04]  /*b730*/  IADD3 R2, P0, R16, c[0x0][0x538], RZ ;  /* 0x00014e0010027a10 */ /* 0x000fc80007f1e0ff */
[----:B------:R-:W-:-:S05]  /*b740*/  IADD3.X R3, RZ, c[0x0][0x53c], RZ, P0, !PT ;  /* 0x00014f00ff037a10 */ /* 0x000fca00007fe4ff */
[----:B------:R-:W-:Y:S01]  /*b750*/  STG.E.U16 [R2.64], R17 ;  /* 0x0000001102007986 */ /* 0x000fe2000c101524 */
[----:B------:R-:W-:Y:S05]  /*b760*/  EXIT ;  /* 0x000000000000794d */ /* 0x000fea0003800000 */
.L_x_8039:
[----:B------:R-:W-:Y:S01]  /*b770*/  STG.E.U16 [R2.64], R17 ;  /* 0x0000001102007986 */ /* 0x000fe2000c101524 */
[----:B------:R-:W-:Y:S05]  /*b780*/  EXIT ;  /* 0x000000000000794d */ /* 0x000fea0003800000 */
.L_x_8037:
[----:B------:R-:W-:Y:S01]  /*b790*/  ISETP.NE.AND P0, PT, RZ, UR38, PT ;  /* 0x00000026ff007c0c */ /* 0x000fe2000bf05270 */
[----:B------:R-:W-:Y:S02]  /*b7a0*/  ULDC.U8 UR4, c[0x0][0x569] ;  /* 0x00015a4000047ab9 */ /* 0x000fe40000000000 */
[----:B------:R-:W-:-:S10]  /*b7b0*/  ISETP.NE.AND P1, PT, RZ, UR4, PT ;  /* 0x00000004ff007c0c */ /* 0x000fd4000bf25270 */
[----:B------:R-:W-:Y:S05]  /*b7c0*/  @!P0 BRA `(.L_x_8041) ;  /* 0x0000003000008947 */ /* 0x000fea0003800000 */
[----:B------:R-:W2:Y:S02]  /*b7d0*/  LDG.E.U16 R0, [R4.64] ;  /* 0x0000002404007981 */ /* 0x000ea4000c1e1500 */
[----:B--2---:R-:W-:-:S05]  /*b7e0*/  IMAD.IADD R0, R17, 0x1, R0 ;  /* 0x0000000111007824 */ /* 0x004fca00078e0200 */
[----:B------:R-:W-:Y:S02]  /*b7f0*/  PRMT R17, R0, 0x7610, R17 ;  /* 0x0000761000117816 */ /* 0x000fe40000000011 */
.L_x_8041:
        /* <DEDUP_REMOVED lines=23> */
.L_x_8043:
[----:B------:R-:W-:-:S04]  /*b970*/  IADD3 R2, P0, R16, c[0x0][0x538], RZ ;  /* 0x00014e0010027a10 */ /* 0x000fc80007f1e0ff */
[----:B------:R-:W-:-:S05]  /*b980*/  IADD3.X R3, RZ, c[0x0][0x53c], RZ, P0, !PT ;  /* 0x00014f00ff037a10 */ /* 0x000fca00007fe4ff */
[----:B------:R-:W-:Y:S01]  /*b990*/  STG.E.U16 [R2.64], R17 ;  /* 0x0000001102007986 */ /* 0x000fe2000c101524 */
[----:B------:R-:W-:Y:S05]  /*b9a0*/  EXIT ;  /* 0x000000000000794d */ /* 0x000fea0003800000 */
.L_x_8042:
[----:B------:R-:W-:Y:S01]  /*b9b0*/  STG.E.U16 [R4.64], R17 ;  /* 0x0000001104007986 */ /* 0x000fe2000c101524 */
[----:B------:R-:W-:Y:S05]  /*b9c0*/  EXIT ;  /* 0x000000000000794d */ /* 0x000fea0003800000 */
.L_x_8018:
        /* <DEDUP_REMOVED lines=19> */
.L_x_8045:
        /* <DEDUP_REMOVED lines=23> */
.L_x_8047:
[----:B------:R-:W-:-:S04]  /*bc70*/  IADD3 R2, P0, R19, c[0x0][0x538], RZ ;  /* 0x00014e0013027a10 */ /* 0x000fc80007f1e0ff */
[----:B------:R-:W-:-:S05]  /*bc80*/  IADD3.X R3, RZ, c[0x0][0x53c], RZ, P0, !PT ;  /* 0x00014f00ff037a10 */ /* 0x000fca00007fe4ff */
[----:B------:R-:W-:Y:S01]  /*bc90*/  STG.E.U16 [R2.64], R18 ;  /* 0x0000001202007986 */ /* 0x000fe2000c101524 */
[----:B------:R-:W-:Y:S05]  /*bca0*/  EXIT ;  /* 0x000000000000794d */ /* 0x000fea0003800000 */
.L_x_8046:
[----:B------:R-:W-:Y:S01]  /*bcb0*/  STG.E.U16 [R2.64], R18 ;  /* 0x0000001202007986 */ /* 0x000fe2000c101524 */
[----:B------:R-:W-:Y:S05]  /*bcc0*/  EXIT ;  /* 0x000000000000794d */ /* 0x000fea0003800000 */
.L_x_8044:
[----:B------:R-:W-:Y:S01]  /*bcd0*/  ISETP.NE.AND P0, PT, RZ, UR38, PT ;  /* 0x00000026ff007c0c */ /* 0x000fe2000bf05270 */
[----:B------:R-:W-:Y:S02]  /*bce0*/  ULDC.U8 UR4, c[0x0][0x569] ;  /* 0x00015a4000047ab9 */ /* 0x000fe40000000000 */
[----:B------:R-:W-:-:S10]  /*bcf0*/  ISETP.NE.AND P1, PT, RZ, UR4, PT ;  /* 0x00000004ff007c0c */ /* 0x000fd4000bf25270 */
[----:B------:R-:W-:Y:S05]  /*bd00*/  @!P0 BRA `(.L_x_8048) ;  /* 0x0000003000008947 */ /* 0x000fea0003800000 */
[----:B------:R-:W2:Y:S02]  /*bd10*/  LDG.E.U16 R3, [R4.64] ;  /* 0x0000002404037981 */ /* 0x000ea4000c1e1500 */
[----:B--2---:R-:W-:-:S05]  /*bd20*/  IMAD.IADD R3, R18, 0x1, R3 ;  /* 0x0000000112037824 */ /* 0x004fca00078e0203 */
[----:B------:R-:W-:Y:S02]  /*bd30*/  PRMT R18, R3, 0x7610, R18 ;  /* 0x0000761003127816 */ /* 0x000fe40000000012 */
.L_x_8048:
        /* <DEDUP_REMOVED lines=23> */
.L_x_8050:
[----:B------:R-:W-:-:S04]  /*beb0*/  IADD3 R2, P0, R19, c[0x0][0x538], RZ ;  /* 0x00014e0013027a10 */ /* 0x000fc80007f1e0ff */
[----:B------:R-:W-:-:S05]  /*bec0*/  IADD3.X R3, RZ, c[0x0][0x53c], RZ, P0, !PT ;  /* 0x00014f00ff037a10 */ /* 0x000fca00007fe4ff */
[----:B------:R-:W-:Y:S01]  /*bed0*/  STG.E.U16 [R2.64], R18 ;  /* 0x0000001202007986 */ /* 0x000fe2000c101524 */
[----:B------:R-:W-:Y:S05]  /*bee0*/  EXIT ;  /* 0x000000000000794d */ /* 0x000fea0003800000 */
.L_x_8049:
[----:B------:R-:W-:Y:S01]  /*bef0*/  STG.E.U16 [R4.64], R18 ;  /* 0x0000001204007986 */ /* 0x000fe2000c101524 */
[----:B------:R-:W-:Y:S05]  /*bf00*/  EXIT ;  /* 0x000000000000794d */ /* 0x000fea0003800000 */
.L_x_8051:
        /* <DEDUP_REMOVED lines=15> */
.L_x_9942:


//--------------------- .text._ZN2at6native13reduce_kernelILi256ELi2ENS0_8ReduceOpIsNS0_14func_wrapper_tIsZNS0_11sum_functorIsssEclERNS_14TensorIteratorEEUlssE_EEjsLi4ELi8EEEEEvT1_ --------------------------
	.section	.text._ZN2at6native13reduce_kernelILi256ELi2ENS0_8ReduceOpIsNS0_14func_wrapper_tIsZNS0_11sum_functorIsssEclERNS_14TensorIteratorEEUlssE_EEjsLi4ELi8EEEEEvT1_,"ax",@progbits
	.sectioninfo	@"SHI_REGISTERS=36"
	.align	128
        .global         _ZN2at6native13reduce_kernelILi256ELi2ENS0_8ReduceOpIsNS0_14func_wrapper_tIsZNS0_11sum_functorIsssEclERNS_14TensorIteratorEEUlssE_EEjsLi4ELi8EEEEEvT1_
        .type           _ZN2at6native13reduce_kernelILi256ELi2ENS0_8ReduceOpIsNS0_14func_wrapper_tIsZNS0_11sum_functorIsssEclERNS_14TensorIteratorEEUlssE_EEjsLi4ELi8EEEEEvT1_,@function
        .size           _ZN2at6native13reduce_kernelILi256ELi2ENS0_8ReduceOpIsNS0_14func_wrapper_tIsZNS0_11sum_functorIsssEclERNS_14TensorIteratorEEUlssE_EEjsLi4ELi8EEEEEvT1_,(.L_x_9943 - _ZN2at6native13reduce_kernelILi256ELi2ENS0_8ReduceOpIsNS0_14func_wrapper_tIsZNS0_11sum_functorIsssEclERNS_14TensorIteratorEEUlssE_EEjsLi4ELi8EEEEEvT1_)
        .other          _ZN2at6native13reduce_kernelILi256ELi2ENS0_8ReduceOpIsNS0_14func_wrapper_tIsZNS0_11sum_functorIsssEclERNS_14TensorIteratorEEUlssE_EEjsLi4ELi8EEEEEvT1_,@"STO_CUDA_ENTRY STV_DEFAULT"
_ZN2at6native13reduce_kernelILi256ELi2ENS0_8ReduceOpIsNS0_14func_wrapper_tIsZNS0_11sum_functorIsssEclERNS_14TensorIteratorEEUlssE_EEjsLi4ELi8EEEEEvT1_:
.text._ZN2at6native13reduce_kernelILi256ELi2ENS0_8ReduceOpIsNS0_14func_wrapper_tIsZNS0_11sum_functorIsssEclERNS_14TensorIteratorEEUlssE_EEjsLi4ELi8EEEEEvT1_:
        /* <DEDUP_REMOVED lines=209> */
.L_x_8052:
        /* <DEDUP_REMOVED lines=61> */
.L_x_8061:
[----:B------:R-:W-:Y:S05]  /*10e0*/  BSYNC B2 ;  /* 0x0000000000027941 */ /* 0x000fea0003800000 */
.L_x_8060:
        /* <DEDUP_REMOVED lines=8> */
[----:B--2---:R-:W-:Y:S02]  /*1170*/  IMAD.IADD R3, R3, 0x1, R4 ;  /* 0x0000000103037824 */ /* 0x004fe400078e0204 */
.L_x_8059:
[----:B------:R-:W-:Y:S05]  /*1180*/  BSYNC B1 ;  /* 0x0000000000017941 */ /* 0x000fea0003800000 */
.L_x_8058:
[C---:B------:R-:W-:Y:S02]  /*1190*/  IADD3 R5, P0, -R6.reuse, 0x8, RZ ;  /* 0x0000000806057810 */ /* 0x040fe40007f1e1ff */
[----:B------:R-:W-:Y:S02]  /*11a0*/  IADD3 R0, R6, c[0x0][0x168], RZ ;  /* 0x00005a0006007a10 */ /* 0x000fe40007ffe0ff */
[----:B------:R-:W-:Y:S01]  /*11b0*/  LEA R18, P1, R5, R18, 0x1 ;  /* 0x0000001205127211 */ /* 0x000fe200078208ff */
[----:B------:R-:W-:Y:S01]  /*11c0*/  IMAD.X R4, RZ, RZ, -0x1, P0 ;  /* 0xffffffffff047424 */ /* 0x000fe200000e06ff */
[----:B------:R-:W-:-:S04]  /*11d0*/  IADD3 R0, R0, -0x8, RZ ;  /* 0xfffffff800007810 */ /* 0x000fc80007ffe0ff */
[----:B------:R-:W-:Y:S02]  /*11e0*/  LEA.HI.X R19, R5, R19, R4, 0x1, P1 ;  /* 0x0000001305137211 */ /* 0x000fe400008f0c04 */
.L_x_8057:
[----:B------:R-:W-:Y:S05]  /*11f0*/  BSYNC B0 ;  /* 0x0000000000007941 */ /* 0x000fea0003800000 */
.L_x_8056:
[----:B------:R-:W-:Y:S01]  /*1200*/  IMAD R5, R23, c[0x0][0x17c], RZ ;  /* 0x00005f0017057a24 */ /* 0x000fe200078e02ff */
[----:B------:R-:W-:Y:S01]  /*1210*/  BSSY B0, `(.L_x_8062) ;  /* 0x0000026000007945 */ /* 0x000fe20003800000 */
[----:B------:R-:W-:Y:S01]  /*1220*/  ISETP.NE.AND P1, PT, RZ, c[0x0][0x180], PT ;  /* 0x00006000ff007a0c */ /* 0x000fe20003f25270 */
[--C-:B------:R-:W-:Y:S01]  /*1230*/  IMAD.MOV.U32 R11, RZ, RZ, R8.reuse ;  /* 0x000000ffff0b7224 */ /* 0x100fe200078e0008 */
[C---:B------:R-:W-:Y:S01]  /*1240*/  ISETP.NE.AND P2, PT, R2.reuse, RZ, PT ;  /* 0x000000ff0200720c */ /* 0x040fe20003f45270 */
[----:B------:R-:W-:Y:S01]  /*1250*/  IMAD R5, R2, c[0x0][0x180], R5 ;  /* 0x0000600002057a24 */ /* 0x000fe200078e0205 */
[-C--:B------:R-:W-:Y:S01]  /*1260*/  MOV R9, R8.reuse ;  /* 0x0000000800097202 */ /* 0x080fe20000000f00 */
[--C-:B------:R-:W-:Y:S01]  /*1270*/  IMAD.MOV.U32 R10, RZ, RZ, R8.reuse ;  /* 0x000000ffff0a7224 */ /* 0x100fe200078e0008 */
[----:B------:R-:W-:Y:S01]  /*1280*/  MOV R15, R8 ;  /* 0x00000008000f7202 */ /* 0x000fe20000000f00 */
[----:B------:R-:W-:Y:S02]  /*1290*/  IMAD R13, R16, c[0x0][0x184], R5 ;  /* 0x00006100100d7a24 */ /* 0x000fe400078e0205 */
[----:B------:R-:W-:-:S02]  /*12a0*/  IMAD.MOV.U32 R14, RZ, RZ, R8 ;  /* 0x000000ffff0e7224 */ /* 0x000fc400078e0008 */
[----:B------:R-:W-:Y:S01]  /*12b0*/  IMAD.MOV.U32 R12, RZ, RZ, R8 ;  /* 0x000000ffff0c7224 */ /* 0x000fe200078e0008 */
[----:B------:R-:W-:-:S04]  /*12c0*/  LEA R5, R13, 0x7, 0x3 ;  /* 0x000000070d057811 */ /* 0x000fc800078e18ff */
[----:B------:R-:W-:-:S13]  /*12d0*/  ISETP.GE.U32.AND P0, PT, R5, R0, PT ;  /* 0x000000000500720c */ /* 0x000fda0003f06070 */
[----:B------:R-:W-:Y:S05]  /*12e0*/  @P0 BRA `(.L_x_8063) ;  /* 0x0000018000000947 */ /* 0x000fea0003800000 */
[-C--:B------:R-:W-:Y:S01]  /*12f0*/  MOV R11, R8.reuse ;  /* 0x00000008000b7202 */ /* 0x080fe20000000f00 */
[--C-:B------:R-:W-:Y:S01]  /*1300*/  IMAD.MOV.U32 R10, RZ, RZ, R8.reuse ;  /* 0x000000ffff0a7224 */ /* 0x100fe200078e0008 */
[----:B------:R-:W-:Y:S01]  /*1310*/  MOV R14, R8 ;  /* 0x00000008000e7202 */ /* 0x000fe20000000f00 */
[--C-:B------:R-:W-:Y:S02]  /*1320*/  IMAD.MOV.U32 R15, RZ, RZ, R8.reuse ;  /* 0x000000ffff0f7224 */ /* 0x100fe400078e0008 */
[----:B------:R-:W-:Y:S02]  /*1330*/  IMAD.MOV.U32 R12, RZ, RZ, R8 ;  /* 0x000000ffff0c7224 */ /* 0x000fe400078e0008 */
.L_x_8064:
[----:B------:R-:W-:-:S06]  /*1340*/  IMAD.WIDE.U32 R4, R13, 0x10, R18 ;  /* 0x000000100d047825 */ /* 0x000fcc00078e0012 */
[----:B------:R-:W2:Y:S01]  /*1350*/  LDG.E.128 R4, [R4.64] ;  /* 0x0000002404047981 */ /* 0x000ea2000c1e1d00 */
[----:B------:R-:W-:-:S04]  /*1360*/  IADD3 R13, R13, c[0x0][0x170], RZ ;  /* 0x00005c000d0d7a10 */ /* 0x000fc80007ffe0ff */
[----:B------:R-:W-:-:S04]  /*1370*/  LEA R25, R13, 0x7, 0x3 ;  /* 0x000000070d197811 */ /* 0x000fc800078e18ff */
[----:B------:R-:W-:Y:S01]  /*1380*/  ISETP.GE.U32.AND P0, PT, R25, R0, PT ;  /* 0x000000001900720c */ /* 0x000fe20003f06070 */
[C---:B--2---:R-:W-:Y:S01]  /*1390*/  IMAD.IADD R3, R4.reuse, 0x1, R3 ;  /* 0x0000000104037824 */ /* 0x044fe200078e0203 */
[----:B------:R-:W-:Y:S01]  /*13a0*/  PRMT R21, R4, 0x7632, R21 ;  /* 0x0000763204157816 */ /* 0x000fe20000000015 */
[C---:B------:R-:W-:Y:S01]  /*13b0*/  IMAD.IADD R15, R6.reuse, 0x1, R15 ;  /* 0x00000001060f7824 */ /* 0x040fe200078e020f */
[C---:B------:R-:W-:Y:S01]  /*13c0*/  PRMT R4, R7.reuse, 0x7632, R4 ;  /* 0x0000763207047816 */ /* 0x040fe20000000004 */
[----:B------:R-:W-:Y:S01]  /*13d0*/  IMAD.IADD R11, R7, 0x1, R11 ;  /* 0x00000001070b7824 */ /* 0x000fe200078e020b */
[C---:B------:R-:W-:Y:S02]  /*13e0*/  PRMT R25, R5.reuse, 0x7632, R25 ;  /* 0x0000763205197816 */ /* 0x040fe40000000019 */
        /* <DEDUP_REMOVED lines=8> */
.L_x_8063:
[----:B------:R-:W-:Y:S05]  /*1470*/  BSYNC B0 ;  /* 0x0000000000007941 */ /* 0x000fea0003800000 */
.L_x_8062:
        /* <DEDUP_REMOVED lines=8> */
.L_x_8066:
[----:B------:R-:W-:Y:S05]  /*1500*/  BSYNC B0 ;  /* 0x0000000000007941 */ /* 0x000fea0003800000 */
.L_x_8065:
        /* <DEDUP_REMOVED lines=11> */
.L_x_8068:
[----:B------:R-:W-:Y:S05]  /*15c0*/  BSYNC B0 ;  /* 0x0000000000007941 */ /* 0x000fea0003800000 */
.L_x_8067:
[----:B------:R-:W-:Y:S02]  /*15d0*/  IADD3 R3, R14, R12, R3 ;  /* 0x0000000c0e037210 */ /* 0x000fe40007ffe003 */
[----:B------:R-:W-:Y:S02]  /*15e0*/  PRMT R25, RZ, 0x7610, R25 ;  /* 0x00007610ff197816 */ /* 0x000fe40000000019 */
[----:B------:R-:W-:-:S04]  /*15f0*/  IADD3 R3, R15, R8, R3 ;  /* 0x000000080f037210 */ /* 0x000fc80007ffe003 */
[----:B------:R-:W-:-:S05]  /*1600*/  IADD3 R10, R11, R10, R3 ;  /* 0x0000000a0b0a7210 */ /* 0x000fca0007ffe003 */
[----:B------:R-:W-:-:S05]  /*1610*/  IMAD.IADD R10, R10, 0x1, R9 ;  /* 0x000000010a0a7824 */ /* 0x000fca00078e0209 */
[----:B------:R-:W-:Y:S01]  /*1620*/  PRMT R22, R10, 0x7610, R22 ;  /* 0x000076100a167816 */ /* 0x000fe20000000016 */
[----:B------:R-:W-:Y:S05]  /*1630*/  BRA `(.L_x_8054) ;  /* 0x0000803000007947 */ /* 0x000fea0003800000 */
.L_x_8055:
        /* <DEDUP_REMOVED lines=15> */
[--C-:B------:R-:W-:Y:S01]  /*1730*/  IMAD.MOV.U32 R25, RZ, RZ, R14.reuse ;  /* 0x000000ffff197224 */ /* 0x100fe200078e000e */
[-C--:B------:R-:W-:Y:S01]  /*1740*/  MOV R21, R14.reuse ;  /* 0x0000000e00157202 */ /* 0x080fe20000000f00 */
[--C-:B------:R-:W-:Y:S01]  /*1750*/  IMAD.MOV.U32 R20, RZ, RZ, R14.reuse ;  /* 0x000000ffff147224 */ /* 0x100fe200078e000e */
[-C--:B------:R-:W-:Y:S01]  /*1760*/  MOV R15, R14.reuse ;  /* 0x0000000e000f7202 */ /* 0x080fe20000000f00 */
[----:B------:R-:W-:Y:S01]  /*1770*/  IMAD.MOV.U32 R8, RZ, RZ, R14 ;  /* 0x000000ffff087224 */ /* 0x000fe200078e000e */
[----:B------:R-:W-:-:S06]  /*1780*/  MOV R9, R14 ;  /* 0x0000000e00097202 */ /* 0x000fcc0000000f00 */
[----:B------:R-:W-:Y:S05]  /*1790*/  @P0 BRA `(.L_x_8072) ;  /* 0x0000390000000947 */ /* 0x000fea0003800000 */
[----:B------:R-:W-:Y:S01]  /*17a0*/  BSSY B1, `(.L_x_8073) ;  /* 0x000038d000017945 */ /* 0x000fe20003800000 */
[----:B------:R-:W-:Y:S01]  /*17b0*/  ISETP.NE.AND P0, PT, RZ, c[0x0][0x1a4], PT ;  /* 0x00006900ff007a0c */ /* 0x000fe20003f05270 */
[--C-:B------:R-:W-:Y:S01]  /*17c0*/  IMAD.MOV.U32 R25, RZ, RZ, R14.reuse ;  /* 0x000000ffff197224 */ /* 0x100fe200078e000e */
[-C--:B------:R-:W-:Y:S01]  /*17d0*/  MOV R21, R14.reuse ;  /* 0x0000000e00157202 */ /* 0x080fe20000000f00 */
[--C-:B------:R-:W-:Y:S01]  /*17e0*/  IMAD.MOV.U32 R20, RZ, RZ, R14.reuse ;  /* 0x000000ffff147224 */ /* 0x100fe200078e000e */
[-C--:B------:R-:W-:Y:S01]  /*17f0*/  MOV R15, R14.reuse ;  /* 0x0000000e000f7202 */ /* 0x080fe20000000f00 */
[----:B------:R-:W-:Y:S01]  /*1800*/  IMAD.MOV.U32 R8, RZ, RZ, R14 ;  /* 0x000000ffff087224 */ /* 0x000fe200078e000e */
[----:B------:R-:W-:-:S05]  /*1810*/  MOV R9, R14 ;  /* 0x0000000e00097202 */ /* 0x000fca0000000f00 */
.L_x_8079:
[----:B------:R-:W-:Y:S01]  /*1820*/  HFMA2.MMA R6, -RZ, RZ, 0, 0 ;  /* 0x00000000ff067435 */ /* 0x000fe200000001ff */
[----:B------:R-:W-:Y:S01]  /*1830*/  IMAD.MOV.U32 R0, RZ, RZ, RZ ;  /* 0x000000ffff007224 */ /* 0x000fe200078e00ff */
[----:B------:R-:W-:Y:S08]  /*1840*/  @!P0 BRA `(.L_x_8074) ;  /* 0x00000da000008947 */ /* 0x000ff00003800000 */
[----:B------:R-:W-:Y:S01]  /*1850*/  IMAD.MOV.U32 R26, RZ, RZ, RZ ;  /* 0x000000ffff1a7224 */ /* 0x000fe200078e00ff */
[----:B------:R-:W-:-:S03]  /*1860*/  MOV R3, c[0x0][0x1a4] ;  /* 0x0000690000037a02 */ /* 0x000fc60000000f00 */
[----:B------:R-:W-:Y:S01]  /*1870*/  IMAD.HI.U32 R4, R27, c[0x0][0x1ac], R26 ;  /* 0x00006b001b047a27 */ /* 0x000fe200078e001a */
[----:B------:R-:W-:-:S04]  /*1880*/  ISETP.NE.AND P1, PT, R3, 0x2, PT ;  /* 0x000000020300780c */ /* 0x000fc80003f25270 */
        /* <DEDUP_REMOVED lines=214> */
.L_x_8074:
        /* <DEDUP_REMOVED lines=9> */
[----:B------:R-:W-:-:S03]  /*2680*/  MOV R3, c[0x0][0x1a4] ;  /* 0x0000690000037a02 */ /* 0x000fc60000000f00 */
[----:B------:R-:W-:Y:S01]  /*2690*/  IMAD.HI.U32 R4, R27, c[0x0][0x1ac], R26 ;  /* 0x00006b001b047a27 */ /* 0x000fe200078e001a */
[----:B------:R-:W-:-:S04]  /*26a0*/  ISETP.NE.AND P1, PT, R3, 0x2, PT ;  /* 0x000000020300780c */ /* 0x000fc80003f25270 */
[----:B------:R-:W-:Y:S01]  /*26b0*/  SHF.R.U32.HI R5, RZ, c[0x0][0x1b0], R4 ;  /* 0x00006c00ff057a19 */ /* 0x000fe20000011604 */
[----:B------:R-:W-:-:S04]  /*26c0*/  HFMA2.MMA R4, -RZ, RZ, 0, 0 ;  /* 0x00000000ff047435 */ /* 0x000fc800000001ff */
[----:B------:R-:W-:-:S04]  /*26d0*/  IMAD.MOV R0, RZ, RZ, -R5 ;  /* 0x000000ffff007224 */ /* 0x000fc800078e0a05 */
[----:B------:R-:W-:Y:S02]  /*26e0*/  IMAD R0, R0, c[0x0][0x1a8], R27 ;  /* 0x00006a0000007a24 */ /* 0x000fe400078e021b */
[----:B------:R-:W-:-:S04]  /*26f0*/  IMAD.HI.U32 R11, R5, c[0x0][0x1b8], R4 ;  /* 0x00006e00050b7a27 */ /* 0x000fc800078e0004 */
[----:B------:R-:W-:Y:S01]  /*2700*/  IMAD R0, R0, c[0x0][0x2d4], RZ ;  /* 0x0000b50000007a24 */ /* 0x000fe200078e02ff */
        /* <DEDUP_REMOVED lines=208> */
.L_x_8075:
[----:B------:R-:W-:-:S04]  /*3410*/  LOP3.LUT R11, R0, 0xfffffffc, RZ, 0xc0, !PT ;  /* 0xfffffffc000b7812 */ /* 0x000fc800078ec0ff */
[----:B------:R-:W-:-:S04]  /*3420*/  IADD3 R10, P1, R18, R11, RZ ;  /* 0x0000000b120a7210 */ /* 0x000fc80007f3e0ff */
[----:B------:R-:W-:-:S05]  /*3430*/  IADD3.X R11, RZ, R19, RZ, P1, !PT ;  /* 0x00000013ff0b7210 */ /* 0x000fca0000ffe4ff */
[----:B------:R-:W2:Y:S01]  /*3440*/  LDG.E R10, [R10.64] ;  /* 0x000000240a0a7981 */ /* 0x000ea2000c1e1900 */
[----:B------:R-:W-:Y:S01]  /*3450*/  IADD3 R27, R27, c[0x0][0x170], RZ ;  /* 0x00005c001b1b7a10 */ /* 0x000fe20007ffe0ff */
[----:B------:R-:W-:Y:S01]  /*3460*/  IMAD.MOV.U32 R3, RZ, RZ, RZ ;  /* 0x000000ffff037224 */ /* 0x000fe200078e00ff */
[----:B------:R-:W-:Y:S02]  /*3470*/  MOV R12, RZ ;  /* 0x000000ff000c7202 */ /* 0x000fe40000000f00 */
        /* <DEDUP_REMOVED lines=8> */
[----:B------:R-:W-:-:S10]  /*3500*/  HFMA2.MMA R10, -RZ, RZ, 0, 0 ;  /* 0x00000000ff0a7435 */ /* 0x000fd400000001ff */
        /* <DEDUP_REMOVED lines=202> */
.L_x_8076:
        /* <DEDUP_REMOVED lines=216> */
.L_x_8077:
[----:B------:R-:W-:-:S04]  /*4f30*/  LOP3.LUT R3, R3, 0xfffffffc, RZ, 0xc0, !PT ;  /* 0xfffffffc03037812 */ /* 0x000fc800078ec0ff */
[----:B------:R-:W-:-:S04]  /*4f40*/  IADD3 R12, P1, R18, R3, RZ ;  /* 0x00000003120c7210 */ /* 0x000fc80007f3e0ff */
[----:B------:R-:W-:-:S06]  /*4f50*/  IADD3.X R13, RZ, R19, RZ, P1, !PT ;  /* 0x00000013ff0d7210 */ /* 0x000fcc0000ffe4ff */
[----:B------:R-:W2:Y:S01]  /*4f60*/  LDG.E R13, [R12.64] ;  /* 0x000000240c0d7981 */ /* 0x000ea2000c1e1900 */
[----:B------:R-:W-:Y:S01]  /*4f70*/  IADD3 R27, R27, c[0x0][0x170], RZ ;  /* 0x00005c001b1b7a10 */ /* 0x000fe20007ffe0ff */
[----:B------:R-:W-:Y:S01]  /*4f80*/  IMAD.MOV.U32 R0, RZ, RZ, c[0x0][0x170] ;  /* 0x00005c00ff007624 */ /* 0x000fe200078e00ff */
[----:B------:R-:W-:Y:S01]  /*4f90*/  IADD3 R14, R7, R14, RZ ;  /* 0x0000000e070e7210 */ /* 0x000fe20007ffe0ff */
[----:B------:R-:W-:Y:S01]  /*4fa0*/  IMAD.IADD R20, R5, 0x1, R20 ;  /* 0x0000000105147824 */ /* 0x000fe200078e0214 */
[----:B------:R-:W-:Y:S01]  /*4fb0*/  IADD3 R15, R6, R15, RZ ;  /* 0x0000000f060f7210 */ /* 0x000fe20007ffe0ff */
[----:B------:R-:W-:Y:S01]  /*4fc0*/  IMAD R3, R0, 0x3, R27 ;  /* 0x0000000300037824 */ /* 0x000fe200078e021b */
[----:B------:R-:W-:Y:S01]  /*4fd0*/  IADD3 R21, R4, R21, RZ ;  /* 0x0000001504157210 */ /* 0x000fe20007ffe0ff */
[----:B------:R-:W-:Y:S01]  /*4fe0*/  IMAD.IADD R25, R10, 0x1, R25 ;  /* 0x000000010a197824 */ /* 0x000fe200078e0219 */
[----:B------:R-:W-:Y:S02]  /*4ff0*/  IADD3 R22, R11, R22, RZ ;  /* 0x000000160b167210 */ /* 0x000fe40007ffe0ff */
[----:B------:R-:W-:-:S02]  /*5000*/  ISETP.GE.U32.AND P1, PT, R3, c[0x0][0x168], PT ;  /* 0x00005a0003007a0c */ /* 0x000fc40003f26070 */
[C---:B--2---:R-:W-:Y:S01]  /*5010*/  PRMT R0, R13.reuse, 0x7632, R0 ;  /* 0x000076320d007816 */ /* 0x044fe20000000000 */
[----:B------:R-:W-:-:S04]  /*5020*/  IMAD.IADD R8, R13, 0x1, R8 ;  /* 0x000000010d087824 */ /* 0x000fc800078e0208 */
[----:B------:R-:W-:-:S05]  /*5030*/  IMAD.IADD R0, R0, 0x1, R9 ;  /* 0x0000000100007824 */ /* 0x000fca00078e0209 */
[----:B------:R-:W-:Y:S01]  /*5040*/  PRMT R9, R0, 0x7610, R9 ;  /* 0x0000761000097816 */ /* 0x000fe20000000009 */
[----:B------:R-:W-:Y:S01]  /*5050*/  @P1 CALL.REL.NOINC `(.L_x_8078) ;  /* 0x0000001000001944 */ /* 0x000fe20003c00000 */
[----:B------:R-:W-:Y:S05]  /*5060*/  BRA `(.L_x_8079) ;  /* 0xffffc7b000007947 */ /* 0x000fea000383ffff */
.L_x_8078:
[----:B------:R-:W-:Y:S05]  /*5070*/  BSYNC B1 ;  /* 0x0000000000017941 */ /* 0x000fea0003800000 */
.L_x_8073:
[C---:B------:R-:W-:Y:S02]  /*5080*/  PRMT R3, R13.reuse, 0x7610, R3 ;  /* 0x000076100d037816 */ /* 0x040fe40000000003 */
[----:B------:R-:W-:Y:S02]  /*5090*/  PRMT R0, R13, 0x7632, R0 ;  /* 0x000076320d007816 */ /* 0x000fe40000000000 */
.L_x_8072:
[----:B------:R-:W-:Y:S05]  /*50a0*/  BSYNC B0 ;  /* 0x0000000000007941 */ /* 0x000fea0003800000 */
.L_x_8071:
        /* <DEDUP_REMOVED lines=204> */
.L_x_8082:
        /* <DEDUP_REMOVED lines=209> */
.L_x_8083:
        /* <DEDUP_REMOVED lines=209> */
.L_x_8084:
        /* <DEDUP_REMOVED lines=209> */
.L_x_8085:
[----:B------:R-:W-:-:S04]  /*84a0*/  LOP3.LUT R3, R3, 0xfffffffc, RZ, 0xc0, !PT ;  /* 0xfffffffc03037812 */ /* 0x000fc800078ec0ff */
[----:B------:R-:W-:-:S05]  /*84b0*/  IADD3 R12, P1, R18, R3, RZ ;  /* 0x00000003120c7210 */ /* 0x000fca0007f3e0ff */
[----:B------:R-:W-:-:S05]  /*84c0*/  IMAD.X R13, RZ, RZ, R19, P1 ;  /* 0x000000ffff0d7224 */ /* 0x000fca00008e0613 */
[----:B------:R-:W2:Y:S02]  /*84d0*/  LDG.E R12, [R12.64] ;  /* 0x000000240c0c7981 */ /* 0x000ea4000c1e1900 */
[C---:B--2---:R-:W-:Y:S02]  /*84e0*/  PRMT R3, R12.reuse, 0x7610, R3 ;  /* 0x000076100c037816 */ /* 0x044fe40000000003 */
[----:B------:R-:W-:Y:S02]  /*84f0*/  PRMT R0, R12, 0x7632, R0 ;  /* 0x000076320c007816 */ /* 0x000fe40000000000 */
.L_x_8081:
[----:B------:R-:W-:Y:S05]  /*8500*/  BSYNC B0 ;  /* 0x0000000000007941 */ /* 0x000fea0003800000 */
.L_x_8080:
[----:B------:R-:W-:Y:S01]  /*8510*/  BSSY B0, `(.L_x_8086) ;  /* 0x0000014000007945 */ /* 0x000fe20003800000 */
[----:B------:R-:W-:Y:S05]  /*8520*/  @P0 BRA `(.L_x_8087) ;  /* 0x0000012000000947 */ /* 0x000fea0003800000 */
[----:B------:R-:W-:Y:S01]  /*8530*/  IADD3 R27, R27, c[0x0][0x170], RZ ;  /* 0x00005c001b1b7a10 */ /* 0x000fe20007ffe0ff */
[----:B------:R-:W-:Y:S01]  /*8540*/  IMAD.IADD R15, R15, 0x1, R6 ;  /* 0x000000010f0f7824 */ /* 0x000fe200078e0206 */
[----:B------:R-:W-:Y:S02]  /*8550*/  IADD3 R14, R14, R7, RZ ;  /* 0x000000070e0e7210 */ /* 0x000fe40007ffe0ff */
[----:B------:R-:W-:-:S13]  /*8560*/  ISETP.GE.U32.AND P0, PT, R27, c[0x0][0x168], PT ;  /* 0x00005a001b007a0c */ /* 0x000fda0003f06070 */
        /* <DEDUP_REMOVED lines=10> */
[----:B------:R-:W-:Y:S01]  /*8610*/  @!P0 IMAD.IADD R0, R9, 0x1, R0 ;  /* 0x0000000109008824 */ /* 0x000fe200078e0200 */
[----:B------:R-:W-:-:S04]  /*8620*/  @!P0 IADD3 R3, R8, R3, RZ ;  /* 0x0000000308038210 */ /* 0x000fc80007ffe0ff */
[----:B------:R-:W-:Y:S02]  /*8630*/  @!P0 PRMT R8, R3, 0x7610, R8 ;  /* 0x0000761003088816 */ /* 0x000fe40000000008 */
[----:B------:R-:W-:Y:S02]  /*8640*/  @!P0 PRMT R9, R0, 0x7610, R9 ;  /* 0x0000761000098816 */ /* 0x000fe40000000009 */
.L_x_8087:
[----:B------:R-:W-:Y:S05]  /*8650*/  BSYNC B0 ;  /* 0x0000000000007941 */ /* 0x000fea0003800000 */
.L_x_8086:
[----:B------:R-:W-:Y:S02]  /*8660*/  IADD3 R25, R25, R20, R14 ;  /* 0x0000001419197210 */ /* 0x000fe40007ffe00e */
[----:B------:R-:W-:-:S03]  /*8670*/  IADD3 R22, R22, R21, R15 ;  /* 0x0000001516167210 */ /* 0x000fc60007ffe00f */
[----:B------:R-:W-:Y:S01]  /*8680*/  IMAD.IADD R8, R25, 0x1, R8 ;  /* 0x0000000119087824 */ /* 0x000fe200078e0208 */
[----:B------:R-:W-:-:S04]  /*8690*/  IADD3 R22, R22, R9, RZ ;  /* 0x0000000916167210 */ /* 0x000fc80007ffe0ff */
[----:B------:R-:W-:Y:S02]  /*86a0*/  PRMT R25, R22, 0x7610, R25 ;  /* 0x0000761016197816 */ /* 0x000fe40000000019 */
[----:B------:R-:W-:Y:S01]  /*86b0*/  PRMT R22, R8, 0x7610, R22 ;  /* 0x0000761008167816 */ /* 0x000fe20000000016 */
[----:B------:R-:W-:Y:S05]  /*86c0*/  BRA `(.L_x_8054) ;  /* 0x00000fa000007947 */ /* 0x000fea0003800000 */
.L_x_8070:
[----:B------:R-:W-:Y:S01]  /*86d0*/  ISETP.GE.U32.AND P0, PT, R0, c[0x0][0x168], PT ;  /* 0x00005a0000007a0c */ /* 0x000fe20003f06070 */
[----:B------:R-:W-:Y:S01]  /*86e0*/  BSSY B0, `(.L_x_8088) ;  /* 0x000003c000007945 */ /* 0x000fe20003800000 */
[-C--:B------:R-:W-:Y:S01]  /*86f0*/  MOV R0, R14.reuse ;  /* 0x0000000e00007202 */ /* 0x080fe20000000f00 */
[--C-:B------:R-:W-:Y:S01]  /*8700*/  IMAD.MOV.U32 R3, RZ, RZ, R14.reuse ;  /* 0x000000ffff037224 */ /* 0x100fe200078e000e */
[-C--:B------:R-:W-:Y:S01]  /*8710*/  MOV R11, R14.reuse ;  /* 0x0000000e000b7202 */ /* 0x080fe20000000f00 */
[--C-:B------:R-:W-:Y:S01]  /*8720*/  IMAD.MOV.U32 R10, RZ, RZ, R14.reuse ;  /* 0x000000ffff0a7224 */ /* 0x100fe200078e000e */
[----:B------:R-:W-:Y:S01]  /*8730*/  MOV R12, R14 ;  /* 0x0000000e000c7202 */ /* 0x000fe20000000f00 */
[----:B------:R-:W-:-:S06]  /*8740*/  IMAD.MOV.U32 R13, RZ, RZ, R14 ;  /* 0x000000ffff0d7224 */ /* 0x000fcc00078e000e */
[----:B------:R-:W-:Y:S05]  /*8750*/  @P0 BRA `(.L_x_8089) ;  /* 0x0000034000000947 */ /* 0x000fea0003800000 */
[----:B------:R-:W-:Y:S01]  /*8760*/  BSSY B1, `(.L_x_8090) ;  /* 0x000002b000017945 */ /* 0x000fe20003800000 */
[-C--:B------:R-:W-:Y:S01]  /*8770*/  MOV R0, R14.reuse ;  /* 0x0000000e00007202 */ /* 0x080fe20000000f00 */
[--C-:B------:R-:W-:Y:S01]  /*8780*/  IMAD.MOV.U32 R3, RZ, RZ, R14.reuse ;  /* 0x000000ffff037224 */ /* 0x100fe200078e000e */
[-C--:B------:R-:W-:Y:S01]  /*8790*/  MOV R11, R14.reuse ;  /* 0x0000000e000b7202 */ /* 0x080fe20000000f00 */
[--C-:B------:R-:W-:Y:S01]  /*87a0*/  IMAD.MOV.U32 R10, RZ, RZ, R14.reuse ;  /* 0x000000ffff0a7224 */ /* 0x100fe200078e000e */
[----:B------:R-:W-:Y:S01]  /*87b0*/  MOV R12, R14 ;  /* 0x0000000e000c7202 */ /* 0x000fe20000000f00 */
[----:B------:R-:W-:Y:S02]  /*87c0*/  IMAD.MOV.U32 R13, RZ, RZ, R14 ;  /* 0x000000ffff0d7224 */ /* 0x000fe400078e000e */
.L_x_8091:
        /* <DEDUP_REMOVED lines=11> */
[----:B------:R-:W2:Y:S02]  /*8880*/  LDG.E R21, [R20.64] ;  /* 0x0000002414157981 */ /* 0x000ea4000c1e1900 */
[----:B------:R-:W-:Y:S01]  /*8890*/  IMAD.WIDE.U32 R6, R7, 0x4, R18 ;  /* 0x0000000407067825 */ /* 0x000fe200078e0012 */
[----:B------:R-:W-:-:S03]  /*88a0*/  SHF.R.U32.HI R9, RZ, 0x1, R4 ;  /* 0x00000001ff097819 */ /* 0x000fc60000011604 */
        /* <DEDUP_REMOVED lines=8> */
[----:B--2---:R-:W-:-:S04]  /*8930*/  PRMT R15, R21, 0x7632, R15 ;  /* 0x00007632150f7816 */ /* 0x004fc8000000000f */
[----:B------:R-:W-:Y:S02]  /*8940*/  IADD3 R10, R15, R10, RZ ;  /* 0x0000000a0f0a7210 */ /* 0x000fe40007ffe0ff */
[----:B---3--:R-:W-:Y:S02]  /*8950*/  PRMT R15, R7, 0x7632, R15 ;  /* 0x00007632070f7816 */ /* 0x008fe4000000000f */
[----:B----4-:R-:W-:-:S03]  /*8960*/  PRMT R30, R4, 0x7632, R30 ;  /* 0x00007632041e7816 */ /* 0x010fc6000000001e */
[--C-:B------:R-:W-:Y:S01]  /*8970*/  IMAD.IADD R15, R15, 0x1, R22.reuse ;  /* 0x000000010f0f7824 */ /* 0x100fe200078e0216 */
[----:B-----5:R-:W-:Y:S01]  /*8980*/  PRMT R25, R28, 0x7632, R25 ;  /* 0x000076321c197816 */ /* 0x020fe20000000019 */
[----:B------:R-:W-:Y:S01]  /*8990*/  IMAD.IADD R3, R30, 0x1, R3 ;  /* 0x000000011e037824 */ /* 0x000fe200078e0203 */
[----:B------:R-:W-:Y:S01]  /*89a0*/  IADD3 R12, R21, R12, RZ ;  /* 0x0000000c150c7210 */ /* 0x000fe20007ffe0ff */
[----:B------:R-:W-:Y:S01]  /*89b0*/  IMAD.IADD R11, R4, 0x1, R11 ;  /* 0x00000001040b7824 */ /* 0x000fe200078e020b */
[----:B------:R-:W-:Y:S01]  /*89c0*/  IADD3 R14, R25, R14, RZ ;  /* 0x0000000e190e7210 */ /* 0x000fe20007ffe0ff */
[----:B------:R-:W-:Y:S01]  /*89d0*/  IMAD.IADD R13, R28, 0x1, R13 ;  /* 0x000000011c0d7824 */ /* 0x000fe200078e020d */
[----:B------:R-:W-:Y:S02]  /*89e0*/  IADD3 R0, R7, R0, RZ ;  /* 0x0000000007007210 */ /* 0x000fe40007ffe0ff */
[----:B------:R-:W-:Y:S01]  /*89f0*/  PRMT R22, R15, 0x7610, R22 ;  /* 0x000076100f167816 */ /* 0x000fe20000000016 */
[----:B------:R-:W-:Y:S05]  /*8a00*/  @!P0 BRA `(.L_x_8091) ;  /* 0xfffffdc000008947 */ /* 0x000fea000383ffff */
[----:B------:R-:W-:Y:S05]  /*8a10*/  BSYNC B1 ;  /* 0x0000000000017941 */ /* 0x000fea0003800000 */
.L_x_8090:
        /* <DEDUP_REMOVED lines=8> */
.L_x_8089:
[----:B------:R-:W-:Y:S05]  /*8aa0*/  BSYNC B0 ;  /* 0x0000000000007941 */ /* 0x000fea0003800000 */
.L_x_8088:
        /* <DEDUP_REMOVED lines=35> */
.L_x_8093:
[----:B------:R-:W-:Y:S05]  /*8ce0*/  BSYNC B0 ;  /* 0x0000000000007941 */ /* 0x000fea0003800000 */
.L_x_8092:
[----:B------:R-:W-:Y:S01]  /*8cf0*/  BSSY B0, `(.L_x_8094) ;  /* 0x0000017000007945 */ /* 0x000fe20003800000 */
[----:B------:R-:W-:Y:S05]  /*8d00*/  @P1 BRA `(.L_x_8095) ;  /* 0x0000015000001947 */ /* 0x000fea0003800000 */
[----:B------:R-:W-:Y:S01]  /*8d10*/  IADD3 R4, R27, c[0x0][0x170], RZ ;  /* 0x00005c001b047a10 */ /* 0x000fe20007ffe0ff */
[----:B------:R-:W-:Y:S01]  /*8d20*/  IMAD.IADD R10, R10, 0x1, R15 ;  /* 0x000000010a0a7824 */ /* 0x000fe200078e020f */
[----:B------:R-:W-:Y:S02]  /*8d30*/  IADD3 R9, R12, R9, RZ ;  /* 0x000000090c097210 */ /* 0x000fe40007ffe0ff */
[----:B------:R-:W-:Y:S02]  /*8d40*/  ISETP.GE.U32.AND P0, PT, R4, c[0x0][0x168], PT ;  /* 0x00005a0004007a0c */ /* 0x000fe40003f06070 */
[----:B------:R-:W-:-:S11]  /*8d50*/  PRMT R12, R9, 0x7610, R12 ;  /* 0x00007610090c7816 */ /* 0x000fd6000000000c */
        /* <DEDUP_REMOVED lines=12> */
[----:B------:R-:W-:Y:S01]  /*8e20*/  @!P0 IMAD.IADD R7, R14, 0x1, R7 ;  /* 0x000000010e078824 */ /* 0x000fe200078e0207 */
[----:B------:R-:W-:-:S04]  /*8e30*/  @!P0 IADD3 R6, R13, R6, RZ ;  /* 0x000000060d068210 */ /* 0x000fc80007ffe0ff */
[----:B------:R-:W-:Y:S02]  /*8e40*/  @!P0 PRMT R13, R6, 0x7610, R13 ;  /* 0x00007610060d8816 */ /* 0x000fe4000000000d */
[----:B------:R-:W-:Y:S02]  /*8e50*/  @!P0 PRMT R14, R7, 0x7610, R14 ;  /* 0x00007610070e8816 */ /* 0x000fe4000000000e */
.L_x_8095:
[----:B------:R-:W-:Y:S05]  /*8e60*/  BSYNC B0 ;  /* 0x0000000000007941 */ /* 0x000fea0003800000 */
.L_x_8094:
[----:B------:R-:W-:Y:S02]  /*8e70*/  IADD3 R0, R0, R11, R12 ;  /* 0x0000000b00007210 */ /* 0x000fe40007ffe00c */
[----:B------:R-:W-:-:S03]  /*8e80*/  IADD3 R3, R22, R3, R10 ;  /* 0x0000000316037210 */ /* 0x000fc60007ffe00a */
[----:B------:R-:W-:Y:S01]  /*8e90*/  IMAD.IADD R0, R0, 0x1, R13 ;  /* 0x0000000100007824 */ /* 0x000fe200078e020d */
[----:B------:R-:W-:-:S04]  /*8ea0*/  IADD3 R3, R3, R14, RZ ;  /* 0x0000000e03037210 */ /* 0x000fc80007ffe0ff */
[----:B------:R-:W-:Y:S02]  /*8eb0*/  PRMT R25, R3, 0x7610, R25 ;  /* 0x0000761003197816 */ /* 0x000fe40000000019 */
[----:B------:R-:W-:Y:S01]  /*8ec0*/  PRMT R22, R0, 0x7610, R22 ;  /* 0x0000761000167816 */ /* 0x000fe20000000016 */
[----:B------:R-:W-:Y:S05]  /*8ed0*/  BRA `(.L_x_8054) ;  /* 0x0000079000007947 */ /* 0x000fea0003800000 */
.L_x_8069:
[----:B------:R-:W-:Y:S01]  /*8ee0*/  MOV R21, c[0x0][0x170] ;  /* 0x00005c0000157a02 */ /* 0x000fe20000000f00 */
[----:B------:R-:W0:Y:S01]  /*8ef0*/  LDC.U16 R0, c[0x0][0x162] ;  /* 0x00005880ff007b82 */ /* 0x000e220000000400 */
[----:B------:R-:W-:Y:S03]  /*8f00*/  BSSY B0, `(.L_x_8096) ;  /* 0x000003a000007945 */ /* 0x000fe60003800000 */
[----:B------:R-:W-:-:S05]  /*8f10*/  IMAD R3, R21, 0x3, R20 ;  /* 0x0000000315037824 */ /* 0x000fca00078e0214 */
[----:B------:R-:W-:Y:S01]  /*8f20*/  ISETP.GE.U32.AND P0, PT, R3, c[0x0][0x168], PT ;  /* 0x00005a0003007a0c */ /* 0x000fe20003f06070 */
[--C-:B0-----:R-:W-:Y:S01]  /*8f30*/  IMAD.MOV.U32 R11, RZ, RZ, R0.reuse ;  /* 0x000000ffff0b7224 */ /* 0x101fe200078e0000 */
        /* <DEDUP_REMOVED lines=14> */
.L_x_8099:
[----:B------:R-:W-:Y:S02]  /*9020*/  IADD3 R4, R20, c[0x0][0x170], RZ ;  /* 0x00005c0014047a10 */ /* 0x000fe40007ffe0ff */
[----:B------:R-:W-:Y:S02]  /*9030*/  SHF.R.U32.HI R25, RZ, 0x1, R20 ;  /* 0x00000001ff197819 */ /* 0x000fe40000011614 */
[----:B------:R-:W-:-:S02]  /*9040*/  IADD3 R6, R4, c[0x0][0x170], RZ ;  /* 0x00005c0004067a10 */ /* 0x000fc40007ffe0ff */
[----:B------:R-:W-:Y:S01]  /*9050*/  SHF.R.U32.HI R5, RZ, 0x1, R4 ;  /* 0x00000001ff057819 */ /* 0x000fe20000011604 */
[----:B------:R-:W-:Y:S01]  /*9060*/  IMAD.WIDE.U32 R24, R25, 0x4, R18 ;  /* 0x0000000419187825 */ /* 0x000fe200078e0012 */
[----:B------:R-:W-:Y:S02]  /*9070*/  IADD3 R20, R6, c[0x0][0x170], RZ ;  /* 0x00005c0006147a10 */ /* 0x000fe40007ffe0ff */
[----:B------:R-:W-:Y:S01]  /*9080*/  SHF.R.U32.HI R7, RZ, 0x1, R6 ;  /* 0x00000001ff077819 */ /* 0x000fe20000011606 */
[----:B------:R-:W-:Y:S01]  /*9090*/  IMAD.WIDE.U32 R4, R5, 0x4, R18 ;  /* 0x0000000405047825 */ /* 0x000fe200078e0012 */
[----:B------:R-:W-:Y:S01]  /*90a0*/  SHF.R.U32.HI R9, RZ, 0x1, R20 ;  /* 0x00000001ff097819 */ /* 0x000fe20000011614 */
[----:B------:R-:W2:Y:S02]  /*90b0*/  LDG.E R24, [R24.64] ;  /* 0x0000002418187981 */ /* 0x000ea4000c1e1900 */
[--C-:B------:R-:W-:Y:S02]  /*90c0*/  IMAD.WIDE.U32 R6, R7, 0x4, R18.reuse ;  /* 0x0000000407067825 */ /* 0x100fe400078e0012 */
[----:B------:R-:W3:Y:S02]  /*90d0*/  LDG.E R4, [R4.64] ;  /* 0x0000002404047981 */ /* 0x000ee4000c1e1900 */
[----:B------:R-:W-:-:S02]  /*90e0*/  IMAD.WIDE.U32 R8, R9, 0x4, R18 ;  /* 0x0000000409087825 */ /* 0x000fc400078e0012 */
        /* <DEDUP_REMOVED lines=8> */
[----:B----4-:R-:W-:Y:S02]  /*9170*/  PRMT R22, R27, 0x7632, R22 ;  /* 0x000076321b167816 */ /* 0x010fe40000000016 */
[----:B-----5:R-:W-:Y:S01]  /*9180*/  PRMT R13, R9, 0x7632, R13 ;  /* 0x00007632090d7816 */ /* 0x020fe2000000000d */
[----:B------:R-:W-:Y:S01]  /*9190*/  IMAD.IADD R0, R29, 0x1, R0 ;  /* 0x000000011d007824 */ /* 0x000fe200078e0200 */
[----:B------:R-:W-:Y:S01]  /*91a0*/  IADD3 R3, R24, R3, RZ ;  /* 0x0000000318037210 */ /* 0x000fe20007ffe0ff */
[----:B------:R-:W-:Y:S01]  /*91b0*/  IMAD.IADD R11, R22, 0x1, R11 ;  /* 0x00000001160b7824 */ /* 0x000fe200078e020b */
[----:B------:R-:W-:Y:S01]  /*91c0*/  IADD3 R10, R13, R10, RZ ;  /* 0x0000000a0d0a7210 */ /* 0x000fe20007ffe0ff */
[----:B------:R-:W-:Y:S01]  /*91d0*/  IMAD.IADD R15, R4, 0x1, R15 ;  /* 0x00000001040f7824 */ /* 0x000fe200078e020f */
[----:B------:R-:W-:Y:S01]  /*91e0*/  PRMT R13, R25, 0x7610, R13 ;  /* 0x00007610190d7816 */ /* 0x000fe2000000000d */
[----:B------:R-:W-:Y:S01]  /*91f0*/  IMAD.IADD R12, R9, 0x1, R12 ;  /* 0x00000001090c7824 */ /* 0x000fe200078e020c */
[----:B------:R-:W-:Y:S01]  /*9200*/  IADD3 R14, R27, R14, RZ ;  /* 0x0000000e1b0e7210 */ /* 0x000fe20007ffe0ff */
[----:B------:R-:W-:Y:S05]  /*9210*/  @!P0 BRA `(.L_x_8099) ;  /* 0xfffffe0000008947 */ /* 0x000fea000383ffff */
[----:B------:R-:W-:Y:S05]  /*9220*/  BSYNC B1 ;  /* 0x0000000000017941 */ /* 0x000fea0003800000 */
.L_x_8098:
[C---:B------:R-:W-:Y:S02]  /*9230*/  PRMT R6, R24.reuse, 0x7610, R6 ;  /* 0x0000761018067816 */ /* 0x040fe40000000006 */
[----:B------:R-:W-:-:S02]  /*9240*/  PRMT R8, R24, 0x7632, R8 ;  /* 0x0000763218087816 */ /* 0x000fc40000000008 */
[C---:B------:R-:W-:Y:S02]  /*9250*/  PRMT R22, R4.reuse, 0x7610, R22 ;  /* 0x0000761004167816 */ /* 0x040fe40000000016 */
[----:B------:R-:W-:Y:S02]  /*9260*/  PRMT R7, R4, 0x7632, R7 ;  /* 0x0000763204077816 */ /* 0x000fe40000000007 */
[C---:B------:R-:W-:Y:S02]  /*9270*/  PRMT R25, R27.reuse, 0x7610, R25 ;  /* 0x000076101b197816 */ /* 0x040fe40000000019 */
[----:B------:R-:W-:Y:S02]  /*9280*/  PRMT R24, R27, 0x7632, R24 ;  /* 0x000076321b187816 */ /* 0x000fe40000000018 */
[----:B------:R-:W-:Y:S02]  /*9290*/  PRMT R21, R9, 0x7632, R21 ;  /* 0x0000763209157816 */ /* 0x000fe40000000015 */
.L_x_8097:
[----:B------:R-:W-:Y:S05]  /*92a0*/  BSYNC B0 ;  /* 0x0000000000007941 */ /* 0x000fea0003800000 */
.L_x_8096:
        /* <DEDUP_REMOVED lines=31> */
.L_x_8101:
[----:B------:R-:W-:Y:S05]  /*94a0*/  BSYNC B0 ;  /* 0x0000000000007941 */ /* 0x000fea0003800000 */
.L_x_8100:
[----:B------:R-:W-:Y:S01]  /*94b0*/  BSSY B0, `(.L_x_8102) ;  /* 0x0000015000007945 */ /* 0x000fe20003800000 */
[----:B------:R-:W-:Y:S05]  /*94c0*/  @P1 BRA `(.L_x_8103) ;  /* 0x0000013000001947 */ /* 0x000fea0003800000 */
[----:B------:R-:W-:Y:S01]  /*94d0*/  IADD3 R4, R20, c[0x0][0x170], RZ ;  /* 0x00005c0014047a10 */ /* 0x000fe20007ffe0ff */
[----:B------:R-:W-:Y:S01]  /*94e0*/  IMAD.IADD R8, R13, 0x1, R8 ;  /* 0x000000010d087824 */ /* 0x000fe200078e0208 */
[----:B------:R-:W-:-:S02]  /*94f0*/  IADD3 R3, R3, R6, RZ ;  /* 0x0000000603037210 */ /* 0x000fc40007ffe0ff */
[----:B------:R-:W-:Y:S02]  /*9500*/  ISETP.GE.U32.AND P0, PT, R4, c[0x0][0x168], PT ;  /* 0x00005a0004007a0c */ /* 0x000fe40003f06070 */
[----:B------:R-:W-:-:S11]  /*9510*/  PRMT R13, R8, 0x7610, R13 ;  /* 0x00007610080d7816 */ /* 0x000fd6000000000d */
        /* <DEDUP_REMOVED lines=14> */
.L_x_8103:
[----:B------:R-:W-:Y:S05]  /*9600*/  BSYNC B0 ;  /* 0x0000000000007941 */ /* 0x000fea0003800000 */
.L_x_8102:
[----:B------:R-:W-:Y:S02]  /*9610*/  IADD3 R3, R14, R15, R3 ;  /* 0x0000000f0e037210 */ /* 0x000fe40007ffe003 */
[----:B------:R-:W-:-:S03]  /*9620*/  IADD3 R11, R11, R0, R13 ;  /* 0x000000000b0b7210 */ /* 0x000fc60007ffe00d */
[----:B------:R-:W-:Y:S01]  /*9630*/  IMAD.IADD R3, R3, 0x1, R12 ;  /* 0x0000000103037824 */ /* 0x000fe200078e020c */
[----:B------:R-:W-:-:S04]  /*9640*/  IADD3 R11, R11, R10, RZ ;  /* 0x0000000a0b0b7210 */ /* 0x000fc80007ffe0ff */
[----:B------:R-:W-:Y:S02]  /*9650*/  PRMT R25, R11, 0x7610, R25 ;  /* 0x000076100b197816 */ /* 0x000fe40000000019 */
[----:B------:R-:W-:Y:S02]  /*9660*/  PRMT R22, R3, 0x7610, R22 ;  /* 0x0000761003167816 */ /* 0x000fe40000000016 */
.L_x_8054:
[----:B------:R-:W-:Y:S05]  /*9670*/  BSYNC B6 ;  /* 0x0000000000067941 */ /* 0x000fea0003800000 */
.L_x_8053:
[----:B------:R-:W-:-:S13]  /*9680*/  ISETP.NE.AND P0, PT, RZ, c[0x0][0x180], PT ;  /* 0x00006000ff007a0c */ /* 0x000fda0003f05270 */
[----:B------:R-:W-:Y:S05]  /*9690*/  @!P0 BRA `(.L_x_8104) ;  /* 0x0000019000008947 */ /* 0x000fea0003800000 */
[----:B------:R-:W-:Y:S01]  /*96a0*/  IMAD R0, R2, c[0x0][0x0], R23 ;  /* 0x0000000002007a24 */ /* 0x000fe200078e0217 */
[----:B------:R-:W-:Y:S01]  /*96b0*/  PRMT R3, R22, 0x5410, R25 ;  /* 0x0000541016037816 */ /* 0x000fe20000000019 */
[----:B------:R-:W-:Y:S02]  /*96c0*/  ULDC UR4, c[0x0][0x4] ;  /* 0x0000010000047ab9 */ /* 0x000fe40000000800 */
[----:B------:R-:W-:Y:S02]  /*96d0*/  USHF.R.U32.HI UR4, URZ, 0x1, UR4 ;  /* 0x000000013f047899 */ /* 0x000fe40008011604 */
[----:B------:R0:W-:Y:S04]  /*96e0*/  STS [R0.X4+0x10], R3 ;  /* 0x0000100300007388 */ /* 0x0001e80000004800 */
[----:B------:R-:W-:-:S13]  /*96f0*/  ISETP.NE.AND P0, PT, RZ, UR4, PT ;  /* 0x00000004ff007c0c */ /* 0x000fda000bf05270 */
[----:B------:R-:W-:Y:S05]  /*9700*/  @!P0 BRA `(.L_x_8104) ;  /* 0x0000012000008947 */ /* 0x000fea0003800000 */
[----:B0-----:R-:W-:-:S05]  /*9710*/  MOV R3, UR4 ;  /* 0x0000000400037c02 */ /* 0x001fca0008000f00 */
.L_x_8105:
[----:B------:R-:W-:Y:S01]  /*9720*/  IMAD.IADD R4, R2, 0x1, R3 ;  /* 0x0000000102047824 */ /* 0x000fe200078e0203 */
[----:B------:R-:W-:Y:S01]  /*9730*/  WARPSYNC 0xffffffff ;  /* 0xffffffff00007948 */ /* 0x000fe20003800000 */
[----:B------:R-:W-:Y:S01]  /*9740*/  BAR.SYNC.DEFER_BLOCKING 0x0 ;  /* 0x0000000000007b1d */ /* 0x000fe20000010000 */
[----:B------:R-:W-:Y:S02]  /*9750*/  ISETP.GT.AND P1, PT, R3, 0x1, PT ;  /* 0x000000010300780c */ /* 0x000fe40003f24270 */
[----:B------:R-:W-:-:S04]  /*9760*/  ISETP.GE.U32.AND P0, PT, R4, c[0x0][0x4], PT ;  /* 0x0000010004007a0c */ /* 0x000fc80003f06070 */
[----:B------:R-:W-:Y:S02]  /*9770*/  ISETP.GE.U32.OR P0, PT, R2, R3, P0 ;  /* 0x000000030200720c */ /* 0x000fe40000706470 */
[----:B------:R-:W-:-:S11]  /*9780*/  SHF.R.S32.HI R3, RZ, 0x1, R3 ;  /* 0x00000001ff037819 */ /* 0x000fd60000011403 */
[----:B------:R-:W-:-:S05]  /*9790*/  @!P0 IMAD R4, R4, c[0x0][0x0], R23 ;  /* 0x0000000004048a24 */ /* 0x000fca00078e0217 */
[----:B0-----:R-:W0:Y:S02]  /*97a0*/  @!P0 LDS R5, [R4.X4+0x10] ;  /* 0x0000100004058984 */ /* 0x001e240000004800 */
[----:B0-----:R-:W-:Y:S02]  /*97b0*/  @!P0 PRMT R6, R5, 0x7632, R6 ;  /* 0x0000763205068816 */ /* 0x001fe40000000006 */
[----:B------:R-:W-:-:S03]  /*97c0*/  @!P0 IADD3 R5, R22, R5, RZ ;  /* 0x0000000516058210 */ /* 0x000fc60007ffe0ff */
[----:B------:R-:W-:-:S05]  /*97d0*/  @!P0 IMAD.IADD R6, R25, 0x1, R6 ;  /* 0x0000000119068824 */ /* 0x000fca00078e0206 */
[----:B------:R-:W-:Y:S02]  /*97e0*/  @!P0 PRMT R5, R5, 0x5410, R6 ;  /* 0x0000541005058816 */ /* 0x000fe40000000006 */
[----:B------:R-:W-:Y:S02]  /*97f0*/  @!P0 PRMT R25, R6, 0x7610, R25 ;  /* 0x0000761006198816 */ /* 0x000fe40000000019 */
[----:B------:R-:W-:Y:S01]  /*9800*/  @!P0 PRMT R22, R5, 0x7610, R22 ;  /* 0x0000761005168816 */ /* 0x000fe20000000016 */
[----:B------:R0:W-:Y:S01]  /*9810*/  @!P0 STS [R0.X4+0x10], R5 ;  /* 0x0000100500008388 */ /* 0x0001e20000004800 */
[----:B------:R-:W-:Y:S05]  /*9820*/  @P1 BRA `(.L_x_8105) ;  /* 0xfffffef000001947 */ /* 0x000fea000383ffff */
.L_x_8104:
[----:B0-----:R-:W-:-:S13]  /*9830*/  ISETP.NE.AND P0, PT, RZ, c[0x0][0x17c], PT ;  /* 0x00005f00ff007a0c */ /* 0x001fda0003f05270 */
[----:B------:R-:W-:Y:S05]  /*9840*/  @!P0 BRA `(.L_x_8106) ;  /* 0x000002e000008947 */ /* 0x000fea0003800000 */
[----:B------:R-:W-:Y:S01]  /*9850*/  MOV R3, c[0x0][0x0] ;  /* 0x0000000000037a02 */ /* 0x000fe20000000f00 */
[----:B------:R-:W-:-:S03]  /*9860*/  IMAD.MOV.U32 R0, RZ, RZ, c[0x0][0x0] ;  /* 0x00000000ff007624 */ /* 0x000fc600078e00ff */
[----:B------:R-:W-:-:S13]  /*9870*/  ISETP.GT.AND P0, PT, R3, 0x20, PT ;  /* 0x000000200300780c */ /* 0x000fda0003f04270 */
[----:B------:R-:W-:Y:S05]  /*9880*/  @!P0 BRA `(.L_x_8107) ;  /* 0x000001b000008947 */ /* 0x000fea0003800000 */
[----:B------:R-:W-:Y:S01]  /*9890*/  IMAD R7, R2, c[0x0][0x0], R23 ;  /* 0x0000000002077a24 */ /* 0x000fe200078e0217 */
[----:B------:R-:W-:Y:S02]  /*98a0*/  PRMT R4, R22, 0x5410, R25 ;  /* 0x0000541016047816 */ /* 0x000fe40000000019 */
[----:B------:R-:W-:-:S03]  /*98b0*/  LEA.HI R0, R3, c[0x0][0x0], RZ, 0x1 ;  /* 0x0000000003007a11 */ /* 0x000fc600078f08ff */
[----:B------:R0:W-:Y:S01]  /*98c0*/  STS [R7.X4+0x10], R4 ;  /* 0x0000100407007388 */ /* 0x0001e20000004800 */
[----:B------:R-:W-:Y:S01]  /*98d0*/  SHF.R.S32.HI R3, RZ, 0x1, R0 ;  /* 0x00000001ff037819 */ /* 0x000fe20000011400 */
[----:B------:R-:W-:-:S03]  /*98e0*/  HFMA2.MMA R0, -RZ, RZ, 0, 1.9073486328125e-06 ;  /* 0x00000020ff007435 */ /* 0x000fc600000001ff */
[----:B------:R-:W-:-:S13]  /*98f0*/  ISETP.GE.AND P0, PT, R3, 0x20, PT ;  /* 0x000000200300780c */ /* 0x000fda0003f06270 */
[----:B------:R-:W-:Y:S05]  /*9900*/  @!P0 BRA `(.L_x_8107) ;  /* 0x0000013000008947 */ /* 0x000fea0003800000 */
[----:B0-----:R-:W-:Y:S02]  /*9910*/  LEA R6, R7, 0x10, 0x2 ;  /* 0x0000001007067811 */ /* 0x001fe400078e10ff */
.L_x_8108:
[----:B0-----:R-:W-:Y:S01]  /*9920*/  IMAD.IADD R0, R23, 0x1, R3 ;  /* 0x0000000117007824 */ /* 0x001fe200078e0203 */
[----:B------:R-:W-:Y:S01]  /*9930*/  WARPSYNC 0xffffffff ;  /* 0xffffffff00007948 */ /* 0x000fe20003800000 */
[----:B------:R-:W-:Y:S03]  /*9940*/  BAR.SYNC.DEFER_BLOCKING 0x0 ;  /* 0x0000000000007b1d */ /* 0x000fe60000010000 */
[----:B------:R-:W-:-:S04]  /*9950*/  ISETP.GE.U32.AND P0, PT, R0, c[0x0][0x0], PT ;  /* 0x0000000000007a0c */ /* 0x000fc80003f06070 */
[----:B------:R-:W-:-:S13]  /*9960*/  ISETP.GE.U32.OR P0, PT, R23, R3, P0 ;  /* 0x000000031700720c */ /* 0x000fda0000706470 */
[----:B------:R-:W-:Y:S02]  /*9970*/  @!P0 LEA R0, R3, R6, 0x2 ;  /* 0x0000000603008211 */ /* 0x000fe400078e10ff */
[----:B------:R-:W-:-:S03]  /*9980*/  SHF.R.S32.HI R3, RZ, 0x1, R3 ;  /* 0x00000001ff037819 */ /* 0x000fc60000011403 */
[----:B------:R-:W0:Y:S01]  /*9990*/  @!P0 LDS R5, [R0] ;  /* 0x0000000000058984 */ /* 0x000e220000000800 */
[----:B------:R-:W-:Y:S02]  /*99a0*/  ISETP.GE.AND P1, PT, R3, 0x20, PT ;  /* 0x000000200300780c */ /* 0x000fe40003f26270 */
[----:B0-----:R-:W-:Y:S01]  /*99b0*/  @!P0 PRMT R4, R5, 0x7632, R4 ;  /* 0x0000763205048816 */ /* 0x001fe20000000004 */
[----:B------:R-:W-:-:S03]  /*99c0*/  @!P0 IMAD.IADD R5, R22, 0x1, R5 ;  /* 0x0000000116058824 */ /* 0x000fc600078e0205 */
[----:B------:R-:W-:Y:S02]  /*99d0*/  @!P0 IADD3 R4, R25, R4, RZ ;  /* 0x0000000419048210 */ /* 0x000fe40007ffe0ff */
[C---:B------:R-:W-:Y:S02]  /*99e0*/  @!P0 PRMT R22, R5.reuse, 0x7610, R22 ;  /* 0x0000761005168816 */ /* 0x040fe40000000016 */
[----:B------:R-:W-:Y:S02]  /*99f0*/  @!P0 PRMT R0, R5, 0x5410, R4 ;  /* 0x0000541005008816 */ /* 0x000fe40000000004 */
[----:B------:R-:W-:-:S03]  /*9a00*/  @!P0 PRMT R25, R4, 0x7610, R25 ;  /* 0x0000761004198816 */ /* 0x000fc60000000019 */
[----:B------:R0:W-:Y:S01]  /*9a10*/  @!P0 STS [R7.X4+0x10], R0 ;  /* 0x0000100007008388 */ /* 0x0001e20000004800 */
[----:B------:R-:W-:Y:S05]  /*9a20*/  @P1 BRA `(.L_x_8108) ;  /* 0xfffffef000001947 */ /* 0x000fea000383ffff */
[----:B0-----:R-:W-:-:S05]  /*9a30*/  IMAD.MOV.U32 R0, RZ, RZ, 0x20 ;  /* 0x00000020ff007424 */ /* 0x001fca00078e00ff */
.L_x_8107:
[----:B0-----:R-:W-:Y:S01]  /*9a40*/  ISETP.GE.AND P0, PT, R0, 0x2, PT ;  /* 0x000000020000780c */ /* 0x001fe20003f06270 */
[----:B------:R-:W-:Y:S01]  /*9a50*/  WARPSYNC 0xffffffff ;  /* 0xffffffff00007948 */ /* 0x000fe20003800000 */
[----:B------:R-:W-:Y:S11]  /*9a60*/  BAR.SYNC.DEFER_BLOCKING 0x0 ;  /* 0x0000000000007b1d */ /* 0x000ff60000010000 */
[----:B------:R-:W-:Y:S05]  /*9a70*/  @!P0 BRA `(.L_x_8106) ;  /* 0x000000b000008947 */ /* 0x000fea0003800000 */
[----:B------:R-:W-:Y:S02]  /*9a80*/  MOV R3, 0x1 ;  /* 0x0000000100037802 */ /* 0x000fe40000000f00 */
.L_x_8109:
[----:B------:R-:W-:Y:S02]  /*9a90*/  PRMT R4, R22, 0x9910, RZ ;  /* 0x0000991016047816 */ /* 0x000fe400000000ff */
[----:B------:R-:W-:-:S03]  /*9aa0*/  PRMT R6, R25, 0x9910, RZ ;  /* 0x0000991019067816 */ /* 0x000fc600000000ff */
[----:B------:R-:W0:Y:S04]  /*9ab0*/  SHFL.DOWN PT, R5, R4, R3, 0x1f ;  /* 0x08001f0304057589 */ /* 0x000e2800000e0000 */
[----:B------:R1:W2:Y:S02]  /*9ac0*/  SHFL.DOWN PT, R6, R6, R3, 0x1f ;  /* 0x08001f0306067589 */ /* 0x0002a400000e0000 */
[----:B-1----:R-:W-:-:S05]  /*9ad0*/  IMAD.SHL.U32 R3, R3, 0x2, RZ ;  /* 0x0000000203037824 */ /* 0x002fca00078e00ff */
[----:B------:R-:W-:Y:S02]  /*9ae0*/  ISETP.GE.AND P0, PT, R3, R0, PT ;  /* 0x000000000300720c */ /* 0x000fe40003f06270 */
[----:B0-----:R-:W-:Y:S01]  /*9af0*/  IADD3 R5, R5, R22, RZ ;  /* 0x0000001605057210 */ /* 0x001fe20007ffe0ff */
[----:B--2---:R-:W-:-:S03]  /*9b00*/  IMAD.IADD R25, R6, 0x1, R25 ;  /* 0x0000000106197824 */ /* 0x004fc600078e0219 */
[----:B------:R-:W-:-:S07]  /*9b10*/  PRMT R22, R5, 0x7610, R22 ;  /* 0x0000761005167816 */ /* 0x000fce0000000016 */
[----:B------:R-:W-:Y:S05]  /*9b20*/  @!P0 BRA `(.L_x_8109) ;  /* 0xffffff6000008947 */ /* 0x000fea000383ffff */
.L_x_8106:
[----:B------:R-:W-:Y:S01]  /*9b30*/  ISETP.NE.AND P1, PT, RZ, c[0x0][0x338], PT ;  /* 0x0000ce00ff007a0c */ /* 0x000fe20003f25270 */
[----:B------:R-:W-:-:S12]  /*9b40*/  CS2R R18, SRZ ;  /* 0x0000000000127805 */ /* 0x000fd8000001ff00 */
        /* <DEDUP_REMOVED lines=200> */
.L_x_8110:
        /* <DEDUP_REMOVED lines=202> */
.L_x_8111:
        /* <DEDUP_REMOVED lines=216> */
.L_x_8113:
        /* <DEDUP_REMOVED lines=202> */
.L_x_8114:
        /* <DEDUP_REMOVED lines=11> */
.L_x_8116:
[----:B------:R-:W-:Y:S05]  /*cf40*/  BSYNC B0 ;  /* 0x0000000000007941 */ /* 0x000fea0003800000 */
.L_x_8115:
        /* <DEDUP_REMOVED lines=11> */
[----:B------:R0:W-:Y:S04]  /*d000*/  STG.E.U16 [R8.64], R22 ;  /* 0x0000001608007986 */ /* 0x0001e8000c101524 */
[----:B------:R0:W-:Y:S02]  /*d010*/  STG.E.U16 [R8.64+0x2], R25 ;  /* 0x0000021908007986 */ /* 0x0001e4000c101524 */
.L_x_8118:
[----:B------:R-:W-:Y:S05]  /*d020*/  BSYNC B0 ;  /* 0x0000000000007941 */ /* 0x000fea0003800000 */
.L_x_8117:
        /* <DEDUP_REMOVED lines=31> */
.L_x_8120:
[----:B------:R-:W-:Y:S05]  /*d220*/  BSYNC B0 ;  /* 0x0000000000007941 */ /* 0x000fea0003800000 */
.L_x_8119:
[----:B------:R-:W-:Y:S06]  /*d230*/  BAR.SYNC.DEFER_BLOCKING 0x0 ;  /* 0x0000000000007b1d */ /* 0x000fec0000010000 */
[----:B0-----:R-:W0:Y:S02]  /*d240*/  LDS.U8 R8, [RZ] ;  /* 0x00000000ff087984 */ /* 0x001e240000000000 */
[----:B0-----:R-:W-:Y:S02]  /*d250*/  ISETP.NE.AND P0, PT, R8, RZ, PT ;  /* 0x000000ff0800720c */ /* 0x001fe40003f05270 */
[----:B------:R-:W-:-:S04]  /*d260*/  IADD3 R8, P2, R17, c[0x0][0x538], RZ ;  /* 0x00014e0011087a10 */ /* 0x000fc80007f5e0ff */
[----:B------:R-:W-:-:S07]  /*d270*/  IADD3.X R9, RZ, c[0x0][0x53c], RZ, P2, !PT ;  /* 0x00014f00ff097a10 */ /* 0x000fce00017fe4ff */
        /* <DEDUP_REMOVED lines=9> */
[----:B------:R-:W-:-:S00]  /*d310*/  ERRBAR ;  /* 0x00000000000079ab */ /* 0x000fc00000000000 */
[----:B------:R-:W-:-:S05]  /*d320*/  CCTL.IVALL ;  /* 0x00000000ff00798f */ /* 0x000fca0002000000 */
[----:B------:R-:W-:Y:S01]  /*d330*/  IMAD.U32 R18, RZ, RZ, UR4 ;  /* 0x00000004ff127e24 */ /* 0x000fe2000f8e00ff */
[----:B------:R-:W-:Y:S05]  /*d340*/  @!P0 BRA `(.L_x_8122) ;  /* 0x0000015000008947 */ /* 0x000fea0003800000 */
[----:B------:R-:W-:Y:S01]  /*d350*/  IMAD R12, R2, c[0x0][0x0], R23 ;  /* 0x00000000020c7a24 */ /* 0x000fe200078e0217 */
[----:B------:R-:W-:-:S04]  /*d360*/  MOV R19, UR4 ;  /* 0x0000000400137c02 */ /* 0x000fc80008000f00 */
[----:B------:R-:W-:-:S13]  /*d370*/  ISETP.GE.U32.AND P0, PT, R12, c[0x0][0x178], PT ;  /* 0x00005e000c007a0c */ /* 0x000fda0003f06070 */
[----:B------:R-:W-:Y:S05]  /*d380*/  @P0 BRA `(.L_x_8123) ;  /* 0x0000023000000947 */ /* 0x000fea0003800000 */
[----:B------:R-:W-:Y:S01]  /*d390*/  BSSY B1, `(.L_x_8124) ;  /* 0x000000f000017945 */ /* 0x000fe20003800000 */
[----:B------:R-:W-:Y:S02]  /*d3a0*/  IMAD.U32 R19, RZ, RZ, UR4 ;  /* 0x00000004ff137e24 */ /* 0x000fe4000f8e00ff */
.L_x_8125:
[----:B------:R-:W-:Y:S01]  /*d3b0*/  HFMA2.MMA R11, -RZ, RZ, 0, 2.384185791015625e-07 ;  /* 0x00000004ff0b7435 */ /* 0x000fe200000001ff */
[----:B------:R-:W-:-:S09]  /*d3c0*/  IMAD R10, R3, c[0x0][0x10], R12 ;  /* 0x00000400030a7a24 */ /* 0x000fd200078e020c */
[----:B------:R-:W-:-:S05]  /*d3d0*/  IMAD.WIDE.U32 R10, R10, R11, c[0x0][0x550] ;  /* 0x000154000a0a7625 */ /* 0x000fca00078e000b */
[----:B------:R-:W2:Y:S04]  /*d3e0*/  LDG.E.U16 R14, [R10.64+0x2] ;  /* 0x000002240a0e7981 */ /* 0x000ea8000c1e1500 */
[----:B------:R-:W3:Y:S01]  /*d3f0*/  LDG.E.U16 R13, [R10.64] ;  /* 0x000000240a0d7981 */ /* 0x000ee2000c1e1500 */
[----:B------:R-:W-:-:S04]  /*d400*/  IMAD.MOV.U32 R15, RZ, RZ, c[0x0][0x0] ;  /* 0x00000000ff0f7624 */ /* 0x000fc800078e00ff */
[----:B------:R-:W-:-:S05]  /*d410*/  IMAD R12, R15, c[0x0][0x4], R12 ;  /* 0x000001000f0c7a24 */ /* 0x000fca00078e020c */
[----:B------:R-:W-:Y:S01]  /*d420*/  ISETP.GE.U32.AND P0, PT, R12, c[0x0][0x178], PT ;  /* 0x00005e000c007a0c */ /* 0x000fe20003f06070 */
[----:B--2---:R-:W-:Y:S01]  /*d430*/  IMAD.IADD R14, R14, 0x1, R19 ;  /* 0x000000010e0e7824 */ /* 0x004fe200078e0213 */
[----:B---3--:R-:W-:-:S04]  /*d440*/  IADD3 R13, R13, R18, RZ ;  /* 0x000000120d0d7210 */ /* 0x008fc80007ffe0ff */
[----:B------:R-:W-:Y:S02]  /*d450*/  PRMT R19, R14, 0x7610, R19 ;  /* 0x000076100e137816 */ /* 0x000fe40000000013 */
[----:B------:R-:W-:-:S05]  /*d460*/  PRMT R18, R13, 0x7610, R18 ;  /* 0x000076100d127816 */ /* 0x000fca0000000012 */
[----:B------:R-:W-:Y:S05]  /*d470*/  @!P0 BRA `(.L_x_8125) ;  /* 0xffffff3000008947 */ /* 0x000fea000383ffff */
[----:B------:R-:W-:Y:S05]  /*d480*/  BSYNC B1 ;  /* 0x0000000000017941 */ /* 0x000fea0003800000 */
.L_x_8124:
[----:B------:R-:W-:Y:S05]  /*d490*/  BRA `(.L_x_8123) ;  /* 0x0000012000007947 */ /* 0x000fea0003800000 */
.L_x_8122:
[----:B------:R-:W-:Y:S02]  /*d4a0*/  ISETP.GE.U32.AND P0, PT, R2, c[0x0][0x178], PT ;  /* 0x00005e0002007a0c */ /* 0x000fe40003f06070 */
[----:B------:R-:W-:-:S11]  /*d4b0*/  MOV R19, UR4 ;  /* 0x0000000400137c02 */ /* 0x000fd60008000f00 */
[----:B------:R-:W-:Y:S05]  /*d4c0*/  @P0 BRA `(.L_x_8123) ;  /* 0x000000f000000947 */ /* 0x000fea0003800000 */
[----:B------:R-:W-:Y:S01]  /*d4d0*/  IMAD.U32 R19, RZ, RZ, UR4 ;  /* 0x00000004ff137e24 */ /* 0x000fe2000f8e00ff */
[----:B------:R-:W-:-:S05]  /*d4e0*/  MOV R12, R2 ;  /* 0x00000002000c7202 */ /* 0x000fca0000000f00 */
.L_x_8126:
[----:B------:R-:W-:Y:S02]  /*d4f0*/  IMAD R10, R3, c[0x0][0x10], R12 ;  /* 0x00000400030a7a24 */ /* 0x000fe400078e020c */
[----:B------:R-:W-:Y:S02]  /*d500*/  IMAD.MOV.U32 R11, RZ, RZ, 0x4 ;  /* 0x00000004ff0b7424 */ /* 0x000fe400078e00ff */
[----:B------:R-:W-:-:S04]  /*d510*/  IMAD R10, R10, c[0x0][0x0], R23 ;  /* 0x000000000a0a7a24 */ /* 0x000fc800078e0217 */
[----:B------:R-:W-:-:S05]  /*d520*/  IMAD.WIDE.U32 R10, R10, R11, c[0x0][0x550] ;  /* 0x000154000a0a7625 */ /* 0x000fca00078e000b */
[----:B------:R-:W2:Y:S04]  /*d530*/  LDG.E.U16 R14, [R10.64+0x2] ;  /* 0x000002240a0e7981 */ /* 0x000ea8000c1e1500 */
[----:B------:R-:W3:Y:S01]  /*d540*/  LDG.E.U16 R13, [R10.64] ;  /* 0x000000240a0d7981 */ /* 0x000ee2000c1e1500 */
[----:B------:R-:W-:-:S04]  /*d550*/  IADD3 R12, R12, c[0x0][0x4], RZ ;  /* 0x000001000c0c7a10 */ /* 0x000fc80007ffe0ff */
[----:B------:R-:W-:Y:S01]  /*d560*/  ISETP.GE.U32.AND P0, PT, R12, c[0x0][0x178], PT ;  /* 0x00005e000c007a0c */ /* 0x000fe20003f06070 */
[----:B--2---:R-:W-:Y:S01]  /*d570*/  IMAD.IADD R14, R14, 0x1, R19 ;  /* 0x000000010e0e7824 */ /* 0x004fe200078e0213 */
[----:B---3--:R-:W-:-:S04]  /*d580*/  IADD3 R13, R13, R18, RZ ;  /* 0x000000120d0d7210 */ /* 0x008fc80007ffe0ff */
[----:B------:R-:W-:Y:S02]  /*d590*/  PRMT R19, R14, 0x7610, R19 ;  /* 0x000076100e137816 */ /* 0x000fe40000000013 */
[----:B------:R-:W-:-:S05]  /*d5a0*/  PRMT R18, R13, 0x7610, R18 ;  /* 0x000076100d127816 */ /* 0x000fca0000000012 */
[----:B------:R-:W-:Y:S05]  /*d5b0*/  @!P0 BRA `(.L_x_8126) ;  /* 0xffffff3000008947 */ /* 0x000fea000383ffff */
.L_x_8123:
[----:B------:R-:W-:Y:S05]  /*d5c0*/  BSYNC B0 ;  /* 0x0000000000007941 */ /* 0x000fea0003800000 */
.L_x_8121:
[----:B------:R-:W-:Y:S01]  /*d5d0*/  IMAD R3, R2, c[0x0][0x0], R23 ;  /* 0x0000000002037a24 */ /* 0x000fe200078e0217 */
[----:B------:R-:W-:Y:S01]  /*d5e0*/  PRMT R10, R18, 0x5410, R19 ;  /* 0x00005410120a7816 */ /* 0x000fe20000000013 */
[----:B------:R-:W-:Y:S01]  /*d5f0*/  ULDC UR4, c[0x0][0x4] ;  /* 0x0000010000047ab9 */ /* 0x000fe20000000800 */
[----:B------:R-:W-:Y:S01]  /*d600*/  ISETP.NE.AND P2, PT, RZ, c[0x0][0x17c], PT ;  /* 0x00005f00ff007a0c */ /* 0x000fe20003f45270 */
[----:B------:R-:W-:Y:S02]  /*d610*/  USHF.R.U32.HI UR4, URZ, 0x1, UR4 ;  /* 0x000000013f047899 */ /* 0x000fe40008011604 */
[----:B------:R0:W-:Y:S04]  /*d620*/  STS [R3.X4+0x10], R10 ;  /* 0x0000100a03007388 */ /* 0x0001e80000004800 */
[----:B------:R-:W-:-:S13]  /*d630*/  ISETP.NE.AND P0, PT, RZ, UR4, PT ;  /* 0x00000004ff007c0c */ /* 0x000fda000bf05270 */
[----:B------:R-:W-:Y:S05]  /*d640*/  @!P0 BRA `(.L_x_8127) ;  /* 0x0000011000008947 */ /* 0x000fea0003800000 */
[----:B0-----:R-:W-:-:S05]  /*d650*/  MOV R11, UR4 ;  /* 0x00000004000b7c02 */ /* 0x001fca0008000f00 */
.L_x_8128:
[----:B0-----:R-:W-:Y:S01]  /*d660*/  IMAD.IADD R10, R2, 0x1, R11 ;  /* 0x00000001020a7824 */ /* 0x001fe200078e020b */
[----:B------:R-:W-:Y:S01]  /*d670*/  BAR.SYNC.DEFER_BLOCKING 0x0 ;  /* 0x0000000000007b1d */ /* 0x000fe20000010000 */
[----:B------:R-:W-:-:S03]  /*d680*/  ISETP.GT.AND P3, PT, R11, 0x1, PT ;  /* 0x000000010b00780c */ /* 0x000fc60003f64270 */
[----:B------:R-:W-:-:S04]  /*d690*/  ISETP.GE.U32.AND P0, PT, R10, c[0x0][0x4], PT ;  /* 0x000001000a007a0c */ /* 0x000fc80003f06070 */
[----:B------:R-:W-:Y:S02]  /*d6a0*/  ISETP.GE.U32.OR P0, PT, R2, R11, P0 ;  /* 0x0000000b0200720c */ /* 0x000fe40000706470 */
[----:B------:R-:W-:-:S11]  /*d6b0*/  SHF.R.S32.HI R11, RZ, 0x1, R11 ;  /* 0x00000001ff0b7819 */ /* 0x000fd6000001140b */
[----:B------:R-:W-:-:S05]  /*d6c0*/  @!P0 IMAD R10, R10, c[0x0][0x0], R23 ;  /* 0x000000000a0a8a24 */ /* 0x000fca00078e0217 */
[----:B------:R-:W0:Y:S02]  /*d6d0*/  @!P0 LDS R13, [R10.X4+0x10] ;  /* 0x000010000a0d8984 */ /* 0x000e240000004800 */
[----:B0-----:R-:W-:Y:S02]  /*d6e0*/  @!P0 PRMT R12, R13, 0x7632, R12 ;  /* 0x000076320d0c8816 */ /* 0x001fe4000000000c */
[----:B------:R-:W-:-:S03]  /*d6f0*/  @!P0 IADD3 R13, R18, R13, RZ ;  /* 0x0000000d120d8210 */ /* 0x000fc60007ffe0ff */
[----:B------:R-:W-:Y:S01]  /*d700*/  @!P0 IMAD.IADD R12, R19, 0x1, R12 ;  /* 0x00000001130c8824 */ /* 0x000fe200078e020c */
[----:B------:R-:W-:-:S04]  /*d710*/  @!P0 PRMT R18, R13, 0x7610, R18 ;  /* 0x000076100d128816 */ /* 0x000fc80000000012 */
[----:B------:R-:W-:Y:S02]  /*d720*/  @!P0 PRMT R10, R13, 0x5410, R12 ;  /* 0x000054100d0a8816 */ /* 0x000fe4000000000c */
[----:B------:R-:W-:-:S03]  /*d730*/  @!P0 PRMT R19, R12, 0x7610, R19 ;  /* 0x000076100c138816 */ /* 0x000fc60000000013 */
[----:B------:R0:W-:Y:S01]  /*d740*/  @!P0 STS [R3.X4+0x10], R10 ;  /* 0x0000100a03008388 */ /* 0x0001e20000004800 */
[----:B------:R-:W-:Y:S05]  /*d750*/  @P3 BRA `(.L_x_8128) ;  /* 0xffffff0000003947 */ /* 0x000fea000383ffff */
.L_x_8127:
[----:B0-----:R-:W-:Y:S01]  /*d760*/  LEA R13, R3, 0x10, 0x2 ;  /* 0x00000010030d7811 */ /* 0x001fe200078e10ff */
[----:B------:R-:W-:Y:S05]  /*d770*/  @!P2 BRA `(.L_x_8129) ;  /* 0x000002b00000a947 */ /* 0x000fea0003800000 */
[----:B------:R-:W-:Y:S01]  /*d780*/  MOV R10, c[0x0][0x0] ;  /* 0x00000000000a7a02 */ /* 0x000fe20000000f00 */
[----:B------:R-:W-:-:S03]  /*d790*/  IMAD.MOV.U32 R2, RZ, RZ, c[0x0][0x0] ;  /* 0x00000000ff027624 */ /* 0x000fc600078e00ff */
[----:B------:R-:W-:-:S13]  /*d7a0*/  ISETP.GT.AND P0, PT, R10, 0x20, PT ;  /* 0x000000200a00780c */ /* 0x000fda0003f04270 */
[----:B------:R-:W-:Y:S05]  /*d7b0*/  @!P0 BRA `(.L_x_8130) ;  /* 0x0000019000008947 */ /* 0x000fea0003800000 */
[----:B------:R-:W-:Y:S01]  /*d7c0*/  PRMT R12, R18, 0x5410, R19 ;  /* 0x00005410120c7816 */ /* 0x000fe20000000013 */
[----:B------:R-:W-:Y:S01]  /*d7d0*/  HFMA2.MMA R2, -RZ, RZ, 0, 1.9073486328125e-06 ;  /* 0x00000020ff027435 */ /* 0x000fe200000001ff */
[----:B------:R-:W-:-:S03]  /*d7e0*/  LEA.HI R10, R10, c[0x0][0x0], RZ, 0x1 ;  /* 0x000000000a0a7a11 */ /* 0x000fc600078f08ff */
[----:B------:R0:W-:Y:S01]  /*d7f0*/  STS [R3.X4+0x10], R12 ;  /* 0x0000100c03007388 */ /* 0x0001e20000004800 */
[----:B------:R-:W-:-:S04]  /*d800*/  SHF.R.S32.HI R10, RZ, 0x1, R10 ;  /* 0x00000001ff0a7819 */ /* 0x000fc8000001140a */
[----:B------:R-:W-:-:S13]  /*d810*/  ISETP.GE.AND P0, PT, R10, 0x20, PT ;  /* 0x000000200a00780c */ /* 0x000fda0003f06270 */
[----:B------:R-:W-:Y:S05]  /*d820*/  @!P0 BRA `(.L_x_8130) ;  /* 0x0000012000008947 */ /* 0x000fea0003800000 */
[----:B0-----:R-:W-:-:S05]  /*d830*/  IMAD.MOV.U32 R2, RZ, RZ, R10 ;  /* 0x000000ffff027224 */ /* 0x001fca00078e000a */
.L_x_8131:
[----:B0-----:R-:W-:Y:S01]  /*d840*/  IADD3 R10, R23, R2, RZ ;  /* 0x00000002170a7210 */ /* 0x001fe20007ffe0ff */
[----:B------:R-:W-:Y:S03]  /*d850*/  BAR.SYNC.DEFER_BLOCKING 0x0 ;  /* 0x0000000000007b1d */ /* 0x000fe60000010000 */
[----:B------:R-:W-:-:S04]  /*d860*/  ISETP.GE.U32.AND P0, PT, R10, c[0x0][0x0], PT ;  /* 0x000000000a007a0c */ /* 0x000fc80003f06070 */
[----:B------:R-:W-:-:S13]  /*d870*/  ISETP.GE.U32.OR P0, PT, R23, R2, P0 ;  /* 0x000000021700720c */ /* 0x000fda0000706470 */
[----:B------:R-:W-:Y:S01]  /*d880*/  @!P0 IMAD R10, R2, 0x4, R13 ;  /* 0x00000004020a8824 */ /* 0x000fe200078e020d */
[----:B------:R-:W-:-:S04]  /*d890*/  SHF.R.S32.HI R2, RZ, 0x1, R2 ;  /* 0x00000001ff027819 */ /* 0x000fc80000011402 */
[----:B------:R-:W0:Y:S01]  /*d8a0*/  @!P0 LDS R11, [R10] ;  /* 0x000000000a0b8984 */ /* 0x000e220000000800 */
[----:B------:R-:W-:Y:S02]  /*d8b0*/  ISETP.GE.AND P2, PT, R2, 0x20, PT ;  /* 0x000000200200780c */ /* 0x000fe40003f46270 */
        /* <DEDUP_REMOVED lines=8> */
[----:B------:R-:W-:-:S03]  /*d940*/  MOV R2, 0x20 ;  /* 0x0000002000027802 */ /* 0x000fc60000000f00 */
.L_x_8130:
[----:B0-----:R-:W-:Y:S01]  /*d950*/  BAR.SYNC.DEFER_BLOCKING 0x0 ;  /* 0x0000000000007b1d */ /* 0x001fe20000010000 */
[----:B------:R-:W-:-:S13]  /*d960*/  ISETP.GE.AND P0, PT, R2, 0x2, PT ;  /* 0x000000020200780c */ /* 0x000fda0003f06270 */
[----:B------:R-:W-:Y:S05]  /*d970*/  @!P0 BRA `(.L_x_8129) ;  /* 0x000000b000008947 */ /* 0x000fea0003800000 */
[----:B------:R-:W-:Y:S02]  /*d980*/  IMAD.MOV.U32 R3, RZ, RZ, 0x1 ;  /* 0x00000001ff037424 */ /* 0x000fe400078e00ff */
.L_x_8132:
[----:B------:R-:W-:Y:S02]  /*d990*/  PRMT R10, R18, 0x9910, RZ ;  /* 0x00009910120a7816 */ /* 0x000fe400000000ff */
[----:B------:R-:W-:-:S03]  /*d9a0*/  PRMT R12, R19, 0x9910, RZ ;  /* 0x00009910130c7816 */ /* 0x000fc600000000ff */
[----:B------:R-:W0:Y:S04]  /*d9b0*/  SHFL.DOWN PT, R11, R10, R3, 0x1f ;  /* 0x08001f030a0b7589 */ /* 0x000e2800000e0000 */
[----:B------:R1:W2:Y:S02]  /*d9c0*/  SHFL.DOWN PT, R12, R12, R3, 0x1f ;  /* 0x08001f030c0c7589 */ /* 0x0002a400000e0000 */
[----:B-1----:R-:W-:-:S04]  /*d9d0*/  SHF.L.U32 R3, R3, 0x1, RZ ;  /* 0x0000000103037819 */ /* 0x002fc800000006ff */
[----:B------:R-:W-:Y:S01]  /*d9e0*/  ISETP.GE.AND P0, PT, R3, R2, PT ;  /* 0x000000020300720c */ /* 0x000fe20003f06270 */
[----:B0-----:R-:W-:Y:S01]  /*d9f0*/  IMAD.IADD R11, R11, 0x1, R18 ;  /* 0x000000010b0b7824 */ /* 0x001fe200078e0212 */
[----:B--2---:R-:W-:-:S04]  /*da00*/  IADD3 R19, R12, R19, RZ ;  /* 0x000000130c137210 */ /* 0x004fc80007ffe0ff */
[----:B------:R-:W-:-:S07]  /*da10*/  PRMT R18, R11, 0x7610, R18 ;  /* 0x000076100b127816 */ /* 0x000fce0000000012 */
[----:B------:R-:W-:Y:S05]  /*da20*/  @!P0 BRA `(.L_x_8132) ;  /* 0xffffff6000008947 */ /* 0x000fea000383ffff */
.L_x_8129:
        /* <DEDUP_REMOVED lines=9> */
[----:B------:R-:W2:Y:S04]  /*dac0*/  LDG.E.U16 R3, [R4.64] ;  /* 0x0000002404037981 */ /* 0x000ea8000c1e1500 */
[----:B------:R-:W3:Y:S01]  /*dad0*/  LDG.E.U16 R0, [R4.64+0x2] ;  /* 0x0000022404007981 */ /* 0x000ee2000c1e1500 */
[----:B--2---:R-:W-:Y:S01]  /*dae0*/  IMAD.IADD R3, R18, 0x1, R3 ;  /* 0x0000000112037824 */ /* 0x004fe200078e0203 */
[----:B---3--:R-:W-:-:S04]  /*daf0*/  IADD3 R0, R19, R0, RZ ;  /* 0x0000000013007210 */ /* 0x008fc80007ffe0ff */
[----:B------:R-:W-:Y:S02]  /*db00*/  PRMT R18, R3, 0x7610, R18 ;  /* 0x0000761003127816 */ /* 0x000fe40000000012 */
[----:B------:R-:W-:Y:S02]  /*db10*/  PRMT R19, R0, 0x7610, R19 ;  /* 0x0000761000137816 */ /* 0x000fe40000000013 */
.L_x_8134:
        /* <DEDUP_REMOVED lines=24> */
.L_x_8136:
[----:B------:R-:W-:Y:S02]  /*dca0*/  IADD3 R2, P0, R16, c[0x0][0x538], RZ ;  /* 0x00014e0010027a10 */ /* 0x000fe40007f1e0ff */
[----:B------:R-:W-:-:S03]  /*dcb0*/  ISETP.NE.AND P6, PT, R22, c[0x0][0x56c], PT ;  /* 0x00015b0016007a0c */ /* 0x000fc60003fc5270 */
[----:B------:R-:W-:-:S05]  /*dcc0*/  IMAD.X R3, RZ, RZ, c[0x0][0x53c], P0 ;  /* 0x00014f00ff037624 */ /* 0x000fca00000e06ff */
[----:B------:R0:W-:Y:S05]  /*dcd0*/  STG.E.U16 [R2.64], R18 ;  /* 0x0000001202007986 */ /* 0x0001ea000c101524 */
        /* <DEDUP_REMOVED lines=20> */
.L_x_8137:
[----:B0-----:R-:W-:-:S05]  /*de20*/  IADD3 R2, P0, R17, c[0x0][0x538], RZ ;  /* 0x00014e0011027a10 */ /* 0x001fca0007f1e0ff */
[----:B------:R-:W-:-:S05]  /*de30*/  IMAD.X R3, RZ, RZ, c[0x0][0x53c], P0 ;  /* 0x00014f00ff037624 */ /* 0x000fca00000e06ff */
[----:B------:R-:W-:Y:S01]  /*de40*/  STG.E.U16 [R2.64], R19 ;  /* 0x0000001302007986 */ /* 0x000fe2000c101524 */
[----:B------:R-:W-:Y:S05]  /*de50*/  EXIT ;  /* 0x000000000000794d */ /* 0x000fea0003800000 */
.L_x_8135:
[----:B------:R-:W-:Y:S04]  /*de60*/  STG.E.U16 [R4.64], R18 ;  /* 0x0000001204007986 */ /* 0x000fe8000c101524 */
[----:B------:R-:W-:Y:S01]  /*de70*/  STG.E.U16 [R4.64+0x2], R19 ;  /* 0x0000021304007986 */ /* 0x000fe2000c101524 */
[----:B------:R-:W-:Y:S05]  /*de80*/  EXIT ;  /* 0x000000000000794d */ /* 0x000fea0003800000 */
.L_x_8133:
[----:B------:R-:W-:Y:S01]  /*de90*/  ISETP.NE.AND P0, PT, RZ, UR38, PT ;  /* 0x00000026ff007c0c */ /* 0x000fe2000bf05270 */
[----:B------:R-:W-:Y:S02]  /*dea0*/  ULDC.U8 UR4, c[0x0][0x569] ;  /* 0x00015a4000047ab9 */ /* 0x000fe40000000000 */
[----:B------:R-:W-:-:S10]  /*deb0*/  ISETP.NE.AND P1, PT, RZ, UR4, PT ;  /* 0x00000004ff007c0c */ /* 0x000fd4000bf25270 */
[----:B------:R-:W-:Y:S05]  /*dec0*/  @!P0 BRA `(.L_x_8138) ;  /* 0x0000006000008947 */ /* 0x000fea0003800000 */
[----:B------:R-:W2:Y:S04]  /*ded0*/  LDG.E.U16 R0, [R8.64] ;  /* 0x0000002408007981 */ /* 0x000ea8000c1e1500 */
[----:B------:R-:W3:Y:S01]  /*dee0*/  LDG.E.U16 R3, [R6.64] ;  /* 0x0000002406037981 */ /* 0x000ee2000c1e1500 */
[----:B--2---:R-:W-:Y:S01]  /*def0*/  IMAD.IADD R0, R19, 0x1, R0 ;  /* 0x0000000113007824 */ /* 0x004fe200078e0200 */
[----:B---3--:R-:W-:-:S04]  /*df00*/  IADD3 R3, R18, R3, RZ ;  /* 0x0000000312037210 */ /* 0x008fc80007ffe0ff */
[----:B------:R-:W-:Y:S02]  /*df10*/  PRMT R19, R0, 0x7610, R19 ;  /* 0x0000761000137816 */ /* 0x000fe40000000013 */
[----:B------:R-:W-:Y:S02]  /*df20*/  PRMT R18, R3, 0x7610, R18 ;  /* 0x0000761003127816 */ /* 0x000fe40000000012 */
.L_x_8138:
        /* <DEDUP_REMOVED lines=24> */
.L_x_8140:
[----:B------:R-:W-:Y:S02]  /*e0b0*/  IADD3 R2, P0, R16, c[0x0][0x538], RZ ;  /* 0x00014e0010027a10 */ /* 0x000fe40007f1e0ff */
[----:B------:R-:W-:Y:S02]  /*e0c0*/  ISETP.NE.AND P6, PT, R22, c[0x0][0x56c], PT ;  /* 0x00015b0016007a0c */ /* 0x000fe40003fc5270 */
[----:B------:R-:W-:-:S05]  /*e0d0*/  IADD3.X R3, RZ, c[0x0][0x53c], RZ, P0, !PT ;  /* 0x00014f00ff037a10 */ /* 0x000fca00007fe4ff */
[----:B------:R0:W-:Y:S06]  /*e0e0*/  STG.E.U16 [R2.64], R18 ;  /* 0x0000001202007986 */ /* 0x0001ec000c101524 */
        /* <DEDUP_REMOVED lines=20> */
.L_x_8141:
[----:B0-----:R-:W-:-:S04]  /*e230*/  IADD3 R2, P0, R17, c[0x0][0x538], RZ ;  /* 0x00014e0011027a10 */ /* 0x001fc80007f1e0ff */
[----:B------:R-:W-:-:S05]  /*e240*/  IADD3.X R3, RZ, c[0x0][0x53c], RZ, P0, !PT ;  /* 0x00014f00ff037a10 */ /* 0x000fca00007fe4ff */
[----:B------:R-:W-:Y:S01]  /*e250*/  STG.E.U16 [R2.64], R19 ;  /* 0x0000001302007986 */ /* 0x000fe2000c101524 */
[----:B------:R-:W-:Y:S05]  /*e260*/  EXIT ;  /* 0x000000000000794d */ /* 0x000fea0003800000 */
.L_x_8139:
[----:B------:R-:W-:Y:S04]  /*e270*/  STG.E.U16 [R6.64], R18 ;  /* 0x0000001206007986 */ /* 0x000fe8000c101524 */
[----:B------:R-:W-:Y:S01]  /*e280*/  STG.E.U16 [R8.64], R19 ;  /* 0x0000001308007986 */ /* 0x000fe2000c101524 */
[----:B------:R-:W-:Y:S05]  /*e290*/  EXIT ;  /* 0x000000000000794d */ /* 0x000fea0003800000 */
.L_x_8112:
        /* <DEDUP_REMOVED lines=22> */
.L_x_8143:
        /* <DEDUP_REMOVED lines=24> */
.L_x_8145:
        /* <DEDUP_REMOVED lines=24> */
.L_x_8146:
[----:B0-----:R-:W-:-:S05]  /*e700*/  IADD3 R2, P0, R19, c[0x0][0x538], RZ ;  /* 0x00014e0013027a10 */ /* 0x001fca0007f1e0ff */
[----:B------:R-:W-:-:S05]  /*e710*/  IMAD.X R3, RZ, RZ, c[0x0][0x53c], P0 ;  /* 0x00014f00ff037624 */ /* 0x000fca00000e06ff */
[----:B------:R-:W-:Y:S01]  /*e720*/  STG.E.U16 [R2.64], R25 ;  /* 0x0000001902007986 */ /* 0x000fe2000c101524 */
[----:B------:R-:W-:Y:S05]  /*e730*/  EXIT ;  /* 0x000000000000794d */ /* 0x000fea0003800000 */
.L_x_8144:
[----:B------:R-:W-:Y:S04]  /*e740*/  STG.E.U16 [R4.64], R22 ;  /* 0x0000001604007986 */ /* 0x000fe8000c101524 */
[----:B------:R-:W-:Y:S01]  /*e750*/  STG.E.U16 [R4.64+0x2], R25 ;  /* 0x0000021904007986 */ /* 0x000fe2000c101524 */
[----:B------:R-:W-:Y:S05]  /*e760*/  EXIT ;  /* 0x000000000000794d */ /* 0x000fea0003800000 */
.L_x_8142:
[----:B0-----:R-:W-:Y:S01]  /*e770*/  ISETP.NE.AND P0, PT, R2, RZ, PT ;  /* 0x000000ff0200720c */ /* 0x001fe20003f05270 */
        /* <DEDUP_REMOVED lines=9> */
.L_x_8147:
        /* <DEDUP_REMOVED lines=24> */
.L_x_8149:
        /* <DEDUP_REMOVED lines=24> */
.L_x_8150:
[----:B0-----:R-:W-:-:S04]  /*eb10*/  IADD3 R2, P0, R19, c[0x0][0x538], RZ ;  /* 0x00014e0013027a10 */ /* 0x001fc80007f1e0ff */
[----:B------:R-:W-:-:S05]  /*eb20*/  IADD3.X R3, RZ, c[0x0][0x53c], RZ, P0, !PT ;  /* 0x00014f00ff037a10 */ /* 0x000fca00007fe4ff */
[----:B------:R-:W-:Y:S01]  /*eb30*/  STG.E.U16 [R2.64], R25 ;  /* 0x0000001902007986 */ /* 0x000fe2000c101524 */
[----:B------:R-:W-:Y:S05]  /*eb40*/  EXIT ;  /* 0x000000000000794d */ /* 0x000fea0003800000 */
.L_x_8148:
[----:B------:R-:W-:Y:S04]  /*eb50*/  STG.E.U16 [R6.64], R22 ;  /* 0x0000001606007986 */ /* 0x000fe8000c101524 */
[----:B------:R-:W-:Y:S01]  /*eb60*/  STG.E.U16 [R8.64], R25 ;  /* 0x0000001908007986 */ /* 0x000fe2000c101524 */
[----:B------:R-:W-:Y:S05]  /*eb70*/  EXIT ;  /* 0x000000000000794d */ /* 0x000fea0003800000 */
.L_x_8151:
        /* <DEDUP_REMOVED lines=16> */
.L_x_9943:


//--------------------- .text._ZN2at6native13reduce_kernelILi128ELi4ENS0_8ReduceOpIsNS0_14func_wrapper_tIsZNS0_11sum_functorIsssEclERNS_14TensorIteratorEEUlssE_EEjsLi4ELi8EEEEEvT1_ --------------------------
	.section	.text._ZN2at6native13reduce_kernelILi128ELi4ENS0_8ReduceOpIsNS0_14func_wrapper_tIsZNS0_11sum_functorIsssEclERNS_14TensorIteratorEEUlssE_EEjsLi4ELi8EEEEEvT1_,"ax",@progbits
	.sectioninfo	@"SHI_REGISTERS=48"
	.align	128
        .global         _ZN2at6native13reduce_kernelILi128ELi4ENS0_8ReduceOpIsNS0_14func_wrapper_tIsZNS0_11sum_functorIsssEclERNS_14TensorIteratorEEUlssE_EEjsLi4ELi8EEEEEvT1_
        .type           _ZN2at6native13reduce_kernelILi128ELi4ENS0_8ReduceOpIsNS0_14func_wrapper_tIsZNS0_11sum_functorIsssEclERNS_14TensorIteratorEEUlssE_EEjsLi4ELi8EEEEEvT1_,@function
        .size           _ZN2at6native13reduce_kernelILi128ELi4ENS0_8ReduceOpIsNS0_14func_wrapper_tIsZNS0_11sum_functorIsssEclERNS_14TensorIteratorEEUlssE_EEjsLi4ELi8EEEEEvT1_,(.L_x_9944 - _ZN2at6native13reduce_kernelILi128ELi4ENS0_8ReduceOpIsNS0_14func_wrapper_tIsZNS0_11sum_functorIsssEclERNS_14TensorIteratorEEUlssE_EEjsLi4ELi8EEEEEvT1_)
        .other          _ZN2at6native13reduce_kernelILi128ELi4ENS0_8ReduceOpIsNS0_14func_wrapper_tIsZNS0_11sum_functorIsssEclERNS_14TensorIteratorEEUlssE_EEjsLi4ELi8EEEEEvT1_,@"STO_CUDA_ENTRY STV_DEFAULT"
_ZN2at6native13reduce_kernelILi128ELi4ENS0_8ReduceOpIsNS0_14func_wrapper_tIsZNS0_11sum_functorIsssEclERNS_14TensorIteratorEEUlssE_EEjsLi4ELi8EEEEEvT1_:
.text._ZN2at6native13reduce_kernelILi128ELi4ENS0_8ReduceOpIsNS0_14func_wrapper_tIsZNS0_11sum_functorIsssEclERNS_14TensorIteratorEEUlssE_EEjsLi4ELi8EEEEEvT1_:
        /* <DEDUP_REMOVED lines=213> */
.L_x_8152:
        /* <DEDUP_REMOVED lines=32> */
[----:B------:R-:W-:Y:S01]  /*0f50*/  LOP3.LUT R7, R0, 0x7, RZ, 0xc0, !PT ;  /* 0x0000000700077812 */ /* 0x000fe200078ec0ff */
[----:B------:R-:W-:-:S03]  /*0f60*/  IMAD.MOV.U32 R0, RZ, RZ, c[0x0][0x168] ;  /* 0x00005a00ff007624 */ /* 0x000fc600078e00ff */
[----:B------:R-:W-:Y:S02]  /*0f70*/  ISETP.NE.AND P0, PT, R7, RZ, PT ;  /* 0x000000ff0700720c */ /* 0x000fe40003f05270 */
[----:B0-----:R-:W-:-:S11]  /*0f80*/  MOV R3, R9 ;  /* 0x0000000900037202 */ /* 0x001fd60000000f00 */
        /* <DEDUP_REMOVED lines=15> */
.L_x_8161:
[----:B------:R-:W-:Y:S05]  /*1080*/  BSYNC B2 ;  /* 0x0000000000027941 */ /* 0x000fea0003800000 */
.L_x_8160:
        /* <DEDUP_REMOVED lines=9> */
.L_x_8159:
[----:B------:R-:W-:Y:S05]  /*1120*/  BSYNC B1 ;  /* 0x0000000000017941 */ /* 0x000fea0003800000 */
.L_x_8158:
[C---:B------:R-:W-:Y:S02]  /*1130*/  IADD3 R5, P0, -R7.reuse, 0x8, RZ ;  /* 0x0000000807057810 */ /* 0x040fe40007f1e1ff */
[----:B------:R-:W-:Y:S02]  /*1140*/  IADD3 R0, R7, c[0x0][0x168], RZ ;  /* 0x00005a0007007a10 */ /* 0x000fe40007ffe0ff */
[----:B------:R-:W-:Y:S01]  /*1150*/  LEA R18, P1, R5, R18, 0x1 ;  /* 0x0000001205127211 */ /* 0x000fe200078208ff */
[----:B------:R-:W-:Y:S01]  /*1160*/  IMAD.X R4, RZ, RZ, -0x1, P0 ;  /* 0xffffffffff047424 */ /* 0x000fe200000e06ff */
[----:B------:R-:W-:-:S04]  /*1170*/  IADD3 R0, R0, -0x8, RZ ;  /* 0xfffffff800007810 */ /* 0x000fc80007ffe0ff */
[----:B------:R-:W-:Y:S02]  /*1180*/  LEA.HI.X R19, R5, R19, R4, 0x1, P1 ;  /* 0x0000001305137211 */ /* 0x000fe400008f0c04 */
.L_x_8157:
[----:B------:R-:W-:Y:S05]  /*1190*/  BSYNC B0 ;  /* 0x0000000000007941 */ /* 0x000fea0003800000 */
.L_x_8156:
[----:B------:R-:W-:Y:S01]  /*11a0*/  IMAD R5, R2, c[0x0][0x17c], RZ ;  /* 0x00005f0002057a24 */ /* 0x000fe200078e02ff */
[----:B------:R-:W-:Y:S01]  /*11b0*/  BSSY B0, `(.L_x_8162) ;  /* 0x0000029000007945 */ /* 0x000fe20003800000 */
[----:B------:R-:W-:Y:S01]  /*11c0*/  ISETP.NE.AND P1, PT, RZ, c[0x0][0x180], PT ;  /* 0x00006000ff007a0c */ /* 0x000fe20003f25270 */
[----:B------:R-:W-:Y:S01]  /*11d0*/  IMAD.MOV.U32 R8, RZ, RZ, R9 ;  /* 0x000000ffff087224 */ /* 0x000fe200078e0009 */
[C---:B------:R-:W-:Y:S01]  /*11e0*/  ISETP.NE.AND P2, PT, R16.reuse, RZ, PT ;  /* 0x000000ff1000720c */ /* 0x040fe20003f45270 */
[----:B------:R-:W-:Y:S01]  /*11f0*/  IMAD R5, R16, c[0x0][0x180], R5 ;  /* 0x0000600010057a24 */ /* 0x000fe200078e0205 */
[-C--:B------:R-:W-:Y:S01]  /*1200*/  MOV R10, R9.reuse ;  /* 0x00000009000a7202 */ /* 0x080fe20000000f00 */
[----:B------:R-:W-:Y:S01]  /*1210*/  IMAD.MOV.U32 R13, RZ, RZ, R9 ;  /* 0x000000ffff0d7224 */ /* 0x000fe200078e0009 */
[----:B------:R-:W-:Y:S01]  /*1220*/  MOV R14, R9 ;  /* 0x00000009000e7202 */ /* 0x000fe20000000f00 */
[----:B------:R-:W-:Y:S02]  /*1230*/  IMAD R15, R24, c[0x0][0x184], R5 ;  /* 0x00006100180f7a24 */ /* 0x000fe400078e0205 */
[----:B------:R-:W-:-:S02]  /*1240*/  IMAD.MOV.U32 R11, RZ, RZ, R9 ;  /* 0x000000ffff0b7224 */ /* 0x000fc400078e0009 */
[----:B------:R-:W-:Y:S01]  /*1250*/  IMAD.MOV.U32 R12, RZ, RZ, R9 ;  /* 0x000000ffff0c7224 */ /* 0x000fe200078e0009 */
[----:B------:R-:W-:-:S04]  /*1260*/  LEA R5, R15, 0x7, 0x3 ;  /* 0x000000070f057811 */ /* 0x000fc800078e18ff */
[----:B------:R-:W-:-:S13]  /*1270*/  ISETP.GE.U32.AND P0, PT, R5, R0, PT ;  /* 0x000000000500720c */ /* 0x000fda0003f06070 */
[----:B------:R-:W-:Y:S05]  /*1280*/  @P0 BRA `(.L_x_8163) ;  /* 0x000001b000000947 */ /* 0x000fea0003800000 */
[--C-:B------:R-:W-:Y:S01]  /*1290*/  IMAD.MOV.U32 R10, RZ, RZ, R9.reuse ;  /* 0x000000ffff0a7224 */ /* 0x100fe200078e0009 */
[-C--:B------:R-:W-:Y:S01]  /*12a0*/  MOV R13, R9.reuse ;  /* 0x00000009000d7202 */ /* 0x080fe20000000f00 */
[--C-:B------:R-:W-:Y:S01]  /*12b0*/  IMAD.MOV.U32 R11, RZ, RZ, R9.reuse ;  /* 0x000000ffff0b7224 */ /* 0x100fe200078e0009 */
[----:B------:R-:W-:Y:S01]  /*12c0*/  MOV R12, R9 ;  /* 0x00000009000c7202 */ /* 0x000fe20000000f00 */
[----:B------:R-:W-:Y:S02]  /*12d0*/  IMAD.MOV.U32 R14, RZ, RZ, R9 ;  /* 0x000000ffff0e7224 */ /* 0x000fe400078e0009 */
.L_x_8164:
[----:B------:R-:W-:-:S06]  /*12e0*/  IMAD.WIDE.U32 R4, R15, 0x10, R18 ;  /* 0x000000100f047825 */ /* 0x000fcc00078e0012 */
[----:B------:R-:W2:Y:S01]  /*12f0*/  LDG.E.128 R4, [R4.64] ;  /* 0x0000002404047981 */ /* 0x000ea2000c1e1d00 */
[----:B------:R-:W-:-:S04]  /*1300*/  IADD3 R15, R15, c[0x0][0x170], RZ ;  /* 0x00005c000f0f7a10 */ /* 0x000fc80007ffe0ff */
[----:B------:R-:W-:-:S04]  /*1310*/  LEA R21, R15, 0x7, 0x3 ;  /* 0x000000070f157811 */ /* 0x000fc800078e18ff */
[----:B------:R-:W-:Y:S02]  /*1320*/  ISETP.GE.U32.AND P0, PT, R21, R0, PT ;  /* 0x000000001500720c */ /* 0x000fe40003f06070 */
[C---:B--2---:R-:W-:Y:S01]  /*1330*/  IADD3 R13, R6.reuse, R13, RZ ;  /* 0x0000000d060d7210 */ /* 0x044fe20007ffe0ff */
[C---:B------:R-:W-:Y:S01]  /*1340*/  IMAD.IADD R10, R7.reuse, 0x1, R10 ;  /* 0x00000001070a7824 */ /* 0x040fe200078e020a */
[----:B------:R-:W-:Y:S01]  /*1350*/  PRMT R6, R6, 0x7632, R6 ;  /* 0x0000763206067816 */ /* 0x000fe20000000006 */
[C---:B------:R-:W-:Y:S01]  /*1360*/  IMAD.IADD R17, R4.reuse, 0x1, R3 ;  /* 0x0000000104117824 */ /* 0x040fe200078e0203 */
[----:B------:R-:W-:Y:S01]  /*1370*/  PRMT R7, R7, 0x7632, R7 ;  /* 0x0000763207077816 */ /* 0x000fe20000000007 */
[C-C-:B------:R-:W-:Y:S01]  /*1380*/  IMAD.IADD R20, R5.reuse, 0x1, R14.reuse ;  /* 0x0000000105147824 */ /* 0x140fe200078e020e */
[----:B------:R-:W-:Y:S01]  /*1390*/  PRMT R3, R4, 0x7632, R3 ;  /* 0x0000763204037816 */ /* 0x000fe20000000003 */
[----:B------:R-:W-:Y:S01]  /*13a0*/  IMAD.IADD R6, R6, 0x1, R9 ;  /* 0x0000000106067824 */ /* 0x000fe200078e0209 */
[----:B------:R-:W-:Y:S01]  /*13b0*/  PRMT R14, R5, 0x7632, R14 ;  /* 0x00007632050e7816 */ /* 0x000fe2000000000e */
[----:B------:R-:W-:-:S02]  /*13c0*/  IMAD.IADD R7, R7, 0x1, R8 ;  /* 0x0000000107077824 */ /* 0x000fc400078e0208 */
[----:B------:R-:W-:Y:S01]  /*13d0*/  IMAD.IADD R12, R3, 0x1, R12 ;  /* 0x00000001030c7824 */ /* 0x000fe200078e020c */
[----:B------:R-:W-:Y:S02]  /*13e0*/  IADD3 R11, R14, R11, RZ ;  /* 0x0000000b0e0b7210 */ /* 0x000fe40007ffe0ff */
[----:B------:R-:W-:Y:S02]  /*13f0*/  PRMT R3, R17, 0x7610, R3 ;  /* 0x0000761011037816 */ /* 0x000fe40000000003 */
[----:B------:R-:W-:Y:S02]  /*1400*/  PRMT R14, R20, 0x7610, R14 ;  /* 0x00007610140e7816 */ /* 0x000fe4000000000e */
[----:B------:R-:W-:Y:S02]  /*1410*/  PRMT R9, R6, 0x7610, R9 ;  /* 0x0000761006097816 */ /* 0x000fe40000000009 */
[----:B------:R-:W-:Y:S01]  /*1420*/  PRMT R8, R7, 0x7610, R8 ;  /* 0x0000761007087816 */ /* 0x000fe20000000008 */
[----:B------:R-:W-:Y:S05]  /*1430*/  @!P0 BRA `(.L_x_8164) ;  /* 0xfffffea000008947 */ /* 0x000fea000383ffff */
.L_x_8163:
[----:B------:R-:W-:Y:S05]  /*1440*/  BSYNC B0 ;  /* 0x0000000000007941 */ /* 0x000fea0003800000 */
.L_x_8162:
        /* <DEDUP_REMOVED lines=8> */
.L_x_8166:
[----:B------:R-:W-:Y:S05]  /*14d0*/  BSYNC B0 ;  /* 0x0000000000007941 */ /* 0x000fea0003800000 */
.L_x_8165:
        /* <DEDUP_REMOVED lines=10> */
[----:B--2---:R-:W-:Y:S02]  /*1580*/  IMAD.IADD R3, R3, 0x1, R18 ;  /* 0x0000000103037824 */ /* 0x004fe400078e0212 */
.L_x_8168:
[----:B------:R-:W-:Y:S05]  /*1590*/  BSYNC B0 ;  /* 0x0000000000007941 */ /* 0x000fea0003800000 */
.L_x_8167:
[----:B------:R-:W-:Y:S02]  /*15a0*/  IADD3 R12, R14, R12, R3 ;  /* 0x0000000c0e0c7210 */ /* 0x000fe40007ffe003 */
[----:B------:R-:W-:Y:S02]  /*15b0*/  PRMT R24, RZ, 0x7610, R24 ;  /* 0x00007610ff187816 */ /* 0x000fe40000000018 */
[----:B------:R-:W-:Y:S02]  /*15c0*/  IADD3 R12, R13, R11, R12 ;  /* 0x0000000b0d0c7210 */ /* 0x000fe40007ffe00c */
[----:B------:R-:W-:Y:S02]  /*15d0*/  PRMT R19, RZ, 0x7610, R19 ;  /* 0x00007610ff137816 */ /* 0x000fe40000000013 */
[----:B------:R-:W-:-:S02]  /*15e0*/  IADD3 R9, R10, R9, R12 ;  /* 0x000000090a097210 */ /* 0x000fc40007ffe00c */
[----:B------:R-:W-:Y:S02]  /*15f0*/  PRMT R18, RZ, 0x7610, R18 ;  /* 0x00007610ff127816 */ /* 0x000fe40000000012 */
[----:B------:R-:W-:-:S04]  /*1600*/  IADD3 R9, R9, R8, RZ ;  /* 0x0000000809097210 */ /* 0x000fc80007ffe0ff */
[----:B------:R-:W-:Y:S01]  /*1610*/  PRMT R27, R9, 0x7610, R27 ;  /* 0x00007610091b7816 */ /* 0x000fe2000000001b */
[----:B------:R-:W-:Y:S05]  /*1620*/  BRA `(.L_x_8154) ;  /* 0x00008a6000007947 */ /* 0x000fea0003800000 */
.L_x_8155:
[----:B------:R-:W-:Y:S02]  /*1630*/  IMAD.MOV.U32 R37, RZ, RZ, c[0x0][0x2d4] ;  /* 0x0000b500ff257624 */ /* 0x000fe400078e00ff */
[----:B------:R-:W-:-:S03]  /*1640*/  IMAD.MOV.U32 R0, RZ, RZ, 0x1 ;  /* 0x00000001ff007424 */ /* 0x000fc600078e00ff */
[----:B------:R-:W-:Y:S02]  /*1650*/  SHF.R.U32.HI R37, RZ, 0x1, R37 ;  /* 0x00000001ff257819 */ /* 0x000fe40000011625 */
[C---:B------:R-:W-:Y:S02]  /*1660*/  ISETP.EQ.AND P2, PT, R0.reuse, c[0x0][0x1a4], PT ;  /* 0x0000690000007a0c */ /* 0x040fe40003f42270 */
[----:B------:R-:W-:Y:S02]  /*1670*/  ISETP.NE.AND P0, PT, R37, 0x1, PT ;  /* 0x000000012500780c */ /* 0x000fe40003f05270 */
[----:B------:R-:W-:-:S11]  /*1680*/  ISETP.NE.AND P1, PT, R0, c[0x0][0x1a4], PT ;  /* 0x0000690000007a0c */ /* 0x000fd60003f25270 */
[----:B------:R-:W-:Y:S05]  /*1690*/  @!P0 BRA P2, `(.L_x_8169) ;  /* 0x00007ec000008947 */ /* 0x000fea0001000000 */
[----:B------:R-:W0:Y:S01]  /*16a0*/  LDC.U16 R0, c[0x0][0x162] ;  /* 0x00005880ff007b82 */ /* 0x000e220000000400 */
[----:B------:R-:W-:Y:S01]  /*16b0*/  MOV R32, c[0x0][0x170] ;  /* 0x00005c0000207a02 */ /* 0x000fe20000000f00 */
[----:B------:R-:W-:-:S04]  /*16c0*/  IMAD.MOV.U32 R31, RZ, RZ, R6 ;  /* 0x000000ffff1f7224 */ /* 0x000fc800078e0006 */
[----:B------:R-:W-:Y:S02]  /*16d0*/  IMAD R3, R32, 0x3, R6 ;  /* 0x0000000320037824 */ /* 0x000fe400078e0206 */
[----:B0-----:R-:W-:Y:S01]  /*16e0*/  IMAD.MOV.U32 R6, RZ, RZ, R0 ;  /* 0x000000ffff067224 */ /* 0x001fe200078e0000 */
[----:B------:R-:W-:Y:S05]  /*16f0*/  @!P1 BRA `(.L_x_8170) ;  /* 0x000072f000009947 */ /* 0x000fea0003800000 */
[----:B------:R-:W-:Y:S01]  /*1700*/  ISETP.GE.U32.AND P0, PT, R3, c[0x0][0x168], PT ;  /* 0x00005a0003007a0c */ /* 0x000fe20003f06070 */
[----:B------:R-:W-:Y:S01]  /*1710*/  BSSY B0, `(.L_x_8171) ;  /* 0x00003b2000007945 */ /* 0x000fe20003800000 */
[-C--:B------:R-:W-:Y:S01]  /*1720*/  MOV R7, R0.reuse ;  /* 0x0000000000077202 */ /* 0x080fe20000000f00 */
[--C-:B------:R-:W-:Y:S01]  /*1730*/  IMAD.MOV.U32 R8, RZ, RZ, R0.reuse ;  /* 0x000000ffff087224 */ /* 0x100fe200078e0000 */
[-C--:B------:R-:W-:Y:S01]  /*1740*/  MOV R10, R0.reuse ;  /* 0x00000000000a7202 */ /* 0x080fe20000000f00 */
[--C-:B------:R-:W-:Y:S01]  /*1750*/  IMAD.MOV.U32 R9, RZ, RZ, R0.reuse ;  /* 0x000000ffff097224 */ /* 0x100fe200078e0000 */
[-C--:B------:R-:W-:Y:S01]  /*1760*/  MOV R13, R0.reuse ;  /* 0x00000000000d7202 */ /* 0x080fe20000000f00 */
[--C-:B------:R-:W-:Y:S01]  /*1770*/  IMAD.MOV.U32 R11, RZ, RZ, R0.reuse ;  /* 0x000000ffff0b7224 */ /* 0x100fe200078e0000 */
[-C--:B------:R-:W-:Y:S01]  /*1780*/  MOV R17, R0.reuse ;  /* 0x0000000000117202 */ /* 0x080fe20000000f00 */
[--C-:B------:R-:W-:Y:S01]  /*1790*/  IMAD.MOV.U32 R12, RZ, RZ, R0.reuse ;  /* 0x000000ffff0c7224 */ /* 0x100fe200078e0000 */
[----:B------:R-:W-:Y:S01]  /*17a0*/  MOV R4, R0 ;  /* 0x0000000000047202 */ /* 0x000fe20000000f00 */
[----:B------:R-:W-:-:S02]  /*17b0*/  IMAD.MOV.U32 R14, RZ, RZ, R0 ;  /* 0x000000ffff0e7224 */ /* 0x000fc400078e0000 */
[--C-:B------:R-:W-:Y:S02]  /*17c0*/  IMAD.MOV.U32 R15, RZ, RZ, R0.reuse ;  /* 0x000000ffff0f7224 */ /* 0x100fe400078e0000 */
[--C-:B------:R-:W-:Y:S02]  /*17d0*/  IMAD.MOV.U32 R20, RZ, RZ, R0.reuse ;  /* 0x000000ffff147224 */ /* 0x100fe400078e0000 */
[--C-:B------:R-:W-:Y:S02]  /*17e0*/  IMAD.MOV.U32 R3, RZ, RZ, R0.reuse ;  /* 0x000000ffff037224 */ /* 0x100fe400078e0000 */
[----:B------:R-:W-:Y:S01]  /*17f0*/  IMAD.MOV.U32 R5, RZ, RZ, R0 ;  /* 0x000000ffff057224 */ /* 0x000fe200078e0000 */
[----:B------:R-:W-:Y:S05]  /*1800*/  @P0 BRA `(.L_x_8172) ;  /* 0x00003a2000000947 */ /* 0x000fea0003800000 */
[----:B------:R-:W-:Y:S01]  /*1810*/  BSSY B1, `(.L_x_8173) ;  /* 0x000039d000017945 */ /* 0x000fe20003800000 */
[----:B------:R-:W-:Y:S01]  /*1820*/  ISETP.NE.AND P0, PT, RZ, c[0x0][0x1a4], PT ;  /* 0x00006900ff007a0c */ /* 0x000fe20003f05270 */
[--C-:B------:R-:W-:Y:S01]  /*1830*/  IMAD.MOV.U32 R7, RZ, RZ, R0.reuse ;  /* 0x000000ffff077224 */ /* 0x100fe200078e0000 */
        /* <DEDUP_REMOVED lines=12> */
[----:B------:R-:W-:Y:S02]  /*1900*/  IMAD.MOV.U32 R4, RZ, RZ, R0 ;  /* 0x000000ffff047224 */ /* 0x000fe400078e0000 */
.L_x_8179:
[----:B------:R-:W-:Y:S02]  /*1910*/  IMAD.MOV.U32 R29, RZ, RZ, RZ ;  /* 0x000000ffff1d7224 */ /* 0x000fe400078e00ff */
[----:B------:R-:W-:Y:S01]  /*1920*/  IMAD.MOV.U32 R26, RZ, RZ, RZ ;  /* 0x000000ffff1a7224 */ /* 0x000fe200078e00ff */
        /* <DEDUP_REMOVED lines=220> */
.L_x_8174:
        /* <DEDUP_REMOVED lines=219> */
.L_x_8175:
[----:B------:R-:W-:-:S04]  /*34a0*/  LOP3.LUT R25, R29, 0xfffffff8, RZ, 0xc0, !PT ;  /* 0xfffffff81d197812 */ /* 0x000fc800078ec0ff */
[----:B------:R-:W-:-:S05]  /*34b0*/  IADD3 R24, P1, R18, R25, RZ ;  /* 0x0000001912187210 */ /* 0x000fca0007f3e0ff */
[----:B------:R-:W-:-:S06]  /*34c0*/  IMAD.X R25, RZ, RZ, R19, P1 ;  /* 0x000000ffff197224 */ /* 0x000fcc00008e0613 */
[----:B------:R-:W2:Y:S01]  /*34d0*/  LDG.E.64 R24, [R24.64] ;  /* 0x0000002418187981 */ /* 0x000ea2000c1e1b00 */
[----:B------:R-:W-:Y:S01]  /*34e0*/  IADD3 R31, R31, c[0x0][0x170], RZ ;  /* 0x00005c001f1f7a10 */ /* 0x000fe20007ffe0ff */
[----:B------:R-:W-:Y:S01]  /*34f0*/  IMAD.MOV.U32 R38, RZ, RZ, RZ ;  /* 0x000000ffff267224 */ /* 0x000fe200078e00ff */
[----:B------:R-:W-:Y:S02]  /*3500*/  MOV R35, RZ ;  /* 0x000000ff00237202 */ /* 0x000fe40000000f00 */
[C---:B--2---:R-:W-:Y:S02]  /*3510*/  PRMT R29, R24.reuse, 0x7610, R29 ;  /* 0x00007610181d7816 */ /* 0x044fe4000000001d */
[----:B------:R-:W-:Y:S02]  /*3520*/  PRMT R30, R24, 0x7632, R30 ;  /* 0x00007632181e7816 */ /* 0x000fe4000000001e */
[C---:B------:R-:W-:Y:S02]  /*3530*/  PRMT R32, R25.reuse, 0x7610, R32 ;  /* 0x0000761019207816 */ /* 0x040fe40000000020 */
[----:B------:R-:W-:Y:S01]  /*3540*/  PRMT R33, R25, 0x7632, R33 ;  /* 0x0000763219217816 */ /* 0x000fe20000000021 */
[----:B------:R-:W-:Y:S05]  /*3550*/  @!P0 BRA `(.L_x_8176) ;  /* 0x00000d1000008947 */ /* 0x000fea0003800000 */
[----:B------:R-:W-:Y:S02]  /*3560*/  IMAD.MOV.U32 R24, RZ, RZ, RZ ;  /* 0x000000ffff187224 */ /* 0x000fe400078e00ff */
[----:B------:R-:W-:-:S02]  /*3570*/  IMAD.MOV.U32 R25, RZ, RZ, R31 ;  /* 0x000000ffff197224 */ /* 0x000fc400078e001f */
[----:B------:R-:W-:Y:S02]  /*3580*/  IMAD.MOV.U32 R34, RZ, RZ, c[0x0][0x1a4] ;  /* 0x00006900ff227624 */ /* 0x000fe400078e00ff */
[----:B------:R-:W-:-:S03]  /*3590*/  IMAD.HI.U32 R24, R31, c[0x0][0x1ac], R24 ;  /* 0x00006b001f187a27 */ /* 0x000fc600078e0018 */
[----:B------:R-:W-:Y:S02]  /*35a0*/  ISETP.NE.AND P1, PT, R34, 0x2, PT ;  /* 0x000000022200780c */ /* 0x000fe40003f25270 */
[----:B------:R-:W-:Y:S01]  /*35b0*/  SHF.R.U32.HI R25, RZ, c[0x0][0x1b0], R24 ;  /* 0x00006c00ff197a19 */ /* 0x000fe20000011618 */
[----:B------:R-:W-:-:S10]  /*35c0*/  HFMA2.MMA R24, -RZ, RZ, 0, 0 ;  /* 0x00000000ff187435 */ /* 0x000fd400000001ff */
        /* <DEDUP_REMOVED lines=202> */
.L_x_8176:
[----:B------:R-:W-:-:S04]  /*4270*/  LOP3.LUT R25, R35, 0xfffffff8, RZ, 0xc0, !PT ;  /* 0xfffffff823197812 */ /* 0x000fc800078ec0ff */
[----:B------:R-:W-:-:S04]  /*4280*/  IADD3 R24, P1, R18, R25, RZ ;  /* 0x0000001912187210 */ /* 0x000fc80007f3e0ff */
[----:B------:R-:W-:-:S06]  /*4290*/  IADD3.X R25, RZ, R19, RZ, P1, !PT ;  /* 0x00000013ff197210 */ /* 0x000fcc0000ffe4ff */
        /* <DEDUP_REMOVED lines=216> */
.L_x_8177:
[----:B------:R-:W-:-:S04]  /*5020*/  LOP3.LUT R25, R38, 0xfffffff8, RZ, 0xc0, !PT ;  /* 0xfffffff826197812 */ /* 0x000fc800078ec0ff */
[----:B------:R-:W-:-:S05]  /*5030*/  IADD3 R24, P1, R18, R25, RZ ;  /* 0x0000001912187210 */ /* 0x000fca0007f3e0ff */
[----:B------:R-:W-:-:S06]  /*5040*/  IMAD.X R25, RZ, RZ, R19, P1 ;  /* 0x000000ffff197224 */ /* 0x000fcc00008e0613 */
[----:B------:R-:W2:Y:S01]  /*5050*/  LDG.E.64 R24, [R24.64] ;  /* 0x0000002418187981 */ /* 0x000ea2000c1e1b00 */
[----:B------:R-:W-:Y:S01]  /*5060*/  IADD3 R31, R31, c[0x0][0x170], RZ ;  /* 0x00005c001f1f7a10 */ /* 0x000fe20007ffe0ff */
[----:B------:R-:W-:Y:S01]  /*5070*/  IMAD.IADD R5, R21, 0x1, R5 ;  /* 0x0000000115057824 */ /* 0x000fe200078e0205 */
[----:B------:R-:W-:Y:S01]  /*5080*/  MOV R38, c[0x0][0x170] ;  /* 0x00005c0000267a02 */ /* 0x000fe20000000f00 */
[----:B------:R-:W-:Y:S01]  /*5090*/  IMAD.IADD R3, R27, 0x1, R3 ;  /* 0x000000011b037824 */ /* 0x000fe200078e0203 */
[----:B------:R-:W-:Y:S01]  /*50a0*/  IADD3 R4, R26, R4, RZ ;  /* 0x000000041a047210 */ /* 0x000fe20007ffe0ff */
[----:B------:R-:W-:Y:S01]  /*50b0*/  IMAD.IADD R20, R29, 0x1, R20 ;  /* 0x000000011d147824 */ /* 0x000fe200078e0214 */
[----:B------:R-:W-:Y:S01]  /*50c0*/  IADD3 R0, R28, R0, RZ ;  /* 0x000000001c007210 */ /* 0x000fe20007ffe0ff */
[----:B------:R-:W-:Y:S01]  /*50d0*/  IMAD R38, R38, 0x3, R31 ;  /* 0x0000000326267824 */ /* 0x000fe200078e021f */
[----:B------:R-:W-:Y:S01]  /*50e0*/  IADD3 R17, R30, R17, RZ ;  /* 0x000000111e117210 */ /* 0x000fe20007ffe0ff */
[----:B------:R-:W-:Y:S01]  /*50f0*/  IMAD.IADD R15, R32, 0x1, R15 ;  /* 0x00000001200f7824 */ /* 0x000fe200078e020f */
[----:B------:R-:W-:Y:S01]  /*5100*/  IADD3 R14, R33, R14, RZ ;  /* 0x0000000e210e7210 */ /* 0x000fe20007ffe0ff */
[----:B------:R-:W-:Y:S01]  /*5110*/  IMAD.IADD R13, R34, 0x1, R13 ;  /* 0x00000001220d7824 */ /* 0x000fe200078e020d */
[----:B------:R-:W-:Y:S01]  /*5120*/  ISETP.GE.U32.AND P1, PT, R38, c[0x0][0x168], PT ;  /* 0x00005a0026007a0c */ /* 0x000fe20003f26070 */
[----:B------:R-:W-:Y:S01]  /*5130*/  IMAD.IADD R11, R36, 0x1, R11 ;  /* 0x00000001240b7824 */ /* 0x000fe200078e020b */
[----:B------:R-:W-:-:S02]  /*5140*/  IADD3 R12, R35, R12, RZ ;  /* 0x0000000c230c7210 */ /* 0x000fc40007ffe0ff */
[----:B------:R-:W-:Y:S02]  /*5150*/  IADD3 R10, R37, R10, RZ ;  /* 0x0000000a250a7210 */ /* 0x000fe40007ffe0ff */
[C---:B--2---:R-:W-:Y:S01]  /*5160*/  PRMT R39, R24.reuse, 0x7632, R39 ;  /* 0x0000763218277816 */ /* 0x044fe20000000027 */
[----:B------:R-:W-:Y:S01]  /*5170*/  IMAD.IADD R9, R24, 0x1, R9 ;  /* 0x0000000118097824 */ /* 0x000fe200078e0209 */
[C---:B------:R-:W-:Y:S02]  /*5180*/  PRMT R41, R25.reuse, 0x7632, R41 ;  /* 0x0000763219297816 */ /* 0x040fe40000000029 */
[----:B------:R-:W-:Y:S01]  /*5190*/  IADD3 R7, R25, R7, RZ ;  /* 0x0000000719077210 */ /* 0x000fe20007ffe0ff */
[----:B------:R-:W-:Y:S01]  /*51a0*/  IMAD.IADD R8, R39, 0x1, R8 ;  /* 0x0000000127087824 */ /* 0x000fe200078e0208 */
[----:B------:R-:W-:Y:S01]  /*51b0*/  IADD3 R6, R41, R6, RZ ;  /* 0x0000000629067210 */ /* 0x000fe20007ffe0ff */
[----:B------:R-:W-:Y:S01]  /*51c0*/  @P1 CALL.REL.NOINC `(.L_x_8178) ;  /* 0x0000001000001944 */ /* 0x000fe20003c00000 */
[----:B------:R-:W-:Y:S05]  /*51d0*/  BRA `(.L_x_8179) ;  /* 0xffffc73000007947 */ /* 0x000fea000383ffff */
.L_x_8178:
[----:B------:R-:W-:Y:S05]  /*51e0*/  BSYNC B1 ;  /* 0x0000000000017941 */ /* 0x000fea0003800000 */
.L_x_8173:
[C---:B------:R-:W-:Y:S02]  /*51f0*/  PRMT R38, R24.reuse, 0x7610, R38 ;  /* 0x0000761018267816 */ /* 0x040fe40000000026 */
[----:B------:R-:W-:-:S02]  /*5200*/  PRMT R39, R24, 0x7632, R39 ;  /* 0x0000763218277816 */ /* 0x000fc40000000027 */
[C---:B------:R-:W-:Y:S02]  /*5210*/  PRMT R41, R25.reuse, 0x7610, R41 ;  /* 0x0000761019297816 */ /* 0x040fe40000000029 */
[----:B------:R-:W-:Y:S02]  /*5220*/  PRMT R40, R25, 0x7632, R40 ;  /* 0x0000763219287816 */ /* 0x000fe40000000028 */
.L_x_8172:
[----:B------:R-:W-:Y:S05]  /*5230*/  BSYNC B0 ;  /* 0x0000000000007941 */ /* 0x000fea0003800000 */
.L_x_8171:
        /* <DEDUP_REMOVED lines=205> */
.L_x_8182:
        /* <DEDUP_REMOVED lines=211> */
.L_x_8183:
        /* <DEDUP_REMOVED lines=211> */
.L_x_8184:
        /* <DEDUP_REMOVED lines=211> */
.L_x_8185:
        /* <DEDUP_REMOVED lines=8> */
.L_x_8181:
[----:B------:R-:W-:Y:S05]  /*8720*/  BSYNC B0 ;  /* 0x0000000000007941 */ /* 0x000fea0003800000 */
.L_x_8180:
[----:B------:R-:W-:Y:S01]  /*8730*/  BSSY B0, `(.L_x_8186) ;  /* 0x000001e000007945 */ /* 0x000fe20003800000 */
[----:B------:R-:W-:Y:S05]  /*8740*/  @P0 BRA `(.L_x_8187) ;  /* 0x000001c000000947 */ /* 0x000fea0003800000 */
[----:B------:R-:W-:Y:S01]  /*8750*/  IADD3 R18, R31, c[0x0][0x170], RZ ;  /* 0x00005c001f127a10 */ /* 0x000fe20007ffe0ff */
[----:B------:R-:W-:Y:S01]  /*8760*/  IMAD.IADD R4, R4, 0x1, R26 ;  /* 0x0000000104047824 */ /* 0x000fe200078e021a */
[----:B------:R-:W-:Y:S01]  /*8770*/  IADD3 R5, R5, R21, RZ ;  /* 0x0000001505057210 */ /* 0x000fe20007ffe0ff */
[----:B------:R-:W-:Y:S01]  /*8780*/  IMAD.IADD R0, R0, 0x1, R28 ;  /* 0x0000000100007824 */ /* 0x000fe200078e021c */
[----:B------:R-:W-:-:S02]  /*8790*/  ISETP.GE.U32.AND P0, PT, R18, c[0x0][0x168], PT ;  /* 0x00005a0012007a0c */ /* 0x000fc40003f06070 */
[----:B------:R-:W-:-:S11]  /*87a0*/  IADD3 R3, R3, R27, RZ ;  /* 0x0000001b03037210 */ /* 0x000fd60007ffe0ff */
[----:B------:R-:W-:Y:S05]  /*87b0*/  @P0 BRA `(.L_x_8187) ;  /* 0x0000015000000947 */ /* 0x000fea0003800000 */
[----:B------:R-:W-:Y:S01]  /*87c0*/  IADD3 R18, R18, c[0x0][0x170], RZ ;  /* 0x00005c0012127a10 */ /* 0x000fe20007ffe0ff */
[----:B------:R-:W-:Y:S01]  /*87d0*/  IMAD.IADD R17, R17, 0x1, R30 ;  /* 0x0000000111117824 */ /* 0x000fe200078e021e */
[----:B------:R-:W-:Y:S01]  /*87e0*/  IADD3 R20, R20, R29, RZ ;  /* 0x0000001d14147210 */ /* 0x000fe20007ffe0ff */
[----:B------:R-:W-:Y:S01]  /*87f0*/  IMAD.IADD R14, R14, 0x1, R33 ;  /* 0x000000010e0e7824 */ /* 0x000fe200078e0221 */
[----:B------:R-:W-:Y:S02]  /*8800*/  ISETP.GE.U32.AND P0, PT, R18, c[0x0][0x168], PT ;  /* 0x00005a0012007a0c */ /* 0x000fe40003f06070 */
        /* <DEDUP_REMOVED lines=8> */
[----:B------:R-:W-:Y:S01]  /*8890*/  @!P0 IMAD.IADD R39, R8, 0x1, R39 ;  /* 0x0000000108278824 */ /* 0x000fe200078e0227 */
[----:B------:R-:W-:Y:S01]  /*88a0*/  @!P0 IADD3 R38, R9, R38, RZ ;  /* 0x0000002609268210 */ /* 0x000fe20007ffe0ff */
[----:B------:R-:W-:Y:S01]  /*88b0*/  @!P0 IMAD.IADD R40, R6, 0x1, R40 ;  /* 0x0000000106288824 */ /* 0x000fe200078e0228 */
[----:B------:R-:W-:Y:S02]  /*88c0*/  @!P0 IADD3 R41, R7, R41, RZ ;  /* 0x0000002907298210 */ /* 0x000fe40007ffe0ff */
[----:B------:R-:W-:Y:S02]  /*88d0*/  @!P0 PRMT R9, R38, 0x7610, R9 ;  /* 0x0000761026098816 */ /* 0x000fe40000000009 */
[----:B------:R-:W-:Y:S02]  /*88e0*/  @!P0 PRMT R8, R39, 0x7610, R8 ;  /* 0x0000761027088816 */ /* 0x000fe40000000008 */
[----:B------:R-:W-:Y:S02]  /*88f0*/  @!P0 PRMT R7, R41, 0x7610, R7 ;  /* 0x0000761029078816 */ /* 0x000fe40000000007 */
[----:B------:R-:W-:-:S02]  /*8900*/  @!P0 PRMT R6, R40, 0x7610, R6 ;  /* 0x0000761028068816 */ /* 0x000fc40000000006 */
.L_x_8187:
[----:B------:R-:W-:Y:S05]  /*8910*/  BSYNC B0 ;  /* 0x0000000000007941 */ /* 0x000fea0003800000 */
.L_x_8186:
[----:B------:R-:W-:Y:S02]  /*8920*/  IADD3 R19, R10, R14, R0 ;  /* 0x0000000e0a137210 */ /* 0x000fe40007ffe000 */
[----:B------:R-:W-:-:S02]  /*8930*/  IADD3 R0, R11, R15, R3 ;  /* 0x0000000f0b007210 */ /* 0x000fc40007ffe003 */
[----:B------:R-:W-:Y:S02]  /*8940*/  IADD3 R20, R13, R20, R5 ;  /* 0x000000140d147210 */ /* 0x000fe40007ffe005 */
[----:B------:R-:W-:Y:S01]  /*8950*/  IADD3 R17, R12, R17, R4 ;  /* 0x000000110c117210 */ /* 0x000fe20007ffe004 */
[----:B------:R-:W-:Y:S01]  /*8960*/  IMAD.IADD R0, R0, 0x1, R7 ;  /* 0x0000000100007824 */ /* 0x000fe200078e0207 */
[----:B------:R-:W-:Y:S01]  /*8970*/  IADD3 R19, R19, R6, RZ ;  /* 0x0000000613137210 */ /* 0x000fe20007ffe0ff */
[----:B------:R-:W-:Y:S01]  /*8980*/  IMAD.IADD R20, R20, 0x1, R9 ;  /* 0x0000000114147824 */ /* 0x000fe200078e0209 */
[----:B------:R-:W-:Y:S02]  /*8990*/  IADD3 R17, R17, R8, RZ ;  /* 0x0000000811117210 */ /* 0x000fe40007ffe0ff */
[----:B------:R-:W-:Y:S02]  /*89a0*/  PRMT R18, R19, 0x7610, R18 ;  /* 0x0000761013127816 */ /* 0x000fe40000000012 */
[----:B------:R-:W-:-:S02]  /*89b0*/  PRMT R19, R0, 0x7610, R19 ;  /* 0x0000761000137816 */ /* 0x000fc40000000013 */
[----:B------:R-:W-:Y:S02]  /*89c0*/  PRMT R24, R17, 0x7610, R24 ;  /* 0x0000761011187816 */ /* 0x000fe40000000018 */
[----:B------:R-:W-:Y:S01]  /*89d0*/  PRMT R27, R20, 0x7610, R27 ;  /* 0x00007610141b7816 */ /* 0x000fe2000000001b */
[----:B------:R-:W-:Y:S05]  /*89e0*/  BRA `(.L_x_8154) ;  /* 0x000016a000007947 */ /* 0x000fea0003800000 */
.L_x_8170:
        /* <DEDUP_REMOVED lines=15> */
[----:B------:R-:W-:Y:S01]  /*8ae0*/  IMAD.MOV.U32 R30, RZ, RZ, R0 ;  /* 0x000000ffff1e7224 */ /* 0x000fe200078e0000 */
[----:B------:R-:W-:Y:S05]  /*8af0*/  @P0 BRA `(.L_x_8189) ;  /* 0x000004d000000947 */ /* 0x000fea0003800000 */
        /* <DEDUP_REMOVED lines=15> */
.L_x_8191:
[----:B------:R-:W-:Y:S01]  /*8bf0*/  IADD3 R20, R31, c[0x0][0x170], RZ ;  /* 0x00005c001f147a10 */ /* 0x000fe20007ffe0ff */
[----:B------:R-:W-:-:S03]  /*8c00*/  IMAD R31, R37, R31, RZ ;  /* 0x0000001f251f7224 */ /* 0x000fc600078e02ff */
[----:B------:R-:W-:Y:S01]  /*8c10*/  IADD3 R34, R20, c[0x0][0x170], RZ ;  /* 0x00005c0014227a10 */ /* 0x000fe20007ffe0ff */
[----:B------:R-:W-:Y:S01]  /*8c20*/  IMAD R24, R37, R20, RZ ;  /* 0x0000001425187224 */ /* 0x000fe200078e02ff */
[----:B------:R-:W-:-:S03]  /*8c30*/  SHF.R.U32.HI R21, RZ, 0x2, R31 ;  /* 0x00000002ff157819 */ /* 0x000fc6000001161f */
[----:B------:R-:W-:Y:S01]  /*8c40*/  IMAD R26, R37, R34, RZ ;  /* 0x00000022251a7224 */ /* 0x000fe200078e02ff */
[----:B------:R-:W-:Y:S01]  /*8c50*/  IADD3 R34, R34, c[0x0][0x170], RZ ;  /* 0x00005c0022227a10 */ /* 0x000fe20007ffe0ff */
[----:B------:R-:W-:Y:S01]  /*8c60*/  IMAD.WIDE.U32 R20, R21, 0x8, R18 ;  /* 0x0000000815147825 */ /* 0x000fe200078e0012 */
[----:B------:R-:W-:Y:S02]  /*8c70*/  SHF.R.U32.HI R25, RZ, 0x2, R24 ;  /* 0x00000002ff197819 */ /* 0x000fe40000011618 */
[----:B------:R-:W-:Y:S01]  /*8c80*/  SHF.R.U32.HI R27, RZ, 0x2, R26 ;  /* 0x00000002ff1b7819 */ /* 0x000fe2000001161a */
[----:B------:R-:W-:Y:S02]  /*8c90*/  IMAD R28, R37, R34, RZ ;  /* 0x00000022251c7224 */ /* 0x000fe400078e02ff */
[----:B------:R-:W2:Y:S01]  /*8ca0*/  LDG.E.64 R20, [R20.64] ;  /* 0x0000002414147981 */ /* 0x000ea2000c1e1b00 */
[----:B------:R-:W-:Y:S02]  /*8cb0*/  IMAD.WIDE.U32 R24, R25, 0x8, R18 ;  /* 0x0000000819187825 */ /* 0x000fe400078e0012 */
[----:B------:R-:W-:-:S02]  /*8cc0*/  SHF.R.U32.HI R29, RZ, 0x2, R28 ;  /* 0x00000002ff1d7819 */ /* 0x000fc4000001161c */
        /* <DEDUP_REMOVED lines=8> */
[C---:B--2---:R-:W-:Y:S01]  /*8d50*/  PRMT R33, R21.reuse, 0x7632, R33 ;  /* 0x0000763215217816 */ /* 0x044fe20000000021 */
[----:B------:R-:W-:Y:S01]  /*8d60*/  IMAD.IADD R15, R21, 0x1, R15 ;  /* 0x00000001150f7824 */ /* 0x000fe200078e020f */
[C---:B------:R-:W-:Y:S02]  /*8d70*/  PRMT R34, R20.reuse, 0x7632, R34 ;  /* 0x0000763214227816 */ /* 0x040fe40000000022 */
[----:B------:R-:W-:Y:S01]  /*8d80*/  IADD3 R30, R20, R30, RZ ;  /* 0x0000001e141e7210 */ /* 0x000fe20007ffe0ff */
[----:B------:R-:W-:Y:S01]  /*8d90*/  IMAD.IADD R14, R33, 0x1, R14 ;  /* 0x00000001210e7824 */ /* 0x000fe200078e020e */
[----:B------:R-:W-:Y:S01]  /*8da0*/  IADD3 R17, R34, R17, RZ ;  /* 0x0000001122117210 */ /* 0x000fe20007ffe0ff */
[----:B---3--:R-:W-:Y:S01]  /*8db0*/  IMAD.IADD R11, R25, 0x1, R11 ;  /* 0x00000001190b7824 */ /* 0x008fe200078e020b */
[----:B------:R-:W-:-:S02]  /*8dc0*/  PRMT R33, R24, 0x7632, R33 ;  /* 0x0000763218217816 */ /* 0x000fc40000000021 */
[----:B------:R-:W-:Y:S01]  /*8dd0*/  PRMT R35, R25, 0x7632, R35 ;  /* 0x0000763219237816 */ /* 0x000fe20000000023 */
[C---:B----4-:R-:W-:Y:S01]  /*8de0*/  IMAD.IADD R7, R27.reuse, 0x1, R7 ;  /* 0x000000011b077824 */ /* 0x050fe200078e0207 */
[----:B------:R-:W-:Y:S02]  /*8df0*/  PRMT R34, R27, 0x7632, R34 ;  /* 0x000076321b227816 */ /* 0x000fe40000000022 */
[----:B------:R-:W-:Y:S01]  /*8e00*/  IADD3 R12, R33, R12, RZ ;  /* 0x0000000c210c7210 */ /* 0x000fe20007ffe0ff */
[----:B------:R-:W-:Y:S01]  /*8e10*/  IMAD.IADD R10, R35, 0x1, R10 ;  /* 0x00000001230a7824 */ /* 0x000fe200078e020a */
[C---:B-----5:R-:W-:Y:S01]  /*8e20*/  PRMT R33, R29.reuse, 0x7632, R33 ;  /* 0x000076321d217816 */ /* 0x060fe20000000021 */
[----:B------:R-:W-:Y:S01]  /*8e30*/  IMAD.IADD R5, R34, 0x1, R5 ;  /* 0x0000000122057824 */ /* 0x000fe200078e0205 */
[----:B------:R-:W-:Y:S01]  /*8e40*/  PRMT R39, R26, 0x7632, R39 ;  /* 0x000076321a277816 */ /* 0x000fe20000000027 */
[----:B------:R-:W-:Y:S01]  /*8e50*/  IMAD.IADD R0, R29, 0x1, R0 ;  /* 0x000000011d007824 */ /* 0x000fe200078e0200 */
[----:B------:R-:W-:Y:S01]  /*8e60*/  PRMT R34, R28, 0x7632, R34 ;  /* 0x000076321c227816 */ /* 0x000fe20000000022 */
[----:B------:R-:W-:Y:S01]  /*8e70*/  IMAD.IADD R6, R33, 0x1, R6 ;  /* 0x0000000121067824 */ /* 0x000fe200078e0206 */
[----:B------:R-:W-:-:S02]  /*8e80*/  IADD3 R8, R39, R8, RZ ;  /* 0x0000000827087210 */ /* 0x000fc40007ffe0ff */
[----:B------:R-:W-:Y:S02]  /*8e90*/  IADD3 R3, R34, R3, RZ ;  /* 0x0000000322037210 */ /* 0x000fe40007ffe0ff */
[----:B------:R-:W-:Y:S02]  /*8ea0*/  IADD3 R13, R24, R13, RZ ;  /* 0x0000000d180d7210 */ /* 0x000fe40007ffe0ff */
[----:B------:R-:W-:Y:S02]  /*8eb0*/  IADD3 R9, R26, R9, RZ ;  /* 0x000000091a097210 */ /* 0x000fe40007ffe0ff */
[----:B------:R-:W-:Y:S01]  /*8ec0*/  IADD3 R4, R28, R4, RZ ;  /* 0x000000041c047210 */ /* 0x000fe20007ffe0ff */
[----:B------:R-:W-:Y:S05]  /*8ed0*/  @!P0 BRA `(.L_x_8191) ;  /* 0xfffffd1000008947 */ /* 0x000fea000383ffff */
[----:B------:R-:W-:Y:S05]  /*8ee0*/  BSYNC B1 ;  /* 0x0000000000017941 */ /* 0x000fea0003800000 */
.L_x_8190:
[C---:B------:R-:W-:Y:S02]  /*8ef0*/  PRMT R40, R26.reuse, 0x7610, R40 ;  /* 0x000076101a287816 */ /* 0x040fe40000000028 */
[----:B------:R-:W-:Y:S02]  /*8f00*/  PRMT R39, R26, 0x7632, R39 ;  /* 0x000076321a277816 */ /* 0x000fe40000000027 */
[----:B------:R-:W-:-:S02]  /*8f10*/  PRMT R42, R27, 0x7610, R42 ;  /* 0x000076101b2a7816 */ /* 0x000fc4000000002a */
[----:B------:R-:W-:Y:S02]  /*8f20*/  PRMT R41, R27, 0x7632, R41 ;  /* 0x000076321b297816 */ /* 0x000fe40000000029 */
[----:B------:R-:W-:Y:S02]  /*8f30*/  PRMT R26, R28, 0x7610, R26 ;  /* 0x000076101c1a7816 */ /* 0x000fe4000000001a */
[----:B------:R-:W-:Y:S02]  /*8f40*/  PRMT R27, R29, 0x7610, R27 ;  /* 0x000076101d1b7816 */ /* 0x000fe4000000001b */
[C---:B------:R-:W-:Y:S02]  /*8f50*/  PRMT R32, R20.reuse, 0x7610, R32 ;  /* 0x0000761014207816 */ /* 0x040fe40000000020 */
[----:B------:R-:W-:Y:S02]  /*8f60*/  PRMT R33, R20, 0x7632, R33 ;  /* 0x0000763214217816 */ /* 0x000fe40000000021 */
[----:B------:R-:W-:-:S02]  /*8f70*/  PRMT R34, R21, 0x7610, R34 ;  /* 0x0000761015227816 */ /* 0x000fc40000000022 */
[----:B------:R-:W-:Y:S02]  /*8f80*/  PRMT R35, R21, 0x7632, R35 ;  /* 0x0000763215237816 */ /* 0x000fe40000000023 */
[----:B------:R-:W-:Y:S02]  /*8f90*/  PRMT R36, R24, 0x7632, R36 ;  /* 0x0000763218247816 */ /* 0x000fe40000000024 */
[----:B------:R-:W-:Y:S02]  /*8fa0*/  PRMT R38, R25, 0x7632, R38 ;  /* 0x0000763219267816 */ /* 0x000fe40000000026 */
[----:B------:R-:W-:Y:S02]  /*8fb0*/  PRMT R28, R28, 0x7632, R28 ;  /* 0x000076321c1c7816 */ /* 0x000fe4000000001c */
[----:B------:R-:W-:Y:S02]  /*8fc0*/  PRMT R29, R29, 0x7632, R29 ;  /* 0x000076321d1d7816 */ /* 0x000fe4000000001d */
.L_x_8189:
[----:B------:R-:W-:Y:S05]  /*8fd0*/  BSYNC B0 ;  /* 0x0000000000007941 */ /* 0x000fea0003800000 */
.L_x_8188:
        /* <DEDUP_REMOVED lines=33> */
[----:B------:R0:W2:Y:S04]  /*91f0*/  @!P0 LDG.E.64 R18, [R20.64] ;  /* 0x0000002414128981 */ /* 0x0000a8000c1e1b00 */
[----:B0-----:R-:W3:Y:S01]  /*9200*/  LDG.E.64 R20, [R40.64] ;  /* 0x0000002428147981 */ /* 0x001ee2000c1e1b00 */
        /* <DEDUP_REMOVED lines=8> */
.L_x_8193:
[----:B------:R-:W-:Y:S05]  /*9290*/  BSYNC B0 ;  /* 0x0000000000007941 */ /* 0x000fea0003800000 */
.L_x_8192:
        /* <DEDUP_REMOVED lines=30> */
.L_x_8195:
[----:B------:R-:W-:Y:S05]  /*9480*/  BSYNC B0 ;  /* 0x0000000000007941 */ /* 0x000fea0003800000 */
.L_x_8194:
[----:B------:R-:W-:Y:S02]  /*9490*/  IADD3 R7, R7, R11, R15 ;  /* 0x0000000b07077210 */ /* 0x000fe40007ffe00f */
[----:B------:R-:W-:-:S02]  /*94a0*/  IADD3 R9, R9, R13, R30 ;  /* 0x0000000d09097210 */ /* 0x000fc40007ffe01e */
[----:B------:R-:W-:Y:S01]  /*94b0*/  IADD3 R5, R5, R10, R14 ;  /* 0x0000000a05057210 */ /* 0x000fe20007ffe00e */
[----:B------:R-:W-:Y:S01]  /*94c0*/  IMAD.IADD R7, R7, 0x1, R0 ;  /* 0x0000000107077824 */ /* 0x000fe200078e0200 */
[----:B------:R-:W-:Y:S01]  /*94d0*/  IADD3 R8, R8, R12, R17 ;  /* 0x0000000c08087210 */ /* 0x000fe20007ffe011 */
[----:B------:R-:W-:Y:S01]  /*94e0*/  IMAD.IADD R9, R9, 0x1, R4 ;  /* 0x0000000109097824 */ /* 0x000fe200078e0204 */
[----:B------:R-:W-:Y:S02]  /*94f0*/  IADD3 R5, R5, R6, RZ ;  /* 0x0000000605057210 */ /* 0x000fe40007ffe0ff */
[----:B------:R-:W-:Y:S02]  /*9500*/  IADD3 R8, R8, R3, RZ ;  /* 0x0000000308087210 */ /* 0x000fe40007ffe0ff */
[----:B------:R-:W-:Y:S02]  /*9510*/  PRMT R18, R5, 0x7610, R18 ;  /* 0x0000761005127816 */ /* 0x000fe40000000012 */
[----:B------:R-:W-:-:S02]  /*9520*/  PRMT R19, R7, 0x7610, R19 ;  /* 0x0000761007137816 */ /* 0x000fc40000000013 */
[----:B------:R-:W-:Y:S02]  /*9530*/  PRMT R24, R8, 0x7610, R24 ;  /* 0x0000761008187816 */ /* 0x000fe40000000018 */
[----:B------:R-:W-:Y:S01]  /*9540*/  PRMT R27, R9, 0x7610, R27 ;  /* 0x00007610091b7816 */ /* 0x000fe2000000001b */
[----:B------:R-:W-:Y:S05]  /*9550*/  BRA `(.L_x_8154) ;  /* 0x00000b3000007947 */ /* 0x000fea0003800000 */
.L_x_8169:
        /* <DEDUP_REMOVED lines=36> */
.L_x_8199:
        /* <DEDUP_REMOVED lines=8> */
[----:B------:R-:W2:Y:S01]  /*9820*/  LDG.E.64 R20, [R20.64] ;  /* 0x0000002414147981 */ /* 0x000ea2000c1e1b00 */
[----:B------:R-:W-:Y:S01]  /*9830*/  SHF.R.U32.HI R29, RZ, 0x2, R6 ;  /* 0x00000002ff1d7819 */ /* 0x000fe20000011606 */
[----:B------:R-:W-:-:S02]  /*9840*/  IMAD.WIDE.U32 R26, R27, 0x8, R18 ;  /* 0x000000081b1a7825 */ /* 0x000fc400078e0012 */
[----:B------:R-:W3:Y:S02]  /*9850*/  LDG.E.64 R24, [R24.64] ;  /* 0x0000002418187981 */ /* 0x000ee4000c1e1b00 */
[----:B------:R-:W-:Y:S02]  /*9860*/  IMAD.WIDE.U32 R28, R29, 0x8, R18 ;  /* 0x000000081d1c7825 */ /* 0x000fe400078e0012 */
[----:B------:R-:W4:Y:S04]  /*9870*/  LDG.E.64 R26, [R26.64] ;  /* 0x000000241a1a7981 */ /* 0x000f28000c1e1b00 */
[----:B------:R-:W5:Y:S01]  /*9880*/  LDG.E.64 R28, [R28.64] ;  /* 0x000000241c1c7981 */ /* 0x000f62000c1e1b00 */
[----:B------:R-:W-:-:S05]  /*9890*/  IADD3 R6, R6, c[0x0][0x170], RZ ;  /* 0x00005c0006067a10 */ /* 0x000fca0007ffe0ff */
[----:B------:R-:W-:-:S05]  /*98a0*/  IMAD R32, R33, 0x3, R6 ;  /* 0x0000000321207824 */ /* 0x000fca00078e0206 */
[----:B------:R-:W-:Y:S02]  /*98b0*/  ISETP.GE.U32.AND P0, PT, R32, c[0x0][0x168], PT ;  /* 0x00005a0020007a0c */ /* 0x000fe40003f06070 */
[----:B--2---:R-:W-:Y:S01]  /*98c0*/  PRMT R35, R20, 0x7632, R35 ;  /* 0x0000763214237816 */ /* 0x004fe20000000023 */
[C---:B------:R-:W-:Y:S01]  /*98d0*/  IMAD.IADD R3, R21.reuse, 0x1, R3 ;  /* 0x0000000115037824 */ /* 0x040fe200078e0203 */
[----:B------:R-:W-:Y:S02]  /*98e0*/  PRMT R37, R21, 0x7632, R37 ;  /* 0x0000763215257816 */ /* 0x000fe40000000025 */
[C---:B---3--:R-:W-:Y:S01]  /*98f0*/  PRMT R32, R25.reuse, 0x7632, R32 ;  /* 0x0000763219207816 */ /* 0x048fe20000000020 */
[----:B------:R-:W-:Y:S01]  /*9900*/  IMAD.IADD R17, R25, 0x1, R17 ;  /* 0x0000000119117824 */ /* 0x000fe200078e0211 */
[----:B------:R-:W-:Y:S01]  /*9910*/  IADD3 R4, R35, R4, RZ ;  /* 0x0000000423047210 */ /* 0x000fe20007ffe0ff */
[----:B------:R-:W-:Y:S01]  /*9920*/  IMAD.IADD R0, R37, 0x1, R0 ;  /* 0x0000000125007824 */ /* 0x000fe200078e0200 */
[----:B----4-:R-:W-:Y:S01]  /*9930*/  PRMT R34, R26, 0x7632, R34 ;  /* 0x000076321a227816 */ /* 0x010fe20000000022 */
[----:B------:R-:W-:Y:S01]  /*9940*/  IMAD.IADD R15, R32, 0x1, R15 ;  /* 0x00000001200f7824 */ /* 0x000fe200078e020f */
[C---:B------:R-:W-:Y:S01]  /*9950*/  PRMT R36, R27.reuse, 0x7632, R36 ;  /* 0x000076321b247816 */ /* 0x040fe20000000024 */
[----:B------:R-:W-:Y:S01]  /*9960*/  IMAD.IADD R12, R27, 0x1, R12 ;  /* 0x000000011b0c7824 */ /* 0x000fe200078e020c */
[----:B------:R-:W-:Y:S01]  /*9970*/  IADD3 R13, R34, R13, RZ ;  /* 0x0000000d220d7210 */ /* 0x000fe20007ffe0ff */
[C---:B-----5:R-:W-:Y:S01]  /*9980*/  IMAD.IADD R8, R29.reuse, 0x1, R8 ;  /* 0x000000011d087824 */ /* 0x060fe200078e0208 */
[----:B------:R-:W-:Y:S01]  /*9990*/  PRMT R34, R29, 0x7632, R34 ;  /* 0x000076321d227816 */ /* 0x000fe20000000022 */
[----:B------:R-:W-:Y:S01]  /*99a0*/  IMAD.IADD R11, R36, 0x1, R11 ;  /* 0x00000001240b7824 */ /* 0x000fe200078e020b */
[----:B------:R-:W-:-:S02]  /*99b0*/  PRMT R35, R24, 0x7632, R35 ;  /* 0x0000763218237816 */ /* 0x000fc40000000023 */
[----:B------:R-:W-:Y:S01]  /*99c0*/  PRMT R32, R28, 0x7632, R32 ;  /* 0x000076321c207816 */ /* 0x000fe20000000020 */
[----:B------:R-:W-:Y:S01]  /*99d0*/  IMAD.IADD R7, R34, 0x1, R7 ;  /* 0x0000000122077824 */ /* 0x000fe200078e0207 */
[----:B------:R-:W-:Y:S02]  /*99e0*/  IADD3 R30, R35, R30, RZ ;  /* 0x0000001e231e7210 */ /* 0x000fe40007ffe0ff */
[----:B------:R-:W-:Y:S02]  /*99f0*/  IADD3 R5, R20, R5, RZ ;  /* 0x0000000514057210 */ /* 0x000fe40007ffe0ff */
[----:B------:R-:W-:Y:S02]  /*9a00*/  IADD3 R9, R32, R9, RZ ;  /* 0x0000000920097210 */ /* 0x000fe40007ffe0ff */
[----:B------:R-:W-:Y:S02]  /*9a10*/  IADD3 R31, R24, R31, RZ ;  /* 0x0000001f181f7210 */ /* 0x000fe40007ffe0ff */
[----:B------:R-:W-:-:S02]  /*9a20*/  IADD3 R14, R26, R14, RZ ;  /* 0x0000000e1a0e7210 */ /* 0x000fc40007ffe0ff */
[----:B------:R-:W-:Y:S01]  /*9a30*/  IADD3 R10, R28, R10, RZ ;  /* 0x0000000a1c0a7210 */ /* 0x000fe20007ffe0ff */
[----:B------:R-:W-:Y:S05]  /*9a40*/  @!P0 BRA `(.L_x_8199) ;  /* 0xfffffd5000008947 */ /* 0x000fea000383ffff */
[----:B------:R-:W-:Y:S05]  /*9a50*/  BSYNC B1 ;  /* 0x0000000000017941 */ /* 0x000fea0003800000 */
.L_x_8198:
[C---:B------:R-:W-:Y:S02]  /*9a60*/  PRMT R38, R26.reuse, 0x7610, R38 ;  /* 0x000076101a267816 */ /* 0x040fe40000000026 */
[----:B------:R-:W-:Y:S02]  /*9a70*/  PRMT R39, R26, 0x7632, R39 ;  /* 0x000076321a277816 */ /* 0x000fe40000000027 */
[C---:B------:R-:W-:Y:S02]  /*9a80*/  PRMT R41, R27.reuse, 0x7610, R41 ;  /* 0x000076101b297816 */ /* 0x040fe40000000029 */
[----:B------:R-:W-:Y:S02]  /*9a90*/  PRMT R40, R27, 0x7632, R40 ;  /* 0x000076321b287816 */ /* 0x000fe40000000028 */
[----:B------:R-:W-:Y:S02]  /*9aa0*/  PRMT R26, R28, 0x7610, R26 ;  /* 0x000076101c1a7816 */ /* 0x000fe4000000001a */
[----:B------:R-:W-:-:S02]  /*9ab0*/  PRMT R27, R29, 0x7610, R27 ;  /* 0x000076101d1b7816 */ /* 0x000fc4000000001b */
[C---:B------:R-:W-:Y:S02]  /*9ac0*/  PRMT R32, R20.reuse, 0x7610, R32 ;  /* 0x0000761014207816 */ /* 0x040fe40000000020 */
[----:B------:R-:W-:Y:S02]  /*9ad0*/  PRMT R33, R20, 0x7632, R33 ;  /* 0x0000763214217816 */ /* 0x000fe40000000021 */
[C---:B------:R-:W-:Y:S02]  /*9ae0*/  PRMT R34, R21.reuse, 0x7610, R34 ;  /* 0x0000761015227816 */ /* 0x040fe40000000022 */
[----:B------:R-:W-:Y:S02]  /*9af0*/  PRMT R35, R21, 0x7632, R35 ;  /* 0x0000763215237816 */ /* 0x000fe40000000023 */
[----:B------:R-:W-:Y:S02]  /*9b00*/  PRMT R36, R24, 0x7632, R36 ;  /* 0x0000763218247816 */ /* 0x000fe40000000024 */
[----:B------:R-:W-:-:S02]  /*9b10*/  PRMT R37, R25, 0x7632, R37 ;  /* 0x0000763219257816 */ /* 0x000fc40000000025 */
[----:B------:R-:W-:Y:S02]  /*9b20*/  PRMT R28, R28, 0x7632, R28 ;  /* 0x000076321c1c7816 */ /* 0x000fe4000000001c */
[----:B------:R-:W-:Y:S02]  /*9b30*/  PRMT R29, R29, 0x7632, R29 ;  /* 0x000076321d1d7816 */ /* 0x000fe4000000001d */
.L_x_8197:
[----:B------:R-:W-:Y:S05]  /*9b40*/  BSYNC B0 ;  /* 0x0000000000007941 */ /* 0x000fea0003800000 */
.L_x_8196:
        /* <DEDUP_REMOVED lines=39> */
.L_x_8201:
[----:B------:R-:W-:Y:S05]  /*9dc0*/  BSYNC B0 ;  /* 0x0000000000007941 */ /* 0x000fea0003800000 */
.L_x_8200:
        /* <DEDUP_REMOVED lines=14> */
[----:B------:R-:W-:Y:S02]  /*9eb0*/  IADD3 R17, R17, R25, RZ ;  /* 0x0000001911117210 */ /* 0x000fe40007ffe0ff */
[----:B------:R-:W-:-:S09]  /*9ec0*/  PRMT R31, R24, 0x7610, R31 ;  /* 0x00007610181f7816 */ /* 0x000fd2000000001f */
        /* <DEDUP_REMOVED lines=15> */
.L_x_8203:
[----:B------:R-:W-:Y:S05]  /*9fc0*/  BSYNC B0 ;  /* 0x0000000000007941 */ /* 0x000fea0003800000 */
.L_x_8202:
        /* <DEDUP_REMOVED lines=11> */
[----:B------:R-:W-:Y:S02]  /*a080*/  PRMT R27, R5, 0x7610, R27 ;  /* 0x00007610051b7816 */ /* 0x000fe4000000001b */
.L_x_8154:
[----:B------:R-:W-:Y:S05]  /*a090*/  BSYNC B6 ;  /* 0x0000000000067941 */ /* 0x000fea0003800000 */
.L_x_8153:
[----:B------:R-:W-:-:S13]  /*a0a0*/  ISETP.NE.AND P0, PT, RZ, c[0x0][0x180], PT ;  /* 0x00006000ff007a0c */ /* 0x000fda0003f05270 */
[----:B------:R-:W-:Y:S05]  /*a0b0*/  @!P0 BRA `(.L_x_8204) ;  /* 0x0000020000008947 */ /* 0x000fea0003800000 */
[----:B------:R-:W-:Y:S01]  /*a0c0*/  IMAD R0, R16, c[0x0][0x0], R2 ;  /* 0x0000000010007a24 */ /* 0x000fe200078e0202 */
[----:B------:R-:W-:Y:S01]  /*a0d0*/  PRMT R4, R27, 0x5410, R24 ;  /* 0x000054101b047816 */ /* 0x000fe20000000018 */
[----:B------:R-:W-:Y:S01]  /*a0e0*/  ULDC UR4, c[0x0][0x4] ;  /* 0x0000010000047ab9 */ /* 0x000fe20000000800 */
[----:B------:R-:W-:Y:S01]  /*a0f0*/  PRMT R5, R19, 0x5410, R18 ;  /* 0x0000541013057816 */ /* 0x000fe20000000012 */
[----:B------:R-:W-:-:S04]  /*a100*/  USHF.R.U32.HI UR4, URZ, 0x1, UR4 ;  /* 0x000000013f047899 */ /* 0x000fc80008011604 */
[----:B------:R0:W-:Y:S02]  /*a110*/  STS.64 [R0.X8+0x10], R4 ;  /* 0x0000100400007388 */ /* 0x0001e40000008a00 */
[----:B------:R-:W-:-:S13]  /*a120*/  ISETP.NE.AND P0, PT, RZ, UR4, PT ;  /* 0x00000004ff007c0c */ /* 0x000fda000bf05270 */
[----:B------:R-:W-:Y:S05]  /*a130*/  @!P0 BRA `(.L_x_8204) ;  /* 0x0000018000008947 */ /* 0x000fea0003800000 */
[----:B0-----:R-:W-:-:S05]  /*a140*/  MOV R3, UR4 ;  /* 0x0000000400037c02 */ /* 0x001fca0008000f00 */
.L_x_8207:
        /* <DEDUP_REMOVED lines=10> */
[----:B------:R-:W0:Y:S02]  /*a1f0*/  LDS.64 R8, [R3.X8+0x10] ;  /* 0x0000100003087984 */ /* 0x000e240000008a00 */
[----:B0-----:R-:W-:Y:S01]  /*a200*/  PRMT R7, R9, 0x7632, R7 ;  /* 0x0000763209077816 */ /* 0x001fe20000000007 */
[----:B------:R-:W-:Y:S01]  /*a210*/  IMAD.IADD R19, R19, 0x1, R9 ;  /* 0x0000000113137824 */ /* 0x000fe200078e0209 */
[----:B------:R-:W-:Y:S02]  /*a220*/  PRMT R5, R8, 0x7632, R5 ;  /* 0x0000763208057816 */ /* 0x000fe40000000005 */
[----:B------:R-:W-:Y:S01]  /*a230*/  IADD3 R27, R27, R8, RZ ;  /* 0x000000081b1b7210 */ /* 0x000fe20007ffe0ff */
[----:B------:R-:W-:Y:S01]  /*a240*/  IMAD.IADD R18, R18, 0x1, R7 ;  /* 0x0000000112127824 */ /* 0x000fe200078e0207 */
[----:B------:R-:W-:-:S04]  /*a250*/  IADD3 R24, R24, R5, RZ ;  /* 0x0000000518187210 */ /* 0x000fc80007ffe0ff */
[----:B------:R-:W-:Y:S02]  /*a260*/  PRMT R6, R27, 0x5410, R24 ;  /* 0x000054101b067816 */ /* 0x000fe40000000018 */
[----:B------:R-:W-:-:S05]  /*a270*/  PRMT R7, R19, 0x5410, R18 ;  /* 0x0000541013077816 */ /* 0x000fca0000000012 */
[----:B------:R0:W-:Y:S02]  /*a280*/  STS.64 [R0.X8+0x10], R6 ;  /* 0x0000100600007388 */ /* 0x0001e40000008a00 */
.L_x_8206:
[----:B------:R-:W-:Y:S05]  /*a290*/  BSYNC B0 ;  /* 0x0000000000007941 */ /* 0x000fea0003800000 */
.L_x_8205:
[----:B------:R-:W-:Y:S01]  /*a2a0*/  MOV R3, R4 ;  /* 0x0000000400037202 */ /* 0x000fe20000000f00 */
[----:B------:R-:W-:Y:S05]  /*a2b0*/  @P1 BRA `(.L_x_8207) ;  /* 0xfffffe9000001947 */ /* 0x000fea000383ffff */
.L_x_8204:
        /* <DEDUP_REMOVED lines=8> */
[----:B------:R-:W-:Y:S02]  /*a340*/  PRMT R5, R19, 0x5410, R18 ;  /* 0x0000541013057816 */ /* 0x000fe40000000012 */
[----:B------:R-:W-:-:S03]  /*a350*/  LEA.HI R0, R3, c[0x0][0x0], RZ, 0x1 ;  /* 0x0000000003007a11 */ /* 0x000fc600078f08ff */
[----:B------:R0:W-:Y:S01]  /*a360*/  STS.64 [R6.X8+0x10], R4 ;  /* 0x0000100406007388 */ /* 0x0001e20000008a00 */
[----:B------:R-:W-:Y:S01]  /*a370*/  SHF.R.S32.HI R3, RZ, 0x1, R0 ;  /* 0x00000001ff037819 */ /* 0x000fe20000011400 */
[----:B------:R-:W-:-:S03]  /*a380*/  IMAD.MOV.U32 R0, RZ, RZ, 0x20 ;  /* 0x00000020ff007424 */ /* 0x000fc600078e00ff */
[----:B------:R-:W-:-:S13]  /*a390*/  ISETP.GE.AND P0, PT, R3, 0x20, PT ;  /* 0x000000200300780c */ /* 0x000fda0003f06270 */
[----:B------:R-:W-:Y:S05]  /*a3a0*/  @!P0 BRA `(.L_x_8209) ;  /* 0x0000018000008947 */ /* 0x000fea0003800000 */
[----:B0-----:R-:W-:Y:S02]  /*a3b0*/  LEA R10, R6, 0x10, 0x3 ;  /* 0x00000010060a7811 */ /* 0x001fe400078e18ff */
.L_x_8212:
        /* <DEDUP_REMOVED lines=8> */
[----:B------:R-:W0:Y:S02]  /*a440*/  LDS.64 R8, [R0] ;  /* 0x0000000000087984 */ /* 0x000e240000000a00 */
        /* <DEDUP_REMOVED lines=9> */
.L_x_8211:
[----:B------:R-:W-:Y:S05]  /*a4e0*/  BSYNC B0 ;  /* 0x0000000000007941 */ /* 0x000fea0003800000 */
.L_x_8210:
[----:B------:R-:W-:-:S04]  /*a4f0*/  SHF.R.S32.HI R3, RZ, 0x1, R3 ;  /* 0x00000001ff037819 */ /* 0x000fc80000011403 */
[----:B------:R-:W-:-:S13]  /*a500*/  ISETP.GE.AND P0, PT, R3, 0x20, PT ;  /* 0x000000200300780c */ /* 0x000fda0003f06270 */
[----:B------:R-:W-:Y:S05]  /*a510*/  @P0 BRA `(.L_x_8212) ;  /* 0xfffffea000000947 */ /* 0x000fea000383ffff */
[----:B------:R-:W-:-:S10]  /*a520*/  HFMA2.MMA R0, -RZ, RZ, 0, 1.9073486328125e-06 ;  /* 0x00000020ff007435 */ /* 0x000fd400000001ff */
.L_x_8209:
[----:B0-----:R-:W-:Y:S01]  /*a530*/  ISETP.GE.AND P0, PT, R0, 0x2, PT ;  /* 0x000000020000780c */ /* 0x001fe20003f06270 */
[----:B------:R-:W-:Y:S01]  /*a540*/  WARPSYNC 0xffffffff ;  /* 0xffffffff00007948 */ /* 0x000fe20003800000 */
[----:B------:R-:W-:Y:S11]  /*a550*/  BAR.SYNC.DEFER_BLOCKING 0x0 ;  /* 0x0000000000007b1d */ /* 0x000ff60000010000 */
[----:B------:R-:W-:Y:S05]  /*a560*/  @!P0 BRA `(.L_x_8208) ;  /* 0x0000012000008947 */ /* 0x000fea0003800000 */
[----:B------:R-:W-:Y:S02]  /*a570*/  IMAD.MOV.U32 R3, RZ, RZ, 0x1 ;  /* 0x00000001ff037424 */ /* 0x000fe400078e00ff */
.L_x_8213:
[----:B------:R-:W-:Y:S02]  /*a580*/  PRMT R6, R24, 0x9910, RZ ;  /* 0x0000991018067816 */ /* 0x000fe400000000ff */
[----:B------:R-:W-:-:S02]  /*a590*/  PRMT R10, R18, 0x9910, RZ ;  /* 0x00009910120a7816 */ /* 0x000fc400000000ff */
[----:B------:R-:W-:Y:S01]  /*a5a0*/  PRMT R4, R27, 0x9910, RZ ;  /* 0x000099101b047816 */ /* 0x000fe200000000ff */
[----:B------:R-:W0:Y:S01]  /*a5b0*/  SHFL.DOWN PT, R5, R6, R3, 0x1f ;  /* 0x08001f0306057589 */ /* 0x000e2200000e0000 */
[----:B------:R-:W-:-:S03]  /*a5c0*/  PRMT R8, R19, 0x9910, RZ ;  /* 0x0000991013087816 */ /* 0x000fc600000000ff */
[----:B------:R-:W1:Y:S04]  /*a5d0*/  SHFL.DOWN PT, R7, R10, R3, 0x1f ;  /* 0x08001f030a077589 */ /* 0x000e6800000e0000 */
[----:B------:R-:W2:Y:S04]  /*a5e0*/  SHFL.DOWN PT, R4, R4, R3, 0x1f ;  /* 0x08001f0304047589 */ /* 0x000ea800000e0000 */
[----:B------:R3:W4:Y:S02]  /*a5f0*/  SHFL.DOWN PT, R8, R8, R3, 0x1f ;  /* 0x08001f0308087589 */ /* 0x00072400000e0000 */
[----:B---3--:R-:W-:-:S02]  /*a600*/  SHF.L.U32 R3, R3, 0x1, RZ ;  /* 0x0000000103037819 */ /* 0x008fc400000006ff */
[----:B0-----:R-:W-:Y:S02]  /*a610*/  IADD3 R5, R5, R24, RZ ;  /* 0x0000001805057210 */ /* 0x001fe40007ffe0ff */
[----:B------:R-:W-:Y:S02]  /*a620*/  ISETP.GE.AND P0, PT, R3, R0, PT ;  /* 0x000000000300720c */ /* 0x000fe40003f06270 */
[----:B-1----:R-:W-:Y:S02]  /*a630*/  IADD3 R7, R7, R18, RZ ;  /* 0x0000001207077210 */ /* 0x002fe40007ffe0ff */
[----:B------:R-:W-:Y:S01]  /*a640*/  PRMT R24, R5, 0x7610, R24 ;  /* 0x0000761005187816 */ /* 0x000fe20000000018 */
[----:B--2---:R-:W-:Y:S01]  /*a650*/  IMAD.IADD R27, R4, 0x1, R27 ;  /* 0x00000001041b7824 */ /* 0x004fe200078e021b */
[----:B------:R-:W-:Y:S01]  /*a660*/  PRMT R18, R7, 0x7610, R18 ;  /* 0x0000761007127816 */ /* 0x000fe20000000012 */
[----:B----4-:R-:W-:-:S06]  /*a670*/  IMAD.IADD R19, R8, 0x1, R19 ;  /* 0x0000000108137824 */ /* 0x010fcc00078e0213 */
[----:B------:R-:W-:Y:S05]  /*a680*/  @!P0 BRA `(.L_x_8213) ;  /* 0xfffffef000008947 */ /* 0x000fea000383ffff */
.L_x_8208:
        /* <DEDUP_REMOVED lines=204> */
.L_x_8214:
        /* <DEDUP_REMOVED lines=202> */
.L_x_8215:
        /* <DEDUP_REMOVED lines=204> */
.L_x_8216:
        /* <DEDUP_REMOVED lines=202> */
.L_x_8217:
        /* <DEDUP_REMOVED lines=217> */
.L_x_8219:
        /* <DEDUP_REMOVED lines=202> */
.L_x_8220:
        /* <DEDUP_REMOVED lines=204> */
.L_x_8221:
        /* <DEDUP_REMOVED lines=202> */
.L_x_8222:
        /* <DEDUP_REMOVED lines=11> */
.L_x_8224:
[----:B------:R-:W-:Y:S05]  /*10d90*/  BSYNC B0 ;  /* 0x0000000000007941 */ /* 0x000fea0003800000 */
.L_x_8223:
        /* <DEDUP_REMOVED lines=12> */
[----:B------:R0:W-:Y:S04]  /*10e60*/  STG.E.U16 [R12.64+0x2], R24 ;  /* 0x000002180c007986 */ /* 0x0001e8000c101524 */
[----:B------:R0:W-:Y:S04]  /*10e70*/  STG.E.U16 [R12.64+0x4], R19 ;  /* 0x000004130c007986 */ /* 0x0001e8000c101524 */
[----:B------:R0:W-:Y:S02]  /*10e80*/  STG.E.U16 [R12.64+0x6], R18 ;  /* 0x000006120c007986 */ /* 0x0001e4000c101524 */
.L_x_8226:
[----:B------:R-:W-:Y:S05]  /*10e90*/  BSYNC B0 ;  /* 0x0000000000007941 */ /* 0x000fea0003800000 */
.L_x_8225:
        /* <DEDUP_REMOVED lines=31> */
.L_x_8228:
[----:B------:R-:W-:Y:S05]  /*11090*/  BSYNC B0 ;  /* 0x0000000000007941 */ /* 0x000fea0003800000 */
.L_x_8227:
        /* <DEDUP_REMOVED lines=19> */
[----:B------:R-:W-:Y:S01]  /*111d0*/  MOV R24, UR4 ;  /* 0x0000000400187c02 */ /* 0x000fe20008000f00 */
[----:B------:R-:W-:Y:S01]  /*111e0*/  IMAD.U32 R19, RZ, RZ, UR4 ;  /* 0x00000004ff137e24 */ /* 0x000fe2000f8e00ff */
[----:B------:R-:W-:Y:S02]  /*111f0*/  MOV R18, UR4 ;  /* 0x0000000400127c02 */ /* 0x000fe40008000f00 */
[----:B------:R-:W-:-:S13]  /*11200*/  ISETP.GE.U32.AND P0, PT, R21, c[0x0][0x178], PT ;  /* 0x00005e0015007a0c */ /* 0x000fda0003f06070 */
[----:B------:R-:W-:Y:S05]  /*11210*/  @P0 BRA `(.L_x_8231) ;  /* 0x000002f000000947 */ /* 0x000fea0003800000 */
[----:B------:R-:W-:Y:S01]  /*11220*/  BSSY B1, `(.L_x_8232) ;  /* 0x0000014000017945 */ /* 0x000fe20003800000 */
[----:B------:R-:W-:Y:S01]  /*11230*/  IMAD.U32 R24, RZ, RZ, UR4 ;  /* 0x00000004ff187e24 */ /* 0x000fe2000f8e00ff */
[----:B------:R-:W-:Y:S01]  /*11240*/  MOV R19, UR4 ;  /* 0x0000000400137c02 */ /* 0x000fe20008000f00 */
[----:B------:R-:W-:Y:S02]  /*11250*/  IMAD.U32 R18, RZ, RZ, UR4 ;  /* 0x00000004ff127e24 */ /* 0x000fe4000f8e00ff */
.L_x_8233:
[----:B------:R-:W-:Y:S01]  /*11260*/  HFMA2.MMA R15, -RZ, RZ, 0, 4.76837158203125e-07 ;  /* 0x00000008ff0f7435 */ /* 0x000fe200000001ff */
[----:B------:R-:W-:-:S09]  /*11270*/  IMAD R14, R0, c[0x0][0x10], R21 ;  /* 0x00000400000e7a24 */ /* 0x000fd200078e0215 */
[----:B------:R-:W-:-:S05]  /*11280*/  IMAD.WIDE.U32 R14, R14, R15, c[0x0][0x550] ;  /* 0x000154000e0e7625 */ /* 0x000fca00078e000f */
[----:B------:R-:W2:Y:S04]  /*11290*/  LDG.E.U16 R20, [R14.64] ;  /* 0x000000240e147981 */ /* 0x000ea8000c1e1500 */
[----:B------:R-:W3:Y:S04]  /*112a0*/  LDG.E.U16 R29, [R14.64+0x2] ;  /* 0x000002240e1d7981 */ /* 0x000ee8000c1e1500 */
[----:B------:R-:W4:Y:S04]  /*112b0*/  LDG.E.U16 R26, [R14.64+0x4] ;  /* 0x000004240e1a7981 */ /* 0x000f28000c1e1500 */
[----:B------:R-:W5:Y:S01]  /*112c0*/  LDG.E.U16 R31, [R14.64+0x6] ;  /* 0x000006240e1f7981 */ /* 0x000f62000c1e1500 */
[----:B------:R-:W-:-:S04]  /*112d0*/  IMAD.MOV.U32 R28, RZ, RZ, c[0x0][0x0] ;  /* 0x00000000ff1c7624 */ /* 0x000fc800078e00ff */
[----:B------:R-:W-:-:S05]  /*112e0*/  IMAD R21, R28, c[0x0][0x4], R21 ;  /* 0x000001001c157a24 */ /* 0x000fca00078e0215 */
[----:B------:R-:W-:Y:S02]  /*112f0*/  ISETP.GE.U32.AND P0, PT, R21, c[0x0][0x178], PT ;  /* 0x00005e0015007a0c */ /* 0x000fe40003f06070 */
[----:B--2---:R-:W-:Y:S01]  /*11300*/  IADD3 R20, R20, R27, RZ ;  /* 0x0000001b14147210 */ /* 0x004fe20007ffe0ff */
[----:B---3--:R-:W-:-:S03]  /*11310*/  IMAD.IADD R24, R29, 0x1, R24 ;  /* 0x000000011d187824 */ /* 0x008fc600078e0218 */
[----:B------:R-:W-:Y:S02]  /*11320*/  PRMT R27, R20, 0x7610, R27 ;  /* 0x00007610141b7816 */ /* 0x000fe4000000001b */
[----:B----4-:R-:W-:Y:S01]  /*11330*/  IADD3 R19, R26, R19, RZ ;  /* 0x000000131a137210 */ /* 0x010fe20007ffe0ff */
[----:B-----5:R-:W-:-:S04]  /*11340*/  IMAD.IADD R18, R31, 0x1, R18 ;  /* 0x000000011f127824 */ /* 0x020fc800078e0212 */
[----:B------:R-:W-:Y:S05]  /*11350*/  @!P0 BRA `(.L_x_8233) ;  /* 0xffffff0000008947 */ /* 0x000fea000383ffff */
[----:B------:R-:W-:Y:S05]  /*11360*/  BSYNC B1 ;  /* 0x0000000000017941 */ /* 0x000fea0003800000 */
.L_x_8232:
[----:B------:R-:W-:Y:S05]  /*11370*/  BRA `(.L_x_8231) ;  /* 0x0000019000007947 */ /* 0x000fea0003800000 */
.L_x_8230:
[----:B------:R-:W-:Y:S01]  /*11380*/  ISETP.GE.U32.AND P0, PT, R16, c[0x0][0x178], PT ;  /* 0x00005e0010007a0c */ /* 0x000fe20003f06070 */
[----:B------:R-:W-:Y:S01]  /*11390*/  IMAD.U32 R19, RZ, RZ, UR4 ;  /* 0x00000004ff137e24 */ /* 0x000fe2000f8e00ff */
[----:B------:R-:W-:Y:S02]  /*113a0*/  MOV R24, UR4 ;  /* 0x0000000400187c02 */ /* 0x000fe40008000f00 */
[----:B------:R-:W-:-:S09]  /*113b0*/  MOV R18, UR4 ;  /* 0x0000000400127c02 */ /* 0x000fd20008000f00 */
[----:B------:R-:W-:Y:S05]  /*113c0*/  @P0 BRA `(.L_x_8231) ;  /* 0x0000014000000947 */ /* 0x000fea0003800000 */
[----:B------:R-:W-:Y:S01]  /*113d0*/  IMAD.U32 R24, RZ, RZ, UR4 ;  /* 0x00000004ff187e24 */ /* 0x000fe2000f8e00ff */
[----:B------:R-:W-:Y:S01]  /*113e0*/  MOV R19, UR4 ;  /* 0x0000000400137c02 */ /* 0x000fe20008000f00 */
[----:B------:R-:W-:Y:S01]  /*113f0*/  IMAD.U32 R18, RZ, RZ, UR4 ;  /* 0x00000004ff127e24 */ /* 0x000fe2000f8e00ff */
[----:B------:R-:W-:-:S05]  /*11400*/  MOV R21, R16 ;  /* 0x0000001000157202 */ /* 0x000fca0000000f00 */
.L_x_8234:
[----:B------:R-:W-:Y:S02]  /*11410*/  IMAD R15, R0, c[0x0][0x10], R21 ;  /* 0x00000400000f7a24 */ /* 0x000fe400078e0215 */
[----:B------:R-:W-:Y:S02]  /*11420*/  IMAD.MOV.U32 R14, RZ, RZ, 0x8 ;  /* 0x00000008ff0e7424 */ /* 0x000fe400078e00ff */
[----:B------:R-:W-:-:S04]  /*11430*/  IMAD R15, R15, c[0x0][0x0], R2 ;  /* 0x000000000f0f7a24 */ /* 0x000fc800078e0202 */
[----:B------:R-:W-:-:S05]  /*11440*/  IMAD.WIDE.U32 R14, R15, R14, c[0x0][0x550] ;  /* 0x000154000f0e7625 */ /* 0x000fca00078e000e */
[----:B------:R-:W2:Y:S04]  /*11450*/  LDG.E.U16 R20, [R14.64] ;  /* 0x000000240e147981 */ /* 0x000ea8000c1e1500 */
[----:B------:R-:W3:Y:S04]  /*11460*/  LDG.E.U16 R29, [R14.64+0x2] ;  /* 0x000002240e1d7981 */ /* 0x000ee8000c1e1500 */
[----:B------:R-:W4:Y:S04]  /*11470*/  LDG.E.U16 R26, [R14.64+0x4] ;  /* 0x000004240e1a7981 */ /* 0x000f28000c1e1500 */
[----:B------:R-:W5:Y:S01]  /*11480*/  LDG.E.U16 R31, [R14.64+0x6] ;  /* 0x000006240e1f7981 */ /* 0x000f62000c1e1500 */
[----:B------:R-:W-:-:S04]  /*11490*/  IADD3 R21, R21, c[0x0][0x4], RZ ;  /* 0x0000010015157a10 */ /* 0x000fc80007ffe0ff */
[----:B------:R-:W-:Y:S02]  /*114a0*/  ISETP.GE.U32.AND P0, PT, R21, c[0x0][0x178], PT ;  /* 0x00005e0015007a0c */ /* 0x000fe40003f06070 */
[----:B--2---:R-:W-:Y:S01]  /*114b0*/  IADD3 R20, R20, R27, RZ ;  /* 0x0000001b14147210 */ /* 0x004fe20007ffe0ff */
[----:B---3--:R-:W-:-:S03]  /*114c0*/  IMAD.IADD R24, R29, 0x1, R24 ;  /* 0x000000011d187824 */ /* 0x008fc600078e0218 */
[----:B------:R-:W-:Y:S02]  /*114d0*/  PRMT R27, R20, 0x7610, R27 ;  /* 0x00007610141b7816 */ /* 0x000fe4000000001b */
[----:B----4-:R-:W-:Y:S01]  /*114e0*/  IADD3 R19, R26, R19, RZ ;  /* 0x000000131a137210 */ /* 0x010fe20007ffe0ff */
[----:B-----5:R-:W-:-:S04]  /*114f0*/  IMAD.IADD R18, R31, 0x1, R18 ;  /* 0x000000011f127824 */ /* 0x020fc800078e0212 */
[----:B------:R-:W-:Y:S05]  /*11500*/  @!P0 BRA `(.L_x_8234) ;  /* 0xffffff0000008947 */ /* 0x000fea000383ffff */
.L_x_8231:
[----:B------:R-:W-:Y:S05]  /*11510*/  BSYNC B0 ;  /* 0x0000000000007941 */ /* 0x000fea0003800000 */
.L_x_8229:
[----:B------:R-:W-:Y:S01]  /*11520*/  IMAD R0, R16, c[0x0][0x0], R2 ;  /* 0x0000000010007a24 */ /* 0x000fe200078e0202 */
[----:B------:R-:W-:Y:S01]  /*11530*/  PRMT R14, R27, 0x5410, R24 ;  /* 0x000054101b0e7816 */ /* 0x000fe20000000018 */
[----:B------:R-:W-:Y:S01]  /*11540*/  ULDC UR4, c[0x0][0x4] ;  /* 0x0000010000047ab9 */ /* 0x000fe20000000800 */
[----:B------:R-:W-:Y:S01]  /*11550*/  PRMT R15, R19, 0x5410, R18 ;  /* 0x00005410130f7816 */ /* 0x000fe20000000012 */
[----:B------:R-:W-:Y:S01]  /*11560*/  USHF.R.U32.HI UR4, URZ, 0x1, UR4 ;  /* 0x000000013f047899 */ /* 0x000fe20008011604 */
[----:B------:R-:W-:-:S03]  /*11570*/  LEA R20, R0, 0x10, 0x3 ;  /* 0x0000001000147811 */ /* 0x000fc600078e18ff */
[----:B------:R0:W-:Y:S02]  /*11580*/  STS.64 [R0.X8+0x10], R14 ;  /* 0x0000100e00007388 */ /* 0x0001e40000008a00 */
[----:B------:R-:W-:-:S13]  /*11590*/  ISETP.NE.AND P0, PT, RZ, UR4, PT ;  /* 0x00000004ff007c0c */ /* 0x000fda000bf05270 */
[----:B------:R-:W-:Y:S05]  /*115a0*/  @!P0 BRA `(.L_x_8235) ;  /* 0x0000017000008947 */ /* 0x000fea0003800000 */
[----:B0-----:R-:W-:-:S05]  /*115b0*/  MOV R15, UR4 ;  /* 0x00000004000f7c02 */ /* 0x001fca0008000f00 */
.L_x_8238:
        /* <DEDUP_REMOVED lines=19> */
.L_x_8237:
[----:B------:R-:W-:Y:S05]  /*116f0*/  BSYNC B0 ;  /* 0x0000000000007941 */ /* 0x000fea0003800000 */
.L_x_8236:
[----:B0-----:R-:W-:Y:S01]  /*11700*/  MOV R15, R26 ;  /* 0x0000001a000f7202 */ /* 0x001fe20000000f00 */
[----:B------:R-:W-:Y:S05]  /*11710*/  @P2 BRA `(.L_x_8238) ;  /* 0xfffffea000002947 */ /* 0x000fea000383ffff */
.L_x_8235:
        /* <DEDUP_REMOVED lines=8> */
[----:B------:R-:W-:Y:S02]  /*117a0*/  PRMT R29, R19, 0x5410, R18 ;  /* 0x00005410131d7816 */ /* 0x000fe40000000012 */
[----:B------:R-:W-:-:S03]  /*117b0*/  LEA.HI R15, R15, c[0x0][0x0], RZ, 0x1 ;  /* 0x000000000f0f7a11 */ /* 0x000fc600078f08ff */
[----:B------:R0:W-:Y:S01]  /*117c0*/  STS.64 [R0.X8+0x10], R28 ;  /* 0x0000101c00007388 */ /* 0x0001e20000008a00 */
[----:B------:R-:W-:-:S04]  /*117d0*/  SHF.R.S32.HI R21, RZ, 0x1, R15 ;  /* 0x00000001ff157819 */ /* 0x000fc8000001140f */
[----:B------:R-:W-:-:S13]  /*117e0*/  ISETP.GE.AND P0, PT, R21, 0x20, PT ;  /* 0x000000201500780c */ /* 0x000fda0003f06270 */
[----:B0-----:R-:W-:Y:S05]  /*117f0*/  @!P0 BRA `(.L_x_8240) ;  /* 0x0000016000008947 */ /* 0x001fea0003800000 */
.L_x_8243:
[----:B0-----:R-:W-:Y:S01]  /*11800*/  IADD3 R14, R2, R21, RZ ;  /* 0x00000015020e7210 */ /* 0x001fe20007ffe0ff */
[----:B------:R-:W-:Y:S03]  /*11810*/  BAR.SYNC.DEFER_BLOCKING 0x0 ;  /* 0x0000000000007b1d */ /* 0x000fe60000010000 */
[----:B------:R-:W-:-:S03]  /*11820*/  ISETP.GE.U32.AND P0, PT, R14, c[0x0][0x0], PT ;  /* 0x000000000e007a0c */ /* 0x000fc60003f06070 */
[----:B------:R-:W-:Y:S01]  /*11830*/  BSSY B0, `(.L_x_8241) ;  /* 0x000000e000007945 */ /* 0x000fe20003800000 */
[----:B------:R-:W-:-:S13]  /*11840*/  ISETP.GE.U32.OR P0, PT, R2, R21, P0 ;  /* 0x000000150200720c */ /* 0x000fda0000706470 */
[----:B------:R-:W-:Y:S05]  /*11850*/  @P0 BRA `(.L_x_8242) ;  /* 0x000000b000000947 */ /* 0x000fea0003800000 */
[----:B------:R-:W-:-:S06]  /*11860*/  IMAD R14, R21, 0x8, R20 ;  /* 0x00000008150e7824 */ /* 0x000fcc00078e0214 */
        /* <DEDUP_REMOVED lines=10> */
.L_x_8242:
[----:B------:R-:W-:Y:S05]  /*11910*/  BSYNC B0 ;  /* 0x0000000000007941 */ /* 0x000fea0003800000 */
.L_x_8241:
[----:B------:R-:W-:-:S04]  /*11920*/  SHF.R.S32.HI R21, RZ, 0x1, R21 ;  /* 0x00000001ff157819 */ /* 0x000fc80000011415 */
[----:B------:R-:W-:-:S13]  /*11930*/  ISETP.GE.AND P0, PT, R21, 0x20, PT ;  /* 0x000000201500780c */ /* 0x000fda0003f06270 */
[----:B------:R-:W-:Y:S05]  /*11940*/  @P0 BRA `(.L_x_8243) ;  /* 0xfffffeb000000947 */ /* 0x000fea000383ffff */
[----:B0-----:R-:W-:-:S09]  /*11950*/  HFMA2.MMA R14, -RZ, RZ, 0, 1.9073486328125e-06 ;  /* 0x00000020ff0e7435 */ /* 0x001fd200000001ff */
.L_x_8240:
[----:B------:R-:W-:Y:S01]  /*11960*/  BAR.SYNC.DEFER_BLOCKING 0x0 ;  /* 0x0000000000007b1d */ /* 0x000fe20000010000 */
[----:B------:R-:W-:-:S13]  /*11970*/  ISETP.GE.AND P0, PT, R14, 0x2, PT ;  /* 0x000000020e00780c */ /* 0x000fda0003f06270 */
[----:B------:R-:W-:Y:S05]  /*11980*/  @!P0 BRA `(.L_x_8239) ;  /* 0x0000011000008947 */ /* 0x000fea0003800000 */
[----:B------:R-:W-:Y:S02]  /*11990*/  IMAD.MOV.U32 R15, RZ, RZ, 0x1 ;  /* 0x00000001ff0f7424 */ /* 0x000fe400078e00ff */
.L_x_8244:
[----:B------:R-:W-:Y:S02]  /*119a0*/  PRMT R2, R24, 0x9910, RZ ;  /* 0x0000991018027816 */ /* 0x000fe400000000ff */
[----:B------:R-:W-:Y:S02]  /*119b0*/  PRMT R0, R27, 0x9910, RZ ;  /* 0x000099101b007816 */ /* 0x000fe400000000ff */
        /* <DEDUP_REMOVED lines=8> */
[----:B------:R-:W-:Y:S01]  /*11a40*/  ISETP.GE.AND P0, PT, R15, R14, PT ;  /* 0x0000000e0f00720c */ /* 0x000fe20003f06270 */
[----:B-1----:R-:W-:Y:S01]  /*11a50*/  IMAD.IADD R27, R0, 0x1, R27 ;  /* 0x00000001001b7824 */ /* 0x002fe200078e021b */
[----:B------:R-:W-:Y:S01]  /*11a60*/  PRMT R24, R21, 0x7610, R24 ;  /* 0x0000761015187816 */ /* 0x000fe20000000018 */
[----:B--2---:R-:W-:Y:S01]  /*11a70*/  IMAD.IADD R19, R16, 0x1, R19 ;  /* 0x0000000110137824 */ /* 0x004fe200078e0213 */
[----:B----4-:R-:W-:-:S09]  /*11a80*/  IADD3 R18, R29, R18, RZ ;  /* 0x000000121d127210 */ /* 0x010fd20007ffe0ff */
[----:B------:R-:W-:Y:S05]  /*11a90*/  @!P0 BRA `(.L_x_8244) ;  /* 0xffffff0000008947 */ /* 0x000fea000383ffff */
.L_x_8239:
        /* <DEDUP_REMOVED lines=10> */
[----:B------:R-:W3:Y:S04]  /*11b40*/  LDG.E.U16 R2, [R4.64+0x4] ;  /* 0x0000042404027981 */ /* 0x000ee8000c1e1500 */
[----:B------:R-:W4:Y:S04]  /*11b50*/  LDG.E.U16 R3, [R4.64+0x2] ;  /* 0x0000022404037981 */ /* 0x000f28000c1e1500 */
[----:B------:R-:W5:Y:S01]  /*11b60*/  LDG.E.U16 R7, [R4.64+0x6] ;  /* 0x0000062404077981 */ /* 0x000f62000c1e1500 */
[----:B--2---:R-:W-:-:S02]  /*11b70*/  IMAD.IADD R0, R27, 0x1, R0 ;  /* 0x000000011b007824 */ /* 0x004fc400078e0200 */
[----:B---3--:R-:W-:Y:S01]  /*11b80*/  IMAD.IADD R2, R19, 0x1, R2 ;  /* 0x0000000113027824 */ /* 0x008fe200078e0202 */
[----:B----4-:R-:W-:Y:S02]  /*11b90*/  IADD3 R3, R24, R3, RZ ;  /* 0x0000000318037210 */ /* 0x010fe40007ffe0ff */
[----:B-----5:R-:W-:Y:S02]  /*11ba0*/  IADD3 R7, R18, R7, RZ ;  /* 0x0000000712077210 */ /* 0x020fe40007ffe0ff */
[----:B------:R-:W-:Y:S02]  /*11bb0*/  PRMT R27, R0, 0x7610, R27 ;  /* 0x00007610001b7816 */ /* 0x000fe4000000001b */
[----:B------:R-:W-:Y:S02]  /*11bc0*/  PRMT R24, R3, 0x7610, R24 ;  /* 0x0000761003187816 */ /* 0x000fe40000000018 */
[----:B------:R-:W-:Y:S02]  /*11bd0*/  PRMT R19, R2, 0x7610, R19 ;  /* 0x0000761002137816 */ /* 0x000fe40000000013 */
[----:B------:R-:W-:-:S02]  /*11be0*/  PRMT R18, R7, 0x7610, R18 ;  /* 0x0000761007127816 */ /* 0x000fc40000000012 */
.L_x_8246:
        /* <DEDUP_REMOVED lines=24> */
.L_x_8248:
        /* <DEDUP_REMOVED lines=24> */
.L_x_8249:
[----:B0-----:R-:W-:Y:S02]  /*11ef0*/  IADD3 R2, P0, R23, c[0x0][0x538], RZ ;  /* 0x00014e0017027a10 */ /* 0x001fe40007f1e0ff */
[----:B------:R-:W-:-:S03]  /*11f00*/  ISETP.NE.AND P6, PT, R16, c[0x0][0x56c], PT ;  /* 0x00015b0010007a0c */ /* 0x000fc60003fc5270 */
[----:B------:R-:W-:-:S05]  /*11f10*/  IMAD.X R3, RZ, RZ, c[0x0][0x53c], P0 ;  /* 0x00014f00ff037624 */ /* 0x000fca00000e06ff */
[----:B------:R0:W-:Y:S05]  /*11f20*/  STG.E.U16 [R2.64], R24 ;  /* 0x0000001802007986 */ /* 0x0001ea000c101524 */
[----:B------:R-:W-:Y:S05]  /*11f30*/  @!P6 BRA `(.L_x_8250) ;  /* 0x000001300000e947 */ /* 0x000fea0003800000 */
[----:B------:R-:W-:Y:S01]  /*11f40*/  MOV R0, 0x0 ;  /* 0x0000000000007802 */ /* 0x000fe20000000f00 */
[----:B------:R-:W-:Y:S01]  /*11f50*/  HFMA2.MMA R8, -RZ, RZ, 0, 4.4763088226318359375e-05 ;  /* 0x000002efff087435 */ /* 0x000fe200000001ff */
[----:B------:R-:W-:Y:S01]  /*11f60*/  MOV R4, c[0x4][0x7c8] ;  /* 0x0101f20000047a02 */ /* 0x000fe20000000f00 */
[----:B------:R-:W-:Y:S01]  /*11f70*/  HFMA2.MMA R13, -RZ, RZ, 0, 0 ;  /* 0x00000000ff0d7435 */ /* 0x000fe200000001ff */
[----:B0-----:R0:W1:Y:S01]  /*11f80*/  LDC.64 R2, c[0x4][R0] ;  /* 0x0100000000027b82 */ /* 0x0010620000000a00 */
        /* <DEDUP_REMOVED lines=14> */
.L_x_8250:
[----:B------:R-:W-:Y:S02]  /*12070*/  IADD3 R22, P0, R22, c[0x0][0x538], RZ ;  /* 0x00014e0016167a10 */ /* 0x000fe40007f1e0ff */
        /* <DEDUP_REMOVED lines=23> */
.L_x_8251:
[----:B0-----:R-:W-:-:S05]  /*121f0*/  IADD3 R2, P0, R17, c[0x0][0x538], RZ ;  /* 0x00014e0011027a10 */ /* 0x001fca0007f1e0ff */
[----:B------:R-:W-:-:S05]  /*12200*/  IMAD.X R3, RZ, RZ, c[0x0][0x53c], P0 ;  /* 0x00014f00ff037624 */ /* 0x000fca00000e06ff */
[----:B------:R-:W-:Y:S01]  /*12210*/  STG.E.U16 [R2.64], R18 ;  /* 0x0000001202007986 */ /* 0x000fe2000c101524 */
[----:B------:R-:W-:Y:S05]  /*12220*/  EXIT ;  /* 0x000000000000794d */ /* 0x000fea0003800000 */
.L_x_8247:
[----:B------:R-:W-:Y:S04]  /*12230*/  STG.E.U16 [R4.64], R27 ;  /* 0x0000001b04007986 */ /* 0x000fe8000c101524 */
[----:B------:R-:W-:Y:S04]  /*12240*/  STG.E.U16 [R4.64+0x2], R24 ;  /* 0x0000021804007986 */ /* 0x000fe8000c101524 */
[----:B------:R-:W-:Y:S04]  /*12250*/  STG.E.U16 [R4.64+0x4], R19 ;  /* 0x0000041304007986 */ /* 0x000fe8000c101524 */
[----:B------:R-:W-:Y:S01]  /*12260*/  STG.E.U16 [R4.64+0x6], R18 ;  /* 0x0000061204007986 */ /* 0x000fe2000c101524 */
[----:B------:R-:W-:Y:S05]  /*12270*/  EXIT ;  /* 0x000000000000794d */ /* 0x000fea0003800000 */
.L_x_8245:
        /* <DEDUP_REMOVED lines=16> */
.L_x_8252:
        /* <DEDUP_REMOVED lines=24> */
.L_x_8254:
        /* <DEDUP_REMOVED lines=24> */
.L_x_8255:
[----:B0-----:R-:W-:Y:S02]  /*12680*/  IADD3 R2, P0, R23, c[0x0][0x538], RZ ;  /* 0x00014e0017027a10 */ /* 0x001fe40007f1e0ff */
[----:B------:R-:W-:Y:S02]  /*12690*/  ISETP.NE.AND P6, PT, R16, c[0x0][0x56c], PT ;  /* 0x00015b0010007a0c */ /* 0x000fe40003fc5270 */
[----:B------:R-:W-:-:S05]  /*126a0*/  IADD3.X R3, RZ, c[0x0][0x53c], RZ, P0, !PT ;  /* 0x00014f00ff037a10 */ /* 0x000fca00007fe4ff */
[----:B------:R0:W-:Y:S06]  /*126b0*/  STG.E.U16 [R2.64], R24 ;  /* 0x0000001802007986 */ /* 0x0001ec000c101524 */
        /* <DEDUP_REMOVED lines=20> */
.L_x_8256:
[----:B------:R-:W-:Y:S02]  /*12800*/  IADD3 R22, P0, R22, c[0x0][0x538], RZ ;  /* 0x00014e0016167a10 */ /* 0x000fe40007f1e0ff */
        /* <DEDUP_REMOVED lines=23> */
.L_x_8257:
[----:B0-----:R-:W-:-:S04]  /*12980*/  IADD3 R2, P0, R17, c[0x0][0x538], RZ ;  /* 0x00014e0011027a10 */ /* 0x001fc80007f1e0ff */
[----:B------:R-:W-:-:S05]  /*12990*/  IADD3.X R3, RZ, c[0x0][0x53c], RZ, P0, !PT ;  /* 0x00014f00ff037a10 */ /* 0x000fca00007fe4ff */
[----:B------:R-:W-:Y:S01]  /*129a0*/  STG.E.U16 [R2.64], R18 ;  /* 0x0000001202007986 */ /* 0x000fe2000c101524 */
[----:B------:R-:W-:Y:S05]  /*129b0*/  EXIT ;  /* 0x000000000000794d */ /* 0x000fea0003800000 */
.L_x_8253:
[----:B------:R-:W-:Y:S04]  /*129c0*/  STG.E.U16 [R6.64], R27 ;  /* 0x0000001b06007986 */ /* 0x000fe8000c101524 */
[----:B------:R-:W-:Y:S04]  /*129d0*/  STG.E.U16 [R8.64], R24 ;  /* 0x0000001808007986 */ /* 0x000fe8000c101524 */
[----:B------:R-:W-:Y:S04]  /*129e0*/  STG.E.U16 [R10.64], R19 ;  /* 0x000000130a007986 */ /* 0x000fe8000c101524 */
[----:B------:R-:W-:Y:S01]  /*129f0*/  STG.E.U16 [R12.64], R18 ;  /* 0x000000120c007986 */ /* 0x000fe2000c101524 */
[----:B------:R-:W-:Y:S05]  /*12a00*/  EXIT ;  /* 0x000000000000794d */ /* 0x000fea0003800000 */
.L_x_8218:
        /* <DEDUP_REMOVED lines=28> */
.L_x_8259:
        /* <DEDUP_REMOVED lines=24> */
.L_x_8261:
        /* <DEDUP_REMOVED lines=24> */
.L_x_8262:
[----:B------:R-:W-:Y:S02]  /*12ed0*/  IADD3 R26, P0, R26, c[0x0][0x538], RZ ;  /* 0x00014e001a1a7a10 */ /* 0x000fe40007f1e0ff */
[----:B------:R-:W-:-:S03]  /*12ee0*/  ISETP.NE.AND P6, PT, R16, c[0x0][0x56c], PT ;  /* 0x00015b0010007a0c */ /* 0x000fc60003fc5270 */
[----:B0-----:R-:W-:-:S05]  /*12ef0*/  IMAD.X R27, RZ, RZ, c[0x0][0x53c], P0 ;  /* 0x00014f00ff1b7624 */ /* 0x001fca00000e06ff */
        /* <DEDUP_REMOVED lines=21> */
.L_x_8263:
        /* <DEDUP_REMOVED lines=24> */
.L_x_8264:
[----:B-1----:R-:W-:-:S05]  /*131d0*/  IADD3 R2, P0, R25, c[0x0][0x538], RZ ;  /* 0x00014e0019027a10 */ /* 0x002fca0007f1e0ff */
[----:B------:R-:W-:-:S05]  /*131e0*/  IMAD.X R3, RZ, RZ, c[0x0][0x53c], P0 ;  /* 0x00014f00ff037624 */ /* 0x000fca00000e06ff */
[----:B------:R-:W-:Y:S01]  /*131f0*/  STG.E.U16 [R2.64], R18 ;  /* 0x0000001202007986 */ /* 0x000fe2000c101524 */
[----:B------:R-:W-:Y:S05]  /*13200*/  EXIT ;  /* 0x000000000000794d */ /* 0x000fea0003800000 */
.L_x_8260:
[----:B------:R-:W-:Y:S04]  /*13210*/  STG.E.U16 [R4.64], R27 ;  /* 0x0000001b04007986 */ /* 0x000fe8000c101524 */
[----:B------:R-:W-:Y:S04]  /*13220*/  STG.E.U16 [R4.64+0x2], R24 ;  /* 0x0000021804007986 */ /* 0x000fe8000c101524 */
[----:B------:R-:W-:Y:S04]  /*13230*/  STG.E.U16 [R4.64+0x4], R19 ;  /* 0x0000041304007986 */ /* 0x000fe8000c101524 */
[----:B------:R-:W-:Y:S01]  /*13240*/  STG.E.U16 [R4.64+0x6], R18 ;  /* 0x0000061204007986 */ /* 0x000fe2000c101524 */
[----:B------:R-:W-:Y:S05]  /*13250*/  EXIT ;  /* 0x000000000000794d */ /* 0x000fea0003800000 */
.L_x_8258:
        /* <DEDUP_REMOVED lines=16> */
.L_x_8265:
        /* <DEDUP_REMOVED lines=24> */
.L_x_8267:
        /* <DEDUP_REMOVED lines=24> */
.L_x_8268:
[----:B------:R-:W-:Y:S02]  /*13660*/  IADD3 R26, P0, R26, c[0x0][0x538], RZ ;  /* 0x00014e001a1a7a10 */ /* 0x000fe40007f1e0ff */
[----:B------:R-:W-:Y:S02]  /*13670*/  ISETP.NE.AND P6, PT, R16, c[0x0][0x56c], PT ;  /* 0x00015b0010007a0c */ /* 0x000fe40003fc5270 */
[----:B0-----:R-:W-:-:S05]  /*13680*/  IADD3.X R27, RZ, c[0x0][0x53c], RZ, P0, !PT ;  /* 0x00014f00ff1b7a10 */ /* 0x001fca00007fe4ff */
        /* <DEDUP_REMOVED lines=21> */
.L_x_8269:
        /* <DEDUP_REMOVED lines=24> */
.L_x_8270:
[----:B-1----:R-:W-:-:S04]  /*13960*/  IADD3 R2, P0, R25, c[0x0][0x538], RZ ;  /* 0x00014e0019027a10 */ /* 0x002fc80007f1e0ff */
[----:B------:R-:W-:-:S05]  /*13970*/  IADD3.X R3, RZ, c[0x0][0x53c], RZ, P0, !PT ;  /* 0x00014f00ff037a10 */ /* 0x000fca00007fe4ff */
[----:B------:R-:W-:Y:S01]  /*13980*/  STG.E.U16 [R2.64], R18 ;  /* 0x0000001202007986 */ /* 0x000fe2000c101524 */
[----:B------:R-:W-:Y:S05]  /*13990*/  EXIT ;  /* 0x000000000000794d */ /* 0x000fea0003800000 */
.L_x_8266:
[----:B------:R-:W-:Y:S04]  /*139a0*/  STG.E.U16 [R6.64], R27 ;  /* 0x0000001b06007986 */ /* 0x000fe8000c101524 */
[----:B------:R-:W-:Y:S04]  /*139b0*/  STG.E.U16 [R8.64], R24 ;  /* 0x0000001808007986 */ /* 0x000fe8000c101524 */
[----:B------:R-:W-:Y:S04]  /*139c0*/  STG.E.U16 [R10.64], R19 ;  /* 0x000000130a007986 */ /* 0x000fe8000c101524 */
[----:B------:R-:W-:Y:S01]  /*139d0*/  STG.E.U16 [R12.64], R18 ;  /* 0x000000120c007986 */ /* 0x000fe2000c101524 */
[----:B------:R-:W-:Y:S05]  /*139e0*/  EXIT ;  /* 0x000000000000794d */ /* 0x000fea0003800000 */
.L_x_8271:
        /* <DEDUP_REMOVED lines=9> */
.L_x_9944:


//--------------------- .text._ZN2at6native13reduce_kernelILi512ELi1ENS0_8ReduceOpIlNS0_14func_wrapper_tIlZNS0_11sum_functorIlllEclERNS_14TensorIteratorEEUlllE_EEjlLi4ELi4EEEEEvT1_ --------------------------
	.section	.text._ZN2at6native13reduce_kernelILi512ELi1ENS0_8ReduceOpIlNS0_14func_wrapper_tIlZNS0_11sum_functorIlllEclERNS_14TensorIteratorEEUlllE_EEjlLi4ELi4EEEEEvT1_,"ax",@progbits
	.sectioninfo	@"SHI_REGISTERS=32"
	.align	128
        .global         _ZN2at6native13reduce_kernelILi512ELi1ENS0_8ReduceOpIlNS0_14func_wrapper_tIlZNS0_11sum_functorIlllEclERNS_14TensorIteratorEEUlllE_EEjlLi4ELi4EEEEEvT1_
        .type           _ZN2at6native13reduce_kernelILi512ELi1ENS0_8ReduceOpIlNS0_14func_wrapper_tIlZNS0_11sum_functorIlllEclERNS_14TensorIteratorEEUlllE_EEjlLi4ELi4EEEEEvT1_,@function
        .size           _ZN2at6native13reduce_kernelILi512ELi1ENS0_8ReduceOpIlNS0_14func_wrapper_tIlZNS0_11sum_functorIlllEclERNS_14TensorIteratorEEUlllE_EEjlLi4ELi4EEEEEvT1_,(.L_x_9945 - _ZN2at6native13reduce_kernelILi512ELi1ENS0_8ReduceOpIlNS0_14func_wrapper_tIlZNS0_11sum_functorIlllEclERNS_14TensorIteratorEEUlllE_EEjlLi4ELi4EEEEEvT1_)
        .other          _ZN2at6native13reduce_kernelILi512ELi1ENS0_8ReduceOpIlNS0_14func_wrapper_tIlZNS0_11sum_functorIlllEclERNS_14TensorIteratorEEUlllE_EEjlLi4ELi4EEEEEvT1_,@"STO_CUDA_ENTRY STV_DEFAULT"
_ZN2at6native13reduce_kernelILi512ELi1ENS0_8ReduceOpIlNS0_14func_wrapper_tIlZNS0_11sum_functorIlllEclERNS_14TensorIteratorEEUlllE_EEjlLi4ELi4EEEEEvT1_:
.text._ZN2at6native13reduce_kernelILi512ELi1ENS0_8ReduceOpIlNS0_14func_wrapper_tIlZNS0_11sum_functorIlllEclERNS_14TensorIteratorEEUlllE_EEjlLi4ELi4EEEEEvT1_:
        /* <DEDUP_REMOVED lines=208> */
.L_x_8272:
        /* <DEDUP_REMOVED lines=41> */
.L_x_8281:
[----:B------:R-:W-:Y:S05]  /*0f90*/  BSYNC B3 ;  /* 0x0000000000037941 */ /* 0x000fea0003800000 */
.L_x_8280:
        /* <DEDUP_REMOVED lines=8> */
[----:B--2---:R-:W-:-:S04]  /*1020*/  IADD3 R23, P0, R4, c[0x0][0x168], RZ ;  /* 0x00005a0004177a10 */ /* 0x004fc80007f1e0ff */
[----:B------:R-:W-:-:S04]  /*1030*/  IADD3.X R17, R5, c[0x0][0x16c], RZ, P0, !PT ;  /* 0x00005b0005117a10 */ /* 0x000fc800007fe4ff */
.L_x_8279:
[----:B------:R-:W-:Y:S05]  /*1040*/  BSYNC B2 ;  /* 0x0000000000027941 */ /* 0x000fea0003800000 */
.L_x_8278:
[C---:B------:R-:W-:Y:S02]  /*1050*/  IADD3 R5, P0, -R7.reuse, 0x4, RZ ;  /* 0x0000000407057810 */ /* 0x040fe40007f1e1ff */
[----:B------:R-:W-:Y:S02]  /*1060*/  IADD3 R20, R7, c[0x0][0x174], RZ ;  /* 0x00005d0007147a10 */ /* 0x000fe40007ffe0ff */
[----:B------:R-:W-:Y:S01]  /*1070*/  LEA R28, P1, R5, R28, 0x3 ;  /* 0x0000001c051c7211 */ /* 0x000fe200078218ff */
[----:B------:R-:W-:Y:S01]  /*1080*/  IMAD.X R4, RZ, RZ, -0x1, P0 ;  /* 0xffffffffff047424 */ /* 0x000fe200000e06ff */
[----:B------:R-:W-:-:S04]  /*1090*/  IADD3 R20, R20, -0x4, RZ ;  /* 0xfffffffc14147810 */ /* 0x000fc80007ffe0ff */
[----:B------:R-:W-:Y:S02]  /*10a0*/  LEA.HI.X R29, R5, R29, R4, 0x3, P1 ;  /* 0x0000001d051d7211 */ /* 0x000fe400008f1c04 */
.L_x_8277:
[----:B------:R-:W-:Y:S05]  /*10b0*/  BSYNC B1 ;  /* 0x0000000000017941 */ /* 0x000fea0003800000 */
.L_x_8276:
        /* <DEDUP_REMOVED lines=17> */
.L_x_8284:
[----:B------:R-:W-:-:S05]  /*11d0*/  IMAD.WIDE.U32 R10, R22, 0x20, R28 ;  /* 0x00000020160a7825 */ /* 0x000fca00078e001c */
[----:B------:R-:W2:Y:S04]  /*11e0*/  LDG.E.128 R4, [R10.64] ;  /* 0x000000240a047981 */ /* 0x000ea8000c1e1d00 */
[----:B------:R-:W3:Y:S01]  /*11f0*/  LDG.E.128 R12, [R10.64+0x10] ;  /* 0x000010240a0c7981 */ /* 0x000ee2000c1e1d00 */
[----:B------:R-:W-:-:S04]  /*1200*/  IADD3 R22, R22, c[0x0][0x17c], RZ ;  /* 0x00005f0016167a10 */ /* 0x000fc80007ffe0ff */
[----:B------:R-:W-:-:S04]  /*1210*/  LEA R24, R22, 0x3, 0x2 ;  /* 0x0000000316187811 */ /* 0x000fc800078e10ff */
[----:B------:R-:W-:Y:S02]  /*1220*/  ISETP.GE.U32.AND P2, PT, R24, R20, PT ;  /* 0x000000141800720c */ /* 0x000fe40003f46070 */
[----:B--2---:R-:W-:Y:S02]  /*1230*/  IADD3 R23, P3, R4, R23, RZ ;  /* 0x0000001704177210 */ /* 0x004fe40007f7e0ff */
[----:B------:R-:W-:Y:S02]  /*1240*/  IADD3 R27, P4, R6, R27, RZ ;  /* 0x0000001b061b7210 */ /* 0x000fe40007f9e0ff */
[----:B---3--:R-:W-:Y:S01]  /*1250*/  IADD3 R16, P5, R12, R16, RZ ;  /* 0x000000100c107210 */ /* 0x008fe20007fbe0ff */
[----:B------:R-:W-:Y:S01]  /*1260*/  IMAD.X R17, R5, 0x1, R17, P3 ;  /* 0x0000000105117824 */ /* 0x000fe200018e0611 */
[----:B------:R-:W-:Y:S02]  /*1270*/  IADD3 R25, P6, R14, R25, RZ ;  /* 0x000000190e197210 */ /* 0x000fe40007fde0ff */
[----:B------:R-:W-:Y:S01]  /*1280*/  IADD3.X R18, R7, R18, RZ, P4, !PT ;  /* 0x0000001207127210 */ /* 0x000fe200027fe4ff */
[----:B------:R-:W-:Y:S01]  /*1290*/  IMAD.X R21, R13, 0x1, R21, P5 ;  /* 0x000000010d157824 */ /* 0x000fe200028e0615 */
[----:B------:R-:W-:Y:S01]  /*12a0*/  IADD3.X R19, R15, R19, RZ, P6, !PT ;  /* 0x000000130f137210 */ /* 0x000fe200037fe4ff */
[----:B------:R-:W-:Y:S05]  /*12b0*/  @!P2 BRA `(.L_x_8284) ;  /* 0xffffff100000a947 */ /* 0x000fea000383ffff */
.L_x_8283:
[----:B------:R-:W-:Y:S05]  /*12c0*/  BSYNC B1 ;  /* 0x0000000000017941 */ /* 0x000fea0003800000 */
.L_x_8282:
        /* <DEDUP_REMOVED lines=8> */
.L_x_8286:
[----:B------:R-:W-:Y:S05]  /*1350*/  BSYNC B1 ;  /* 0x0000000000017941 */ /* 0x000fea0003800000 */
.L_x_8285:
        /* <DEDUP_REMOVED lines=10> */
[----:B--2---:R-:W-:-:S05]  /*1400*/  IADD3 R23, P0, R28, R23, RZ ;  /* 0x000000171c177210 */ /* 0x004fca0007f1e0ff */
[----:B------:R-:W-:-:S03]  /*1410*/  IMAD.X R17, R29, 0x1, R17, P0 ;  /* 0x000000011d117824 */ /* 0x000fc600000e0611 */
.L_x_8288:
[----:B------:R-:W-:Y:S05]  /*1420*/  BSYNC B1 ;  /* 0x0000000000017941 */ /* 0x000fea0003800000 */
.L_x_8287:
[----:B------:R-:W-:-:S04]  /*1430*/  IADD3 R16, P0, P1, R16, R27, R23 ;  /* 0x0000001b10107210 */ /* 0x000fc8000791e017 */
[----:B------:R-:W-:Y:S02]  /*1440*/  IADD3 R16, P2, R25, R16, RZ ;  /* 0x0000001019107210 */ /* 0x000fe40007f5e0ff */
[----:B------:R-:W-:-:S04]  /*1450*/  IADD3.X R18, R21, R18, R17, P0, P1 ;  /* 0x0000001215127210 */ /* 0x000fc800007e2411 */
[----:B------:R-:W-:Y:S01]  /*1460*/  IADD3.X R17, R19, R18, RZ, P2, !PT ;  /* 0x0000001213117210 */ /* 0x000fe200017fe4ff */
[----:B------:R-:W-:Y:S05]  /*1470*/  BRA `(.L_x_8274) ;  /* 0x00007b1000007947 */ /* 0x000fea0003800000 */
.L_x_8275:
        /* <DEDUP_REMOVED lines=30> */
.L_x_8298:
        /* <DEDUP_REMOVED lines=215> */
.L_x_8293:
        /* <DEDUP_REMOVED lines=228> */
.L_x_8294:
        /* <DEDUP_REMOVED lines=219> */
.L_x_8295:
        /* <DEDUP_REMOVED lines=217> */
.L_x_8296:
[----:B------:R-:W-:-:S04]  /*4d50*/  LOP3.LUT R15, R17, 0xfffffff8, RZ, 0xc0, !PT ;  /* 0xfffffff8110f7812 */ /* 0x000fc800078ec0ff */
[----:B------:R-:W-:-:S04]  /*4d60*/  IADD3 R14, P1, R28, R15, RZ ;  /* 0x0000000f1c0e7210 */ /* 0x000fc80007f3e0ff */
[----:B------:R-:W-:-:S06]  /*4d70*/  IADD3.X R15, RZ, R29, RZ, P1, !PT ;  /* 0x0000001dff0f7210 */ /* 0x000fcc0000ffe4ff */
[----:B------:R-:W2:Y:S01]  /*4d80*/  LDG.E.64 R14, [R14.64] ;  /* 0x000000240e0e7981 */ /* 0x000ea2000c1e1b00 */
[----:B------:R-:W-:Y:S01]  /*4d90*/  IADD3 R3, R3, c[0x0][0x17c], RZ ;  /* 0x00005f0003037a10 */ /* 0x000fe20007ffe0ff */
[----:B------:R-:W-:Y:S01]  /*4da0*/  IMAD.MOV.U32 R16, RZ, RZ, c[0x0][0x17c] ;  /* 0x00005f00ff107624 */ /* 0x000fe200078e00ff */
[----:B-----5:R-:W-:Y:S02]  /*4db0*/  IADD3 R22, P3, R12, R22, RZ ;  /* 0x000000160c167210 */ /* 0x020fe40007f7e0ff */
[----:B------:R-:W-:Y:S01]  /*4dc0*/  IADD3 R24, P2, R10, R24, RZ ;  /* 0x000000180a187210 */ /* 0x000fe20007f5e0ff */
[----:B------:R-:W-:Y:S01]  /*4dd0*/  IMAD R16, R16, 0x3, R3 ;  /* 0x0000000310107824 */ /* 0x000fe200078e0203 */
[----:B------:R-:W-:Y:S01]  /*4de0*/  IADD3 R6, P4, R18, R6, RZ ;  /* 0x0000000612067210 */ /* 0x000fe20007f9e0ff */
[----:B------:R-:W-:Y:S01]  /*4df0*/  IMAD.X R23, R13, 0x1, R23, P3 ;  /* 0x000000010d177824 */ /* 0x000fe200018e0617 */
[----:B------:R-:W-:Y:S02]  /*4e00*/  IADD3.X R25, R11, R25, RZ, P2, !PT ;  /* 0x000000190b197210 */ /* 0x000fe400017fe4ff */
[----:B------:R-:W-:-:S02]  /*4e10*/  ISETP.GE.U32.AND P1, PT, R16, c[0x0][0x174], PT ;  /* 0x00005d0010007a0c */ /* 0x000fc40003f26070 */
[----:B------:R-:W-:Y:S02]  /*4e20*/  IADD3.X R7, R19, R7, RZ, P4, !PT ;  /* 0x0000000713077210 */ /* 0x000fe400027fe4ff */
[----:B--2---:R-:W-:-:S05]  /*4e30*/  IADD3 R4, P5, R14, R4, RZ ;  /* 0x000000040e047210 */ /* 0x004fca0007fbe0ff */
[----:B------:R-:W-:-:S04]  /*4e40*/  IMAD.X R5, R15, 0x1, R5, P5 ;  /* 0x000000010f057824 */ /* 0x000fc800028e0605 */
[----:B------:R-:W-:Y:S01]  /*4e50*/  @P1 CALL.REL.NOINC `(.L_x_8297) ;  /* 0x0000001000001944 */ /* 0x000fe20003c00000 */
[----:B------:R-:W-:Y:S05]  /*4e60*/  BRA `(.L_x_8298) ;  /* 0xffffc7f000007947 */ /* 0x000fea000383ffff */
.L_x_8297:
[----:B------:R-:W-:Y:S05]  /*4e70*/  BSYNC B2 ;  /* 0x0000000000027941 */ /* 0x000fea0003800000 */
.L_x_8292:
[----:B------:R-:W-:Y:S05]  /*4e80*/  BSYNC B1 ;  /* 0x0000000000017941 */ /* 0x000fea0003800000 */
.L_x_8291:
        /* <DEDUP_REMOVED lines=205> */
.L_x_8301:
        /* <DEDUP_REMOVED lines=207> */
.L_x_8302:
        /* <DEDUP_REMOVED lines=207> */
.L_x_8303:
        /* <DEDUP_REMOVED lines=207> */
.L_x_8304:
[----:B------:R-:W-:-:S04]  /*8230*/  LOP3.LUT R15, R21, 0xfffffff8, RZ, 0xc0, !PT ;  /* 0xfffffff8150f7812 */ /* 0x000fc800078ec0ff */
[----:B------:R-:W-:-:S04]  /*8240*/  IADD3 R14, P1, R28, R15, RZ ;  /* 0x0000000f1c0e7210 */ /* 0x000fc80007f3e0ff */
[----:B------:R-:W-:-:S06]  /*8250*/  IADD3.X R15, RZ, R29, RZ, P1, !PT ;  /* 0x0000001dff0f7210 */ /* 0x000fcc0000ffe4ff */
[----:B------:R-:W5:Y:S03]  /*8260*/  LDG.E.64 R14, [R14.64] ;  /* 0x000000240e0e7981 */ /* 0x000f66000c1e1b00 */
.L_x_8300:
[----:B------:R-:W-:Y:S05]  /*8270*/  BSYNC B1 ;  /* 0x0000000000017941 */ /* 0x000fea0003800000 */
.L_x_8299:
[----:B------:R-:W-:Y:S01]  /*8280*/  BSSY B1, `(.L_x_8305) ;  /* 0x0000013000017945 */ /* 0x000fe20003800000 */
[----:B------:R-:W-:Y:S05]  /*8290*/  @P0 BRA `(.L_x_8306) ;  /* 0x0000011000000947 */ /* 0x000fea0003800000 */
[----:B------:R-:W-:Y:S02]  /*82a0*/  IADD3 R3, R3, c[0x0][0x17c], RZ ;  /* 0x00005f0003037a10 */ /* 0x000fe40007ffe0ff */
[----:B-----5:R-:W-:Y:S02]  /*82b0*/  IADD3 R24, P1, R10, R24, RZ ;  /* 0x000000180a187210 */ /* 0x020fe40007f3e0ff */
[----:B------:R-:W-:-:S03]  /*82c0*/  ISETP.GE.U32.AND P0, PT, R3, c[0x0][0x174], PT ;  /* 0x00005d0003007a0c */ /* 0x000fc60003f06070 */
[----:B------:R-:W-:-:S10]  /*82d0*/  IMAD.X R25, R11, 0x1, R25, P1 ;  /* 0x000000010b197824 */ /* 0x000fd400008e0619 */
[----:B------:R-:W-:Y:S05]  /*82e0*/  @P0 BRA `(.L_x_8306) ;  /* 0x000000c000000947 */ /* 0x000fea0003800000 */
[----:B------:R-:W-:Y:S02]  /*82f0*/  IADD3 R3, R3, c[0x0][0x17c], RZ ;  /* 0x00005f0003037a10 */ /* 0x000fe40007ffe0ff */
[----:B------:R-:W-:Y:S02]  /*8300*/  IADD3 R22, P2, R12, R22, RZ ;  /* 0x000000160c167210 */ /* 0x000fe40007f5e0ff */
[----:B------:R-:W-:Y:S02]  /*8310*/  ISETP.GE.U32.AND P0, PT, R3, c[0x0][0x174], PT ;  /* 0x00005d0003007a0c */ /* 0x000fe40003f06070 */
[----:B------:R-:W-:-:S11]  /*8320*/  IADD3.X R23, R13, R23, RZ, P2, !PT ;  /* 0x000000170d177210 */ /* 0x000fd600017fe4ff */
[----:B------:R-:W-:Y:S02]  /*8330*/  @!P0 IADD3 R3, R3, c[0x0][0x17c], RZ ;  /* 0x00005f0003038a10 */ /* 0x000fe40007ffe0ff */
[----:B------:R-:W-:Y:S02]  /*8340*/  @!P0 IADD3 R6, P3, R18, R6, RZ ;  /* 0x0000000612068210 */ /* 0x000fe40007f7e0ff */
[----:B------:R-:W-:-:S03]  /*8350*/  @!P0 ISETP.GE.U32.AND P1, PT, R3, c[0x0][0x174], PT ;  /* 0x00005d0003008a0c */ /* 0x000fc60003f26070 */
[----:B------:R-:W-:Y:S01]  /*8360*/  @!P0 IMAD.X R7, R19, 0x1, R7, P3 ;  /* 0x0000000113078824 */ /* 0x000fe200018e0607 */
[----:B------:R-:W-:Y:S02]  /*8370*/  @!P0 SEL R3, R14, RZ, !P1 ;  /* 0x000000ff0e038207 */ /* 0x000fe40004800000 */
[----:B------:R-:W-:Y:S02]  /*8380*/  @!P0 SEL R14, R15, RZ, !P1 ;  /* 0x000000ff0f0e8207 */ /* 0x000fe40004800000 */
[----:B------:R-:W-:-:S04]  /*8390*/  @!P0 IADD3 R4, P4, R3, R4, RZ ;  /* 0x0000000403048210 */ /* 0x000fc80007f9e0ff */
[----:B------:R-:W-:-:S04]  /*83a0*/  @!P0 IADD3.X R5, R14, R5, RZ, P4, !PT ;  /* 0x000000050e058210 */ /* 0x000fc800027fe4ff */
.L_x_8306:
[----:B------:R-:W-:Y:S05]  /*83b0*/  BSYNC B1 ;  /* 0x0000000000017941 */ /* 0x000fea0003800000 */
.L_x_8305:
[----:B------:R-:W-:-:S04]  /*83c0*/  IADD3 R3, P0, P1, R6, R22, R24 ;  /* 0x0000001606037210 */ /* 0x000fc8000791e018 */
[----:B------:R-:W-:Y:S02]  /*83d0*/  IADD3 R16, P2, R3, R4, RZ ;  /* 0x0000000403107210 */ /* 0x000fe40007f5e0ff */
[----:B------:R-:W-:-:S05]  /*83e0*/  IADD3.X R4, R7, R23, R25, P0, P1 ;  /* 0x0000001707047210 */ /* 0x000fca00007e2419 */
[----:B------:R-:W-:Y:S01]  /*83f0*/  IMAD.X R17, R4, 0x1, R5, P2 ;  /* 0x0000000104117824 */ /* 0x000fe200010e0605 */
[----:B------:R-:W-:Y:S05]  /*8400*/  BRA `(.L_x_8274) ;  /* 0x00000b8000007947 */ /* 0x000fea0003800000 */
.L_x_8290:
        /* <DEDUP_REMOVED lines=16> */
.L_x_8309:
        /* <DEDUP_REMOVED lines=18> */
[----:B--2---:R-:W-:Y:S02]  /*8630*/  IADD3 R10, P1, R12, R10, RZ ;  /* 0x0000000a0c0a7210 */ /* 0x004fe40007f3e0ff */
[----:B---3--:R-:W-:Y:S02]  /*8640*/  IADD3 R23, P2, R14, R23, RZ ;  /* 0x000000170e177210 */ /* 0x008fe40007f5e0ff */
[----:B----4-:R-:W-:Y:S02]  /*8650*/  IADD3 R4, P4, R18, R4, RZ ;  /* 0x0000000412047210 */ /* 0x010fe40007f9e0ff */
[----:B-----5:R-:W-:Y:S01]  /*8660*/  IADD3 R21, P3, R16, R21, RZ ;  /* 0x0000001510157210 */ /* 0x020fe20007f7e0ff */
[----:B------:R-:W-:Y:S01]  /*8670*/  IMAD.X R24, R15, 0x1, R24, P2 ;  /* 0x000000010f187824 */ /* 0x000fe200010e0618 */
[----:B------:R-:W-:Y:S01]  /*8680*/  IADD3.X R11, R13, R11, RZ, P1, !PT ;  /* 0x0000000b0d0b7210 */ /* 0x000fe20000ffe4ff */
[----:B------:R-:W-:Y:S01]  /*8690*/  IMAD.X R5, R19, 0x1, R5, P4 ;  /* 0x0000000113057824 */ /* 0x000fe200020e0605 */
[----:B------:R-:W-:Y:S01]  /*86a0*/  IADD3.X R22, R17, R22, RZ, P3, !PT ;  /* 0x0000001611167210 */ /* 0x000fe20001ffe4ff */
[----:B------:R-:W-:Y:S05]  /*86b0*/  @!P0 BRA `(.L_x_8309) ;  /* 0xfffffe5000008947 */ /* 0x000fea000383ffff */
[----:B------:R-:W-:Y:S05]  /*86c0*/  BSYNC B2 ;  /* 0x0000000000027941 */ /* 0x000fea0003800000 */
.L_x_8308:
[----:B------:R-:W-:Y:S05]  /*86d0*/  BSYNC B1 ;  /* 0x0000000000017941 */ /* 0x000fea0003800000 */
.L_x_8307:
        /* <DEDUP_REMOVED lines=23> */
.L_x_8311:
[----:B------:R-:W-:Y:S05]  /*8850*/  BSYNC B1 ;  /* 0x0000000000017941 */ /* 0x000fea0003800000 */
.L_x_8310:
[----:B------:R-:W-:Y:S01]  /*8860*/  BSSY B1, `(.L_x_8312) ;  /* 0x0000013000017945 */ /* 0x000fe20003800000 */
[----:B------:R-:W-:Y:S05]  /*8870*/  @P1 BRA `(.L_x_8313) ;  /* 0x0000011000001947 */ /* 0x000fea0003800000 */
[----:B------:R-:W-:Y:S02]  /*8880*/  IADD3 R3, R3, c[0x0][0x17c], RZ ;  /* 0x00005f0003037a10 */ /* 0x000fe40007ffe0ff */
[----:B-----5:R-:W-:Y:S02]  /*8890*/  IADD3 R10, P1, R12, R10, RZ ;  /* 0x0000000a0c0a7210 */ /* 0x020fe40007f3e0ff */
[----:B------:R-:W-:Y:S02]  /*88a0*/  ISETP.GE.U32.AND P0, PT, R3, c[0x0][0x174], PT ;  /* 0x00005d0003007a0c */ /* 0x000fe40003f06070 */
[----:B------:R-:W-:-:S11]  /*88b0*/  IADD3.X R11, R13, R11, RZ, P1, !PT ;  /* 0x0000000b0d0b7210 */ /* 0x000fd60000ffe4ff */
[----:B------:R-:W-:Y:S05]  /*88c0*/  @P0 BRA `(.L_x_8313) ;  /* 0x000000c000000947 */ /* 0x000fea0003800000 */
[----:B------:R-:W-:Y:S02]  /*88d0*/  IADD3 R3, R3, c[0x0][0x17c], RZ ;  /* 0x00005f0003037a10 */ /* 0x000fe40007ffe0ff */
[----:B------:R-:W-:Y:S02]  /*88e0*/  IADD3 R23, P2, R14, R23, RZ ;  /* 0x000000170e177210 */ /* 0x000fe40007f5e0ff */
[----:B------:R-:W-:-:S03]  /*88f0*/  ISETP.GE.U32.AND P0, PT, R3, c[0x0][0x174], PT ;  /* 0x00005d0003007a0c */ /* 0x000fc60003f06070 */
[----:B------:R-:W-:-:S10]  /*8900*/  IMAD.X R24, R15, 0x1, R24, P2 ;  /* 0x000000010f187824 */ /* 0x000fd400010e0618 */
[----:B------:R-:W-:Y:S02]  /*8910*/  @!P0 IADD3 R3, R3, c[0x0][0x17c], RZ ;  /* 0x00005f0003038a10 */ /* 0x000fe40007ffe0ff */
[----:B------:R-:W-:Y:S02]  /*8920*/  @!P0 IADD3 R21, P3, R16, R21, RZ ;  /* 0x0000001510158210 */ /* 0x000fe40007f7e0ff */
[----:B------:R-:W-:Y:S02]  /*8930*/  @!P0 ISETP.GE.U32.AND P1, PT, R3, c[0x0][0x174], PT ;  /* 0x00005d0003008a0c */ /* 0x000fe40003f26070 */
[----:B------:R-:W-:Y:S02]  /*8940*/  @!P0 IADD3.X R22, R17, R22, RZ, P3, !PT ;  /* 0x0000001611168210 */ /* 0x000fe40001ffe4ff */
[----:B------:R-:W-:Y:S02]  /*8950*/  @!P0 SEL R3, R18, RZ, !P1 ;  /* 0x000000ff12038207 */ /* 0x000fe40004800000 */
[----:B------:R-:W-:-:S02]  /*8960*/  @!P0 SEL R18, R19, RZ, !P1 ;  /* 0x000000ff13128207 */ /* 0x000fc40004800000 */
[----:B------:R-:W-:-:S05]  /*8970*/  @!P0 IADD3 R4, P4, R3, R4, RZ ;  /* 0x0000000403048210 */ /* 0x000fca0007f9e0ff */
[----:B------:R-:W-:-:S03]  /*8980*/  @!P0 IMAD.X R5, R18, 0x1, R5, P4 ;  /* 0x0000000112058824 */ /* 0x000fc600020e0605 */
.L_x_8313:
[----:B------:R-:W-:Y:S05]  /*8990*/  BSYNC B1 ;  /* 0x0000000000017941 */ /* 0x000fea0003800000 */
.L_x_8312:
[----:B------:R-:W-:-:S04]  /*89a0*/  IADD3 R21, P0, P1, R21, R23, R10 ;  /* 0x0000001715157210 */ /* 0x000fc8000791e00a */
[----:B-----5:R-:W-:Y:S02]  /*89b0*/  IADD3 R16, P2, R21, R4, RZ ;  /* 0x0000000415107210 */ /* 0x020fe40007f5e0ff */
[----:B------:R-:W-:-:S04]  /*89c0*/  IADD3.X R22, R22, R24, R11, P0, P1 ;  /* 0x0000001816167210 */ /* 0x000fc800007e240b */
[----:B------:R-:W-:Y:S01]  /*89d0*/  IADD3.X R17, R22, R5, RZ, P2, !PT ;  /* 0x0000000516117210 */ /* 0x000fe200017fe4ff */
[----:B------:R-:W-:Y:S05]  /*89e0*/  BRA `(.L_x_8274) ;  /* 0x000005a000007947 */ /* 0x000fea0003800000 */
.L_x_8289:
        /* <DEDUP_REMOVED lines=21> */
.L_x_8316:
        /* <DEDUP_REMOVED lines=24> */
.L_x_8315:
[----:B------:R-:W-:Y:S05]  /*8cc0*/  BSYNC B1 ;  /* 0x0000000000017941 */ /* 0x000fea0003800000 */
.L_x_8314:
        /* <DEDUP_REMOVED lines=19> */
.L_x_8318:
[----:B------:R-:W-:Y:S05]  /*8e00*/  BSYNC B1 ;  /* 0x0000000000017941 */ /* 0x000fea0003800000 */
.L_x_8317:
        /* <DEDUP_REMOVED lines=19> */
.L_x_8320:
[----:B------:R-:W-:Y:S05]  /*8f40*/  BSYNC B1 ;  /* 0x0000000000017941 */ /* 0x000fea0003800000 */
.L_x_8319:
[----:B-----5:R-:W-:-:S04]  /*8f50*/  IADD3 R11, P0, P1, R18, R6, R4 ;  /* 0x00000006120b7210 */ /* 0x020fc8000791e004 */
[----:B------:R-:W-:Y:S02]  /*8f60*/  IADD3 R16, P2, R20, R11, RZ ;  /* 0x0000000b14107210 */ /* 0x000fe40007f5e0ff */
[----:B------:R-:W-:-:S05]  /*8f70*/  IADD3.X R4, R7, R5, R3, P0, P1 ;  /* 0x0000000507047210 */ /* 0x000fca00007e2403 */
[----:B------:R-:W-:Y:S02]  /*8f80*/  IMAD.X R17, R19, 0x1, R4, P2 ;  /* 0x0000000113117824 */ /* 0x000fe400010e0604 */
.L_x_8274:
[----:B------:R-:W-:Y:S05]  /*8f90*/  BSYNC B0 ;  /* 0x0000000000007941 */ /* 0x000fea0003800000 */
.L_x_8273:
        /* <DEDUP_REMOVED lines=8> */
[----:B-1----:R-:W-:-:S05]  /*9020*/  MOV R7, UR4 ;  /* 0x0000000400077c02 */ /* 0x002fca0008000f00 */
.L_x_8322:
[----:B------:R-:W-:Y:S01]  /*9030*/  IMAD.IADD R5, R0, 0x1, R7 ;  /* 0x0000000100057824 */ /* 0x000fe200078e0207 */
[----:B------:R-:W-:Y:S04]  /*9040*/  BAR.SYNC.DEFER_BLOCKING 0x0 ;  /* 0x0000000000007b1d */ /* 0x000fe80000010000 */
[----:B------:R-:W-:-:S04]  /*9050*/  ISETP.GE.U32.AND P0, PT, R5, c[0x0][0x4], PT ;  /* 0x0000010005007a0c */ /* 0x000fc80003f06070 */
[----:B------:R-:W-:-:S13]  /*9060*/  ISETP.GE.U32.OR P0, PT, R0, R7, P0 ;  /* 0x000000070000720c */ /* 0x000fda0000706470 */
[----:B------:R-:W-:-:S06]  /*9070*/  @!P0 IMAD R4, R5, c[0x0][0x0], R2 ;  /* 0x0000000005048a24 */ /* 0x000fcc00078e0202 */
[----:B------:R-:W1:Y:S02]  /*9080*/  @!P0 LDS.64 R4, [R4.X8+0x10] ;  /* 0x0000100004048984 */ /* 0x000e640000008a00 */
[----:B-1----:R-:W-:-:S04]  /*9090*/  @!P0 IADD3 R16, P1, R4, R16, RZ ;  /* 0x0000001004108210 */ /* 0x002fc80007f3e0ff */
[----:B------:R-:W-:-:S05]  /*90a0*/  @!P0 IADD3.X R17, R5, R17, RZ, P1, !PT ;  /* 0x0000001105118210 */ /* 0x000fca0000ffe4ff */
[----:B------:R1:W-:Y:S01]  /*90b0*/  @!P0 STS.64 [R3.X8+0x10], R16 ;  /* 0x0000101003008388 */ /* 0x0003e20000008a00 */
[----:B------:R-:W-:Y:S02]  /*90c0*/  ISETP.GT.AND P0, PT, R7, 0x1, PT ;  /* 0x000000010700780c */ /* 0x000fe40003f04270 */
[----:B------:R-:W-:-:S11]  /*90d0*/  SHF.R.S32.HI R7, RZ, 0x1, R7 ;  /* 0x00000001ff077819 */ /* 0x000fd60000011407 */
[----:B-1----:R-:W-:Y:S05]  /*90e0*/  @P0 BRA `(.L_x_8322) ;  /* 0xffffff4000000947 */ /* 0x002fea000383ffff */
.L_x_8321:
        /* <DEDUP_REMOVED lines=15> */
.L_x_8325:
[----:B------:R-:W-:Y:S01]  /*91e0*/  IMAD.IADD R4, R2, 0x1, R3 ;  /* 0x0000000102047824 */ /* 0x000fe200078e0203 */
[----:B------:R-:W-:Y:S04]  /*91f0*/  BAR.SYNC.DEFER_BLOCKING 0x0 ;  /* 0x0000000000007b1d */ /* 0x000fe80000010000 */
[----:B------:R-:W-:-:S04]  /*9200*/  ISETP.GE.U32.AND P0, PT, R4, c[0x0][0x0], PT ;  /* 0x0000000004007a0c */ /* 0x000fc80003f06070 */
[----:B------:R-:W-:-:S13]  /*9210*/  ISETP.GE.U32.OR P0, PT, R2, R3, P0 ;  /* 0x000000030200720c */ /* 0x000fda0000706470 */
[----:B------:R-:W-:Y:S02]  /*9220*/  @!P0 LEA R4, R3, R6, 0x3 ;  /* 0x0000000603048211 */ /* 0x000fe400078e18ff */
[----:B------:R-:W-:-:S04]  /*9230*/  SHF.R.S32.HI R3, RZ, 0x1, R3 ;  /* 0x00000001ff037819 */ /* 0x000fc80000011403 */
[----:B------:R-:W1:Y:S02]  /*9240*/  @!P0 LDS.64 R4, [R4] ;  /* 0x0000000004048984 */ /* 0x000e640000000a00 */
[----:B-1----:R-:W-:-:S05]  /*9250*/  @!P0 IADD3 R16, P1, R4, R16, RZ ;  /* 0x0000001004108210 */ /* 0x002fca0007f3e0ff */
[----:B------:R-:W-:-:S05]  /*9260*/  @!P0 IMAD.X R17, R5, 0x1, R17, P1 ;  /* 0x0000000105118824 */ /* 0x000fca00008e0611 */
[----:B------:R1:W-:Y:S01]  /*9270*/  @!P0 STS.64 [R7.X8+0x10], R16 ;  /* 0x0000101007008388 */ /* 0x0003e20000008a00 */
[----:B------:R-:W-:-:S13]  /*9280*/  ISETP.GE.AND P0, PT, R3, 0x20, PT ;  /* 0x000000200300780c */ /* 0x000fda0003f06270 */
[----:B-1----:R-:W-:Y:S05]  /*9290*/  @P0 BRA `(.L_x_8325) ;  /* 0xffffff4000000947 */ /* 0x002fea000383ffff */
[----:B------:R-:W-:-:S09]  /*92a0*/  HFMA2.MMA R3, -RZ, RZ, 0, 1.9073486328125e-06 ;  /* 0x00000020ff037435 */ /* 0x000fd200000001ff */
.L_x_8324:
[----:B-1----:R-:W-:Y:S01]  /*92b0*/  BAR.SYNC.DEFER_BLOCKING 0x0 ;  /* 0x0000000000007b1d */ /* 0x002fe20000010000 */
[----:B------:R-:W-:-:S13]  /*92c0*/  ISETP.GE.AND P0, PT, R3, 0x2, PT ;  /* 0x000000020300780c */ /* 0x000fda0003f06270 */
[----:B------:R-:W-:Y:S05]  /*92d0*/  @!P0 BRA `(.L_x_8323) ;  /* 0x0000008000008947 */ /* 0x000fea0003800000 */
[----:B------:R-:W-:-:S05]  /*92e0*/  IMAD.MOV.U32 R4, RZ, RZ, 0x1 ;  /* 0x00000001ff047424 */ /* 0x000fca00078e00ff */
.L_x_8326:
[----:B------:R-:W1:Y:S04]  /*92f0*/  SHFL.DOWN PT, R5, R16, R4, 0x1f ;  /* 0x08001f0410057589 */ /* 0x000e6800000e0000 */
[----:B------:R2:W3:Y:S02]  /*9300*/  SHFL.DOWN PT, R6, R17, R4, 0x1f ;  /* 0x08001f0411067589 */ /* 0x0004e400000e0000 */
[----:B--2---:R-:W-:-:S04]  /*9310*/  SHF.L.U32 R4, R4, 0x1, RZ ;  /* 0x0000000104047819 */ /* 0x004fc800000006ff */
[----:B------:R-:W-:Y:S02]  /*9320*/  ISETP.GE.AND P0, PT, R4, R3, PT ;  /* 0x000000030400720c */ /* 0x000fe40003f06270 */
[----:B-1----:R-:W-:-:S05]  /*9330*/  IADD3 R16, P1, R5, R16, RZ ;  /* 0x0000001005107210 */ /* 0x002fca0007f3e0ff */
[----:B---3--:R-:W-:-:S06]  /*9340*/  IMAD.X R17, R6, 0x1, R17, P1 ;  /* 0x0000000106117824 */ /* 0x008fcc00008e0611 */
[----:B------:R-:W-:Y:S05]  /*9350*/  @!P0 BRA `(.L_x_8326) ;  /* 0xffffff9000008947 */ /* 0x000fea000383ffff */
.L_x_8323:
        /* <DEDUP_REMOVED lines=202> */
.L_x_8327:
        /* <DEDUP_REMOVED lines=215> */
.L_x_8329:
        /* <DEDUP_REMOVED lines=11> */
.L_x_8331:
[----:B------:R-:W-:Y:S05]  /*ae20*/  BSYNC B0 ;  /* 0x0000000000007941 */ /* 0x000fea0003800000 */
.L_x_8330:
        /* <DEDUP_REMOVED lines=12> */
.L_x_8333:
[----:B------:R-:W-:Y:S05]  /*aef0*/  BSYNC B0 ;  /* 0x0000000000007941 */ /* 0x000fea0003800000 */
.L_x_8332:
        /* <DEDUP_REMOVED lines=30> */
.L_x_8335:
[----:B------:R-:W-:Y:S05]  /*b0e0*/  BSYNC B0 ;  /* 0x0000000000007941 */ /* 0x000fea0003800000 */
.L_x_8334:
        /* <DEDUP_REMOVED lines=22> */
.L_x_8340:
[----:B------:R-:W-:Y:S01]  /*b250*/  HFMA2.MMA R9, -RZ, RZ, 0, 4.76837158203125e-07 ;  /* 0x00000008ff097435 */ /* 0x000fe200000001ff */
[----:B------:R-:W-:-:S09]  /*b260*/  IMAD R8, R3, c[0x0][0x10], R10 ;  /* 0x0000040003087a24 */ /* 0x000fd200078e020a */
[----:B------:R-:W-:-:S06]  /*b270*/  IMAD.WIDE.U32 R8, R8, R9, c[0x0][0x560] ;  /* 0x0001580008087625 */ /* 0x000fcc00078e0009 */
[----:B------:R-:W2:Y:S01]  /*b280*/  LDG.E.64 R8, [R8.64] ;  /* 0x0000002408087981 */ /* 0x000ea2000c1e1b00 */
[----:B------:R-:W-:-:S04]  /*b290*/  IMAD.MOV.U32 R11, RZ, RZ, c[0x0][0x0] ;  /* 0x00000000ff0b7624 */ /* 0x000fc800078e00ff */
[----:B------:R-:W-:-:S05]  /*b2a0*/  IMAD R10, R11, c[0x0][0x4], R10 ;  /* 0x000001000b0a7a24 */ /* 0x000fca00078e020a */
[----:B------:R-:W-:Y:S02]  /*b2b0*/  ISETP.GE.U32.AND P0, PT, R10, c[0x0][0x184], PT ;  /* 0x000061000a007a0c */ /* 0x000fe40003f06070 */
[----:B--2---:R-:W-:-:S04]  /*b2c0*/  IADD3 R16, P2, R8, R16, RZ ;  /* 0x0000001008107210 */ /* 0x004fc80007f5e0ff */
[----:B------:R-:W-:-:S07]  /*b2d0*/  IADD3.X R17, R9, R17, RZ, P2, !PT ;  /* 0x0000001109117210 */ /* 0x000fce00017fe4ff */
[----:B------:R-:W-:Y:S05]  /*b2e0*/  @!P0 BRA `(.L_x_8340) ;  /* 0xffffff6000008947 */ /* 0x000fea000383ffff */
.L_x_8339:
[----:B------:R-:W-:Y:S05]  /*b2f0*/  BSYNC B1 ;  /* 0x0000000000017941 */ /* 0x000fea0003800000 */
.L_x_8338:
[----:B------:R-:W-:Y:S05]  /*b300*/  BRA `(.L_x_8341) ;  /* 0x000000d000007947 */ /* 0x000fea0003800000 */
.L_x_8337:
[----:B------:R-:W-:-:S13]  /*b310*/  ISETP.GE.U32.AND P0, PT, R0, c[0x0][0x184], PT ;  /* 0x0000610000007a0c */ /* 0x000fda0003f06070 */
[----:B------:R-:W-:Y:S05]  /*b320*/  @P0 BRA `(.L_x_8341) ;  /* 0x000000b000000947 */ /* 0x000fea0003800000 */
[----:B------:R-:W-:-:S05]  /*b330*/  MOV R10, R0 ;  /* 0x00000000000a7202 */ /* 0x000fca0000000f00 */
.L_x_8342:
[----:B------:R-:W-:Y:S02]  /*b340*/  IMAD R9, R3, c[0x0][0x10], R10 ;  /* 0x0000040003097a24 */ /* 0x000fe400078e020a */
[----:B------:R-:W-:Y:S02]  /*b350*/  IMAD.MOV.U32 R8, RZ, RZ, 0x8 ;  /* 0x00000008ff087424 */ /* 0x000fe400078e00ff */
[----:B------:R-:W-:-:S04]  /*b360*/  IMAD R9, R9, c[0x0][0x0], R2 ;  /* 0x0000000009097a24 */ /* 0x000fc800078e0202 */
[----:B------:R-:W-:-:S06]  /*b370*/  IMAD.WIDE.U32 R8, R9, R8, c[0x0][0x560] ;  /* 0x0001580009087625 */ /* 0x000fcc00078e0008 */
[----:B------:R-:W2:Y:S01]  /*b380*/  LDG.E.64 R8, [R8.64] ;  /* 0x0000002408087981 */ /* 0x000ea2000c1e1b00 */
[----:B------:R-:W-:-:S04]  /*b390*/  IADD3 R10, R10, c[0x0][0x4], RZ ;  /* 0x000001000a0a7a10 */ /* 0x000fc80007ffe0ff */
[----:B------:R-:W-:Y:S02]  /*b3a0*/  ISETP.GE.U32.AND P0, PT, R10, c[0x0][0x184], PT ;  /* 0x000061000a007a0c */ /* 0x000fe40003f06070 */
[----:B--2---:R-:W-:-:S04]  /*b3b0*/  IADD3 R16, P2, R8, R16, RZ ;  /* 0x0000001008107210 */ /* 0x004fc80007f5e0ff */
[----:B------:R-:W-:-:S07]  /*b3c0*/  IADD3.X R17, R9, R17, RZ, P2, !PT ;  /* 0x0000001109117210 */ /* 0x000fce00017fe4ff */
[----:B------:R-:W-:Y:S05]  /*b3d0*/  @!P0 BRA `(.L_x_8342) ;  /* 0xffffff6000008947 */ /* 0x000fea000383ffff */
.L_x_8341:
[----:B------:R-:W-:Y:S05]  /*b3e0*/  BSYNC B0 ;  /* 0x0000000000007941 */ /* 0x000fea0003800000 */
.L_x_8336:
        /* <DEDUP_REMOVED lines=8> */
.L_x_8344:
        /* <DEDUP_REMOVED lines=12> */
.L_x_8343:
        /* <DEDUP_REMOVED lines=12> */
.L_x_8347:
[----:B------:R-:W-:Y:S01]  /*b5f0*/  IADD3 R0, R2, R11, RZ ;  /* 0x0000000b02007210 */ /* 0x000fe20007ffe0ff */
[----:B------:R-:W-:Y:S03]  /*b600*/  BAR.SYNC.DEFER_BLOCKING 0x0 ;  /* 0x0000000000007b1d */ /* 0x000fe60000010000 */
[----:B------:R-:W-:-:S04]  /*b610*/  ISETP.GE.U32.AND P0, PT, R0, c[0x0][0x0], PT ;  /* 0x0000000000007a0c */ /* 0x000fc80003f06070 */
[----:B------:R-:W-:-:S13]  /*b620*/  ISETP.GE.U32.OR P0, PT, R2, R11, P0 ;  /* 0x0000000b0200720c */ /* 0x000fda0000706470 */
[----:B------:R-:W-:Y:S01]  /*b630*/  @!P0 IMAD R8, R11, 0x8, R10 ;  /* 0x000000080b088824 */ /* 0x000fe200078e020a */
[----:B------:R-:W-:-:S05]  /*b640*/  SHF.R.S32.HI R11, RZ, 0x1, R11 ;  /* 0x00000001ff0b7819 */ /* 0x000fca000001140b */
[----:B------:R-:W1:Y:S02]  /*b650*/  @!P0 LDS.64 R8, [R8] ;  /* 0x0000000008088984 */ /* 0x000e640000000a00 */
[----:B-1----:R-:W-:-:S04]  /*b660*/  @!P0 IADD3 R16, P2, R8, R16, RZ ;  /* 0x0000001008108210 */ /* 0x002fc80007f5e0ff */
[----:B------:R-:W-:-:S05]  /*b670*/  @!P0 IADD3.X R17, R9, R17, RZ, P2, !PT ;  /* 0x0000001109118210 */ /* 0x000fca00017fe4ff */
[----:B------:R1:W-:Y:S01]  /*b680*/  @!P0 STS.64 [R3.X8+0x10], R16 ;  /* 0x0000101003008388 */ /* 0x0003e20000008a00 */
[----:B------:R-:W-:-:S13]  /*b690*/  ISETP.GE.AND P0, PT, R11, 0x20, PT ;  /* 0x000000200b00780c */ /* 0x000fda0003f06270 */
[----:B-1----:R-:W-:Y:S05]  /*b6a0*/  @P0 BRA `(.L_x_8347) ;  /* 0xffffff4000000947 */ /* 0x002fea000383ffff */
[----:B------:R-:W-:-:S03]  /*b6b0*/  MOV R0, 0x20 ;  /* 0x0000002000007802 */ /* 0x000fc60000000f00 */
.L_x_8346:
[----:B------:R-:W-:Y:S01]  /*b6c0*/  BAR.SYNC.DEFER_BLOCKING 0x0 ;  /* 0x0000000000007b1d */ /* 0x000fe20000010000 */
[----:B------:R-:W-:-:S13]  /*b6d0*/  ISETP.GE.AND P0, PT, R0, 0x2, PT ;  /* 0x000000020000780c */ /* 0x000fda0003f06270 */
[----:B------:R-:W-:Y:S05]  /*b6e0*/  @!P0 BRA `(.L_x_8345) ;  /* 0x0000008000008947 */ /* 0x000fea0003800000 */
[----:B------:R-:W-:-:S05]  /*b6f0*/  IMAD.MOV.U32 R3, RZ, RZ, 0x1 ;  /* 0x00000001ff037424 */ /* 0x000fca00078e00ff */
.L_x_8348:
[----:B------:R-:W1:Y:S04]  /*b700*/  SHFL.DOWN PT, R9, R16, R3, 0x1f ;  /* 0x08001f0310097589 */ /* 0x000e6800000e0000 */
[----:B------:R2:W3:Y:S02]  /*b710*/  SHFL.DOWN PT, R2, R17, R3, 0x1f ;  /* 0x08001f0311027589 */ /* 0x0004e400000e0000 */
[----:B--2---:R-:W-:-:S04]  /*b720*/  SHF.L.U32 R3, R3, 0x1, RZ ;  /* 0x0000000103037819 */ /* 0x004fc800000006ff */
[----:B------:R-:W-:Y:S02]  /*b730*/  ISETP.GE.AND P0, PT, R3, R0, PT ;  /* 0x000000000300720c */ /* 0x000fe40003f06270 */
[----:B-1----:R-:W-:-:S04]  /*b740*/  IADD3 R16, P2, R9, R16, RZ ;  /* 0x0000001009107210 */ /* 0x002fc80007f5e0ff */
[----:B---3--:R-:W-:-:S07]  /*b750*/  IADD3.X R17, R2, R17, RZ, P2, !PT ;  /* 0x0000001102117210 */ /* 0x008fce00017fe4ff */
[----:B------:R-:W-:Y:S05]  /*b760*/  @!P0 BRA `(.L_x_8348) ;  /* 0xffffff9000008947 */ /* 0x000fea000383ffff */
.L_x_8345:
        /* <DEDUP_REMOVED lines=10> */
[----:B--2---:R-:W-:-:S05]  /*b810*/  IADD3 R16, P0, R2, R16, RZ ;  /* 0x0000001002107210 */ /* 0x004fca0007f1e0ff */
[----:B------:R-:W-:-:S03]  /*b820*/  IMAD.X R17, R3, 0x1, R17, P0 ;  /* 0x0000000103117824 */ /* 0x000fc600000e0611 */
.L_x_8350:
        /* <DEDUP_REMOVED lines=23> */
.L_x_8352:
[----:B------:R-:W-:-:S04]  /*b9a0*/  IADD3 R18, P0, R18, c[0x0][0x548], RZ ;  /* 0x0001520012127a10 */ /* 0x000fc80007f1e0ff */
[----:B------:R-:W-:-:S05]  /*b9b0*/  IADD3.X R19, RZ, c[0x0][0x54c], RZ, P0, !PT ;  /* 0x00015300ff137a10 */ /* 0x000fca00007fe4ff */
[----:B------:R-:W-:Y:S01]  /*b9c0*/  STG.E.64 [R18.64], R16 ;  /* 0x0000001012007986 */ /* 0x000fe2000c101b24 */
[----:B------:R-:W-:Y:S05]  /*b9d0*/  EXIT ;  /* 0x000000000000794d */ /* 0x000fea0003800000 */
.L_x_8351:
[----:B------:R-:W-:Y:S01]  /*b9e0*/  STG.E.64 [R4.64], R16 ;  /* 0x0000001004007986 */ /* 0x000fe2000c101b24 */
[----:B------:R-:W-:Y:S05]  /*b9f0*/  EXIT ;  /* 0x000000000000794d */ /* 0x000fea0003800000 */
.L_x_8349:
[----:B------:R-:W-:Y:S01]  /*ba00*/  ISETP.NE.AND P0, PT, RZ, UR38, PT ;  /* 0x00000026ff007c0c */ /* 0x000fe2000bf05270 */
[----:B------:R-:W-:Y:S02]  /*ba10*/  ULDC.U8 UR4, c[0x0][0x579] ;  /* 0x00015e4000047ab9 */ /* 0x000fe40000000000 */
[----:B------:R-:W-:-:S10]  /*ba20*/  ISETP.NE.AND P1, PT, RZ, UR4, PT ;  /* 0x00000004ff007c0c */ /* 0x000fd4000bf25270 */
[----:B------:R-:W-:Y:S05]  /*ba30*/  @!P0 BRA `(.L_x_8353) ;  /* 0x0000003000008947 */ /* 0x000fea0003800000 */
[----:B------:R-:W2:Y:S02]  /*ba40*/  LDG.E.64 R2, [R6.64] ;  /* 0x0000002406027981 */ /* 0x000ea4000c1e1b00 */
[----:B--2---:R-:W-:-:S05]  /*ba50*/  IADD3 R16, P0, R2, R16, RZ ;  /* 0x0000001002107210 */ /* 0x004fca0007f1e0ff */
[----:B------:R-:W-:-:S03]  /*ba60*/  IMAD.X R17, R3, 0x1, R17, P0 ;  /* 0x0000000103117824 */ /* 0x000fc600000e0611 */
.L_x_8353:
        /* <DEDUP_REMOVED lines=23> */
.L_x_8355:
[----:B------:R-:W-:-:S04]  /*bbe0*/  IADD3 R18, P0, R18, c[0x0][0x548], RZ ;  /* 0x0001520012127a10 */ /* 0x000fc80007f1e0ff */
[----:B------:R-:W-:-:S05]  /*bbf0*/  IADD3.X R19, RZ, c[0x0][0x54c], RZ, P0, !PT ;  /* 0x00015300ff137a10 */ /* 0x000fca00007fe4ff */
[----:B------:R-:W-:Y:S01]  /*bc00*/  STG.E.64 [R18.64], R16 ;  /* 0x0000001012007986 */ /* 0x000fe2000c101b24 */
[----:B------:R-:W-:Y:S05]  /*bc10*/  EXIT ;  /* 0x000000000000794d */ /* 0x000fea0003800000 */
.L_x_8354:
[----:B------:R-:W-:Y:S01]  /*bc20*/  STG.E.64 [R6.64], R16 ;  /* 0x0000001006007986 */ /* 0x000fe2000c101b24 */
[----:B------:R-:W-:Y:S05]  /*bc30*/  EXIT ;  /* 0x000000000000794d */ /* 0x000fea0003800000 */
.L_x_8328:
        /* <DEDUP_REMOVED lines=19> */
.L_x_8357:
        /* <DEDUP_REMOVED lines=23> */
.L_x_8359:
[----:B------:R-:W-:-:S04]  /*bee0*/  IADD3 R18, P0, R18, c[0x0][0x548], RZ ;  /* 0x0001520012127a10 */ /* 0x000fc80007f1e0ff */
[----:B------:R-:W-:-:S05]  /*bef0*/  IADD3.X R19, RZ, c[0x0][0x54c], RZ, P0, !PT ;  /* 0x00015300ff137a10 */ /* 0x000fca00007fe4ff */
[----:B------:R-:W-:Y:S01]  /*bf00*/  STG.E.64 [R18.64], R16 ;  /* 0x0000001012007986 */ /* 0x000fe2000c101b24 */
[----:B------:R-:W-:Y:S05]  /*bf10*/  EXIT ;  /* 0x000000000000794d */ /* 0x000fea0003800000 */
.L_x_8358:
[----:B------:R-:W-:Y:S01]  /*bf20*/  STG.E.64 [R4.64], R16 ;  /* 0x0000001004007986 */ /* 0x000fe2000c101b24 */
[----:B------:R-:W-:Y:S05]  /*bf30*/  EXIT ;  /* 0x000000000000794d */ /* 0x000fea0003800000 */
.L_x_8356:
[----:B------:R-:W-:Y:S01]  /*bf40*/  ISETP.NE.AND P0, PT, RZ, UR38, PT ;  /* 0x00000026ff007c0c */ /* 0x000fe2000bf05270 */
[----:B------:R-:W-:Y:S02]  /*bf50*/  ULDC.U8 UR4, c[0x0][0x579] ;  /* 0x00015e4000047ab9 */ /* 0x000fe40000000000 */
[----:B------:R-:W-:-:S10]  /*bf60*/  ISETP.NE.AND P1, PT, RZ, UR4, PT ;  /* 0x00000004ff007c0c */ /* 0x000fd4000bf25270 */
[----:B------:R-:W-:Y:S05]  /*bf70*/  @!P0 BRA `(.L_x_8360) ;  /* 0x0000003000008947 */ /* 0x000fea0003800000 */
[----:B------:R-:W2:Y:S02]  /*bf80*/  LDG.E.64 R2, [R6.64] ;  /* 0x0000002406027981 */ /* 0x000ea4000c1e1b00 */
[----:B--2---:R-:W-:-:S05]  /*bf90*/  IADD3 R16, P0, R2, R16, RZ ;  /* 0x0000001002107210 */ /* 0x004fca0007f1e0ff */
[----:B------:R-:W-:-:S03]  /*bfa0*/  IMAD.X R17, R3, 0x1, R17, P0 ;  /* 0x0000000103117824 */ /* 0x000fc600000e0611 */
.L_x_8360:
        /* <DEDUP_REMOVED lines=23> */
.L_x_8362:
[----:B------:R-:W-:-:S04]  /*c120*/  IADD3 R18, P0, R18, c[0x0][0x548], RZ ;  /* 0x0001520012127a10 */ /* 0x000fc80007f1e0ff */
[----:B------:R-:W-:-:S05]  /*c130*/  IADD3.X R19, RZ, c[0x0][0x54c], RZ, P0, !PT ;  /* 0x00015300ff137a10 */ /* 0x000fca00007fe4ff */
[----:B------:R-:W-:Y:S01]  /*c140*/  STG.E.64 [R18.64], R16 ;  /* 0x0000001012007986 */ /* 0x000fe2000c101b24 */
[----:B------:R-:W-:Y:S05]  /*c150*/  EXIT ;  /* 0x000000000000794d */ /* 0x000fea0003800000 */
.L_x_8361:
[----:B------:R-:W-:Y:S01]  /*c160*/  STG.E.64 [R6.64], R16 ;  /* 0x0000001006007986 */ /* 0x000fe2000c101b24 */
[----:B------:R-:W-:Y:S05]  /*c170*/  EXIT ;  /* 0x000000000000794d */ /* 0x000fea0003800000 */
.L_x_8363:
        /* <DEDUP_REMOVED lines=16> */
.L_x_9945:


//--------------------- .text._ZN2at6native13reduce_kernelILi256ELi2ENS0_8ReduceOpIlNS0_14func_wrapper_tIlZNS0_11sum_functorIlllEclERNS_14TensorIteratorEEUlllE_EEjlLi4ELi4EEEEEvT1_ --------------------------
	.section	.text._ZN2at6native13reduce_kernelILi256ELi2ENS0_8ReduceOpIlNS0_14func_wrapper_tIlZNS0_11sum_functorIlllEclERNS_14TensorIteratorEEUlllE_EEjlLi4ELi4EEEEEvT1_,"ax",@progbits
	.sectioninfo	@"SHI_REGISTERS=48"
	.align	128
        .global         _ZN2at6native13reduce_kernelILi256ELi2ENS0_8ReduceOpIlNS0_14func_wrapper_tIlZNS0_11sum_functorIlllEclERNS_14TensorIteratorEEUlllE_EEjlLi4ELi4EEEEEvT1_
        .type           _ZN2at6native13reduce_kernelILi256ELi2ENS0_8ReduceOpIlNS0_14func_wrapper_tIlZNS0_11sum_functorIlllEclERNS_14TensorIteratorEEUlllE_EEjlLi4ELi4EEEEEvT1_,@function
        .size           _ZN2at6native13reduce_kernelILi256ELi2ENS0_8ReduceOpIlNS0_14func_wrapper_tIlZNS0_11sum_functorIlllEclERNS_14TensorIteratorEEUlllE_EEjlLi4ELi4EEEEEvT1_,(.L_x_9946 - _ZN2at6native13reduce_kernelILi256ELi2ENS0_8ReduceOpIlNS0_14func_wrapper_tIlZNS0_11sum_functorIlllEclERNS_14TensorIteratorEEUlllE_EEjlLi4ELi4EEEEEvT1_)
        .other          _ZN2at6native13reduce_kernelILi256ELi2ENS0_8ReduceOpIlNS0_14func_wrapper_tIlZNS0_11sum_functorIlllEclERNS_14TensorIteratorEEUlllE_EEjlLi4ELi4EEEEEvT1_,@"STO_CUDA_ENTRY STV_DEFAULT"
_ZN2at6native13reduce_kernelILi256ELi2ENS0_8ReduceOpIlNS0_14func_wrapper_tIlZNS0_11sum_functorIlllEclERNS_14TensorIteratorEEUlllE_EEjlLi4ELi4EEEEEvT1_:
.text._ZN2at6native13reduce_kernelILi256ELi2ENS0_8ReduceOpIlNS0_14func_wrapper_tIlZNS0_11sum_functorIlllEclERNS_14TensorIteratorEEUlllE_EEjlLi4ELi4EEEEEvT1_:
        /* <DEDUP_REMOVED lines=209> */
.L_x_8364:
        /* <DEDUP_REMOVED lines=61> */
.L_x_8373:
[----:B------:R-:W-:Y:S05]  /*10e0*/  BSYNC B2 ;  /* 0x0000000000027941 */ /* 0x000fea0003800000 */
.L_x_8372:
        /* <DEDUP_REMOVED lines=8> */
[----:B--2---:R-:W-:-:S04]  /*1170*/  IADD3 R3, P0, R4, c[0x0][0x168], RZ ;  /* 0x00005a0004037a10 */ /* 0x004fc80007f1e0ff */
[----:B------:R-:W-:-:S04]  /*1180*/  IADD3.X R13, R5, c[0x0][0x16c], RZ, P0, !PT ;  /* 0x00005b00050d7a10 */ /* 0x000fc800007fe4ff */
.L_x_8371:
[----:B------:R-:W-:Y:S05]  /*1190*/  BSYNC B1 ;  /* 0x0000000000017941 */ /* 0x000fea0003800000 */
.L_x_8370:
[C---:B------:R-:W-:Y:S02]  /*11a0*/  IADD3 R5, P0, -R6.reuse, 0x4, RZ ;  /* 0x0000000406057810 */ /* 0x040fe40007f1e1ff */
[----:B------:R-:W-:Y:S02]  /*11b0*/  IADD3 R0, R6, c[0x0][0x174], RZ ;  /* 0x00005d0006007a10 */ /* 0x000fe40007ffe0ff */
[C---:B------:R-:W-:Y:S02]  /*11c0*/  LEA R28, P1, R5.reuse, R28, 0x3 ;  /* 0x0000001c051c7211 */ /* 0x040fe400078218ff */
[----:B------:R-:W-:Y:S02]  /*11d0*/  IADD3.X R4, RZ, -0x1, RZ, P0, !PT ;  /* 0xffffffffff047810 */ /* 0x000fe400007fe4ff */
[----:B------:R-:W-:Y:S02]  /*11e0*/  IADD3 R0, R0, -0x4, RZ ;  /* 0xfffffffc00007810 */ /* 0x000fe40007ffe0ff */
[----:B------:R-:W-:-:S02]  /*11f0*/  LEA.HI.X R29, R5, R29, R4, 0x3, P1 ;  /* 0x0000001d051d7211 */ /* 0x000fc400008f1c04 */
.L_x_8369:
[----:B------:R-:W-:Y:S05]  /*1200*/  BSYNC B0 ;  /* 0x0000000000007941 */ /* 0x000fea0003800000 */
.L_x_8368:
        /* <DEDUP_REMOVED lines=19> */
.L_x_8376:
        /* <DEDUP_REMOVED lines=15> */
.L_x_8375:
[----:B------:R-:W-:Y:S05]  /*1430*/  BSYNC B0 ;  /* 0x0000000000007941 */ /* 0x000fea0003800000 */
.L_x_8374:
        /* <DEDUP_REMOVED lines=8> */
.L_x_8378:
[----:B------:R-:W-:Y:S05]  /*14c0*/  BSYNC B0 ;  /* 0x0000000000007941 */ /* 0x000fea0003800000 */
.L_x_8377:
        /* <DEDUP_REMOVED lines=12> */
.L_x_8380:
[----:B------:R-:W-:Y:S05]  /*1590*/  BSYNC B0 ;  /* 0x0000000000007941 */ /* 0x000fea0003800000 */
.L_x_8379:
[----:B------:R-:W-:Y:S01]  /*15a0*/  IADD3 R3, P0, P1, R25, R12, R3 ;  /* 0x0000000c19037210 */ /* 0x000fe2000791e003 */
[----:B------:R-:W-:-:S03]  /*15b0*/  CS2R R8, SRZ ;  /* 0x0000000000087805 */ /* 0x000fc6000001ff00 */
[----:B------:R-:W-:Y:S02]  /*15c0*/  IADD3 R34, P2, R34, R3, RZ ;  /* 0x0000000322227210 */ /* 0x000fe40007f5e0ff */
[----:B------:R-:W-:-:S04]  /*15d0*/  IADD3.X R13, R27, R16, R13, P0, P1 ;  /* 0x000000101b0d7210 */ /* 0x000fc800007e240d */
[----:B------:R-:W-:Y:S01]  /*15e0*/  IADD3.X R35, R35, R13, RZ, P2, !PT ;  /* 0x0000000d23237210 */ /* 0x000fe200017fe4ff */
[----:B------:R-:W-:Y:S05]  /*15f0*/  BRA `(.L_x_8366) ;  /* 0x0000834000007947 */ /* 0x000fea0003800000 */
.L_x_8367:
        /* <DEDUP_REMOVED lines=45> */
.L_x_8390:
        /* <DEDUP_REMOVED lines=226> */
.L_x_8385:
        /* <DEDUP_REMOVED lines=228> */
.L_x_8386:
        /* <DEDUP_REMOVED lines=219> */
.L_x_8387:
        /* <DEDUP_REMOVED lines=217> */
.L_x_8388:
[----:B------:R-:W-:-:S04]  /*5070*/  LOP3.LUT R25, R27, 0xfffffff0, RZ, 0xc0, !PT ;  /* 0xfffffff01b197812 */ /* 0x000fc800078ec0ff */
[----:B------:R-:W-:-:S04]  /*5080*/  IADD3 R24, P1, R28, R25, RZ ;  /* 0x000000191c187210 */ /* 0x000fc80007f3e0ff */
[----:B------:R-:W-:-:S06]  /*5090*/  IADD3.X R25, RZ, R29, RZ, P1, !PT ;  /* 0x0000001dff197210 */ /* 0x000fcc0000ffe4ff */
[----:B------:R-:W2:Y:S01]  /*50a0*/  LDG.E.128 R24, [R24.64] ;  /* 0x0000002418187981 */ /* 0x000ea2000c1e1d00 */
[----:B------:R-:W-:Y:S01]  /*50b0*/  IADD3 R5, R5, c[0x0][0x17c], RZ ;  /* 0x00005f0005057a10 */ /* 0x000fe20007ffe0ff */
[----:B------:R-:W-:Y:S01]  /*50c0*/  IMAD.MOV.U32 R36, RZ, RZ, c[0x0][0x17c] ;  /* 0x00005f00ff247624 */ /* 0x000fe200078e00ff */
[----:B-----5:R-:W-:Y:S02]  /*50d0*/  IADD3 R31, P6, R20, R31, RZ ;  /* 0x0000001f141f7210 */ /* 0x020fe40007fde0ff */
[----:B------:R-:W-:Y:S01]  /*50e0*/  IADD3 R35, P2, R22, R35, RZ ;  /* 0x0000002316237210 */ /* 0x000fe20007f5e0ff */
[----:B------:R-:W-:Y:S01]  /*50f0*/  IMAD R36, R36, 0x3, R5 ;  /* 0x0000000324247824 */ /* 0x000fe200078e0205 */
[----:B------:R-:W-:Y:S02]  /*5100*/  IADD3 R39, P3, R12, R39, RZ ;  /* 0x000000270c277210 */ /* 0x000fe40007f7e0ff */
[----:B------:R-:W-:Y:S01]  /*5110*/  IADD3.X R7, R21, R7, RZ, P6, !PT ;  /* 0x0000000715077210 */ /* 0x000fe200037fe4ff */
[----:B------:R-:W-:Y:S01]  /*5120*/  IMAD.X R33, R23, 0x1, R33, P2 ;  /* 0x0000000117217824 */ /* 0x000fe200010e0621 */
[----:B------:R-:W-:-:S02]  /*5130*/  ISETP.GE.U32.AND P1, PT, R36, c[0x0][0x174], PT ;  /* 0x00005d0024007a0c */ /* 0x000fc40003f26070 */
[----:B------:R-:W-:Y:S02]  /*5140*/  IADD3.X R37, R13, R37, RZ, P3, !PT ;  /* 0x000000250d257210 */ /* 0x000fe40001ffe4ff */
[----:B------:R-:W-:Y:S02]  /*5150*/  IADD3 R45, P4, R14, R45, RZ ;  /* 0x0000002d0e2d7210 */ /* 0x000fe40007f9e0ff */
[----:B------:R-:W-:Y:S02]  /*5160*/  IADD3 R30, P6, R10, R30, RZ ;  /* 0x0000001e0a1e7210 */ /* 0x000fe40007fde0ff */
[----:B------:R-:W-:Y:S01]  /*5170*/  IADD3 R6, P5, R8, R6, RZ ;  /* 0x0000000608067210 */ /* 0x000fe20007fbe0ff */
[----:B------:R-:W-:Y:S02]  /*5180*/  IMAD.X R43, R15, 0x1, R43, P4 ;  /* 0x000000010f2b7824 */ /* 0x000fe400020e062b */
[----:B------:R-:W-:Y:S01]  /*5190*/  IMAD.X R16, R11, 0x1, R16, P6 ;  /* 0x000000010b107824 */ /* 0x000fe200030e0610 */
[----:B------:R-:W-:-:S02]  /*51a0*/  IADD3.X R4, R9, R4, RZ, P5, !PT ;  /* 0x0000000409047210 */ /* 0x000fc40002ffe4ff */
[----:B--2---:R-:W-:Y:S02]  /*51b0*/  IADD3 R3, P3, R26, R3, RZ ;  /* 0x000000031a037210 */ /* 0x004fe40007f7e0ff */
[----:B------:R-:W-:-:S03]  /*51c0*/  IADD3 R34, P2, R24, R34, RZ ;  /* 0x0000002218227210 */ /* 0x000fc60007f5e0ff */
[----:B------:R-:W-:Y:S01]  /*51d0*/  IMAD.X R0, R27, 0x1, R0, P3 ;  /* 0x000000011b007824 */ /* 0x000fe200018e0600 */
[----:B------:R-:W-:Y:S01]  /*51e0*/  IADD3.X R32, R25, R32, RZ, P2, !PT ;  /* 0x0000002019207210 */ /* 0x000fe200017fe4ff */
[----:B------:R-:W-:Y:S01]  /*51f0*/  @P1 CALL.REL.NOINC `(.L_x_8389) ;  /* 0x0000001000001944 */ /* 0x000fe20003c00000 */
[----:B------:R-:W-:Y:S05]  /*5200*/  BRA `(.L_x_8390) ;  /* 0xffffc6c000007947 */ /* 0x000fea000383ffff */
.L_x_8389:
[----:B------:R-:W-:Y:S05]  /*5210*/  BSYNC B1 ;  /* 0x0000000000017941 */ /* 0x000fea0003800000 */
.L_x_8384:
[----:B------:R-:W-:Y:S05]  /*5220*/  BSYNC B0 ;  /* 0x0000000000007941 */ /* 0x000fea0003800000 */
.L_x_8383:
        /* <DEDUP_REMOVED lines=205> */
.L_x_8393:
        /* <DEDUP_REMOVED lines=207> */
.L_x_8394:
        /* <DEDUP_REMOVED lines=207> */
.L_x_8395:
        /* <DEDUP_REMOVED lines=207> */
.L_x_8396:
[----:B------:R-:W-:-:S04]  /*85d0*/  LOP3.LUT R25, R38, 0xfffffff0, RZ, 0xc0, !PT ;  /* 0xfffffff026197812 */ /* 0x000fc800078ec0ff */
[----:B------:R-:W-:-:S04]  /*85e0*/  IADD3 R24, P1, R28, R25, RZ ;  /* 0x000000191c187210 */ /* 0x000fc80007f3e0ff */
[----:B------:R-:W-:-:S06]  /*85f0*/  IADD3.X R25, RZ, R29, RZ, P1, !PT ;  /* 0x0000001dff197210 */ /* 0x000fcc0000ffe4ff */
[----:B------:R-:W5:Y:S03]  /*8600*/  LDG.E.128 R24, [R24.64] ;  /* 0x0000002418187981 */ /* 0x000f66000c1e1d00 */
.L_x_8392:
[----:B------:R-:W-:Y:S05]  /*8610*/  BSYNC B0 ;  /* 0x0000000000007941 */ /* 0x000fea0003800000 */
.L_x_8391:
[----:B------:R-:W-:Y:S01]  /*8620*/  BSSY B0, `(.L_x_8397) ;  /* 0x000001a000007945 */ /* 0x000fe20003800000 */
[----:B------:R-:W-:Y:S05]  /*8630*/  @P0 BRA `(.L_x_8398) ;  /* 0x0000018000000947 */ /* 0x000fea0003800000 */
[----:B------:R-:W-:Y:S02]  /*8640*/  IADD3 R5, R5, c[0x0][0x17c], RZ ;  /* 0x00005f0005057a10 */ /* 0x000fe40007ffe0ff */
[----:B-----5:R-:W-:Y:S02]  /*8650*/  IADD3 R31, P1, R20, R31, RZ ;  /* 0x0000001f141f7210 */ /* 0x020fe40007f3e0ff */
[----:B------:R-:W-:Y:S02]  /*8660*/  ISETP.GE.U32.AND P0, PT, R5, c[0x0][0x174], PT ;  /* 0x00005d0005007a0c */ /* 0x000fe40003f06070 */
[----:B------:R-:W-:Y:S01]  /*8670*/  IADD3 R35, P2, R22, R35, RZ ;  /* 0x0000002316237210 */ /* 0x000fe20007f5e0ff */
[----:B------:R-:W-:-:S03]  /*8680*/  IMAD.X R7, R21, 0x1, R7, P1 ;  /* 0x0000000115077824 */ /* 0x000fc600008e0607 */
[----:B------:R-:W-:-:S07]  /*8690*/  IADD3.X R33, R23, R33, RZ, P2, !PT ;  /* 0x0000002117217210 */ /* 0x000fce00017fe4ff */
[----:B------:R-:W-:Y:S05]  /*86a0*/  @P0 BRA `(.L_x_8398) ;  /* 0x0000011000000947 */ /* 0x000fea0003800000 */
[----:B------:R-:W-:Y:S02]  /*86b0*/  IADD3 R5, R5, c[0x0][0x17c], RZ ;  /* 0x00005f0005057a10 */ /* 0x000fe40007ffe0ff */
[----:B------:R-:W-:Y:S02]  /*86c0*/  IADD3 R39, P1, R12, R39, RZ ;  /* 0x000000270c277210 */ /* 0x000fe40007f3e0ff */
        /* <DEDUP_REMOVED lines=11> */
[----:B------:R-:W-:Y:S02]  /*8780*/  @!P0 IADD3 R34, P3, R24, R34, RZ ;  /* 0x0000002218228210 */ /* 0x000fe40007f7e0ff */
[----:B------:R-:W-:-:S03]  /*8790*/  @!P0 IADD3 R3, P4, R26, R3, RZ ;  /* 0x000000031a038210 */ /* 0x000fc60007f9e0ff */
[----:B------:R-:W-:Y:S01]  /*87a0*/  @!P0 IMAD.X R32, R25, 0x1, R32, P3 ;  /* 0x0000000119208824 */ /* 0x000fe200018e0620 */
[----:B------:R-:W-:-:S04]  /*87b0*/  @!P0 IADD3.X R0, R27, R0, RZ, P4, !PT ;  /* 0x000000001b008210 */ /* 0x000fc800027fe4ff */
.L_x_8398:
[----:B------:R-:W-:Y:S05]  /*87c0*/  BSYNC B0 ;  /* 0x0000000000007941 */ /* 0x000fea0003800000 */
.L_x_8397:
[----:B-----5:R-:W-:Y:S02]  /*87d0*/  IADD3 R8, P2, P3, R30, R45, R35 ;  /* 0x0000002d1e087210 */ /* 0x020fe40007b5e023 */
[----:B------:R-:W-:Y:S02]  /*87e0*/  IADD3 R31, P0, P1, R6, R39, R31 ;  /* 0x00000027061f7210 */ /* 0x000fe4000791e01f */
[----:B------:R-:W-:Y:S02]  /*87f0*/  IADD3 R8, P4, R8, R3, RZ ;  /* 0x0000000308087210 */ /* 0x000fe40007f9e0ff */
[----:B------:R-:W-:Y:S02]  /*8800*/  IADD3.X R9, R16, R43, R33, P2, P3 ;  /* 0x0000002b10097210 */ /* 0x000fe400017e6421 */
[----:B------:R-:W-:Y:S02]  /*8810*/  IADD3 R34, P5, R31, R34, RZ ;  /* 0x000000221f227210 */ /* 0x000fe40007fbe0ff */
[----:B------:R-:W-:Y:S01]  /*8820*/  IADD3.X R7, R4, R37, R7, P0, P1 ;  /* 0x0000002504077210 */ /* 0x000fe200007e2407 */
[----:B------:R-:W-:-:S03]  /*8830*/  IMAD.X R9, R9, 0x1, R0, P4 ;  /* 0x0000000109097824 */ /* 0x000fc600020e0600 */
[----:B------:R-:W-:Y:S01]  /*8840*/  IADD3.X R35, R7, R32, RZ, P5, !PT ;  /* 0x0000002007237210 */ /* 0x000fe20002ffe4ff */
[----:B------:R-:W-:Y:S05]  /*8850*/  BRA `(.L_x_8366) ;  /* 0x000010e000007947 */ /* 0x000fea0003800000 */
.L_x_8382:
        /* <DEDUP_REMOVED lines=32> */
.L_x_8401:
        /* <DEDUP_REMOVED lines=22> */
[----:B--2---:R-:W-:Y:S02]  /*8bc0*/  IADD3 R32, P1, R20, R32, RZ ;  /* 0x0000002014207210 */ /* 0x004fe40007f3e0ff */
[----:B------:R-:W-:-:S03]  /*8bd0*/  IADD3 R16, P2, R22, R16, RZ ;  /* 0x0000001016107210 */ /* 0x000fc60007f5e0ff */
[----:B------:R-:W-:Y:S01]  /*8be0*/  IMAD.X R30, R21, 0x1, R30, P1 ;  /* 0x00000001151e7824 */ /* 0x000fe200008e061e */
[----:B------:R-:W-:Y:S02]  /*8bf0*/  IADD3.X R6, R23, R6, RZ, P2, !PT ;  /* 0x0000000617067210 */ /* 0x000fe400017fe4ff */
[----:B---3--:R-:W-:Y:S02]  /*8c00*/  IADD3 R4, P1, R24, R4, RZ ;  /* 0x0000000418047210 */ /* 0x008fe40007f3e0ff */
[----:B----4-:R-:W-:Y:S02]  /*8c10*/  IADD3 R39, P3, R8, R39, RZ ;  /* 0x0000002708277210 */ /* 0x010fe40007f7e0ff */
[----:B------:R-:W-:Y:S02]  /*8c20*/  IADD3 R43, P2, R26, R43, RZ ;  /* 0x0000002b1a2b7210 */ /* 0x000fe40007f5e0ff */
[----:B-----5:R-:W-:Y:S02]  /*8c30*/  IADD3 R35, P5, R12, R35, RZ ;  /* 0x000000230c237210 */ /* 0x020fe40007fbe0ff */
[----:B------:R-:W-:-:S02]  /*8c40*/  IADD3 R31, P4, R10, R31, RZ ;  /* 0x0000001f0a1f7210 */ /* 0x000fc40007f9e0ff */
[----:B------:R-:W-:Y:S01]  /*8c50*/  IADD3 R3, P6, R14, R3, RZ ;  /* 0x000000030e037210 */ /* 0x000fe20007fde0ff */
[----:B------:R-:W-:Y:S01]  /*8c60*/  IMAD.X R45, R25, 0x1, R45, P1 ;  /* 0x00000001192d7824 */ /* 0x000fe200008e062d */
[----:B------:R-:W-:Y:S01]  /*8c70*/  IADD3.X R41, R27, R41, RZ, P2, !PT ;  /* 0x000000291b297210 */ /* 0x000fe200017fe4ff */
[----:B------:R-:W-:Y:S01]  /*8c80*/  IMAD.X R37, R9, 0x1, R37, P3 ;  /* 0x0000000109257824 */ /* 0x000fe200018e0625 */
[----:B------:R-:W-:Y:S01]  /*8c90*/  IADD3.X R7, R11, R7, RZ, P4, !PT ;  /* 0x000000070b077210 */ /* 0x000fe200027fe4ff */
[----:B------:R-:W-:Y:S01]  /*8ca0*/  IMAD.X R33, R13, 0x1, R33, P5 ;  /* 0x000000010d217824 */ /* 0x000fe200028e0621 */
[----:B------:R-:W-:Y:S01]  /*8cb0*/  IADD3.X R0, R15, R0, RZ, P6, !PT ;  /* 0x000000000f007210 */ /* 0x000fe200037fe4ff */
[----:B------:R-:W-:Y:S05]  /*8cc0*/  @!P0 BRA `(.L_x_8401) ;  /* 0xfffffd9000008947 */ /* 0x000fea000383ffff */
[----:B------:R-:W-:Y:S05]  /*8cd0*/  BSYNC B1 ;  /* 0x0000000000017941 */ /* 0x000fea0003800000 */
.L_x_8400:
[----:B------:R-:W-:Y:S05]  /*8ce0*/  BSYNC B0 ;  /* 0x0000000000007941 */ /* 0x000fea0003800000 */
.L_x_8399:
        /* <DEDUP_REMOVED lines=27> */
.L_x_8403:
[----:B------:R-:W-:Y:S05]  /*8ea0*/  BSYNC B0 ;  /* 0x0000000000007941 */ /* 0x000fea0003800000 */
.L_x_8402:
[----:B------:R-:W-:Y:S01]  /*8eb0*/  BSSY B0, `(.L_x_8404) ;  /* 0x000001a000007945 */ /* 0x000fe20003800000 */
[----:B------:R-:W-:Y:S05]  /*8ec0*/  @P1 BRA `(.L_x_8405) ;  /* 0x0000018000001947 */ /* 0x000fea0003800000 */
[----:B------:R-:W-:Y:S02]  /*8ed0*/  IADD3 R5, R5, c[0x0][0x17c], RZ ;  /* 0x00005f0005057a10 */ /* 0x000fe40007ffe0ff */
[----:B-----5:R-:W-:Y:S02]  /*8ee0*/  IADD3 R32, P1, R20, R32, RZ ;  /* 0x0000002014207210 */ /* 0x020fe40007f3e0ff */
[----:B------:R-:W-:-:S02]  /*8ef0*/  ISETP.GE.U32.AND P0, PT, R5, c[0x0][0x174], PT ;  /* 0x00005d0005007a0c */ /* 0x000fc40003f06070 */
        /* <DEDUP_REMOVED lines=21> */
.L_x_8405:
[----:B------:R-:W-:Y:S05]  /*9050*/  BSYNC B0 ;  /* 0x0000000000007941 */ /* 0x000fea0003800000 */
.L_x_8404:
        /* <DEDUP_REMOVED lines=9> */
.L_x_8381:
        /* <DEDUP_REMOVED lines=37> */
.L_x_8408:
[----:B------:R-:W-:Y:S02]  /*9340*/  IADD3 R4, R32, c[0x0][0x17c], RZ ;  /* 0x00005f0020047a10 */ /* 0x000fe40007ffe0ff */
[----:B------:R-:W-:-:S02]  /*9350*/  SHF.R.U32.HI R13, RZ, 0x1, R32 ;  /* 0x00000001ff0d7819 */ /* 0x000fc40000011620 */
[----:B------:R-:W-:Y:S02]  /*9360*/  IADD3 R5, R4, c[0x0][0x17c], RZ ;  /* 0x00005f0004057a10 */ /* 0x000fe40007ffe0ff */
[----:B------:R-:W-:Y:S01]  /*9370*/  SHF.R.U32.HI R21, RZ, 0x1, R4 ;  /* 0x00000001ff157819 */ /* 0x000fe20000011604 */
[----:B------:R-:W-:Y:S01]  /*9380*/  IMAD.WIDE.U32 R12, R13, 0x10, R28 ;  /* 0x000000100d0c7825 */ /* 0x000fe200078e001c */
[----:B------:R-:W-:Y:S02]  /*9390*/  IADD3 R32, R5, c[0x0][0x17c], RZ ;  /* 0x00005f0005207a10 */ /* 0x000fe40007ffe0ff */
[----:B------:R-:W-:Y:S02]  /*93a0*/  SHF.R.U32.HI R5, RZ, 0x1, R5 ;  /* 0x00000001ff057819 */ /* 0x000fe40000011605 */
[----:B------:R-:W-:Y:S01]  /*93b0*/  SHF.R.U32.HI R9, RZ, 0x1, R32 ;  /* 0x00000001ff097819 */ /* 0x000fe20000011620 */
[----:B------:R-:W2:Y:S01]  /*93c0*/  LDG.E.128 R12, [R12.64] ;  /* 0x000000240c0c7981 */ /* 0x000ea2000c1e1d00 */
[----:B------:R-:W-:-:S04]  /*93d0*/  IMAD.WIDE.U32 R20, R21, 0x10, R28 ;  /* 0x0000001015147825 */ /* 0x000fc800078e001c */
[--C-:B------:R-:W-:Y:S02]  /*93e0*/  IMAD.WIDE.U32 R4, R5, 0x10, R28.reuse ;  /* 0x0000001005047825 */ /* 0x100fe400078e001c */
[----:B------:R-:W3:Y:S02]  /*93f0*/  LDG.E.128 R20, [R20.64] ;  /* 0x0000002414147981 */ /* 0x000ee4000c1e1d00 */
[----:B------:R-:W-:Y:S02]  /*9400*/  IMAD.WIDE.U32 R8, R9, 0x10, R28 ;  /* 0x0000001009087825 */ /* 0x000fe400078e001c */
        /* <DEDUP_REMOVED lines=10> */
[----:B------:R-:W-:Y:S02]  /*94b0*/  IADD3 R41, P2, R22, R41, RZ ;  /* 0x0000002916297210 */ /* 0x000fe40007f5e0ff */
[----:B----4-:R-:W-:Y:S02]  /*94c0*/  IADD3 R37, P3, R4, R37, RZ ;  /* 0x0000002504257210 */ /* 0x010fe40007f7e0ff */
[----:B------:R-:W-:Y:S02]  /*94d0*/  IADD3 R3, P4, R6, R3, RZ ;  /* 0x0000000306037210 */ /* 0x000fe40007f9e0ff */
[----:B-----5:R-:W-:-:S02]  /*94e0*/  IADD3 R27, P5, R8, R27, RZ ;  /* 0x0000001b081b7210 */ /* 0x020fc40007fbe0ff */
        /* <DEDUP_REMOVED lines=9> */
.L_x_8407:
[----:B------:R-:W-:Y:S05]  /*9580*/  BSYNC B0 ;  /* 0x0000000000007941 */ /* 0x000fea0003800000 */
.L_x_8406:
        /* <DEDUP_REMOVED lines=23> */
.L_x_8410:
[----:B------:R-:W-:Y:S05]  /*9700*/  BSYNC B0 ;  /* 0x0000000000007941 */ /* 0x000fea0003800000 */
.L_x_8409:
        /* <DEDUP_REMOVED lines=26> */
.L_x_8412:
[----:B------:R-:W-:Y:S05]  /*98b0*/  BSYNC B0 ;  /* 0x0000000000007941 */ /* 0x000fea0003800000 */
.L_x_8411:
[----:B-----5:R-:W-:Y:S02]  /*98c0*/  IADD3 R8, P2, P3, R3, R41, R24 ;  /* 0x0000002903087210 */ /* 0x020fe40007b5e018 */
[----:B------:R-:W-:Y:S02]  /*98d0*/  IADD3 R30, P0, P1, R37, R45, R30 ;  /* 0x0000002d251e7210 */ /* 0x000fe4000791e01e */
[----:B------:R-:W-:Y:S02]  /*98e0*/  IADD3 R8, P4, R33, R8, RZ ;  /* 0x0000000821087210 */ /* 0x000fe40007f9e0ff */
[----:B------:R-:W-:Y:S02]  /*98f0*/  IADD3.X R0, R0, R39, R16, P2, P3 ;  /* 0x0000002700007210 */ /* 0x000fe400017e6410 */
[----:B------:R-:W-:Y:S02]  /*9900*/  IADD3 R34, P5, R27, R30, RZ ;  /* 0x0000001e1b227210 */ /* 0x000fe40007fbe0ff */
[----:B------:R-:W-:Y:S01]  /*9910*/  IADD3.X R26, R35, R43, R26, P0, P1 ;  /* 0x0000002b231a7210 */ /* 0x000fe200007e241a */
[----:B------:R-:W-:-:S03]  /*9920*/  IMAD.X R9, R31, 0x1, R0, P4 ;  /* 0x000000011f097824 */ /* 0x000fc600020e0600 */
[----:B------:R-:W-:Y:S02]  /*9930*/  IADD3.X R35, R25, R26, RZ, P5, !PT ;  /* 0x0000001a19237210 */ /* 0x000fe40002ffe4ff */
.L_x_8366:
[----:B------:R-:W-:Y:S05]  /*9940*/  BSYNC B6 ;  /* 0x0000000000067941 */ /* 0x000fea0003800000 */
.L_x_8365:
        /* <DEDUP_REMOVED lines=13> */
.L_x_8416:
        /* <DEDUP_REMOVED lines=10> */
[----:B------:R-:W1:Y:S02]  /*9ac0*/  LDS.128 R4, [R4.X16+0x10] ;  /* 0x0000100004047984 */ /* 0x000e64000000cc00 */
[----:B-1----:R-:W-:Y:S02]  /*9ad0*/  IADD3 R34, P0, R4, R34, RZ ;  /* 0x0000002204227210 */ /* 0x002fe40007f1e0ff */
[----:B------:R-:W-:-:S03]  /*9ae0*/  IADD3 R8, P2, R6, R8, RZ ;  /* 0x0000000806087210 */ /* 0x000fc60007f5e0ff */
[----:B------:R-:W-:Y:S01]  /*9af0*/  IMAD.X R35, R5, 0x1, R35, P0 ;  /* 0x0000000105237824 */ /* 0x000fe200000e0623 */
[----:B------:R-:W-:Y:S01]  /*9b00*/  IADD3.X R9, R7, R9, RZ, P2, !PT ;  /* 0x0000000907097210 */ /* 0x000fe200017fe4ff */
[----:B------:R-:W-:Y:S02]  /*9b10*/  IMAD.MOV.U32 R4, RZ, RZ, R34 ;  /* 0x000000ffff047224 */ /* 0x000fe400078e0022 */
[----:B------:R-:W-:Y:S01]  /*9b20*/  IMAD.MOV.U32 R6, RZ, RZ, R8 ;  /* 0x000000ffff067224 */ /* 0x000fe200078e0008 */
[----:B------:R-:W-:Y:S02]  /*9b30*/  MOV R5, R35 ;  /* 0x0000002300057202 */ /* 0x000fe40000000f00 */
[----:B------:R-:W-:-:S05]  /*9b40*/  MOV R7, R9 ;  /* 0x0000000900077202 */ /* 0x000fca0000000f00 */
[----:B------:R1:W-:Y:S02]  /*9b50*/  STS.128 [R3.X16+0x10], R4 ;  /* 0x0000100403007388 */ /* 0x0003e4000000cc00 */
.L_x_8415:
[----:B------:R-:W-:Y:S05]  /*9b60*/  BSYNC B0 ;  /* 0x0000000000007941 */ /* 0x000fea0003800000 */
.L_x_8414:
[----:B-1----:R-:W-:Y:S01]  /*9b70*/  IMAD.MOV.U32 R5, RZ, RZ, R0 ;  /* 0x000000ffff057224 */ /* 0x002fe200078e0000 */
[----:B------:R-:W-:Y:S05]  /*9b80*/  @P1 BRA `(.L_x_8416) ;  /* 0xfffffe9000001947 */ /* 0x000fea000383ffff */
.L_x_8413:
        /* <DEDUP_REMOVED lines=17> */
[----:B-1----:R-:W-:Y:S02]  /*9ca0*/  LEA R0, R11, 0x10, 0x4 ;  /* 0x000000100b007811 */ /* 0x002fe400078e20ff */
.L_x_8421:
[----:B-1----:R-:W-:Y:S01]  /*9cb0*/  IMAD.IADD R4, R17, 0x1, R3 ;  /* 0x0000000111047824 */ /* 0x002fe200078e0203 */
[----:B------:R-:W-:Y:S01]  /*9cc0*/  WARPSYNC 0xffffffff ;  /* 0xffffffff00007948 */ /* 0x000fe20003800000 */
[----:B------:R-:W-:Y:S03]  /*9cd0*/  BAR.SYNC.DEFER_BLOCKING 0x0 ;  /* 0x0000000000007b1d */ /* 0x000fe60000010000 */
[----:B------:R-:W-:-:S03]  /*9ce0*/  ISETP.GE.U32.AND P0, PT, R4, c[0x0][0x0], PT ;  /* 0x0000000004007a0c */ /* 0x000fc60003f06070 */
[----:B------:R-:W-:Y:S01]  /*9cf0*/  BSSY B0, `(.L_x_8419) ;  /* 0x000000e000007945 */ /* 0x000fe20003800000 */
[----:B------:R-:W-:-:S13]  /*9d00*/  ISETP.GE.U32.OR P0, PT, R17, R3, P0 ;  /* 0x000000031100720c */ /* 0x000fda0000706470 */
[----:B------:R-:W-:Y:S05]  /*9d10*/  @P0 BRA `(.L_x_8420) ;  /* 0x000000b000000947 */ /* 0x000fea0003800000 */
[----:B------:R-:W-:-:S06]  /*9d20*/  LEA R4, R3, R0, 0x4 ;  /* 0x0000000003047211 */ /* 0x000fcc00078e20ff */
[----:B------:R-:W1:Y:S02]  /*9d30*/  LDS.128 R4, [R4] ;  /* 0x0000000004047984 */ /* 0x000e640000000c00 */
        /* <DEDUP_REMOVED lines=9> */
.L_x_8420:
[----:B------:R-:W-:Y:S05]  /*9dd0*/  BSYNC B0 ;  /* 0x0000000000007941 */ /* 0x000fea0003800000 */
.L_x_8419:
[----:B------:R-:W-:-:S04]  /*9de0*/  SHF.R.S32.HI R3, RZ, 0x1, R3 ;  /* 0x00000001ff037819 */ /* 0x000fc80000011403 */
[----:B------:R-:W-:-:S13]  /*9df0*/  ISETP.GE.AND P0, PT, R3, 0x20, PT ;  /* 0x000000200300780c */ /* 0x000fda0003f06270 */
[----:B------:R-:W-:Y:S05]  /*9e00*/  @P0 BRA `(.L_x_8421) ;  /* 0xfffffea000000947 */ /* 0x000fea000383ffff */
[----:B------:R-:W-:-:S05]  /*9e10*/  IMAD.MOV.U32 R0, RZ, RZ, 0x20 ;  /* 0x00000020ff007424 */ /* 0x000fca00078e00ff */
.L_x_8418:
[----:B-1----:R-:W-:Y:S01]  /*9e20*/  ISETP.GE.AND P0, PT, R0, 0x2, PT ;  /* 0x000000020000780c */ /* 0x002fe20003f06270 */
[----:B------:R-:W-:Y:S01]  /*9e30*/  WARPSYNC 0xffffffff ;  /* 0xffffffff00007948 */ /* 0x000fe20003800000 */
[----:B------:R-:W-:Y:S11]  /*9e40*/  BAR.SYNC.DEFER_BLOCKING 0x0 ;  /* 0x0000000000007b1d */ /* 0x000ff60000010000 */
[----:B------:R-:W-:Y:S05]  /*9e50*/  @!P0 BRA `(.L_x_8417) ;  /* 0x000000c000008947 */ /* 0x000fea0003800000 */
[----:B------:R-:W-:-:S07]  /*9e60*/  HFMA2.MMA R3, -RZ, RZ, 0, 5.9604644775390625e-08 ;  /* 0x00000001ff037435 */ /* 0x000fce00000001ff */
.L_x_8422:
[----:B------:R-:W1:Y:S04]  /*9e70*/  SHFL.DOWN PT, R7, R8, R3, 0x1f ;  /* 0x08001f0308077589 */ /* 0x000e6800000e0000 */
[----:B------:R-:W2:Y:S04]  /*9e80*/  SHFL.DOWN PT, R5, R34, R3, 0x1f ;  /* 0x08001f0322057589 */ /* 0x000ea800000e0000 */
[----:B------:R-:W3:Y:S04]  /*9e90*/  SHFL.DOWN PT, R4, R35, R3, 0x1f ;  /* 0x08001f0323047589 */ /* 0x000ee800000e0000 */
[----:B------:R4:W5:Y:S02]  /*9ea0*/  SHFL.DOWN PT, R6, R9, R3, 0x1f ;  /* 0x08001f0309067589 */ /* 0x00096400000e0000 */
[----:B----4-:R-:W-:Y:S01]  /*9eb0*/  IMAD.SHL.U32 R3, R3, 0x2, RZ ;  /* 0x0000000203037824 */ /* 0x010fe200078e00ff */
[----:B-1----:R-:W-:-:S04]  /*9ec0*/  IADD3 R8, P2, R7, R8, RZ ;  /* 0x0000000807087210 */ /* 0x002fc80007f5e0ff */
[----:B------:R-:W-:Y:S02]  /*9ed0*/  ISETP.GE.AND P0, PT, R3, R0, PT ;  /* 0x000000000300720c */ /* 0x000fe40003f06270 */
[----:B--2---:R-:W-:-:S04]  /*9ee0*/  IADD3 R34, P1, R5, R34, RZ ;  /* 0x0000002205227210 */ /* 0x004fc80007f3e0ff */
[----:B---3--:R-:W-:Y:S01]  /*9ef0*/  IADD3.X R35, R4, R35, RZ, P1, !PT ;  /* 0x0000002304237210 */ /* 0x008fe20000ffe4ff */
[----:B-----5:R-:W-:-:S06]  /*9f00*/  IMAD.X R9, R6, 0x1, R9, P2 ;  /* 0x0000000106097824 */ /* 0x020fcc00010e0609 */
[----:B------:R-:W-:Y:S05]  /*9f10*/  @!P0 BRA `(.L_x_8422) ;  /* 0xffffff5000008947 */ /* 0x000fea000383ffff */
.L_x_8417:
        /* <DEDUP_REMOVED lines=202> */
.L_x_8423:
        /* <DEDUP_REMOVED lines=202> */
.L_x_8424:
        /* <DEDUP_REMOVED lines=216> */
.L_x_8426:
        /* <DEDUP_REMOVED lines=202> */
.L_x_8427:
        /* <DEDUP_REMOVED lines=11> */
.L_x_8429:
[----:B------:R-:W-:Y:S05]  /*d330*/  BSYNC B0 ;  /* 0x0000000000007941 */ /* 0x000fea0003800000 */
.L_x_8428:
[----:B------:R-:W-:Y:S01]  /*d340*/  PRMT R3, R3, 0x9910, RZ ;  /* 0x0000991003037816 */ /* 0x000fe200000000ff */
[----:B------:R-:W-:Y:S01]  /*d350*/  BSSY B0, `(.L_x_8430) ;  /* 0x000000c000007945 */ /* 0x000fe20003800000 */
[----:B------:R-:W-:Y:S02]  /*d360*/  LOP3.LUT P0, RZ, R17, R2, RZ, 0xfc, !PT ;  /* 0x0000000211ff7212 */ /* 0x000fe4000780fcff */
[----:B------:R-:W-:-:S13]  /*d370*/  ISETP.NE.AND P1, PT, R3, RZ, PT ;  /* 0x000000ff0300720c */ /* 0x000fda0003f25270 */
[----:B------:R-:W-:Y:S05]  /*d380*/  @!P1 BRA `(.L_x_8431) ;  /* 0x0000008000009947 */ /* 0x000fea0003800000 */
[----:B------:R-:W1:Y:S01]  /*d390*/  S2R R3, SR_CTAID.Y ;  /* 0x0000000000037919 */ /* 0x000e620000002600 */
[----:B------:R-:W-:Y:S01]  /*d3a0*/  ISETP.NE.AND P2, PT, RZ, c[0x0][0x188], PT ;  /* 0x00006200ff007a0c */ /* 0x000fe20003f45270 */
[----:B------:R-:W-:Y:S02]  /*d3b0*/  IMAD.MOV.U32 R13, RZ, RZ, 0x10 ;  /* 0x00000010ff0d7424 */ /* 0x000fe400078e00ff */
[----:B-1----:R-:W-:-:S10]  /*d3c0*/  IMAD R12, R10, c[0x0][0x10], R3 ;  /* 0x000004000a0c7a24 */ /* 0x002fd400078e0203 */
[----:B------:R-:W-:-:S04]  /*d3d0*/  @!P2 IMAD R12, R12, c[0x0][0x0], R17 ;  /* 0x000000000c0caa24 */ /* 0x000fc800078e0211 */
[----:B------:R-:W-:-:S05]  /*d3e0*/  IMAD.WIDE.U32 R12, R12, R13, c[0x0][0x560] ;  /* 0x000158000c0c7625 */ /* 0x000fca00078e000d */
[----:B------:R1:W-:Y:S04]  /*d3f0*/  STG.E.64 [R12.64], R34 ;  /* 0x000000220c007986 */ /* 0x0003e8000c101b24 */
[----:B------:R1:W-:Y:S02]  /*d400*/  STG.E.64 [R12.64+0x8], R8 ;  /* 0x000008080c007986 */ /* 0x0003e4000c101b24 */
.L_x_8431:
[----:B------:R-:W-:Y:S05]  /*d410*/  BSYNC B0 ;  /* 0x0000000000007941 */ /* 0x000fea0003800000 */
.L_x_8430:
        /* <DEDUP_REMOVED lines=12> */
[----:B------:R-:W2:Y:S01]  /*d4e0*/  S2R R3, SR_LANEID ;  /* 0x0000000000037919 */ /* 0x000ea20000000000 */
[----:B------:R-:W-:Y:S01]  /*d4f0*/  VOTEU.ANY UR4, UPT, PT ;  /* 0x0000000000047886 */ /* 0x000fe200038e0100 */
[----:B-1----:R-:W-:Y:S01]  /*d500*/  HFMA2.MMA R9, -RZ, RZ, 0, 2.384185791015625e-07 ;  /* 0x00000004ff097435 */ /* 0x002fe200000001ff */
[----:B------:R-:W2:Y:S08]  /*d510*/  FLO.U32 R12, UR4 ;  /* 0x00000004000c7d00 */ /* 0x000eb000080e0000 */
[----:B------:R-:W1:Y:S01]  /*d520*/  POPC R11, UR4 ;  /* 0x00000004000b7d09 */ /* 0x000e620008000000 */
[----:B------:R-:W-:Y:S01]  /*d530*/  IMAD.WIDE.U32 R8, R10, R9, c[0x0][0x568] ;  /* 0x00015a000a087625 */ /* 0x000fe200078e0009 */
[----:B--2---:R-:W-:-:S13]  /*d540*/  ISETP.EQ.U32.AND P0, PT, R12, R3, PT ;  /* 0x000000030c00720c */ /* 0x004fda0003f02070 */
[----:B-1----:R-:W2:Y:S01]  /*d550*/  @P0 ATOMG.E.ADD.STRONG.GPU PT, R9, [R8.64], R11 ;  /* 0x0000000b080909a8 */ /* 0x002ea200081ee1e4 */
[----:B------:R-:W-:-:S03]  /*d560*/  ULDC UR5, c[0x0][0x10] ;  /* 0x0000040000057ab9 */ /* 0x000fc60000000800 */
[----:B------:R-:W1:Y:S02]  /*d570*/  S2R R13, SR_LTMASK ;  /* 0x00000000000d7919 */ /* 0x000e640000003900 */
[----:B-1----:R-:W-:Y:S01]  /*d580*/  LOP3.LUT R13, R13, UR4, RZ, 0xc0, !PT ;  /* 0x000000040d0d7c12 */ /* 0x002fe2000f8ec0ff */
[----:B------:R-:W-:Y:S02]  /*d590*/  UMOV UR4, 0x1 ;  /* 0x0000000100047882 */ /* 0x000fe40000000000 */
[----:B------:R-:W-:Y:S01]  /*d5a0*/  UIADD3 UR4, -UR4, UR5, URZ ;  /* 0x0000000504047290 */ /* 0x000fe2000fffe13f */
[----:B------:R-:W1:Y:S01]  /*d5b0*/  POPC R14, R13 ;  /* 0x0000000d000e7309 */ /* 0x000e620000000000 */
[----:B--2---:R-:W1:Y:S02]  /*d5c0*/  SHFL.IDX PT, R3, R9, R12, 0x1f ;  /* 0x00001f0c09037589 */ /* 0x004e6400000e0000 */
[----:B-1----:R-:W-:-:S05]  /*d5d0*/  IMAD.IADD R3, R3, 0x1, R14 ;  /* 0x0000000103037824 */ /* 0x002fca00078e020e */
[----:B------:R-:W-:-:S04]  /*d5e0*/  ISETP.NE.AND P0, PT, R3, UR4, PT ;  /* 0x0000000403007c0c */ /* 0x000fc8000bf05270 */
[----:B------:R-:W-:-:S05]  /*d5f0*/  SEL R3, RZ, 0x1, P0 ;  /* 0x00000001ff037807 */ /* 0x000fca0000000000 */
[----:B------:R1:W-:Y:S04]  /*d600*/  STS.U8 [RZ], R3 ;  /* 0x00000003ff007388 */ /* 0x0003e80000000000 */
.L_x_8433:
[----:B------:R-:W-:Y:S05]  /*d610*/  BSYNC B0 ;  /* 0x0000000000007941 */ /* 0x000fea0003800000 */
.L_x_8432:
[----:B------:R-:W-:Y:S01]  /*d620*/  BAR.SYNC.DEFER_BLOCKING 0x0 ;  /* 0x0000000000007b1d */ /* 0x000fe20000010000 */
[----:B-1----:R-:W-:-:S04]  /*d630*/  IADD3 R8, P2, R22, c[0x0][0x548], RZ ;  /* 0x0001520016087a10 */ /* 0x002fc80007f5e0ff */
[----:B------:R-:W-:Y:S01]  /*d640*/  IADD3.X R9, RZ, c[0x0][0x54c], RZ, P2, !PT ;  /* 0x00015300ff097a10 */ /* 0x000fe200017fe4ff */
        /* <DEDUP_REMOVED lines=23> */
.L_x_8438:
        /* <DEDUP_REMOVED lines=8> */
[----:B--2---:R-:W-:Y:S02]  /*d840*/  IADD3 R18, P2, R14, R18, RZ ;  /* 0x000000120e127210 */ /* 0x004fe40007f5e0ff */
[----:B---3--:R-:W-:-:S03]  /*d850*/  IADD3 R16, P3, R20, R16, RZ ;  /* 0x0000001014107210 */ /* 0x008fc60007f7e0ff */
[----:B------:R-:W-:Y:S01]  /*d860*/  IMAD.X R19, R15, 0x1, R19, P2 ;  /* 0x000000010f137824 */ /* 0x000fe200010e0613 */
[----:B------:R-:W-:-:S05]  /*d870*/  IADD3.X R3, R21, R3, RZ, P3, !PT ;  /* 0x0000000315037210 */ /* 0x000fca0001ffe4ff */
[----:B------:R-:W-:Y:S05]  /*d880*/  @!P0 BRA `(.L_x_8438) ;  /* 0xffffff3000008947 */ /* 0x000fea000383ffff */
.L_x_8437:
[----:B------:R-:W-:Y:S05]  /*d890*/  BSYNC B1 ;  /* 0x0000000000017941 */ /* 0x000fea0003800000 */
.L_x_8436:
[----:B------:R-:W-:Y:S05]  /*d8a0*/  BRA `(.L_x_8439) ;  /* 0x0000014000007947 */ /* 0x000fea0003800000 */
.L_x_8435:
[----:B------:R-:W-:Y:S01]  /*d8b0*/  ISETP.GE.U32.AND P0, PT, R2, c[0x0][0x184], PT ;  /* 0x0000610002007a0c */ /* 0x000fe20003f06070 */
[----:B------:R-:W-:Y:S01]  /*d8c0*/  IMAD.MOV.U32 R16, RZ, RZ, c[0x0][0x168] ;  /* 0x00005a00ff107624 */ /* 0x000fe200078e00ff */
[----:B------:R-:W-:-:S11]  /*d8d0*/  MOV R3, c[0x0][0x16c] ;  /* 0x00005b0000037a02 */ /* 0x000fd60000000f00 */
[----:B------:R-:W-:Y:S05]  /*d8e0*/  @P0 BRA `(.L_x_8439) ;  /* 0x0000010000000947 */ /* 0x000fea0003800000 */
[----:B------:R-:W-:Y:S01]  /*d8f0*/  IMAD.MOV.U32 R16, RZ, RZ, c[0x0][0x168] ;  /* 0x00005a00ff107624 */ /* 0x000fe200078e00ff */
[----:B------:R-:W-:Y:S01]  /*d900*/  MOV R3, c[0x0][0x16c] ;  /* 0x00005b0000037a02 */ /* 0x000fe20000000f00 */
[----:B------:R-:W-:-:S03]  /*d910*/  IMAD.MOV.U32 R11, RZ, RZ, R2 ;  /* 0x000000ffff0b7224 */ /* 0x000fc600078e0002 */
.L_x_8440:
        /* <DEDUP_REMOVED lines=8> */
[----:B--2---:R-:W-:Y:S02]  /*d9a0*/  IADD3 R18, P2, R14, R18, RZ ;  /* 0x000000120e127210 */ /* 0x004fe40007f5e0ff */
[----:B---3--:R-:W-:-:S03]  /*d9b0*/  IADD3 R16, P3, R20, R16, RZ ;  /* 0x0000001014107210 */ /* 0x008fc60007f7e0ff */
[----:B------:R-:W-:Y:S01]  /*d9c0*/  IMAD.X R19, R15, 0x1, R19, P2 ;  /* 0x000000010f137824 */ /* 0x000fe200010e0613 */
[----:B------:R-:W-:-:S05]  /*d9d0*/  IADD3.X R3, R21, R3, RZ, P3, !PT ;  /* 0x0000000315037210 */ /* 0x000fca0001ffe4ff */
[----:B------:R-:W-:Y:S05]  /*d9e0*/  @!P0 BRA `(.L_x_8440) ;  /* 0xffffff3000008947 */ /* 0x000fea000383ffff */
.L_x_8439:
[----:B------:R-:W-:Y:S05]  /*d9f0*/  BSYNC B0 ;  /* 0x0000000000007941 */ /* 0x000fea0003800000 */
.L_x_8434:
        /* <DEDUP_REMOVED lines=11> */
[----:B-1----:R-:W-:-:S05]  /*dab0*/  IMAD.U32 R13, RZ, RZ, UR4 ;  /* 0x00000004ff0d7e24 */ /* 0x002fca000f8e00ff */
.L_x_8444:
        /* <DEDUP_REMOVED lines=19> */
.L_x_8443:
[----:B------:R-:W-:Y:S05]  /*dbf0*/  BSYNC B0 ;  /* 0x0000000000007941 */ /* 0x000fea0003800000 */
.L_x_8442:
[----:B-1----:R-:W-:Y:S01]  /*dc00*/  IMAD.MOV.U32 R13, RZ, RZ, R20 ;  /* 0x000000ffff0d7224 */ /* 0x002fe200078e0014 */
[----:B------:R-:W-:Y:S05]  /*dc10*/  @P2 BRA `(.L_x_8444) ;  /* 0xfffffea000002947 */ /* 0x000fea000383ffff */
.L_x_8441:
[----:B-1----:R-:W-:-:S13]  /*dc20*/  ISETP.NE.AND P0, PT, RZ, c[0x0][0x188], PT ;  /* 0x00006200ff007a0c */ /* 0x002fda0003f05270 */
        /* <DEDUP_REMOVED lines=15> */
[----:B-1----:R-:W-:-:S05]  /*dd20*/  IMAD.MOV.U32 R2, RZ, RZ, R20 ;  /* 0x000000ffff027224 */ /* 0x002fca00078e0014 */
.L_x_8449:
[----:B-1----:R-:W-:Y:S01]  /*dd30*/  IADD3 R12, R17, R2, RZ ;  /* 0x00000002110c7210 */ /* 0x002fe20007ffe0ff */
[----:B------:R-:W-:Y:S03]  /*dd40*/  BAR.SYNC.DEFER_BLOCKING 0x0 ;  /* 0x0000000000007b1d */ /* 0x000fe60000010000 */
[----:B------:R-:W-:-:S03]  /*dd50*/  ISETP.GE.U32.AND P0, PT, R12, c[0x0][0x0], PT ;  /* 0x000000000c007a0c */ /* 0x000fc60003f06070 */
[----:B------:R-:W-:Y:S01]  /*dd60*/  BSSY B0, `(.L_x_8447) ;  /* 0x000000e000007945 */ /* 0x000fe20003800000 */
[----:B------:R-:W-:-:S13]  /*dd70*/  ISETP.GE.U32.OR P0, PT, R17, R2, P0 ;  /* 0x000000021100720c */ /* 0x000fda0000706470 */
[----:B------:R-:W-:Y:S05]  /*dd80*/  @P0 BRA `(.L_x_8448) ;  /* 0x000000b000000947 */ /* 0x000fea0003800000 */
[----:B------:R-:W-:-:S06]  /*dd90*/  IMAD R12, R2, 0x10, R10 ;  /* 0x00000010020c7824 */ /* 0x000fcc00078e020a */
[----:B------:R-:W1:Y:S02]  /*dda0*/  LDS.128 R12, [R12] ;  /* 0x000000000c0c7984 */ /* 0x000e640000000c00 */
[----:B-1----:R-:W-:Y:S02]  /*ddb0*/  IADD3 R18, P0, R12, R18, RZ ;  /* 0x000000120c127210 */ /* 0x002fe40007f1e0ff */
[----:B------:R-:W-:Y:S02]  /*ddc0*/  IADD3 R16, P2, R14, R16, RZ ;  /* 0x000000100e107210 */ /* 0x000fe40007f5e0ff */
[----:B------:R-:W-:Y:S02]  /*ddd0*/  IADD3.X R19, R13, R19, RZ, P0, !PT ;  /* 0x000000130d137210 */ /* 0x000fe400007fe4ff */
[----:B------:R-:W-:Y:S01]  /*dde0*/  MOV R12, R18 ;  /* 0x00000012000c7202 */ /* 0x000fe20000000f00 */
[----:B------:R-:W-:Y:S01]  /*ddf0*/  IMAD.X R3, R15, 0x1, R3, P2 ;  /* 0x000000010f037824 */ /* 0x000fe200010e0603 */
[----:B------:R-:W-:Y:S01]  /*de00*/  MOV R14, R16 ;  /* 0x00000010000e7202 */ /* 0x000fe20000000f00 */
[----:B------:R-:W-:-:S02]  /*de10*/  IMAD.MOV.U32 R13, RZ, RZ, R19 ;  /* 0x000000ffff0d7224 */ /* 0x000fc400078e0013 */
[----:B------:R-:W-:-:S05]  /*de20*/  IMAD.MOV.U32 R15, RZ, RZ, R3 ;  /* 0x000000ffff0f7224 */ /* 0x000fca00078e0003 */
[----:B------:R1:W-:Y:S02]  /*de30*/  STS.128 [R11.X16+0x10], R12 ;  /* 0x0000100c0b007388 */ /* 0x0003e4000000cc00 */
.L_x_8448:
[----:B------:R-:W-:Y:S05]  /*de40*/  BSYNC B0 ;  /* 0x0000000000007941 */ /* 0x000fea0003800000 */
.L_x_8447:
[----:B------:R-:W-:-:S04]  /*de50*/  SHF.R.S32.HI R2, RZ, 0x1, R2 ;  /* 0x00000001ff027819 */ /* 0x000fc80000011402 */
[----:B------:R-:W-:-:S13]  /*de60*/  ISETP.GE.AND P0, PT, R2, 0x20, PT ;  /* 0x000000200200780c */ /* 0x000fda0003f06270 */
[----:B------:R-:W-:Y:S05]  /*de70*/  @P0 BRA `(.L_x_8449) ;  /* 0xfffffeb000000947 */ /* 0x000fea000383ffff */
[----:B------:R-:W-:-:S09]  /*de80*/  HFMA2.MMA R2, -RZ, RZ, 0, 1.9073486328125e-06 ;  /* 0x00000020ff027435 */ /* 0x000fd200000001ff */
.L_x_8446:
[----:B-1----:R-:W-:Y:S01]  /*de90*/  BAR.SYNC.DEFER_BLOCKING 0x0 ;  /* 0x0000000000007b1d */ /* 0x002fe20000010000 */
[----:B------:R-:W-:-:S13]  /*dea0*/  ISETP.GE.AND P0, PT, R2, 0x2, PT ;  /* 0x000000020200780c */ /* 0x000fda0003f06270 */
[----:B------:R-:W-:Y:S05]  /*deb0*/  @!P0 BRA `(.L_x_8445) ;  /* 0x000000c000008947 */ /* 0x000fea0003800000 */
[----:B------:R-:W-:-:S05]  /*dec0*/  IMAD.MOV.U32 R11, RZ, RZ, 0x1 ;  /* 0x00000001ff0b7424 */ /* 0x000fca00078e00ff */
.L_x_8450:
[----:B------:R-:W1:Y:S04]  /*ded0*/  SHFL.DOWN PT, R13, R18, R11, 0x1f ;  /* 0x08001f0b120d7589 */ /* 0x000e6800000e0000 */
[----:B------:R-:W2:Y:S04]  /*dee0*/  SHFL.DOWN PT, R15, R16, R11, 0x1f ;  /* 0x08001f0b100f7589 */ /* 0x000ea800000e0000 */
[----:B------:R-:W3:Y:S04]  /*def0*/  SHFL.DOWN PT, R10, R19, R11, 0x1f ;  /* 0x08001f0b130a7589 */ /* 0x000ee800000e0000 */
[----:B------:R4:W5:Y:S02]  /*df00*/  SHFL.DOWN PT, R12, R3, R11, 0x1f ;  /* 0x08001f0b030c7589 */ /* 0x00096400000e0000 */
[----:B----4-:R-:W-:-:S02]  /*df10*/  SHF.L.U32 R11, R11, 0x1, RZ ;  /* 0x000000010b0b7819 */ /* 0x010fc400000006ff */
[----:B-1----:R-:W-:Y:S02]  /*df20*/  IADD3 R18, P2, R13, R18, RZ ;  /* 0x000000120d127210 */ /* 0x002fe40007f5e0ff */
[----:B------:R-:W-:Y:S02]  /*df30*/  ISETP.GE.AND P0, PT, R11, R2, PT ;  /* 0x000000020b00720c */ /* 0x000fe40003f06270 */
[----:B--2---:R-:W-:Y:S01]  /*df40*/  IADD3 R16, P3, R15, R16, RZ ;  /* 0x000000100f107210 */ /* 0x004fe20007f7e0ff */
[----:B---3--:R-:W-:-:S03]  /*df50*/  IMAD.X R19, R10, 0x1, R19, P2 ;  /* 0x000000010a137824 */ /* 0x008fc600010e0613 */
[----:B-----5:R-:W-:-:S07]  /*df60*/  IADD3.X R3, R12, R3, RZ, P3, !PT ;  /* 0x000000030c037210 */ /* 0x020fce0001ffe4ff */
[----:B------:R-:W-:Y:S05]  /*df70*/  @!P0 BRA `(.L_x_8450) ;  /* 0xffffff5000008947 */ /* 0x000fea000383ffff */
.L_x_8445:
        /* <DEDUP_REMOVED lines=11> */
[----:B--2---:R-:W-:Y:S02]  /*e030*/  IADD3 R18, P0, R6, R18, RZ ;  /* 0x0000001206127210 */ /* 0x004fe40007f1e0ff */
[----:B---3--:R-:W-:-:S03]  /*e040*/  IADD3 R16, P2, R8, R16, RZ ;  /* 0x0000001008107210 */ /* 0x008fc60007f5e0ff */
[----:B------:R-:W-:Y:S01]  /*e050*/  IMAD.X R19, R7, 0x1, R19, P0 ;  /* 0x0000000107137824 */ /* 0x000fe200000e0613 */
[----:B------:R-:W-:-:S05]  /*e060*/  IADD3.X R3, R9, R3, RZ, P2, !PT ;  /* 0x0000000309037210 */ /* 0x000fca00017fe4ff */
.L_x_8452:
        /* <DEDUP_REMOVED lines=25> */
.L_x_8454:
        /* <DEDUP_REMOVED lines=24> */
.L_x_8455:
[----:B------:R-:W-:-:S04]  /*e380*/  IADD3 R22, P0, R22, c[0x0][0x548], RZ ;  /* 0x0001520016167a10 */ /* 0x000fc80007f1e0ff */
[----:B------:R-:W-:-:S05]  /*e390*/  IADD3.X R23, RZ, c[0x0][0x54c], RZ, P0, !PT ;  /* 0x00015300ff177a10 */ /* 0x000fca00007fe4ff */
[----:B------:R-:W-:Y:S01]  /*e3a0*/  STG.E.64 [R22.64], R16 ;  /* 0x0000001016007986 */ /* 0x000fe2000c101b24 */
[----:B------:R-:W-:Y:S05]  /*e3b0*/  EXIT ;  /* 0x000000000000794d */ /* 0x000fea0003800000 */
.L_x_8453:
[----:B------:R-:W-:Y:S04]  /*e3c0*/  STG.E.64 [R4.64], R18 ;  /* 0x0000001204007986 */ /* 0x000fe8000c101b24 */
[----:B------:R-:W-:Y:S01]  /*e3d0*/  STG.E.64 [R4.64+0x8], R16 ;  /* 0x0000081004007986 */ /* 0x000fe2000c101b24 */
[----:B------:R-:W-:Y:S05]  /*e3e0*/  EXIT ;  /* 0x000000000000794d */ /* 0x000fea0003800000 */
.L_x_8451:
[----:B------:R-:W-:Y:S01]  /*e3f0*/  ISETP.NE.AND P0, PT, RZ, UR38, PT ;  /* 0x00000026ff007c0c */ /* 0x000fe2000bf05270 */
[----:B------:R-:W-:Y:S02]  /*e400*/  ULDC.U8 UR4, c[0x0][0x579] ;  /* 0x00015e4000047ab9 */ /* 0x000fe40000000000 */
[----:B------:R-:W-:-:S10]  /*e410*/  ISETP.NE.AND P2, PT, RZ, UR4, PT ;  /* 0x00000004ff007c0c */ /* 0x000fd4000bf45270 */
[----:B------:R-:W-:Y:S05]  /*e420*/  @!P0 BRA `(.L_x_8456) ;  /* 0x0000006000008947 */ /* 0x000fea0003800000 */
[----:B------:R-:W2:Y:S04]  /*e430*/  LDG.E.64 R4, [R6.64] ;  /* 0x0000002406047981 */ /* 0x000ea8000c1e1b00 */
[----:B------:R-:W3:Y:S01]  /*e440*/  LDG.E.64 R10, [R8.64] ;  /* 0x00000024080a7981 */ /* 0x000ee2000c1e1b00 */
[----:B--2---:R-:W-:Y:S02]  /*e450*/  IADD3 R18, P0, R4, R18, RZ ;  /* 0x0000001204127210 */ /* 0x004fe40007f1e0ff */
[----:B---3--:R-:W-:-:S03]  /*e460*/  IADD3 R16, P1, R10, R16, RZ ;  /* 0x000000100a107210 */ /* 0x008fc60007f3e0ff */
[----:B------:R-:W-:Y:S01]  /*e470*/  IMAD.X R19, R5, 0x1, R19, P0 ;  /* 0x0000000105137824 */ /* 0x000fe200000e0613 */
[----:B------:R-:W-:-:S05]  /*e480*/  IADD3.X R3, R11, R3, RZ, P1, !PT ;  /* 0x000000030b037210 */ /* 0x000fca0000ffe4ff */
.L_x_8456:
        /* <DEDUP_REMOVED lines=25> */
.L_x_8458:
        /* <DEDUP_REMOVED lines=24> */
.L_x_8459:
[----:B------:R-:W-:-:S04]  /*e7a0*/  IADD3 R22, P0, R22, c[0x0][0x548], RZ ;  /* 0x0001520016167a10 */ /* 0x000fc80007f1e0ff */
[----:B------:R-:W-:-:S05]  /*e7b0*/  IADD3.X R23, RZ, c[0x0][0x54c], RZ, P0, !PT ;  /* 0x00015300ff177a10 */ /* 0x000fca00007fe4ff */
[----:B------:R-:W-:Y:S01]  /*e7c0*/  STG.E.64 [R22.64], R16 ;  /* 0x0000001016007986 */ /* 0x000fe2000c101b24 */
[----:B------:R-:W-:Y:S05]  /*e7d0*/  EXIT ;  /* 0x000000000000794d */ /* 0x000fea0003800000 */
.L_x_8457:
[----:B------:R-:W-:Y:S04]  /*e7e0*/  STG.E.64 [R6.64], R18 ;  /* 0x0000001206007986 */ /* 0x000fe8000c101b24 */
[----:B------:R-:W-:Y:S01]  /*e7f0*/  STG.E.64 [R8.64], R16 ;  /* 0x0000001008007986 */ /* 0x000fe2000c101b24 */
[----:B------:R-:W-:Y:S05]  /*e800*/  EXIT ;  /* 0x000000000000794d */ /* 0x000fea0003800000 */
.L_x_8425:
        /* <DEDUP_REMOVED lines=21> */
[----:B------:R-:W-:-:S03]  /*e960*/  IADD3.X R9, R7, R9, RZ, P1, !PT ;  /* 0x0000000907097210 */ /* 0x000fc60000ffe4ff */
.L_x_8461:
        /* <DEDUP_REMOVED lines=28> */
.L_x_8463:
        /* <DEDUP_REMOVED lines=24> */
.L_x_8464:
[----:B------:R-:W-:-:S05]  /*ecb0*/  IADD3 R22, P0, R22, c[0x0][0x548], RZ ;  /* 0x0001520016167a10 */ /* 0x000fca0007f1e0ff */
[----:B------:R-:W-:-:S05]  /*ecc0*/  IMAD.X R23, RZ, RZ, c[0x0][0x54c], P0 ;  /* 0x00015300ff177624 */ /* 0x000fca00000e06ff */
[----:B------:R-:W-:Y:S01]  /*ecd0*/  STG.E.64 [R22.64], R16 ;  /* 0x0000001016007986 */ /* 0x000fe2000c101b24 */
[----:B------:R-:W-:Y:S05]  /*ece0*/  EXIT ;  /* 0x000000000000794d */ /* 0x000fea0003800000 */
.L_x_8462:
[----:B------:R-:W-:Y:S04]  /*ecf0*/  STG.E.64 [R4.64], R18 ;  /* 0x0000001204007986 */ /* 0x000fe8000c101b24 */
[----:B------:R-:W-:Y:S01]  /*ed00*/  STG.E.64 [R4.64+0x8], R16 ;  /* 0x0000081004007986 */ /* 0x000fe2000c101b24 */
[----:B------:R-:W-:Y:S05]  /*ed10*/  EXIT ;  /* 0x000000000000794d */ /* 0x000fea0003800000 */
.L_x_8460:
[----:B-1----:R-:W-:Y:S01]  /*ed20*/  ISETP.NE.AND P0, PT, R2, RZ, PT ;  /* 0x000000ff0200720c */ /* 0x002fe20003f05270 */
        /* <DEDUP_REMOVED lines=8> */
[----:B------:R-:W-:-:S04]  /*edb0*/  IADD3.X R35, R3, R35, RZ, P0, !PT ;  /* 0x0000002303237210 */ /* 0x000fc800007fe4ff */
.L_x_8465:
        /* <DEDUP_REMOVED lines=28> */
.L_x_8467:
        /* <DEDUP_REMOVED lines=24> */
.L_x_8468:
[----:B------:R-:W-:-:S04]  /*f100*/  IADD3 R22, P0, R22, c[0x0][0x548], RZ ;  /* 0x0001520016167a10 */ /* 0x000fc80007f1e0ff */
[----:B------:R-:W-:-:S05]  /*f110*/  IADD3.X R23, RZ, c[0x0][0x54c], RZ, P0, !PT ;  /* 0x00015300ff177a10 */ /* 0x000fca00007fe4ff */
[----:B------:R-:W-:Y:S01]  /*f120*/  STG.E.64 [R22.64], R16 ;  /* 0x0000001016007986 */ /* 0x000fe2000c101b24 */
[----:B------:R-:W-:Y:S05]  /*f130*/  EXIT ;  /* 0x000000000000794d */ /* 0x000fea0003800000 */
.L_x_8466:
[----:B------:R-:W-:Y:S04]  /*f140*/  STG.E.64 [R6.64], R18 ;  /* 0x0000001206007986 */ /* 0x000fe8000c101b24 */
[----:B------:R-:W-:Y:S01]  /*f150*/  STG.E.64 [R10.64], R16 ;  /* 0x000000100a007986 */ /* 0x000fe2000c101b24 */
[----:B------:R-:W-:Y:S05]  /*f160*/  EXIT ;  /* 0x000000000000794d */ /* 0x000fea0003800000 */
.L_x_8469:
        /* <DEDUP_REMOVED lines=9> */
.L_x_9946:


//--------------------- .text._ZN2at6native13reduce_kernelILi128ELi4ENS0_8ReduceOpIlNS0_14func_wrapper_tIlZNS0_11sum_functorIlllEclERNS_14TensorIteratorEEUlllE_EEjlLi4ELi4EEEEEvT1_ --------------------------
	.section	.text._ZN2at6native13reduce_kernelILi128ELi4ENS0_8ReduceOpIlNS0_14func_wrapper_tIlZNS0_11sum_functorIlllEclERNS_14TensorIteratorEEUlllE_EEjlLi4ELi4EEEEEvT1_,"ax",@progbits
	.sectioninfo	@"SHI_REGISTERS=77"
	.align	128
        .global         _ZN2at6native13reduce_kernelILi128ELi4ENS0_8ReduceOpIlNS0_14func_wrapper_tIlZNS0_11sum_functorIlllEclERNS_14TensorIteratorEEUlllE_EEjlLi4ELi4EEEEEvT1_
        .type           _ZN2at6native13reduce_kernelILi128ELi4ENS0_8ReduceOpIlNS0_14func_wrapper_tIlZNS0_11sum_functorIlllEclERNS_14TensorIteratorEEUlllE_EEjlLi4ELi4EEEEEvT1_,@function
        .size           _ZN2at6native13reduce_kernelILi128ELi4ENS0_8ReduceOpIlNS0_14func_wrapper_tIlZNS0_11sum_functorIlllEclERNS_14TensorIteratorEEUlllE_EEjlLi4ELi4EEEEEvT1_,(.L_x_9947 - _ZN2at6native13reduce_kernelILi128ELi4ENS0_8ReduceOpIlNS0_14func_wrapper_tIlZNS0_11sum_functorIlllEclERNS_14TensorIteratorEEUlllE_EEjlLi4ELi4EEEEEvT1_)
        .other          _ZN2at6native13reduce_kernelILi128ELi4ENS0_8ReduceOpIlNS0_14func_wrapper_tIlZNS0_11sum_functorIlllEclERNS_14TensorIteratorEEUlllE_EEjlLi4ELi4EEEEEvT1_,@"STO_CUDA_ENTRY STV_DEFAULT"
_ZN2at6native13reduce_kernelILi128ELi4ENS0_8ReduceOpIlNS0_14func_wrapper_tIlZNS0_11sum_functorIlllEclERNS_14TensorIteratorEEUlllE_EEjlLi4ELi4EEEEEvT1_:
.text._ZN2at6native13reduce_kernelILi128ELi4ENS0_8ReduceOpIlNS0_14func_wrapper_tIlZNS0_11sum_functorIlllEclERNS_14TensorIteratorEEUlllE_EEjlLi4ELi4EEEEEvT1_:
        /* <DEDUP_REMOVED lines=213> */
.L_x_8470:
        /* <DEDUP_REMOVED lines=51> */
.L_x_8479:
[----:B------:R-:W-:Y:S05]  /*1080*/  BSYNC B2 ;  /* 0x0000000000027941 */ /* 0x000fea0003800000 */
.L_x_8478:
        /* <DEDUP_REMOVED lines=10> */
.L_x_8477:
[----:B------:R-:W-:Y:S05]  /*1130*/  BSYNC B1 ;  /* 0x0000000000017941 */ /* 0x000fea0003800000 */
.L_x_8476:
[C---:B------:R-:W-:Y:S02]  /*1140*/  IADD3 R3, P0, -R7.reuse, 0x4, RZ ;  /* 0x0000000407037810 */ /* 0x040fe40007f1e1ff */
[----:B------:R-:W-:Y:S02]  /*1150*/  IADD3 R0, R7, c[0x0][0x174], RZ ;  /* 0x00005d0007007a10 */ /* 0x000fe40007ffe0ff */
[----:B------:R-:W-:Y:S01]  /*1160*/  LEA R72, P1, R3, R72, 0x3 ;  /* 0x0000004803487211 */ /* 0x000fe200078218ff */
[----:B------:R-:W-:Y:S01]  /*1170*/  IMAD.X R4, RZ, RZ, -0x1, P0 ;  /* 0xffffffffff047424 */ /* 0x000fe200000e06ff */
[----:B------:R-:W-:-:S04]  /*1180*/  IADD3 R0, R0, -0x4, RZ ;  /* 0xfffffffc00007810 */ /* 0x000fc80007ffe0ff */
[----:B------:R-:W-:Y:S02]  /*1190*/  LEA.HI.X R73, R3, R73, R4, 0x3, P1 ;  /* 0x0000004903497211 */ /* 0x000fe400008f1c04 */
.L_x_8475:
[----:B------:R-:W-:Y:S05]  /*11a0*/  BSYNC B0 ;  /* 0x0000000000007941 */ /* 0x000fea0003800000 */
.L_x_8474:
        /* <DEDUP_REMOVED lines=20> */
.L_x_8482:
        /* <DEDUP_REMOVED lines=10> */
[----:B------:R-:W-:Y:S01]  /*1390*/  IADD3 R28, P5, R12, R28, RZ ;  /* 0x0000001c0c1c7210 */ /* 0x000fe20007fbe0ff */
[----:B------:R-:W-:Y:S02]  /*13a0*/  IMAD.X R29, R7, 0x1, R29, P4 ;  /* 0x00000001071d7824 */ /* 0x000fe400020e061d */
[----:B------:R-:W-:Y:S01]  /*13b0*/  IMAD.X R18, R15, 0x1, R18, P6 ;  /* 0x000000010f127824 */ /* 0x000fe200030e0612 */
[----:B------:R-:W-:Y:S01]  /*13c0*/  IADD3.X R10, R13, R10, RZ, P5, !PT ;  /* 0x0000000a0d0a7210 */ /* 0x000fe20002ffe4ff */
[----:B------:R-:W-:Y:S05]  /*13d0*/  @!P2 BRA `(.L_x_8482) ;  /* 0xffffff100000a947 */ /* 0x000fea000383ffff */
.L_x_8481:
[----:B------:R-:W-:Y:S05]  /*13e0*/  BSYNC B0 ;  /* 0x0000000000007941 */ /* 0x000fea0003800000 */
.L_x_8480:
        /* <DEDUP_REMOVED lines=8> */
.L_x_8484:
[----:B------:R-:W-:Y:S05]  /*1470*/  BSYNC B0 ;  /* 0x0000000000007941 */ /* 0x000fea0003800000 */
.L_x_8483:
        /* <DEDUP_REMOVED lines=12> */
.L_x_8486:
[----:B------:R-:W-:Y:S05]  /*1540*/  BSYNC B0 ;  /* 0x0000000000007941 */ /* 0x000fea0003800000 */
.L_x_8485:
[----:B------:R-:W-:Y:S01]  /*1550*/  IADD3 R28, P0, P1, R28, R19, R23 ;  /* 0x000000131c1c7210 */ /* 0x000fe2000791e017 */
[----:B------:R-:W-:Y:S01]  /*1560*/  CS2R R62, SRZ ;  /* 0x00000000003e7805 */ /* 0x000fe2000001ff00 */
[----:B------:R-:W-:Y:S01]  /*1570*/  CS2R R64, SRZ ;  /* 0x0000000000407805 */ /* 0x000fe2000001ff00 */
[----:B------:R-:W-:Y:S01]  /*1580*/  CS2R R12, SRZ ;  /* 0x00000000000c7805 */ /* 0x000fe2000001ff00 */
[----:B------:R-:W-:Y:S02]  /*1590*/  IADD3.X R29, R10, R29, R25, P0, P1 ;  /* 0x0000001d0a1d7210 */ /* 0x000fe400007e2419 */
[----:B------:R-:W-:-:S05]  /*15a0*/  IADD3 R28, P0, R21, R28, RZ ;  /* 0x0000001c151c7210 */ /* 0x000fca0007f1e0ff */
[----:B------:R-:W-:Y:S01]  /*15b0*/  IMAD.X R29, R18, 0x1, R29, P0 ;  /* 0x00000001121d7824 */ /* 0x000fe200000e061d */
[----:B------:R-:W-:Y:S05]  /*15c0*/  BRA `(.L_x_8472) ;  /* 0x0000923000007947 */ /* 0x000fea0003800000 */
.L_x_8473:
        /* <DEDUP_REMOVED lines=77> */
.L_x_8496:
        /* <DEDUP_REMOVED lines=226> */
.L_x_8491:
[----:B------:R-:W-:-:S04]  /*28c0*/  LOP3.LUT R33, R20, 0xffffffe0, RZ, 0xc0, !PT ;  /* 0xffffffe014217812 */ /* 0x000fc800078ec0ff */
[----:B------:R-:W-:-:S05]  /*28d0*/  IADD3 R32, P1, R72, R33, RZ ;  /* 0x0000002148207210 */ /* 0x000fca0007f3e0ff */
[----:B------:R-:W-:-:S05]  /*28e0*/  IMAD.X R33, RZ, RZ, R73, P1 ;  /* 0x000000ffff217224 */ /* 0x000fca00008e0649 */
[----:B------:R0:W5:Y:S04]  /*28f0*/  LDG.E.128 R36, [R32.64] ;  /* 0x0000002420247981 */ /* 0x000168000c1e1d00 */
[----:B0-----:R-:W5:Y:S01]  /*2900*/  LDG.E.128 R32, [R32.64+0x10] ;  /* 0x0000102420207981 */ /* 0x001f62000c1e1d00 */
        /* <DEDUP_REMOVED lines=224> */
.L_x_8492:
[----:B------:R-:W-:-:S04]  /*3710*/  LOP3.LUT R25, R14, 0xffffffe0, RZ, 0xc0, !PT ;  /* 0xffffffe00e197812 */ /* 0x000fc800078ec0ff */
[----:B------:R-:W-:-:S05]  /*3720*/  IADD3 R24, P1, R72, R25, RZ ;  /* 0x0000001948187210 */ /* 0x000fca0007f3e0ff */
[----:B------:R-:W-:-:S05]  /*3730*/  IMAD.X R25, RZ, RZ, R73, P1 ;  /* 0x000000ffff197224 */ /* 0x000fca00008e0649 */
[----:B------:R0:W5:Y:S04]  /*3740*/  LDG.E.128 R28, [R24.64] ;  /* 0x00000024181c7981 */ /* 0x000168000c1e1d00 */
[----:B0-----:R-:W5:Y:S01]  /*3750*/  LDG.E.128 R24, [R24.64+0x10] ;  /* 0x0000102418187981 */ /* 0x001f62000c1e1d00 */
        /* <DEDUP_REMOVED lines=215> */
.L_x_8493:
[----:B------:R-:W-:-:S04]  /*44d0*/  LOP3.LUT R13, R15, 0xffffffe0, RZ, 0xc0, !PT ;  /* 0xffffffe00f0d7812 */ /* 0x000fc800078ec0ff */
[----:B------:R-:W-:-:S04]  /*44e0*/  IADD3 R12, P1, R72, R13, RZ ;  /* 0x0000000d480c7210 */ /* 0x000fc80007f3e0ff */
[----:B------:R-:W-:-:S05]  /*44f0*/  IADD3.X R13, RZ, R73, RZ, P1, !PT ;  /* 0x00000049ff0d7210 */ /* 0x000fca0000ffe4ff */
        /* <DEDUP_REMOVED lines=215> */
.L_x_8494:
[----:B------:R-:W-:-:S04]  /*5270*/  LOP3.LUT R41, R43, 0xffffffe0, RZ, 0xc0, !PT ;  /* 0xffffffe02b297812 */ /* 0x000fc800078ec0ff */
[----:B------:R-:W-:-:S05]  /*5280*/  IADD3 R40, P1, R72, R41, RZ ;  /* 0x0000002948287210 */ /* 0x000fca0007f3e0ff */
[----:B------:R-:W-:-:S05]  /*5290*/  IMAD.X R41, RZ, RZ, R73, P1 ;  /* 0x000000ffff297224 */ /* 0x000fca00008e0649 */
[----:B------:R0:W2:Y:S04]  /*52a0*/  LDG.E.128 R44, [R40.64] ;  /* 0x00000024282c7981 */ /* 0x0000a8000c1e1d00 */
[----:B0-----:R-:W3:Y:S01]  /*52b0*/  LDG.E.128 R40, [R40.64+0x10] ;  /* 0x0000102428287981 */ /* 0x001ee2000c1e1d00 */
[----:B------:R-:W-:Y:S02]  /*52c0*/  IADD3 R67, R67, c[0x0][0x17c], RZ ;  /* 0x00005f0043437a10 */ /* 0x000fe40007ffe0ff */
[----:B------:R-:W-:Y:S02]  /*52d0*/  MOV R68, c[0x0][0x17c] ;  /* 0x00005f0000447a02 */ /* 0x000fe40000000f00 */
[----:B-----5:R-:W-:Y:S02]  /*52e0*/  IADD3 R66, P3, R36, R66, RZ ;  /* 0x0000004224427210 */ /* 0x020fe40007f7e0ff */
[----:B------:R-:W-:Y:S01]  /*52f0*/  IADD3 R5, P5, R32, R5, RZ ;  /* 0x0000000520057210 */ /* 0x000fe20007fbe0ff */
[----:B------:R-:W-:Y:S01]  /*5300*/  IMAD R68, R68, 0x3, R67 ;  /* 0x0000000344447824 */ /* 0x000fe200078e0243 */
[----:B------:R-:W-:Y:S01]  /*5310*/  IADD3 R9, P2, R28, R9, RZ ;  /* 0x000000091c097210 */ /* 0x000fe20007f5e0ff */
[----:B------:R-:W-:Y:S01]  /*5320*/  IMAD.X R65, R37, 0x1, R65, P3 ;  /* 0x0000000125417824 */ /* 0x000fe200018e0641 */
[----:B------:R-:W-:Y:S01]  /*5330*/  IADD3 R3, P4, R38, R3, RZ ;  /* 0x0000000326037210 */ /* 0x000fe20007f9e0ff */
[----:B------:R-:W-:Y:S01]  /*5340*/  IMAD.X R4, R33, 0x1, R4, P5 ;  /* 0x0000000121047824 */ /* 0x000fe200028e0604 */
[----:B------:R-:W-:Y:S01]  /*5350*/  ISETP.GE.U32.AND P1, PT, R68, c[0x0][0x174], PT ;  /* 0x00005d0044007a0c */ /* 0x000fe20003f26070 */
[----:B------:R-:W-:Y:S01]  /*5360*/  IMAD.X R8, R29, 0x1, R8, P2 ;  /* 0x000000011d087824 */ /* 0x000fe200010e0608 */
[----:B------:R-:W-:-:S02]  /*5370*/  IADD3 R7, P6, R34, R7, RZ ;  /* 0x0000000722077210 */ /* 0x000fc40007fde0ff */
[----:B------:R-:W-:Y:S02]  /*5380*/  IADD3 R18, P3, R30, R18, RZ ;  /* 0x000000121e127210 */ /* 0x000fe40007f7e0ff */
[----:B------:R-:W-:Y:S02]  /*5390*/  IADD3.X R0, R39, R0, RZ, P4, !PT ;  /* 0x0000000027007210 */ /* 0x000fe400027fe4ff */
[----:B------:R-:W-:Y:S02]  /*53a0*/  IADD3.X R6, R35, R6, RZ, P6, !PT ;  /* 0x0000000623067210 */ /* 0x000fe400037fe4ff */
[----:B------:R-:W-:Y:S02]  /*53b0*/  IADD3.X R17, R31, R17, RZ, P3, !PT ;  /* 0x000000111f117210 */ /* 0x000fe40001ffe4ff */
[----:B------:R-:W-:Y:S02]  /*53c0*/  IADD3 R48, P4, R24, R48, RZ ;  /* 0x0000003018307210 */ /* 0x000fe40007f9e0ff */
[----:B------:R-:W-:-:S02]  /*53d0*/  IADD3 R50, P5, R26, R50, RZ ;  /* 0x000000321a327210 */ /* 0x000fc40007fbe0ff */
[----:B------:R-:W-:Y:S01]  /*53e0*/  IADD3 R52, P6, R20, R52, RZ ;  /* 0x0000003414347210 */ /* 0x000fe20007fde0ff */
[----:B------:R-:W-:Y:S01]  /*53f0*/  IMAD.X R19, R25, 0x1, R19, P4 ;  /* 0x0000000119137824 */ /* 0x000fe200020e0613 */
[----:B------:R-:W-:Y:S02]  /*5400*/  IADD3 R54, P2, R22, R54, RZ ;  /* 0x0000003616367210 */ /* 0x000fe40007f5e0ff */
[----:B------:R-:W-:Y:S01]  /*5410*/  IADD3 R56, P3, R12, R56, RZ ;  /* 0x000000380c387210 */ /* 0x000fe20007f7e0ff */
[----:B------:R-:W-:Y:S01]  /*5420*/  IMAD.X R51, R21, 0x1, R51, P6 ;  /* 0x0000000115337824 */ /* 0x000fe200030e0633 */
[----:B------:R-:W-:Y:S02]  /*5430*/  IADD3.X R49, R27, R49, RZ, P5, !PT ;  /* 0x000000311b317210 */ /* 0x000fe40002ffe4ff */
[----:B------:R-:W-:Y:S01]  /*5440*/  IADD3.X R53, R23, R53, RZ, P2, !PT ;  /* 0x0000003517357210 */ /* 0x000fe200017fe4ff */
[----:B------:R-:W-:Y:S01]  /*5450*/  IMAD.X R55, R13, 0x1, R55, P3 ;  /* 0x000000010d377824 */ /* 0x000fe200018e0637 */
[----:B------:R-:W-:-:S04]  /*5460*/  IADD3 R58, P4, R14, R58, RZ ;  /* 0x0000003a0e3a7210 */ /* 0x000fc80007f9e0ff */
[----:B------:R-:W-:Y:S02]  /*5470*/  IADD3.X R57, R15, R57, RZ, P4, !PT ;  /* 0x000000390f397210 */ /* 0x000fe400027fe4ff */
[----:B--2---:R-:W-:Y:S02]  /*5480*/  IADD3 R60, P2, R44, R60, RZ ;  /* 0x0000003c2c3c7210 */ /* 0x004fe40007f5e0ff */
[----:B------:R-:W-:-:S03]  /*5490*/  IADD3 R62, P3, R46, R62, RZ ;  /* 0x0000003e2e3e7210 */ /* 0x000fc60007f7e0ff */
[----:B------:R-:W-:Y:S01]  /*54a0*/  IMAD.X R59, R45, 0x1, R59, P2 ;  /* 0x000000012d3b7824 */ /* 0x000fe200010e063b */
[----:B------:R-:W-:Y:S02]  /*54b0*/  IADD3.X R61, R47, R61, RZ, P3, !PT ;  /* 0x0000003d2f3d7210 */ /* 0x000fe40001ffe4ff */
[----:B---3--:R-:W-:Y:S02]  /*54c0*/  IADD3 R64, P5, R40, R64, RZ ;  /* 0x0000004028407210 */ /* 0x008fe40007fbe0ff */
[----:B------:R-:W-:-:S03]  /*54d0*/  IADD3 R11, P6, R42, R11, RZ ;  /* 0x0000000b2a0b7210 */ /* 0x000fc60007fde0ff */
[----:B------:R-:W-:Y:S01]  /*54e0*/  IMAD.X R63, R41, 0x1, R63, P5 ;  /* 0x00000001293f7824 */ /* 0x000fe200028e063f */
[----:B------:R-:W-:Y:S01]  /*54f0*/  IADD3.X R10, R43, R10, RZ, P6, !PT ;  /* 0x0000000a2b0a7210 */ /* 0x000fe200037fe4ff */
[----:B------:R-:W-:Y:S01]  /*5500*/  @P1 CALL.REL.NOINC `(.L_x_8495) ;  /* 0x0000001000001944 */ /* 0x000fe20003c00000 */
[----:B------:R-:W-:Y:S05]  /*5510*/  BRA `(.L_x_8496) ;  /* 0xffffc58000007947 */ /* 0x000fea000383ffff */
.L_x_8495:
[----:B------:R-:W-:Y:S05]  /*5520*/  BSYNC B1 ;  /* 0x0000000000017941 */ /* 0x000fea0003800000 */
.L_x_8490:
[----:B------:R-:W-:Y:S05]  /*5530*/  BSYNC B0 ;  /* 0x0000000000007941 */ /* 0x000fea0003800000 */
.L_x_8489:
        /* <DEDUP_REMOVED lines=205> */
.L_x_8499:
        /* <DEDUP_REMOVED lines=208> */
.L_x_8500:
        /* <DEDUP_REMOVED lines=208> */
.L_x_8501:
        /* <DEDUP_REMOVED lines=208> */
.L_x_8502:
[----:B------:R-:W-:-:S04]  /*8910*/  LOP3.LUT R41, R45, 0xffffffe0, RZ, 0xc0, !PT ;  /* 0xffffffe02d297812 */ /* 0x000fc800078ec0ff */
[----:B------:R-:W-:-:S05]  /*8920*/  IADD3 R40, P1, R72, R41, RZ ;  /* 0x0000002948287210 */ /* 0x000fca0007f3e0ff */
[----:B------:R-:W-:-:S05]  /*8930*/  IMAD.X R41, RZ, RZ, R73, P1 ;  /* 0x000000ffff297224 */ /* 0x000fca00008e0649 */
[----:B------:R0:W5:Y:S04]  /*8940*/  LDG.E.128 R44, [R40.64] ;  /* 0x00000024282c7981 */ /* 0x000168000c1e1d00 */
[----:B0-----:R-:W5:Y:S02]  /*8950*/  LDG.E.128 R40, [R40.64+0x10] ;  /* 0x0000102428287981 */ /* 0x001f64000c1e1d00 */
.L_x_8498:
[----:B------:R-:W-:Y:S05]  /*8960*/  BSYNC B0 ;  /* 0x0000000000007941 */ /* 0x000fea0003800000 */
.L_x_8497:
[----:B------:R-:W-:Y:S01]  /*8970*/  BSSY B0, `(.L_x_8503) ;  /* 0x000002a000007945 */ /* 0x000fe20003800000 */
[----:B------:R-:W-:Y:S05]  /*8980*/  @P0 BRA `(.L_x_8504) ;  /* 0x0000028000000947 */ /* 0x000fea0003800000 */
[----:B------:R-:W-:Y:S02]  /*8990*/  IADD3 R67, R67, c[0x0][0x17c], RZ ;  /* 0x00005f0043437a10 */ /* 0x000fe40007ffe0ff */
[----:B-----5:R-:W-:Y:S02]  /*89a0*/  IADD3 R3, P2, R38, R3, RZ ;  /* 0x0000000326037210 */ /* 0x020fe40007f5e0ff */
[----:B------:R-:W-:Y:S02]  /*89b0*/  ISETP.GE.U32.AND P0, PT, R67, c[0x0][0x174], PT ;  /* 0x00005d0043007a0c */ /* 0x000fe40003f06070 */
[----:B------:R-:W-:Y:S01]  /*89c0*/  IADD3 R7, P4, R34, R7, RZ ;  /* 0x0000000722077210 */ /* 0x000fe20007f9e0ff */
[----:B------:R-:W-:Y:S01]  /*89d0*/  IMAD.X R0, R39, 0x1, R0, P2 ;  /* 0x0000000127007824 */ /* 0x000fe200010e0600 */
[----:B------:R-:W-:-:S02]  /*89e0*/  IADD3 R66, P1, R36, R66, RZ ;  /* 0x0000004224427210 */ /* 0x000fc40007f3e0ff */
[----:B------:R-:W-:Y:S01]  /*89f0*/  IADD3 R5, P3, R32, R5, RZ ;  /* 0x0000000520057210 */ /* 0x000fe20007f7e0ff */
[----:B------:R-:W-:Y:S01]  /*8a00*/  IMAD.X R6, R35, 0x1, R6, P4 ;  /* 0x0000000123067824 */ /* 0x000fe200020e0606 */
[----:B------:R-:W-:Y:S02]  /*8a10*/  IADD3.X R65, R37, R65, RZ, P1, !PT ;  /* 0x0000004125417210 */ /* 0x000fe40000ffe4ff */
[----:B------:R-:W-:-:S03]  /*8a20*/  IADD3.X R4, R33, R4, RZ, P3, !PT ;  /* 0x0000000421047210 */ /* 0x000fc60001ffe4ff */
[----:B------:R-:W-:Y:S05]  /*8a30*/  @P0 BRA `(.L_x_8504) ;  /* 0x000001d000000947 */ /* 0x000fea0003800000 */
[----:B------:R-:W-:Y:S02]  /*8a40*/  IADD3 R9, P1, R28, R9, RZ ;  /* 0x000000091c097210 */ /* 0x000fe40007f3e0ff */
[----:B------:R-:W-:Y:S02]  /*8a50*/  IADD3 R28, R67, c[0x0][0x17c], RZ ;  /* 0x00005f00431c7a10 */ /* 0x000fe40007ffe0ff */
[----:B------:R-:W-:Y:S02]  /*8a60*/  IADD3 R18, P2, R30, R18, RZ ;  /* 0x000000121e127210 */ /* 0x000fe40007f5e0ff */
[----:B------:R-:W-:Y:S02]  /*8a70*/  ISETP.GE.U32.AND P0, PT, R28, c[0x0][0x174], PT ;  /* 0x00005d001c007a0c */ /* 0x000fe40003f06070 */
[----:B------:R-:W-:Y:S01]  /*8a80*/  IADD3 R50, P4, R26, R50, RZ ;  /* 0x000000321a327210 */ /* 0x000fe20007f9e0ff */
[----:B------:R-:W-:Y:S01]  /*8a90*/  IMAD.X R17, R31, 0x1, R17, P2 ;  /* 0x000000011f117824 */ /* 0x000fe200010e0611 */
[----:B------:R-:W-:-:S02]  /*8aa0*/  IADD3 R48, P3, R24, R48, RZ ;  /* 0x0000003018307210 */ /* 0x000fc40007f7e0ff */
[----:B------:R-:W-:Y:S01]  /*8ab0*/  IADD3.X R8, R29, R8, RZ, P1, !PT ;  /* 0x000000081d087210 */ /* 0x000fe20000ffe4ff */
[----:B------:R-:W-:Y:S01]  /*8ac0*/  IMAD.X R49, R27, 0x1, R49, P4 ;  /* 0x000000011b317824 */ /* 0x000fe200020e0631 */
[----:B------:R-:W-:-:S05]  /*8ad0*/  IADD3.X R19, R25, R19, RZ, P3, !PT ;  /* 0x0000001319137210 */ /* 0x000fca0001ffe4ff */
[----:B------:R-:W-:Y:S05]  /*8ae0*/  @P0 BRA `(.L_x_8504) ;  /* 0x0000012000000947 */ /* 0x000fea0003800000 */
[----:B------:R-:W-:Y:S02]  /*8af0*/  IADD3 R24, R28, c[0x0][0x17c], RZ ;  /* 0x00005f001c187a10 */ /* 0x000fe40007ffe0ff */
[----:B------:R-:W-:Y:S02]  /*8b00*/  IADD3 R54, P2, R22, R54, RZ ;  /* 0x0000003616367210 */ /* 0x000fe40007f5e0ff */
[----:B------:R-:W-:Y:S02]  /*8b10*/  ISETP.GE.U32.AND P0, PT, R24, c[0x0][0x174], PT ;  /* 0x00005d0018007a0c */ /* 0x000fe40003f06070 */
[----:B------:R-:W-:Y:S01]  /*8b20*/  IADD3 R52, P1, R20, R52, RZ ;  /* 0x0000003414347210 */ /* 0x000fe20007f3e0ff */
[----:B------:R-:W-:Y:S01]  /*8b30*/  IMAD.X R53, R23, 0x1, R53, P2 ;  /* 0x0000000117357824 */ /* 0x000fe200010e0635 */
[----:B------:R-:W-:Y:S02]  /*8b40*/  IADD3 R58, P2, R14, R58, RZ ;  /* 0x0000003a0e3a7210 */ /* 0x000fe40007f5e0ff */
[----:B------:R-:W-:-:S02]  /*8b50*/  IADD3.X R51, R21, R51, RZ, P1, !PT ;  /* 0x0000003315337210 */ /* 0x000fc40000ffe4ff */
[----:B------:R-:W-:Y:S01]  /*8b60*/  IADD3 R56, P1, R12, R56, RZ ;  /* 0x000000380c387210 */ /* 0x000fe20007f3e0ff */
[----:B------:R-:W-:-:S03]  /*8b70*/  IMAD.X R57, R15, 0x1, R57, P2 ;  /* 0x000000010f397824 */ /* 0x000fc600010e0639 */
[----:B------:R-:W-:Y:S02]  /*8b80*/  IADD3.X R55, R13, R55, RZ, P1, !PT ;  /* 0x000000370d377210 */ /* 0x000fe40000ffe4ff */
[----:B------:R-:W-:Y:S02]  /*8b90*/  @!P0 IADD3 R62, P4, R46, R62, RZ ;  /* 0x0000003e2e3e8210 */ /* 0x000fe40007f9e0ff */
[----:B------:R-:W-:Y:S02]  /*8ba0*/  @!P0 IADD3 R11, P6, R42, R11, RZ ;  /* 0x0000000b2a0b8210 */ /* 0x000fe40007fde0ff */
[----:B------:R-:W-:Y:S01]  /*8bb0*/  @!P0 IADD3 R60, P3, R44, R60, RZ ;  /* 0x0000003c2c3c8210 */ /* 0x000fe20007f7e0ff */
[----:B------:R-:W-:Y:S01]  /*8bc0*/  @!P0 IMAD.X R61, R47, 0x1, R61, P4 ;  /* 0x000000012f3d8824 */ /* 0x000fe200020e063d */
[----:B------:R-:W-:Y:S01]  /*8bd0*/  @!P0 IADD3 R64, P5, R40, R64, RZ ;  /* 0x0000004028408210 */ /* 0x000fe20007fbe0ff */
[----:B------:R-:W-:Y:S01]  /*8be0*/  @!P0 IMAD.X R10, R43, 0x1, R10, P6 ;  /* 0x000000012b0a8824 */ /* 0x000fe200030e060a */
[----:B------:R-:W-:-:S02]  /*8bf0*/  @!P0 IADD3.X R59, R45, R59, RZ, P3, !PT ;  /* 0x0000003b2d3b8210 */ /* 0x000fc40001ffe4ff */
[----:B------:R-:W-:-:S04]  /*8c00*/  @!P0 IADD3.X R63, R41, R63, RZ, P5, !PT ;  /* 0x0000003f293f8210 */ /* 0x000fc80002ffe4ff */
.L_x_8504:
[----:B------:R-:W-:Y:S05]  /*8c10*/  BSYNC B0 ;  /* 0x0000000000007941 */ /* 0x000fea0003800000 */
.L_x_8503:
[----:B------:R-:W-:Y:S02]  /*8c20*/  IADD3 R3, P4, P5, R54, R18, R3 ;  /* 0x0000001236037210 */ /* 0x000fe40007d9e003 */
[----:B------:R-:W-:Y:S02]  /*8c30*/  IADD3 R5, P0, P1, R56, R48, R5 ;  /* 0x0000003038057210 */ /* 0x000fe4000791e005 */
[----:B-----5:R-:W-:Y:S02]  /*8c40*/  IADD3 R12, P2, P3, R58, R50, R7 ;  /* 0x000000323a0c7210 */ /* 0x020fe40007b5e007 */
[----:B------:R-:W-:Y:S02]  /*8c50*/  IADD3.X R0, R53, R17, R0, P4, P5 ;  /* 0x0000001135007210 */ /* 0x000fe400027ea400 */
[----:B------:R-:W-:Y:S02]  /*8c60*/  IADD3 R9, P5, P4, R52, R9, R66 ;  /* 0x0000000934097210 */ /* 0x000fe40007cbe042 */
[----:B------:R-:W-:-:S02]  /*8c70*/  IADD3.X R4, R55, R19, R4, P0, P1 ;  /* 0x0000001337047210 */ /* 0x000fc400007e2404 */
[----:B------:R-:W-:Y:S02]  /*8c80*/  IADD3.X R13, R57, R49, R6, P2, P3 ;  /* 0x00000031390d7210 */ /* 0x000fe400017e6406 */
[----:B------:R-:W-:Y:S02]  /*8c90*/  IADD3 R64, P1, R5, R64, RZ ;  /* 0x0000004005407210 */ /* 0x000fe40007f3e0ff */
[----:B------:R-:W-:Y:S02]  /*8ca0*/  IADD3 R28, P3, R9, R60, RZ ;  /* 0x0000003c091c7210 */ /* 0x000fe40007f7e0ff */
[----:B------:R-:W-:Y:S01]  /*8cb0*/  IADD3.X R8, R51, R8, R65, P5, P4 ;  /* 0x0000000833087210 */ /* 0x000fe20002fe8441 */
[----:B------:R-:W-:Y:S01]  /*8cc0*/  IMAD.X R65, R4, 0x1, R63, P1 ;  /* 0x0000000104417824 */ /* 0x000fe200008e063f */
[----:B------:R-:W-:Y:S02]  /*8cd0*/  IADD3 R12, P0, R12, R11, RZ ;  /* 0x0000000b0c0c7210 */ /* 0x000fe40007f1e0ff */
[----:B------:R-:W-:Y:S01]  /*8ce0*/  IADD3 R62, P2, R3, R62, RZ ;  /* 0x0000003e033e7210 */ /* 0x000fe20007f5e0ff */
[----:B------:R-:W-:Y:S01]  /*8cf0*/  IMAD.X R29, R8, 0x1, R59, P3 ;  /* 0x00000001081d7824 */ /* 0x000fe200018e063b */
[----:B------:R-:W-:-:S02]  /*8d00*/  IADD3.X R13, R13, R10, RZ, P0, !PT ;  /* 0x0000000a0d0d7210 */ /* 0x000fc400007fe4ff */
[----:B------:R-:W-:Y:S01]  /*8d10*/  IADD3.X R63, R0, R61, RZ, P2, !PT ;  /* 0x0000003d003f7210 */ /* 0x000fe200017fe4ff */
[----:B------:R-:W-:Y:S05]  /*8d20*/  BRA `(.L_x_8472) ;  /* 0x00001ad000007947 */ /* 0x000fea0003800000 */
.L_x_8488:
        /* <DEDUP_REMOVED lines=64> */
.L_x_8507:
        /* <DEDUP_REMOVED lines=14> */
[----:B0-----:R-:W4:Y:S01]  /*9210*/  LDG.E.128 R36, [R36.64+0x10] ;  /* 0x0000102424247981 */ /* 0x001f22000c1e1d00 */
[----:B------:R-:W-:Y:S01]  /*9220*/  IMAD.WIDE.U32 R20, R21, 0x20, R72 ;  /* 0x0000002015147825 */ /* 0x000fe200078e0048 */
[----:B------:R-:W-:-:S02]  /*9230*/  SHF.R.U32.HI R29, RZ, 0x2, R12 ;  /* 0x00000002ff1d7819 */ /* 0x000fc4000001160c */
[----:B-1----:R-:W5:Y:S03]  /*9240*/  LDG.E.128 R44, [R44.64+0x10] ;  /* 0x000010242c2c7981 */ /* 0x002f66000c1e1d00 */
[----:B------:R-:W-:Y:S01]  /*9250*/  IMAD.WIDE.U32 R28, R29, 0x20, R72 ;  /* 0x000000201d1c7825 */ /* 0x000fe200078e0048 */
[----:B------:R0:W3:Y:S04]  /*9260*/  LDG.E.128 R12, [R20.64] ;  /* 0x00000024140c7981 */ /* 0x0000e8000c1e1d00 */
[----:B------:R1:W3:Y:S04]  /*9270*/  LDG.E.128 R24, [R28.64] ;  /* 0x000000241c187981 */ /* 0x0002e8000c1e1d00 */
[----:B0-----:R-:W3:Y:S04]  /*9280*/  LDG.E.128 R20, [R20.64+0x10] ;  /* 0x0000102414147981 */ /* 0x001ee8000c1e1d00 */
[----:B-1----:R-:W3:Y:S01]  /*9290*/  LDG.E.128 R28, [R28.64+0x10] ;  /* 0x000010241c1c7981 */ /* 0x002ee2000c1e1d00 */
[----:B------:R-:W-:-:S05]  /*92a0*/  IADD3 R67, R67, c[0x0][0x17c], RZ ;  /* 0x00005f0043437a10 */ /* 0x000fca0007ffe0ff */
[----:B------:R-:W-:-:S05]  /*92b0*/  IMAD R74, R69, 0x3, R67 ;  /* 0x00000003454a7824 */ /* 0x000fca00078e0243 */
[----:B------:R-:W-:Y:S02]  /*92c0*/  ISETP.GE.U32.AND P0, PT, R74, c[0x0][0x174], PT ;  /* 0x00005d004a007a0c */ /* 0x000fe40003f06070 */
[----:B--2---:R-:W-:Y:S02]  /*92d0*/  IADD3 R64, P2, R34, R64, RZ ;  /* 0x0000004022407210 */ /* 0x004fe40007f5e0ff */
[----:B----4-:R-:W-:Y:S02]  /*92e0*/  IADD3 R60, P4, R38, R60, RZ ;  /* 0x0000003c263c7210 */ /* 0x010fe40007f9e0ff */
[----:B------:R-:W-:-:S03]  /*92f0*/  IADD3 R62, P3, R36, R62, RZ ;  /* 0x0000003e243e7210 */ /* 0x000fc60007f7e0ff */
[----:B------:R-:W-:Y:S01]  /*9300*/  IMAD.X R59, R39, 0x1, R59, P4 ;  /* 0x00000001273b7824 */ /* 0x000fe200020e063b */
[----:B-----5:R-:W-:Y:S02]  /*9310*/  IADD3 R52, P4, R46, R52, RZ ;  /* 0x000000342e347210 */ /* 0x020fe40007f9e0ff */
[----:B------:R-:W-:Y:S02]  /*9320*/  IADD3.X R61, R37, R61, RZ, P3, !PT ;  /* 0x0000003d253d7210 */ /* 0x000fe40001ffe4ff */
[----:B------:R-:W-:Y:S02]  /*9330*/  IADD3 R66, P1, R32, R66, RZ ;  /* 0x0000004220427210 */ /* 0x000fe40007f3e0ff */
[----:B------:R-:W-:Y:S01]  /*9340*/  IADD3 R54, P3, R44, R54, RZ ;  /* 0x000000362c367210 */ /* 0x000fe20007f7e0ff */
[----:B------:R-:W-:Y:S01]  /*9350*/  IMAD.X R63, R35, 0x1, R63, P2 ;  /* 0x00000001233f7824 */ /* 0x000fe200010e063f */
[----:B---3--:R-:W-:Y:S01]  /*9360*/  IADD3 R56, P2, R42, R56, RZ ;  /* 0x000000382a387210 */ /* 0x008fe20007f5e0ff */
[----:B------:R-:W-:Y:S01]  /*9370*/  IMAD.X R51, R47, 0x1, R51, P4 ;  /* 0x000000012f337824 */ /* 0x000fe200020e0633 */
[----:B------:R-:W-:-:S02]  /*9380*/  IADD3 R48, P4, R14, R48, RZ ;  /* 0x000000300e307210 */ /* 0x000fc40007f9e0ff */
[----:B------:R-:W-:Y:S02]  /*9390*/  IADD3.X R65, R33, R65, RZ, P1, !PT ;  /* 0x0000004121417210 */ /* 0x000fe40000ffe4ff */
[----:B------:R-:W-:Y:S02]  /*93a0*/  IADD3.X R53, R45, R53, RZ, P3, !PT ;  /* 0x000000352d357210 */ /* 0x000fe40001ffe4ff */
[----:B------:R-:W-:Y:S02]  /*93b0*/  IADD3 R58, P1, R40, R58, RZ ;  /* 0x0000003a283a7210 */ /* 0x000fe40007f3e0ff */
[----:B------:R-:W-:Y:S01]  /*93c0*/  IADD3 R50, P3, R12, R50, RZ ;  /* 0x000000320c327210 */ /* 0x000fe20007f7e0ff */
[----:B------:R-:W-:Y:S01]  /*93d0*/  IMAD.X R55, R43, 0x1, R55, P2 ;  /* 0x000000012b377824 */ /* 0x000fe200010e0637 */
[----:B------:R-:W-:Y:S01]  /*93e0*/  IADD3.X R57, R41, R57, RZ, P1, !PT ;  /* 0x0000003929397210 */ /* 0x000fe20000ffe4ff */
[----:B------:R-:W-:Y:S01]  /*93f0*/  IMAD.X R19, R15, 0x1, R19, P4 ;  /* 0x000000010f137824 */ /* 0x000fe200020e0613 */
[----:B------:R-:W-:-:S02]  /*9400*/  IADD3 R3, P2, R22, R3, RZ ;  /* 0x0000000316037210 */ /* 0x000fc40007f5e0ff */
[----:B------:R-:W-:Y:S02]  /*9410*/  IADD3.X R49, R13, R49, RZ, P3, !PT ;  /* 0x000000310d317210 */ /* 0x000fe40001ffe4ff */
[----:B------:R-:W-:Y:S02]  /*9420*/  IADD3 R7, P4, R26, R7, RZ ;  /* 0x000000071a077210 */ /* 0x000fe40007f9e0ff */
[----:B------:R-:W-:Y:S02]  /*9430*/  IADD3 R11, P6, R30, R11, RZ ;  /* 0x0000000b1e0b7210 */ /* 0x000fe40007fde0ff */
[----:B------:R-:W-:Y:S02]  /*9440*/  IADD3 R18, P1, R20, R18, RZ ;  /* 0x0000001214127210 */ /* 0x000fe40007f3e0ff */
[----:B------:R-:W-:Y:S02]  /*9450*/  IADD3 R5, P3, R24, R5, RZ ;  /* 0x0000000518057210 */ /* 0x000fe40007f7e0ff */
        /* <DEDUP_REMOVED lines=9> */
.L_x_8506:
[----:B------:R-:W-:Y:S05]  /*94f0*/  BSYNC B0 ;  /* 0x0000000000007941 */ /* 0x000fea0003800000 */
.L_x_8505:
        /* <DEDUP_REMOVED lines=31> */
.L_x_8509:
[----:B------:R-:W-:Y:S05]  /*96f0*/  BSYNC B0 ;  /* 0x0000000000007941 */ /* 0x000fea0003800000 */
.L_x_8508:
[----:B------:R-:W-:Y:S01]  /*9700*/  BSSY B0, `(.L_x_8510) ;  /* 0x000002a000007945 */ /* 0x000fe20003800000 */
[----:B------:R-:W-:Y:S05]  /*9710*/  @P1 BRA `(.L_x_8511) ;  /* 0x0000028000001947 */ /* 0x000fea0003800000 */
[----:B-----5:R-:W-:Y:S02]  /*9720*/  IADD3 R66, P1, R32, R66, RZ ;  /* 0x0000004220427210 */ /* 0x020fe40007f3e0ff */
[----:B------:R-:W-:-:S02]  /*9730*/  IADD3 R32, R67, c[0x0][0x17c], RZ ;  /* 0x00005f0043207a10 */ /* 0x000fc40007ffe0ff */
[----:B------:R-:W-:Y:S02]  /*9740*/  IADD3 R64, P2, R34, R64, RZ ;  /* 0x0000004022407210 */ /* 0x000fe40007f5e0ff */
[----:B------:R-:W-:Y:S02]  /*9750*/  ISETP.GE.U32.AND P0, PT, R32, c[0x0][0x174], PT ;  /* 0x00005d0020007a0c */ /* 0x000fe40003f06070 */
[----:B------:R-:W-:Y:S01]  /*9760*/  IADD3 R60, P4, R38, R60, RZ ;  /* 0x0000003c263c7210 */ /* 0x000fe20007f9e0ff */
[----:B------:R-:W-:Y:S01]  /*9770*/  IMAD.X R63, R35, 0x1, R63, P2 ;  /* 0x00000001233f7824 */ /* 0x000fe200010e063f */
[----:B------:R-:W-:Y:S02]  /*9780*/  IADD3 R62, P3, R36, R62, RZ ;  /* 0x0000003e243e7210 */ /* 0x000fe40007f7e0ff */
        /* <DEDUP_REMOVED lines=10> */
[----:B------:R-:W-:Y:S01]  /*9830*/  IADD3 R54, P3, R44, R54, RZ ;  /* 0x000000362c367210 */ /* 0x000fe20007f7e0ff */
[----:B------:R-:W-:Y:S01]  /*9840*/  IMAD.X R51, R47, 0x1, R51, P4 ;  /* 0x000000012f337824 */ /* 0x000fe200020e0633 */
[----:B------:R-:W-:-:S02]  /*9850*/  IADD3.X R57, R41, R57, RZ, P1, !PT ;  /* 0x0000003929397210 */ /* 0x000fc40000ffe4ff */
[----:B------:R-:W-:-:S03]  /*9860*/  IADD3.X R53, R45, R53, RZ, P3, !PT ;  /* 0x000000352d357210 */ /* 0x000fc60001ffe4ff */
        /* <DEDUP_REMOVED lines=19> */
.L_x_8511:
[----:B------:R-:W-:Y:S05]  /*99a0*/  BSYNC B0 ;  /* 0x0000000000007941 */ /* 0x000fea0003800000 */
.L_x_8510:
        /* <DEDUP_REMOVED lines=17> */
.L_x_8487:
        /* <DEDUP_REMOVED lines=68> */
.L_x_8514:
        /* <DEDUP_REMOVED lines=56> */
.L_x_8513:
[----:B------:R-:W-:Y:S05]  /*a280*/  BSYNC B0 ;  /* 0x0000000000007941 */ /* 0x000fea0003800000 */
.L_x_8512:
        /* <DEDUP_REMOVED lines=27> */
.L_x_8516:
[----:B------:R-:W-:Y:S05]  /*a440*/  BSYNC B0 ;  /* 0x0000000000007941 */ /* 0x000fea0003800000 */
.L_x_8515:
[----:B------:R-:W-:Y:S01]  /*a450*/  BSSY B0, `(.L_x_8517) ;  /* 0x000002a000007945 */ /* 0x000fe20003800000 */
[----:B------:R-:W-:Y:S05]  /*a460*/  @P1 BRA `(.L_x_8518) ;  /* 0x0000028000001947 */ /* 0x000fea0003800000 */
[----:B-----5:R-:W-:Y:S02]  /*a470*/  IADD3 R66, P1, R28, R66, RZ ;  /* 0x000000421c427210 */ /* 0x020fe40007f3e0ff */
[----:B------:R-:W-:-:S02]  /*a480*/  IADD3 R28, R67, c[0x0][0x17c], RZ ;  /* 0x00005f00431c7a10 */ /* 0x000fc40007ffe0ff */
[----:B------:R-:W-:Y:S01]  /*a490*/  IADD3 R62, P3, R32, R62, RZ ;  /* 0x0000003e203e7210 */ /* 0x000fe20007f7e0ff */
[----:B------:R-:W-:Y:S01]  /*a4a0*/  IMAD.X R65, R29, 0x1, R65, P1 ;  /* 0x000000011d417824 */ /* 0x000fe200008e0641 */
[----:B------:R-:W-:Y:S02]  /*a4b0*/  ISETP.GE.U32.AND P0, PT, R28, c[0x0][0x174], PT ;  /* 0x00005d001c007a0c */ /* 0x000fe40003f06070 */
[----:B------:R-:W-:Y:S01]  /*a4c0*/  IADD3 R64, P2, R30, R64, RZ ;  /* 0x000000401e407210 */ /* 0x000fe20007f5e0ff */
[----:B------:R-:W-:Y:S01]  /*a4d0*/  IMAD.X R61, R33, 0x1, R61, P3 ;  /* 0x00000001213d7824 */ /* 0x000fe200018e063d */
[----:B------:R-:W-:Y:S02]  /*a4e0*/  IADD3 R60, P4, R34, R60, RZ ;  /* 0x0000003c223c7210 */ /* 0x000fe40007f9e0ff */
[----:B------:R-:W-:Y:S02]  /*a4f0*/  IADD3.X R63, R31, R63, RZ, P2, !PT ;  /* 0x0000003f1f3f7210 */ /* 0x000fe400017fe4ff */
        /* <DEDUP_REMOVED lines=31> */
.L_x_8518:
[----:B------:R-:W-:Y:S05]  /*a6f0*/  BSYNC B0 ;  /* 0x0000000000007941 */ /* 0x000fea0003800000 */
.L_x_8517:
        /* <DEDUP_REMOVED lines=9> */
[----:B------:R-:W-:Y:S01]  /*a790*/  IADD3 R64, P1, R5, R46, RZ ;  /* 0x0000002e05407210 */ /* 0x000fe20007f3e0ff */
[----:B------:R-:W-:Y:S01]  /*a7a0*/  IMAD.X R13, R6, 0x1, R13, P0 ;  /* 0x00000001060d7824 */ /* 0x000fe200000e060d */
[----:B------:R-:W-:Y:S01]  /*a7b0*/  IADD3 R28, P3, R18, R9, RZ ;  /* 0x00000009121c7210 */ /* 0x000fe20007f7e0ff */
[----:B------:R-:W-:Y:S01]  /*a7c0*/  IMAD.X R63, R0, 0x1, R63, P2 ;  /* 0x00000001003f7824 */ /* 0x000fe200010e063f */
[----:B------:R-:W-:-:S02]  /*a7d0*/  IADD3.X R8, R49, R57, R65, P5, P4 ;  /* 0x0000003931087210 */ /* 0x000fc40002fe8441 */
[----:B------:R-:W-:Y:S02]  /*a7e0*/  IADD3.X R65, R4, R45, RZ, P1, !PT ;  /* 0x0000002d04417210 */ /* 0x000fe40000ffe4ff */
[----:B------:R-:W-:Y:S02]  /*a7f0*/  IADD3.X R29, R17, R8, RZ, P3, !PT ;  /* 0x00000008111d7210 */ /* 0x000fe40001ffe4ff */
.L_x_8472:
[----:B------:R-:W-:Y:S05]  /*a800*/  BSYNC B6 ;  /* 0x0000000000067941 */ /* 0x000fea0003800000 */
.L_x_8471:
        /* <DEDUP_REMOVED lines=16> */
.L_x_8522:
        /* <DEDUP_REMOVED lines=13> */
[----:B0-----:R-:W-:Y:S02]  /*a9e0*/  IADD3 R62, P2, R6, R62, RZ ;  /* 0x0000003e063e7210 */ /* 0x001fe40007f5e0ff */
[----:B------:R-:W-:Y:S02]  /*a9f0*/  IADD3 R28, P0, R4, R28, RZ ;  /* 0x0000001c041c7210 */ /* 0x000fe40007f1e0ff */
[----:B--2---:R-:W-:Y:S01]  /*aa00*/  IADD3 R12, P4, R10, R12, RZ ;  /* 0x0000000c0a0c7210 */ /* 0x004fe20007f9e0ff */
[----:B------:R-:W-:Y:S01]  /*aa10*/  IMAD.MOV.U32 R30, RZ, RZ, R62 ;  /* 0x000000ffff1e7224 */ /* 0x000fe200078e003e */
[----:B------:R-:W-:Y:S01]  /*aa20*/  IADD3 R64, P3, R8, R64, RZ ;  /* 0x0000004008407210 */ /* 0x000fe20007f7e0ff */
[----:B------:R-:W-:Y:S01]  /*aa30*/  IMAD.X R29, R5, 0x1, R29, P0 ;  /* 0x00000001051d7824 */ /* 0x000fe200000e061d */
[----:B------:R-:W-:Y:S01]  /*aa40*/  IADD3.X R63, R7, R63, RZ, P2, !PT ;  /* 0x0000003f073f7210 */ /* 0x000fe200017fe4ff */
[----:B------:R-:W-:Y:S01]  /*aa50*/  IMAD.MOV.U32 R66, RZ, RZ, R12 ;  /* 0x000000ffff427224 */ /* 0x000fe200078e000c */
[----:B------:R-:W-:Y:S01]  /*aa60*/  IADD3.X R13, R11, R13, RZ, P4, !PT ;  /* 0x0000000d0b0d7210 */ /* 0x000fe200027fe4ff */
[----:B------:R-:W-:Y:S01]  /*aa70*/  IMAD.X R65, R9, 0x1, R65, P3 ;  /* 0x0000000109417824 */ /* 0x000fe200018e0641 */
[----:B------:R-:W-:-:S02]  /*aa80*/  MOV R31, R63 ;  /* 0x0000003f001f7202 */ /* 0x000fc40000000f00 */
[----:B------:R-:W-:-:S03]  /*aa90*/  MOV R67, R13 ;  /* 0x0000000d00437202 */ /* 0x000fc60000000f00 */
[----:B------:R0:W-:Y:S04]  /*aaa0*/  STS.128 [R3], R28 ;  /* 0x0000001c03007388 */ /* 0x0001e80000000c00 */
[----:B------:R0:W-:Y:S02]  /*aab0*/  STS.128 [R3+0x10], R64 ;  /* 0x0000104003007388 */ /* 0x0001e40000000c00 */
.L_x_8521:
[----:B------:R-:W-:Y:S05]  /*aac0*/  BSYNC B0 ;  /* 0x0000000000007941 */ /* 0x000fea0003800000 */
.L_x_8520:
[----:B------:R-:W-:Y:S01]  /*aad0*/  IMAD.MOV.U32 R5, RZ, RZ, R14 ;  /* 0x000000ffff057224 */ /* 0x000fe200078e000e */
[----:B------:R-:W-:Y:S05]  /*aae0*/  @P1 BRA `(.L_x_8522) ;  /* 0xfffffe2000001947 */ /* 0x000fea000383ffff */
.L_x_8519:
        /* <DEDUP_REMOVED lines=20> */
.L_x_8527:
        /* <DEDUP_REMOVED lines=10> */
[----:B0-----:R-:W-:Y:S02]  /*acd0*/  IADD3 R62, P1, R6, R62, RZ ;  /* 0x0000003e063e7210 */ /* 0x001fe40007f3e0ff */
[----:B------:R-:W-:Y:S02]  /*ace0*/  IADD3 R28, P0, R4, R28, RZ ;  /* 0x0000001c041c7210 */ /* 0x000fe40007f1e0ff */
[----:B--2---:R-:W-:Y:S01]  /*acf0*/  IADD3 R12, P3, R10, R12, RZ ;  /* 0x0000000c0a0c7210 */ /* 0x004fe20007f7e0ff */
[----:B------:R-:W-:Y:S01]  /*ad00*/  IMAD.X R63, R7, 0x1, R63, P1 ;  /* 0x00000001073f7824 */ /* 0x000fe200008e063f */
[----:B------:R-:W-:-:S02]  /*ad10*/  IADD3 R64, P2, R8, R64, RZ ;  /* 0x0000004008407210 */ /* 0x000fc40007f5e0ff */
[----:B------:R-:W-:Y:S01]  /*ad20*/  IADD3.X R29, R5, R29, RZ, P0, !PT ;  /* 0x0000001d051d7210 */ /* 0x000fe200007fe4ff */
[----:B------:R-:W-:Y:S01]  /*ad30*/  IMAD.X R13, R11, 0x1, R13, P3 ;  /* 0x000000010b0d7824 */ /* 0x000fe200018e060d */
[----:B------:R-:W-:Y:S01]  /*ad40*/  IADD3.X R65, R9, R65, RZ, P2, !PT ;  /* 0x0000004109417210 */ /* 0x000fe200017fe4ff */
[----:B------:R-:W-:Y:S01]  /*ad50*/  IMAD.MOV.U32 R31, RZ, RZ, R63 ;  /* 0x000000ffff1f7224 */ /* 0x000fe200078e003f */
[----:B------:R-:W-:Y:S01]  /*ad60*/  MOV R30, R62 ;  /* 0x0000003e001e7202 */ /* 0x000fe20000000f00 */
[----:B------:R-:W-:Y:S01]  /*ad70*/  IMAD.MOV.U32 R67, RZ, RZ, R13 ;  /* 0x000000ffff437224 */ /* 0x000fe200078e000d */
[----:B------:R-:W-:-:S03]  /*ad80*/  MOV R66, R12 ;  /* 0x0000000c00427202 */ /* 0x000fc60000000f00 */
[----:B------:R0:W-:Y:S04]  /*ad90*/  STS.128 [R15], R28 ;  /* 0x0000001c0f007388 */ /* 0x0001e80000000c00 */
[----:B------:R0:W-:Y:S02]  /*ada0*/  STS.128 [R15+0x10], R64 ;  /* 0x000010400f007388 */ /* 0x0001e40000000c00 */
.L_x_8526:
[----:B------:R-:W-:Y:S05]  /*adb0*/  BSYNC B0 ;  /* 0x0000000000007941 */ /* 0x000fea0003800000 */
.L_x_8525:
[----:B------:R-:W-:-:S04]  /*adc0*/  SHF.R.S32.HI R3, RZ, 0x1, R3 ;  /* 0x00000001ff037819 */ /* 0x000fc80000011403 */
[----:B------:R-:W-:-:S13]  /*add0*/  ISETP.GE.AND P0, PT, R3, 0x20, PT ;  /* 0x000000200300780c */ /* 0x000fda0003f06270 */
[----:B------:R-:W-:Y:S05]  /*ade0*/  @P0 BRA `(.L_x_8527) ;  /* 0xfffffe4000000947 */ /* 0x000fea000383ffff */
[----:B------:R-:W-:-:S10]  /*adf0*/  HFMA2.MMA R0, -RZ, RZ, 0, 1.9073486328125e-06 ;  /* 0x00000020ff007435 */ /* 0x000fd400000001ff */
.L_x_8524:
[----:B------:R-:W-:Y:S01]  /*ae00*/  ISETP.GE.AND P0, PT, R0, 0x2, PT ;  /* 0x000000020000780c */ /* 0x000fe20003f06270 */
[----:B------:R-:W-:Y:S01]  /*ae10*/  WARPSYNC 0xffffffff ;  /* 0xffffffff00007948 */ /* 0x000fe20003800000 */
[----:B------:R-:W-:Y:S11]  /*ae20*/  BAR.SYNC.DEFER_BLOCKING 0x0 ;  /* 0x0000000000007b1d */ /* 0x000ff60000010000 */
[----:B------:R-:W-:Y:S05]  /*ae30*/  @!P0 BRA `(.L_x_8523) ;  /* 0x0000014000008947 */ /* 0x000fea0003800000 */
[----:B------:R-:W-:-:S05]  /*ae40*/  IMAD.MOV.U32 R3, RZ, RZ, 0x1 ;  /* 0x00000001ff037424 */ /* 0x000fca00078e00ff */
.L_x_8528:
[----:B0-----:R-:W0:Y:S04]  /*ae50*/  SHFL.DOWN PT, R5, R28, R3, 0x1f ;  /* 0x08001f031c057589 */ /* 0x001e2800000e0000 */
[----:B------:R-:W2:Y:S04]  /*ae60*/  SHFL.DOWN PT, R9, R64, R3, 0x1f ;  /* 0x08001f0340097589 */ /* 0x000ea800000e0000 */
[----:B------:R-:W3:Y:S04]  /*ae70*/  SHFL.DOWN PT, R7, R62, R3, 0x1f ;  /* 0x08001f033e077589 */ /* 0x000ee800000e0000 */
[----:B------:R-:W4:Y:S04]  /*ae80*/  SHFL.DOWN PT, R11, R12, R3, 0x1f ;  /* 0x08001f030c0b7589 */ /* 0x000f2800000e0000 */
[----:B------:R-:W5:Y:S04]  /*ae90*/  SHFL.DOWN PT, R4, R29, R3, 0x1f ;  /* 0x08001f031d047589 */ /* 0x000f6800000e0000 */
[----:B------:R-:W1:Y:S04]  /*aea0*/  SHFL.DOWN PT, R6, R63, R3, 0x1f ;  /* 0x08001f033f067589 */ /* 0x000e6800000e0000 */
[----:B------:R-:W1:Y:S01]  /*aeb0*/  SHFL.DOWN PT, R8, R65, R3, 0x1f ;  /* 0x08001f0341087589 */ /* 0x000e6200000e0000 */
[----:B0-----:R-:W-:-:S03]  /*aec0*/  IADD3 R28, P1, R5, R28, RZ ;  /* 0x0000001c051c7210 */ /* 0x001fc60007f3e0ff */
[----:B------:R0:W1:Y:S01]  /*aed0*/  SHFL.DOWN PT, R10, R13, R3, 0x1f ;  /* 0x08001f030d0a7589 */ /* 0x00006200000e0000 */
[----:B--2---:R-:W-:Y:S02]  /*aee0*/  IADD3 R64, P3, R9, R64, RZ ;  /* 0x0000004009407210 */ /* 0x004fe40007f7e0ff */
[----:B---3--:R-:W-:Y:S02]  /*aef0*/  IADD3 R62, P2, R7, R62, RZ ;  /* 0x0000003e073e7210 */ /* 0x008fe40007f5e0ff */
[----:B----4-:R-:W-:Y:S02]  /*af00*/  IADD3 R12, P4, R11, R12, RZ ;  /* 0x0000000c0b0c7210 */ /* 0x010fe40007f9e0ff */
[----:B0-----:R-:W-:Y:S01]  /*af10*/  SHF.L.U32 R3, R3, 0x1, RZ ;  /* 0x0000000103037819 */ /* 0x001fe200000006ff */
[----:B-----5:R-:W-:-:S03]  /*af20*/  IMAD.X R29, R4, 0x1, R29, P1 ;  /* 0x00000001041d7824 */ /* 0x020fc600008e061d */
[----:B------:R-:W-:Y:S02]  /*af30*/  ISETP.GE.AND P0, PT, R3, R0, PT ;  /* 0x000000000300720c */ /* 0x000fe40003f06270 */
[----:B-1----:R-:W-:Y:S01]  /*af40*/  IADD3.X R63, R6, R63, RZ, P2, !PT ;  /* 0x0000003f063f7210 */ /* 0x002fe200017fe4ff */
[----:B------:R-:W-:Y:S01]  /*af50*/  IMAD.X R65, R8, 0x1, R65, P3 ;  /* 0x0000000108417824 */ /* 0x000fe200018e0641 */
[----:B------:R-:W-:-:S09]  /*af60*/  IADD3.X R13, R10, R13, RZ, P4, !PT ;  /* 0x0000000d0a0d7210 */ /* 0x000fd200027fe4ff */
[----:B------:R-:W-:Y:S05]  /*af70*/  @!P0 BRA `(.L_x_8528) ;  /* 0xfffffed000008947 */ /* 0x000fea000383ffff */
.L_x_8523:
        /* <DEDUP_REMOVED lines=203> */
.L_x_8529:
        /* <DEDUP_REMOVED lines=202> */
.L_x_8530:
        /* <DEDUP_REMOVED lines=203> */
.L_x_8531:
        /* <DEDUP_REMOVED lines=202> */
.L_x_8532:
        /* <DEDUP_REMOVED lines=216> */
.L_x_8534:
        /* <DEDUP_REMOVED lines=202> */
.L_x_8535:
        /* <DEDUP_REMOVED lines=203> */
.L_x_8536:
        /* <DEDUP_REMOVED lines=202> */
.L_x_8537:
        /* <DEDUP_REMOVED lines=11> */
.L_x_8539:
[----:B------:R-:W-:Y:S05]  /*11640*/  BSYNC B0 ;  /* 0x0000000000007941 */ /* 0x000fea0003800000 */
.L_x_8538:
        /* <DEDUP_REMOVED lines=15> */
.L_x_8541:
[----:B------:R-:W-:Y:S05]  /*11740*/  BSYNC B0 ;  /* 0x0000000000007941 */ /* 0x000fea0003800000 */
.L_x_8540:
        /* <DEDUP_REMOVED lines=31> */
.L_x_8543:
[----:B------:R-:W-:Y:S05]  /*11940*/  BSYNC B0 ;  /* 0x0000000000007941 */ /* 0x000fea0003800000 */
.L_x_8542:
        /* <DEDUP_REMOVED lines=34> */
.L_x_8548:
        /* <DEDUP_REMOVED lines=19> */
.L_x_8547:
[----:B------:R-:W-:Y:S05]  /*11ca0*/  BSYNC B1 ;  /* 0x0000000000017941 */ /* 0x000fea0003800000 */
.L_x_8546:
[----:B------:R-:W-:Y:S05]  /*11cb0*/  BRA `(.L_x_8549) ;  /* 0x0000022000007947 */ /* 0x000fea0003800000 */
.L_x_8545:
        /* <DEDUP_REMOVED lines=15> */
.L_x_8550:
        /* <DEDUP_REMOVED lines=19> */
.L_x_8549:
[----:B------:R-:W-:Y:S05]  /*11ee0*/  BSYNC B0 ;  /* 0x0000000000007941 */ /* 0x000fea0003800000 */
.L_x_8544:
        /* <DEDUP_REMOVED lines=18> */
.L_x_8554:
        /* <DEDUP_REMOVED lines=12> */
[----:B0-----:R-:W-:Y:S02]  /*120d0*/  IADD3 R14, P0, R28, R14, RZ ;  /* 0x0000000e1c0e7210 */ /* 0x001fe40007f1e0ff */
[----:B------:R-:W-:Y:S02]  /*120e0*/  IADD3 R24, P3, R30, R24, RZ ;  /* 0x000000181e187210 */ /* 0x000fe40007f7e0ff */
[----:B--2---:R-:W-:Y:S01]  /*120f0*/  IADD3 R18, P4, R32, R18, RZ ;  /* 0x0000001220127210 */ /* 0x004fe20007f9e0ff */
[----:B------:R-:W-:Y:S01]  /*12100*/  IMAD.X R15, R29, 0x1, R15, P0 ;  /* 0x000000011d0f7824 */ /* 0x000fe200000e060f */
[----:B------:R-:W-:Y:S01]  /*12110*/  IADD3 R0, P5, R34, R0, RZ ;  /* 0x0000000022007210 */ /* 0x000fe20007fbe0ff */
[----:B------:R-:W-:Y:S01]  /*12120*/  IMAD.MOV.U32 R28, RZ, RZ, R14 ;  /* 0x000000ffff1c7224 */ /* 0x000fe200078e000e */
[----:B------:R-:W-:Y:S01]  /*12130*/  IADD3.X R25, R31, R25, RZ, P3, !PT ;  /* 0x000000191f197210 */ /* 0x000fe20001ffe4ff */
[----:B------:R-:W-:Y:S01]  /*12140*/  IMAD.X R19, R33, 0x1, R19, P4 ;  /* 0x0000000121137824 */ /* 0x000fe200020e0613 */
[----:B------:R-:W-:Y:S01]  /*12150*/  IADD3.X R17, R35, R17, RZ, P5, !PT ;  /* 0x0000001123117210 */ /* 0x000fe20002ffe4ff */
[----:B------:R-:W-:Y:S01]  /*12160*/  IMAD.MOV.U32 R30, RZ, RZ, R24 ;  /* 0x000000ffff1e7224 */ /* 0x000fe200078e0018 */
[----:B------:R-:W-:Y:S01]  /*12170*/  MOV R29, R15 ;  /* 0x0000000f001d7202 */ /* 0x000fe20000000f00 */
[----:B------:R-:W-:Y:S01]  /*12180*/  IMAD.MOV.U32 R32, RZ, RZ, R18 ;  /* 0x000000ffff207224 */ /* 0x000fe200078e0012 */
[----:B------:R-:W-:Y:S01]  /*12190*/  MOV R31, R25 ;  /* 0x00000019001f7202 */ /* 0x000fe20000000f00 */
[----:B------:R-:W-:Y:S01]  /*121a0*/  IMAD.MOV.U32 R34, RZ, RZ, R0 ;  /* 0x000000ffff227224 */ /* 0x000fe200078e0000 */
[----:B------:R-:W-:-:S02]  /*121b0*/  MOV R33, R19 ;  /* 0x0000001300217202 */ /* 0x000fc40000000f00 */
[----:B------:R-:W-:Y:S01]  /*121c0*/  MOV R35, R17 ;  /* 0x0000001100237202 */ /* 0x000fe20000000f00 */
[----:B------:R0:W-:Y:S04]  /*121d0*/  STS.128 [R21], R28 ;  /* 0x0000001c15007388 */ /* 0x0001e80000000c00 */
[----:B------:R0:W-:Y:S02]  /*121e0*/  STS.128 [R21+0x10], R32 ;  /* 0x0000102015007388 */ /* 0x0001e40000000c00 */
.L_x_8553:
[----:B------:R-:W-:Y:S05]  /*121f0*/  BSYNC B0 ;  /* 0x0000000000007941 */ /* 0x000fea0003800000 */
.L_x_8552:
[----:B0-----:R-:W-:Y:S01]  /*12200*/  IMAD.MOV.U32 R29, RZ, RZ, R36 ;  /* 0x000000ffff1d7224 */ /* 0x001fe200078e0024 */
[----:B------:R-:W-:Y:S05]  /*12210*/  @P2 BRA `(.L_x_8554) ;  /* 0xfffffdf000002947 */ /* 0x000fea000383ffff */
.L_x_8551:
        /* <DEDUP_REMOVED lines=22> */
.L_x_8559:
        /* <DEDUP_REMOVED lines=9> */
[----:B0-----:R-:W-:Y:S02]  /*12410*/  IADD3 R14, P0, R28, R14, RZ ;  /* 0x0000000e1c0e7210 */ /* 0x001fe40007f1e0ff */
[----:B------:R-:W-:Y:S02]  /*12420*/  IADD3 R24, P2, R30, R24, RZ ;  /* 0x000000181e187210 */ /* 0x000fe40007f5e0ff */
[----:B--2---:R-:W-:Y:S02]  /*12430*/  IADD3 R18, P3, R32, R18, RZ ;  /* 0x0000001220127210 */ /* 0x004fe40007f7e0ff */
[----:B------:R-:W-:Y:S01]  /*12440*/  IADD3 R0, P4, R34, R0, RZ ;  /* 0x0000000022007210 */ /* 0x000fe20007f9e0ff */
[----:B------:R-:W-:Y:S01]  /*12450*/  IMAD.X R25, R31, 0x1, R25, P2 ;  /* 0x000000011f197824 */ /* 0x000fe200010e0619 */
[----:B------:R-:W-:-:S02]  /*12460*/  IADD3.X R15, R29, R15, RZ, P0, !PT ;  /* 0x0000000f1d0f7210 */ /* 0x000fc400007fe4ff */
[----:B------:R-:W-:Y:S01]  /*12470*/  IADD3.X R19, R33, R19, RZ, P3, !PT ;  /* 0x0000001321137210 */ /* 0x000fe20001ffe4ff */
[----:B------:R-:W-:Y:S01]  /*12480*/  IMAD.X R17, R35, 0x1, R17, P4 ;  /* 0x0000000123117824 */ /* 0x000fe200020e0611 */
        /* <DEDUP_REMOVED lines=8> */
[----:B------:R0:W-:Y:S04]  /*12510*/  STS.128 [R21], R28 ;  /* 0x0000001c15007388 */ /* 0x0001e80000000c00 */
[----:B------:R0:W-:Y:S02]  /*12520*/  STS.128 [R21+0x10], R32 ;  /* 0x0000102015007388 */ /* 0x0001e40000000c00 */
.L_x_8558:
[----:B------:R-:W-:Y:S05]  /*12530*/  BSYNC B0 ;  /* 0x0000000000007941 */ /* 0x000fea0003800000 */
.L_x_8557:
[----:B------:R-:W-:-:S04]  /*12540*/  SHF.R.S32.HI R37, RZ, 0x1, R37 ;  /* 0x00000001ff257819 */ /* 0x000fc80000011425 */
[----:B------:R-:W-:-:S13]  /*12550*/  ISETP.GE.AND P0, PT, R37, 0x20, PT ;  /* 0x000000202500780c */ /* 0x000fda0003f06270 */
[----:B------:R-:W-:Y:S05]  /*12560*/  @P0 BRA `(.L_x_8559) ;  /* 0xfffffe1000000947 */ /* 0x000fea000383ffff */
[----:B------:R-:W-:-:S09]  /*12570*/  HFMA2.MMA R2, -RZ, RZ, 0, 1.9073486328125e-06 ;  /* 0x00000020ff027435 */ /* 0x000fd200000001ff */
.L_x_8556:
[----:B------:R-:W-:Y:S01]  /*12580*/  BAR.SYNC.DEFER_BLOCKING 0x0 ;  /* 0x0000000000007b1d */ /* 0x000fe20000010000 */
[----:B------:R-:W-:-:S13]  /*12590*/  ISETP.GE.AND P0, PT, R2, 0x2, PT ;  /* 0x000000020200780c */ /* 0x000fda0003f06270 */
[----:B------:R-:W-:Y:S05]  /*125a0*/  @!P0 BRA `(.L_x_8555) ;  /* 0x0000014000008947 */ /* 0x000fea0003800000 */
[----:B0-----:R-:W-:-:S05]  /*125b0*/  IMAD.MOV.U32 R21, RZ, RZ, 0x1 ;  /* 0x00000001ff157424 */ /* 0x001fca00078e00ff */
.L_x_8560:
[----:B------:R-:W0:Y:S04]  /*125c0*/  SHFL.DOWN PT, R29, R14, R21, 0x1f ;  /* 0x08001f150e1d7589 */ /* 0x000e2800000e0000 */
        /* <DEDUP_REMOVED lines=18> */
.L_x_8555:
        /* <DEDUP_REMOVED lines=13> */
[----:B--2---:R-:W-:-:S02]  /*127c0*/  IADD3 R14, P0, R2, R14, RZ ;  /* 0x0000000e020e7210 */ /* 0x004fc40007f1e0ff */
[----:B---3--:R-:W-:Y:S02]  /*127d0*/  IADD3 R18, P3, R8, R18, RZ ;  /* 0x0000001208127210 */ /* 0x008fe40007f7e0ff */
[----:B----4-:R-:W-:Y:S02]  /*127e0*/  IADD3 R24, P2, R6, R24, RZ ;  /* 0x0000001806187210 */ /* 0x010fe40007f5e0ff */
[----:B-----5:R-:W-:Y:S01]  /*127f0*/  IADD3 R0, P4, R10, R0, RZ ;  /* 0x000000000a007210 */ /* 0x020fe20007f9e0ff */
[----:B------:R-:W-:Y:S01]  /*12800*/  IMAD.X R15, R3, 0x1, R15, P0 ;  /* 0x00000001030f7824 */ /* 0x000fe200000e060f */
[----:B------:R-:W-:Y:S01]  /*12810*/  IADD3.X R25, R7, R25, RZ, P2, !PT ;  /* 0x0000001907197210 */ /* 0x000fe200017fe4ff */
[----:B------:R-:W-:Y:S01]  /*12820*/  IMAD.X R19, R9, 0x1, R19, P3 ;  /* 0x0000000109137824 */ /* 0x000fe200018e0613 */
[----:B------:R-:W-:Y:S02]  /*12830*/  IADD3.X R17, R11, R17, RZ, P4, !PT ;  /* 0x000000110b117210 */ /* 0x000fe400027fe4ff */
.L_x_8562:
        /* <DEDUP_REMOVED lines=27> */
.L_x_8564:
        /* <DEDUP_REMOVED lines=24> */
.L_x_8565:
        /* <DEDUP_REMOVED lines=24> */
.L_x_8566:
        /* <DEDUP_REMOVED lines=24> */
.L_x_8567:
[----:B------:R-:W-:-:S04]  /*12e70*/  IADD3 R22, P0, R22, c[0x0][0x548], RZ ;  /* 0x0001520016167a10 */ /* 0x000fc80007f1e0ff */
[----:B------:R-:W-:-:S05]  /*12e80*/  IADD3.X R23, RZ, c[0x0][0x54c], RZ, P0, !PT ;  /* 0x00015300ff177a10 */ /* 0x000fca00007fe4ff */
[----:B------:R-:W-:Y:S01]  /*12e90*/  STG.E.64 [R22.64], R16 ;  /* 0x0000001016007986 */ /* 0x000fe2000c101b24 */
[----:B------:R-:W-:Y:S05]  /*12ea0*/  EXIT ;  /* 0x000000000000794d */ /* 0x000fea0003800000 */
.L_x_8563:
[----:B------:R-:W-:Y:S04]  /*12eb0*/  STG.E.64 [R4.64], R28 ;  /* 0x0000001c04007986 */ /* 0x000fe8000c101b24 */
[----:B------:R-:W-:Y:S04]  /*12ec0*/  STG.E.64 [R4.64+0x8], R24 ;  /* 0x0000081804007986 */ /* 0x000fe8000c101b24 */
[----:B------:R-:W-:Y:S04]  /*12ed0*/  STG.E.64 [R4.64+0x10], R18 ;  /* 0x0000101204007986 */ /* 0x000fe8000c101b24 */
[----:B------:R-:W-:Y:S01]  /*12ee0*/  STG.E.64 [R4.64+0x18], R16 ;  /* 0x0000181004007986 */ /* 0x000fe2000c101b24 */
[----:B------:R-:W-:Y:S05]  /*12ef0*/  EXIT ;  /* 0x000000000000794d */ /* 0x000fea0003800000 */
.L_x_8561:
        /* <DEDUP_REMOVED lines=16> */
.L_x_8568:
        /* <DEDUP_REMOVED lines=27> */
.L_x_8570:
        /* <DEDUP_REMOVED lines=24> */
.L_x_8571:
        /* <DEDUP_REMOVED lines=24> */
.L_x_8572:
        /* <DEDUP_REMOVED lines=24> */
.L_x_8573:
[----:B------:R-:W-:-:S04]  /*13630*/  IADD3 R22, P0, R22, c[0x0][0x548], RZ ;  /* 0x0001520016167a10 */ /* 0x000fc80007f1e0ff */
[----:B------:R-:W-:-:S05]  /*13640*/  IADD3.X R23, RZ, c[0x0][0x54c], RZ, P0, !PT ;  /* 0x00015300ff177a10 */ /* 0x000fca00007fe4ff */
[----:B------:R-:W-:Y:S01]  /*13650*/  STG.E.64 [R22.64], R16 ;  /* 0x0000001016007986 */ /* 0x000fe2000c101b24 */
[----:B------:R-:W-:Y:S05]  /*13660*/  EXIT ;  /* 0x000000000000794d */ /* 0x000fea0003800000 */
.L_x_8569:
[----:B------:R-:W-:Y:S04]  /*13670*/  STG.E.64 [R6.64], R28 ;  /* 0x0000001c06007986 */ /* 0x000fe8000c101b24 */
[----:B------:R-:W-:Y:S04]  /*13680*/  STG.E.64 [R8.64], R24 ;  /* 0x0000001808007986 */ /* 0x000fe8000c101b24 */
[----:B------:R-:W-:Y:S04]  /*13690*/  STG.E.64 [R10.64], R18 ;  /* 0x000000120a007986 */ /* 0x000fe8000c101b24 */
[----:B------:R-:W-:Y:S01]  /*136a0*/  STG.E.64 [R12.64], R16 ;  /* 0x000000100c007986 */ /* 0x000fe2000c101b24 */
[----:B------:R-:W-:Y:S05]  /*136b0*/  EXIT ;  /* 0x000000000000794d */ /* 0x000fea0003800000 */
.L_x_8533:
        /* <DEDUP_REMOVED lines=28> */
.L_x_8575:
        /* <DEDUP_REMOVED lines=30> */
.L_x_8577:
        /* <DEDUP_REMOVED lines=24> */
.L_x_8578:
        /* <DEDUP_REMOVED lines=24> */
.L_x_8579:
        /* <DEDUP_REMOVED lines=24> */
.L_x_8580:
[----:B------:R-:W-:-:S05]  /*13ee0*/  IADD3 R22, P0, R22, c[0x0][0x548], RZ ;  /* 0x0001520016167a10 */ /* 0x000fca0007f1e0ff */
[----:B------:R-:W-:-:S05]  /*13ef0*/  IMAD.X R23, RZ, RZ, c[0x0][0x54c], P0 ;  /* 0x00015300ff177624 */ /* 0x000fca00000e06ff */
[----:B------:R-:W-:Y:S01]  /*13f00*/  STG.E.64 [R22.64], R16 ;  /* 0x0000001016007986 */ /* 0x000fe2000c101b24 */
[----:B------:R-:W-:Y:S05]  /*13f10*/  EXIT ;  /* 0x000000000000794d */ /* 0x000fea0003800000 */
.L_x_8576:
[----:B------:R-:W-:Y:S04]  /*13f20*/  STG.E.64 [R4.64], R28 ;  /* 0x0000001c04007986 */ /* 0x000fe8000c101b24 */
[----:B------:R-:W-:Y:S04]  /*13f30*/  STG.E.64 [R4.64+0x8], R26 ;  /* 0x0000081a04007986 */ /* 0x000fe8000c101b24 */
[----:B------:R-:W-:Y:S04]  /*13f40*/  STG.E.64 [R4.64+0x10], R18 ;  /* 0x0000101204007986 */ /* 0x000fe8000c101b24 */
[----:B------:R-:W-:Y:S01]  /*13f50*/  STG.E.64 [R4.64+0x18], R16 ;  /* 0x0000181004007986 */ /* 0x000fe2000c101b24 */
[----:B------:R-:W-:Y:S05]  /*13f60*/  EXIT ;  /* 0x000000000000794d */ /* 0x000fea0003800000 */
.L_x_8574:
        /* <DEDUP_REMOVED lines=16> */
.L_x_8581:
        /* <DEDUP_REMOVED lines=30> */
.L_x_8583:
        /* <DEDUP_REMOVED lines=24> */
.L_x_8584:
        /* <DEDUP_REMOVED lines=24> */
.L_x_8585:
        /* <DEDUP_REMOVED lines=24> */
.L_x_8586:
[----:B------:R-:W-:-:S04]  /*146d0*/  IADD3 R22, P0, R22, c[0x0][0x548], RZ ;  /* 0x0001520016167a10 */ /* 0x000fc80007f1e0ff */
[----:B------:R-:W-:-:S05]  /*146e0*/  IADD3.X R23, RZ, c[0x0][0x54c], RZ, P0, !PT ;  /* 0x00015300ff177a10 */ /* 0x000fca00007fe4ff */
[----:B------:R-:W-:Y:S01]  /*146f0*/  STG.E.64 [R22.64], R16 ;  /* 0x0000001016007986 */ /* 0x000fe2000c101b24 */
[----:B------:R-:W-:Y:S05]  /*14700*/  EXIT ;  /* 0x000000000000794d */ /* 0x000fea0003800000 */
.L_x_8582:
[----:B------:R-:W-:Y:S04]  /*14710*/  STG.E.64 [R6.64], R28 ;  /* 0x0000001c06007986 */ /* 0x000fe8000c101b24 */
[----:B------:R-:W-:Y:S04]  /*14720*/  STG.E.64 [R8.64], R26 ;  /* 0x0000001a08007986 */ /* 0x000fe8000c101b24 */
[----:B------:R-:W-:Y:S04]  /*14730*/  STG.E.64 [R10.64], R18 ;  /* 0x000000120a007986 */ /* 0x000fe8000c101b24 */
[----:B------:R-:W-:Y:S01]  /*14740*/  STG.E.64 [R20.64], R16 ;  /* 0x0000001014007986 */ /* 0x000fe2000c101b24 */
[----:B------:R-:W-:Y:S05]  /*14750*/  EXIT ;  /* 0x000000000000794d */ /* 0x000fea0003800000 */
.L_x_8587:
        /* <DEDUP_REMOVED lines=10> */
.L_x_9947:


//--------------------- .text._ZN2at6native13reduce_kernelILi512ELi1ENS0_8ReduceOpIiNS0_14func_wrapper_tIiZNS0_11sum_functorIiiiEclERNS_14TensorIteratorEEUliiE_EEjiLi4ELi4EEEEEvT1_ --------------------------
	.section	.text._ZN2at6native13reduce_kernelILi512ELi1ENS0_8ReduceOpIiNS0_14func_wrapper_tIiZNS0_11sum_functorIiiiEclERNS_14TensorIteratorEEUliiE_EEjiLi4ELi4EEEEEvT1_,"ax",@progbits
	.sectioninfo	@"SHI_REGISTERS=28"
	.align	128
        .global         _ZN2at6native13reduce_kernelILi512ELi1ENS0_8ReduceOpIiNS0_14func_wrapper_tIiZNS0_11sum_functorIiiiEclERNS_14TensorIteratorEEUliiE_EEjiLi4ELi4EEEEEvT1_
        .type           _ZN2at6native13reduce_kernelILi512ELi1ENS0_8ReduceOpIiNS0_14func_wrapper_tIiZNS0_11sum_functorIiiiEclERNS_14TensorIteratorEEUliiE_EEjiLi4ELi4EEEEEvT1_,@function
        .size           _ZN2at6native13reduce_kernelILi512ELi1ENS0_8ReduceOpIiNS0_14func_wrapper_tIiZNS0_11sum_functorIiiiEclERNS_14TensorIteratorEEUliiE_EEjiLi4ELi4EEEEEvT1_,(.L_x_9948 - _ZN2at6native13reduce_kernelILi512ELi1ENS0_8ReduceOpIiNS0_14func_wrapper_tIiZNS0_11sum_functorIiiiEclERNS_14TensorIteratorEEUliiE_EEjiLi4ELi4EEEEEvT1_)
        .other          _ZN2at6native13reduce_kernelILi512ELi1ENS0_8ReduceOpIiNS0_14func_wrapper_tIiZNS0_11sum_functorIiiiEclERNS_14TensorIteratorEEUliiE_EEjiLi4ELi4EEEEEvT1_,@"STO_CUDA_ENTRY STV_DEFAULT"
_ZN2at6native13reduce_kernelILi512ELi1ENS0_8ReduceOpIiNS0_14func_wrapper_tIiZNS0_11sum_functorIiiiEclERNS_14TensorIteratorEEUliiE_EEjiLi4ELi4EEEEEvT1_:
.text._ZN2at6native13reduce_kernelILi512ELi1ENS0_8ReduceOpIiNS0_14func_wrapper_tIiZNS0_11sum_functorIiiiEclERNS_14TensorIteratorEEUliiE_EEjiLi4ELi4EEEEEvT1_:
        /* <DEDUP_REMOVED lines=208> */
.L_x_8588:
        /* <DEDUP_REMOVED lines=40> */
.L_x_8597:
[----:B------:R-:W-:Y:S05]  /*0f80*/  BSYNC B3 ;  /* 0x0000000000037941 */ /* 0x000fea0003800000 */
.L_x_8596:
        /* <DEDUP_REMOVED lines=8> */
[----:B--2---:R-:W-:Y:S02]  /*1010*/  IADD3 R3, R4, c[0x0][0x164], RZ ;  /* 0x0000590004037a10 */ /* 0x004fe40007ffe0ff */
.L_x_8595:
[----:B------:R-:W-:Y:S05]  /*1020*/  BSYNC B2 ;  /* 0x0000000000027941 */ /* 0x000fea0003800000 */
.L_x_8594:
[C---:B------:R-:W-:Y:S02]  /*1030*/  IADD3 R5, P0, -R6.reuse, 0x4, RZ ;  /* 0x0000000406057810 */ /* 0x040fe40007f1e1ff */
[----:B------:R-:W-:Y:S02]  /*1040*/  IADD3 R0, R6, c[0x0][0x16c], RZ ;  /* 0x00005b0006007a10 */ /* 0x000fe40007ffe0ff */
[----:B------:R-:W-:Y:S02]  /*1050*/  LEA R14, P1, R5, R14, 0x2 ;  /* 0x0000000e050e7211 */ /* 0x000fe400078210ff */
[----:B------:R-:W-:Y:S02]  /*1060*/  IADD3.X R4, RZ, -0x1, RZ, P0, !PT ;  /* 0xffffffffff047810 */ /* 0x000fe400007fe4ff */
[----:B------:R-:W-:-:S02]  /*1070*/  IADD3 R0, R0, -0x4, RZ ;  /* 0xfffffffc00007810 */ /* 0x000fc40007ffe0ff */
[----:B------:R-:W-:Y:S02]  /*1080*/  LEA.HI.X R15, R5, R15, R4, 0x2, P1 ;  /* 0x0000000f050f7211 */ /* 0x000fe400008f1404 */
.L_x_8593:
[----:B------:R-:W-:Y:S05]  /*1090*/  BSYNC B1 ;  /* 0x0000000000017941 */ /* 0x000fea0003800000 */
.L_x_8592:
        /* <DEDUP_REMOVED lines=11> */
.L_x_8600:
[----:B------:R-:W-:-:S06]  /*1150*/  IMAD.WIDE.U32 R4, R13, 0x10, R14 ;  /* 0x000000100d047825 */ /* 0x000fcc00078e000e */
[----:B------:R-:W2:Y:S01]  /*1160*/  LDG.E.128 R4, [R4.64] ;  /* 0x0000002404047981 */ /* 0x000ea2000c1e1d00 */
[----:B------:R-:W-:-:S04]  /*1170*/  IADD3 R13, R13, c[0x0][0x174], RZ ;  /* 0x00005d000d0d7a10 */ /* 0x000fc80007ffe0ff */
[----:B------:R-:W-:-:S04]  /*1180*/  LEA R9, R13, 0x3, 0x2 ;  /* 0x000000030d097811 */ /* 0x000fc800078e10ff */
[----:B------:R-:W-:Y:S02]  /*1190*/  ISETP.GE.U32.AND P0, PT, R9, R0, PT ;  /* 0x000000000900720c */ /* 0x000fe40003f06070 */
[----:B--2---:R-:W-:Y:S01]  /*11a0*/  IADD3 R3, R4, R3, RZ ;  /* 0x0000000304037210 */ /* 0x004fe20007ffe0ff */
[----:B------:R-:W-:Y:S01]  /*11b0*/  IMAD.IADD R10, R5, 0x1, R10 ;  /* 0x00000001050a7824 */ /* 0x000fe200078e020a */
[----:B------:R-:W-:Y:S01]  /*11c0*/  IADD3 R8, R6, R8, RZ ;  /* 0x0000000806087210 */ /* 0x000fe20007ffe0ff */
[----:B------:R-:W-:-:S08]  /*11d0*/  IMAD.IADD R18, R7, 0x1, R18 ;  /* 0x0000000107127824 */ /* 0x000fd000078e0212 */
[----:B------:R-:W-:Y:S05]  /*11e0*/  @!P0 BRA `(.L_x_8600) ;  /* 0xffffff6000008947 */ /* 0x000fea000383ffff */
.L_x_8599:
[----:B------:R-:W-:Y:S05]  /*11f0*/  BSYNC B1 ;  /* 0x0000000000017941 */ /* 0x000fea0003800000 */
.L_x_8598:
        /* <DEDUP_REMOVED lines=8> */
.L_x_8602:
[----:B------:R-:W-:Y:S05]  /*1280*/  BSYNC B1 ;  /* 0x0000000000017941 */ /* 0x000fea0003800000 */
.L_x_8601:
        /* <DEDUP_REMOVED lines=10> */
[----:B--2---:R-:W-:Y:S02]  /*1330*/  IADD3 R3, R3, R14, RZ ;  /* 0x0000000e03037210 */ /* 0x004fe40007ffe0ff */
.L_x_8604:
[----:B------:R-:W-:Y:S05]  /*1340*/  BSYNC B1 ;  /* 0x0000000000017941 */ /* 0x000fea0003800000 */
.L_x_8603:
[----:B------:R-:W-:-:S05]  /*1350*/  IADD3 R3, R8, R10, R3 ;  /* 0x0000000a08037210 */ /* 0x000fca0007ffe003 */
[----:B------:R-:W-:Y:S01]  /*1360*/  IMAD.IADD R18, R3, 0x1, R18 ;  /* 0x0000000103127824 */ /* 0x000fe200078e0212 */
[----:B------:R-:W-:Y:S05]  /*1370*/  BRA `(.L_x_8590) ;  /* 0x0000795000007947 */ /* 0x000fea0003800000 */
.L_x_8591:
        /* <DEDUP_REMOVED lines=23> */
.L_x_8614:
        /* <DEDUP_REMOVED lines=226> */
.L_x_8609:
        /* <DEDUP_REMOVED lines=228> */
.L_x_8610:
        /* <DEDUP_REMOVED lines=218> */
.L_x_8611:
        /* <DEDUP_REMOVED lines=228> */
.L_x_8612:
[----:B0-----:R-:W-:-:S04]  /*4d30*/  LOP3.LUT R3, R10, 0xfffffffc, RZ, 0xc0, !PT ;  /* 0xfffffffc0a037812 */ /* 0x001fc800078ec0ff */
[----:B------:R-:W-:-:S04]  /*4d40*/  IADD3 R2, P1, R14, R3, RZ ;  /* 0x000000030e027210 */ /* 0x000fc80007f3e0ff */
[----:B------:R-:W-:-:S06]  /*4d50*/  IADD3.X R3, RZ, R15, RZ, P1, !PT ;  /* 0x0000000fff037210 */ /* 0x000fcc0000ffe4ff */
[----:B------:R-:W2:Y:S01]  /*4d60*/  LDG.E R3, [R2.64] ;  /* 0x0000002402037981 */ /* 0x000ea2000c1e1900 */
[----:B------:R-:W-:Y:S01]  /*4d70*/  IADD3 R21, R21, c[0x0][0x174], RZ ;  /* 0x00005d0015157a10 */ /* 0x000fe20007ffe0ff */
[----:B------:R-:W-:Y:S01]  /*4d80*/  IMAD.MOV.U32 R0, RZ, RZ, c[0x0][0x174] ;  /* 0x00005d00ff007624 */ /* 0x000fe200078e00ff */
        /* <DEDUP_REMOVED lines=8> */
.L_x_8613:
[----:B------:R-:W-:Y:S05]  /*4e10*/  BSYNC B2 ;  /* 0x0000000000027941 */ /* 0x000fea0003800000 */
.L_x_8608:
[----:B------:R-:W-:Y:S05]  /*4e20*/  BSYNC B1 ;  /* 0x0000000000017941 */ /* 0x000fea0003800000 */
.L_x_8607:
        /* <DEDUP_REMOVED lines=205> */
.L_x_8617:
        /* <DEDUP_REMOVED lines=207> */
.L_x_8618:
        /* <DEDUP_REMOVED lines=207> */
.L_x_8619:
        /* <DEDUP_REMOVED lines=207> */
.L_x_8620:
[----:B------:R-:W-:-:S04]  /*81d0*/  LOP3.LUT R3, R18, 0xfffffffc, RZ, 0xc0, !PT ;  /* 0xfffffffc12037812 */ /* 0x000fc800078ec0ff */
[----:B------:R-:W-:-:S04]  /*81e0*/  IADD3 R2, P1, R14, R3, RZ ;  /* 0x000000030e027210 */ /* 0x000fc80007f3e0ff */
[----:B------:R-:W-:-:S06]  /*81f0*/  IADD3.X R3, RZ, R15, RZ, P1, !PT ;  /* 0x0000000fff037210 */ /* 0x000fcc0000ffe4ff */
[----:B------:R0:W5:Y:S03]  /*8200*/  LDG.E R3, [R2.64] ;  /* 0x0000002402037981 */ /* 0x000166000c1e1900 */
.L_x_8616:
[----:B0-----:R-:W-:Y:S05]  /*8210*/  BSYNC B1 ;  /* 0x0000000000017941 */ /* 0x001fea0003800000 */
.L_x_8615:
        /* <DEDUP_REMOVED lines=8> */
[----:B------:R-:W-:-:S13]  /*82a0*/  ISETP.GE.U32.AND P0, PT, R0, c[0x0][0x16c], PT ;  /* 0x00005b0000007a0c */ /* 0x000fda0003f06070 */
[----:B------:R-:W-:Y:S02]  /*82b0*/  @!P0 IADD3 R0, R0, c[0x0][0x174], RZ ;  /* 0x00005d0000008a10 */ /* 0x000fe40007ffe0ff */
[----:B------:R-:W-:Y:S02]  /*82c0*/  @!P0 IADD3 R8, R8, R25, RZ ;  /* 0x0000001908088210 */ /* 0x000fe40007ffe0ff */
[----:B------:R-:W-:-:S04]  /*82d0*/  @!P0 ISETP.GE.U32.AND P1, PT, R0, c[0x0][0x16c], PT ;  /* 0x00005b0000008a0c */ /* 0x000fc80003f26070 */
[----:B------:R-:W-:-:S04]  /*82e0*/  @!P0 SEL R0, R3, RZ, !P1 ;  /* 0x000000ff03008207 */ /* 0x000fc80004800000 */
[----:B------:R-:W-:Y:S02]  /*82f0*/  @!P0 IADD3 R9, R9, R0, RZ ;  /* 0x0000000009098210 */ /* 0x000fe40007ffe0ff */
.L_x_8622:
[----:B------:R-:W-:Y:S05]  /*8300*/  BSYNC B1 ;  /* 0x0000000000017941 */ /* 0x000fea0003800000 */
.L_x_8621:
[----:B------:R-:W-:-:S05]  /*8310*/  IADD3 R6, R8, R7, R6 ;  /* 0x0000000708067210 */ /* 0x000fca0007ffe006 */
[----:B------:R-:W-:Y:S01]  /*8320*/  IMAD.IADD R18, R6, 0x1, R9 ;  /* 0x0000000106127824 */ /* 0x000fe200078e0209 */
[----:B------:R-:W-:Y:S05]  /*8330*/  BRA `(.L_x_8590) ;  /* 0x0000099000007947 */ /* 0x000fea0003800000 */
.L_x_8606:
        /* <DEDUP_REMOVED lines=10> */
.L_x_8626:
        /* <DEDUP_REMOVED lines=18> */
[----:B--2---:R-:W-:Y:S02]  /*8500*/  IADD3 R0, R3, R0, RZ ;  /* 0x0000000003007210 */ /* 0x004fe40007ffe0ff */
[----:B---3--:R-:W-:Y:S01]  /*8510*/  IADD3 R13, R4, R13, RZ ;  /* 0x0000000d040d7210 */ /* 0x008fe20007ffe0ff */
[----:B----4-:R-:W-:Y:S01]  /*8520*/  IMAD.IADD R8, R7, 0x1, R8 ;  /* 0x0000000107087824 */ /* 0x010fe200078e0208 */
[----:B-----5:R-:W-:-:S07]  /*8530*/  IADD3 R9, R10, R9, RZ ;  /* 0x000000090a097210 */ /* 0x020fce0007ffe0ff */
[----:B------:R-:W-:Y:S05]  /*8540*/  @!P0 BRA `(.L_x_8626) ;  /* 0xfffffe9000008947 */ /* 0x000fea000383ffff */
[----:B------:R-:W-:Y:S05]  /*8550*/  BSYNC B2 ;  /* 0x0000000000027941 */ /* 0x000fea0003800000 */
.L_x_8625:
[----:B------:R-:W-:Y:S01]  /*8560*/  MOV R5, R3 ;  /* 0x0000000300057202 */ /* 0x000fe20000000f00 */
[----:B------:R-:W-:Y:S01]  /*8570*/  IMAD.MOV.U32 R6, RZ, RZ, R4 ;  /* 0x000000ffff067224 */ /* 0x000fe200078e0004 */
[----:B------:R-:W-:Y:S02]  /*8580*/  MOV R3, R7 ;  /* 0x0000000700037202 */ /* 0x000fe40000000f00 */
[----:B------:R-:W-:Y:S02]  /*8590*/  MOV R4, R10 ;  /* 0x0000000a00047202 */ /* 0x000fe40000000f00 */
.L_x_8624:
[----:B------:R-:W-:Y:S05]  /*85a0*/  BSYNC B1 ;  /* 0x0000000000017941 */ /* 0x000fea0003800000 */
.L_x_8623:
        /* <DEDUP_REMOVED lines=10> */
[----:B------:R-:W-:-:S06]  /*8650*/  IMAD.WIDE.U32 R6, R7, 0x4, R14 ;  /* 0x0000000407067825 */ /* 0x000fcc00078e000e */
[----:B------:R0:W5:Y:S01]  /*8660*/  LDG.E R6, [R6.64] ;  /* 0x0000002406067981 */ /* 0x000162000c1e1900 */
[----:B------:R-:W-:-:S04]  /*8670*/  IADD3 R19, R19, c[0x0][0x174], RZ ;  /* 0x00005d0013137a10 */ /* 0x000fc80007ffe0ff */
[----:B------:R-:W-:-:S13]  /*8680*/  ISETP.GE.U32.AND P0, PT, R19, c[0x0][0x16c], PT ;  /* 0x00005b0013007a0c */ /* 0x000fda0003f06070 */
[----:B------:R-:W-:Y:S05]  /*8690*/  @P0 BRA `(.L_x_8628) ;  /* 0x0000008000000947 */ /* 0x000fea0003800000 */
[----:B0-----:R-:W-:Y:S01]  /*86a0*/  IADD3 R7, R19, c[0x0][0x174], RZ ;  /* 0x00005d0013077a10 */ /* 0x001fe20007ffe0ff */
[----:B------:R-:W-:-:S03]  /*86b0*/  IMAD R3, R12, R19, RZ ;  /* 0x000000130c037224 */ /* 0x000fc600078e02ff */
[----:B------:R-:W-:Y:S01]  /*86c0*/  ISETP.GE.U32.AND P0, PT, R7, c[0x0][0x16c], PT ;  /* 0x00005b0007007a0c */ /* 0x000fe20003f06070 */
[----:B------:R-:W-:-:S06]  /*86d0*/  IMAD.WIDE.U32 R2, R3, 0x4, R14 ;  /* 0x0000000403027825 */ /* 0x000fcc00078e000e */
[----:B------:R0:W5:Y:S06]  /*86e0*/  LDG.E R3, [R2.64] ;  /* 0x0000002402037981 */ /* 0x00016c000c1e1900 */
[----:B------:R-:W-:-:S04]  /*86f0*/  @!P0 IMAD R7, R12, R7, RZ ;  /* 0x000000070c078224 */ /* 0x000fc800078e02ff */
[----:B------:R-:W-:-:S05]  /*8700*/  @!P0 IMAD.WIDE.U32 R14, R7, 0x4, R14 ;  /* 0x00000004070e8825 */ /* 0x000fca00078e000e */
[----:B------:R0:W5:Y:S02]  /*8710*/  @!P0 LDG.E R4, [R14.64] ;  /* 0x000000240e048981 */ /* 0x000164000c1e1900 */
.L_x_8628:
[----:B0-----:R-:W-:Y:S05]  /*8720*/  BSYNC B1 ;  /* 0x0000000000017941 */ /* 0x001fea0003800000 */
.L_x_8627:
        /* <DEDUP_REMOVED lines=9> */
[----:B------:R-:W-:Y:S02]  /*87c0*/  @!P0 IADD3 R2, R2, c[0x0][0x174], RZ ;  /* 0x00005d0002028a10 */ /* 0x000fe40007ffe0ff */
[----:B------:R-:W-:Y:S02]  /*87d0*/  @!P0 IADD3 R8, R8, R3, RZ ;  /* 0x0000000308088210 */ /* 0x000fe40007ffe0ff */
[----:B------:R-:W-:-:S04]  /*87e0*/  @!P0 ISETP.GE.U32.AND P1, PT, R2, c[0x0][0x16c], PT ;  /* 0x00005b0002008a0c */ /* 0x000fc80003f26070 */
[----:B------:R-:W-:-:S05]  /*87f0*/  @!P0 SEL R4, R4, RZ, !P1 ;  /* 0x000000ff04048207 */ /* 0x000fca0004800000 */
[----:B------:R-:W-:Y:S02]  /*8800*/  @!P0 IMAD.IADD R9, R9, 0x1, R4 ;  /* 0x0000000109098824 */ /* 0x000fe400078e0204 */
.L_x_8630:
[----:B------:R-:W-:Y:S05]  /*8810*/  BSYNC B1 ;  /* 0x0000000000017941 */ /* 0x000fea0003800000 */
.L_x_8629:
[----:B------:R-:W-:-:S04]  /*8820*/  IADD3 R0, R8, R13, R0 ;  /* 0x0000000d08007210 */ /* 0x000fc80007ffe000 */
[----:B------:R-:W-:Y:S01]  /*8830*/  IADD3 R18, R0, R9, RZ ;  /* 0x0000000900127210 */ /* 0x000fe20007ffe0ff */
[----:B------:R-:W-:Y:S05]  /*8840*/  BRA `(.L_x_8590) ;  /* 0x0000048000007947 */ /* 0x000fea0003800000 */
.L_x_8605:
[----:B------:R-:W-:Y:S01]  /*8850*/  MOV R12, c[0x0][0x174] ;  /* 0x00005d00000c7a02 */ /* 0x000fe20000000f00 */
[----:B------:R-:W-:Y:S01]  /*8860*/  BSSY B1, `(.L_x_8631) ;  /* 0x0000021000017945 */ /* 0x000fe20003800000 */
[----:B------:R-:W-:Y:S01]  /*8870*/  IMAD.MOV.U32 R18, RZ, RZ, c[0x0][0x164] ;  /* 0x00005900ff127624 */ /* 0x000fe200078e00ff */
[----:B------:R-:W-:Y:S02]  /*8880*/  MOV R3, c[0x0][0x164] ;  /* 0x0000590000037a02 */ /* 0x000fe40000000f00 */
[----:B------:R-:W-:Y:S01]  /*8890*/  IMAD R0, R12, 0x3, R13 ;  /* 0x000000030c007824 */ /* 0x000fe200078e020d */
[----:B------:R-:W-:-:S04]  /*88a0*/  MOV R2, c[0x0][0x164] ;  /* 0x0000590000027a02 */ /* 0x000fc80000000f00 */
[----:B------:R-:W-:Y:S01]  /*88b0*/  ISETP.GE.U32.AND P0, PT, R0, c[0x0][0x16c], PT ;  /* 0x00005b0000007a0c */ /* 0x000fe20003f06070 */
[----:B------:R-:W-:-:S12]  /*88c0*/  IMAD.MOV.U32 R0, RZ, RZ, c[0x0][0x164] ;  /* 0x00005900ff007624 */ /* 0x000fd800078e00ff */
[----:B------:R-:W-:Y:S05]  /*88d0*/  @P0 BRA `(.L_x_8632) ;  /* 0x0000019000000947 */ /* 0x000fea0003800000 */
[----:B------:R-:W-:Y:S01]  /*88e0*/  BSSY B2, `(.L_x_8633) ;  /* 0x0000017000027945 */ /* 0x000fe20003800000 */
[----:B------:R-:W-:Y:S01]  /*88f0*/  MOV R3, c[0x0][0x164] ;  /* 0x0000590000037a02 */ /* 0x000fe20000000f00 */
[----:B------:R-:W-:Y:S01]  /*8900*/  IMAD.MOV.U32 R0, RZ, RZ, c[0x0][0x164] ;  /* 0x00005900ff007624 */ /* 0x000fe200078e00ff */
[----:B------:R-:W-:Y:S02]  /*8910*/  MOV R2, c[0x0][0x164] ;  /* 0x0000590000027a02 */ /* 0x000fe40000000f00 */
.L_x_8634:
        /* <DEDUP_REMOVED lines=20> */
.L_x_8633:
[----:B------:R-:W-:Y:S02]  /*8a60*/  MOV R9, R5 ;  /* 0x0000000500097202 */ /* 0x000fe40000000f00 */
.L_x_8632:
[----:B------:R-:W-:Y:S05]  /*8a70*/  BSYNC B1 ;  /* 0x0000000000017941 */ /* 0x000fea0003800000 */
.L_x_8631:
        /* <DEDUP_REMOVED lines=19> */
.L_x_8636:
[----:B0-----:R-:W-:Y:S05]  /*8bb0*/  BSYNC B1 ;  /* 0x0000000000017941 */ /* 0x001fea0003800000 */
.L_x_8635:
        /* <DEDUP_REMOVED lines=14> */
.L_x_8638:
[----:B------:R-:W-:Y:S05]  /*8ca0*/  BSYNC B1 ;  /* 0x0000000000017941 */ /* 0x000fea0003800000 */
.L_x_8637:
[----:B------:R-:W-:-:S04]  /*8cb0*/  IADD3 R3, R3, R2, R0 ;  /* 0x0000000203037210 */ /* 0x000fc80007ffe000 */
[----:B------:R-:W-:Y:S02]  /*8cc0*/  IADD3 R18, R3, R18, RZ ;  /* 0x0000001203127210 */ /* 0x000fe40007ffe0ff */
.L_x_8590:
[----:B------:R-:W-:Y:S05]  /*8cd0*/  BSYNC B0 ;  /* 0x0000000000007941 */ /* 0x000fea0003800000 */
.L_x_8589:
        /* <DEDUP_REMOVED lines=9> */
.L_x_8640:
[----:B------:R-:W-:Y:S01]  /*8d70*/  IMAD.IADD R0, R20, 0x1, R5 ;  /* 0x0000000114007824 */ /* 0x000fe200078e0205 */
[----:B------:R-:W-:Y:S04]  /*8d80*/  BAR.SYNC.DEFER_BLOCKING 0x0 ;  /* 0x0000000000007b1d */ /* 0x000fe80000010000 */
[----:B------:R-:W-:-:S04]  /*8d90*/  ISETP.GE.U32.AND P0, PT, R0, c[0x0][0x4], PT ;  /* 0x0000010000007a0c */ /* 0x000fc80003f06070 */
[----:B------:R-:W-:-:S13]  /*8da0*/  ISETP.GE.U32.OR P0, PT, R20, R5, P0 ;  /* 0x000000051400720c */ /* 0x000fda0000706470 */
[----:B------:R-:W-:-:S05]  /*8db0*/  @!P0 IMAD R0, R0, c[0x0][0x0], R23 ;  /* 0x0000000000008a24 */ /* 0x000fca00078e0217 */
[----:B------:R-:W0:Y:S02]  /*8dc0*/  @!P0 LDS R7, [R0.X4+0x10] ;  /* 0x0000100000078984 */ /* 0x000e240000004800 */
[----:B0-----:R-:W-:-:S05]  /*8dd0*/  @!P0 IADD3 R18, R18, R7, RZ ;  /* 0x0000000712128210 */ /* 0x001fca0007ffe0ff */
[----:B------:R0:W-:Y:S01]  /*8de0*/  @!P0 STS [R3.X4+0x10], R18 ;  /* 0x0000101203008388 */ /* 0x0001e20000004800 */
[----:B------:R-:W-:Y:S02]  /*8df0*/  ISETP.GT.AND P0, PT, R5, 0x1, PT ;  /* 0x000000010500780c */ /* 0x000fe40003f04270 */
[----:B------:R-:W-:-:S11]  /*8e00*/  SHF.R.S32.HI R5, RZ, 0x1, R5 ;  /* 0x00000001ff057819 */ /* 0x000fd60000011405 */
[----:B0-----:R-:W-:Y:S05]  /*8e10*/  @P0 BRA `(.L_x_8640) ;  /* 0xffffff5000000947 */ /* 0x001fea000383ffff */
.L_x_8639:
        /* <DEDUP_REMOVED lines=14> */
.L_x_8643:
[----:B------:R-:W-:Y:S01]  /*8f00*/  IADD3 R0, R23, R2, RZ ;  /* 0x0000000217007210 */ /* 0x000fe20007ffe0ff */
[----:B------:R-:W-:Y:S03]  /*8f10*/  BAR.SYNC.DEFER_BLOCKING 0x0 ;  /* 0x0000000000007b1d */ /* 0x000fe60000010000 */
[----:B------:R-:W-:-:S04]  /*8f20*/  ISETP.GE.U32.AND P0, PT, R0, c[0x0][0x0], PT ;  /* 0x0000000000007a0c */ /* 0x000fc80003f06070 */
[----:B------:R-:W-:-:S13]  /*8f30*/  ISETP.GE.U32.OR P0, PT, R23, R2, P0 ;  /* 0x000000021700720c */ /* 0x000fda0000706470 */
[----:B------:R-:W-:Y:S01]  /*8f40*/  @!P0 IMAD R0, R2, 0x4, R7 ;  /* 0x0000000402008824 */ /* 0x000fe200078e0207 */
[----:B------:R-:W-:-:S04]  /*8f50*/  SHF.R.S32.HI R2, RZ, 0x1, R2 ;  /* 0x00000001ff027819 */ /* 0x000fc80000011402 */
[----:B------:R-:W0:Y:S02]  /*8f60*/  @!P0 LDS R3, [R0] ;  /* 0x0000000000038984 */ /* 0x000e240000000800 */
[----:B0-----:R-:W-:-:S05]  /*8f70*/  @!P0 IADD3 R18, R18, R3, RZ ;  /* 0x0000000312128210 */ /* 0x001fca0007ffe0ff */
[----:B------:R0:W-:Y:S01]  /*8f80*/  @!P0 STS [R5.X4+0x10], R18 ;  /* 0x0000101205008388 */ /* 0x0001e20000004800 */
[----:B------:R-:W-:-:S13]  /*8f90*/  ISETP.GE.AND P0, PT, R2, 0x20, PT ;  /* 0x000000200200780c */ /* 0x000fda0003f06270 */
[----:B0-----:R-:W-:Y:S05]  /*8fa0*/  @P0 BRA `(.L_x_8643) ;  /* 0xffffff5000000947 */ /* 0x001fea000383ffff */
[----:B------:R-:W-:-:S03]  /*8fb0*/  MOV R0, 0x20 ;  /* 0x0000002000007802 */ /* 0x000fc60000000f00 */
.L_x_8642:
[----:B0-----:R-:W-:Y:S01]  /*8fc0*/  BAR.SYNC.DEFER_BLOCKING 0x0 ;  /* 0x0000000000007b1d */ /* 0x001fe20000010000 */
[----:B------:R-:W-:-:S13]  /*8fd0*/  ISETP.GE.AND P0, PT, R0, 0x2, PT ;  /* 0x000000020000780c */ /* 0x000fda0003f06270 */
[----:B------:R-:W-:Y:S05]  /*8fe0*/  @!P0 BRA `(.L_x_8641) ;  /* 0x0000006000008947 */ /* 0x000fea0003800000 */
[----:B-----5:R-:W-:-:S05]  /*8ff0*/  IMAD.MOV.U32 R3, RZ, RZ, 0x1 ;  /* 0x00000001ff037424 */ /* 0x020fca00078e00ff */
.L_x_8644:
[----:B------:R0:W1:Y:S02]  /*9000*/  SHFL.DOWN PT, R5, R18, R3, 0x1f ;  /* 0x08001f0312057589 */ /* 0x00006400000e0000 */
[----:B0-----:R-:W-:-:S04]  /*9010*/  SHF.L.U32 R3, R3, 0x1, RZ ;  /* 0x0000000103037819 */ /* 0x001fc800000006ff */
[----:B------:R-:W-:Y:S02]  /*9020*/  ISETP.GE.AND P0, PT, R3, R0, PT ;  /* 0x000000000300720c */ /* 0x000fe40003f06270 */
[----:B-1----:R-:W-:-:S11]  /*9030*/  IADD3 R18, R5, R18, RZ ;  /* 0x0000001205127210 */ /* 0x002fd60007ffe0ff */
[----:B------:R-:W-:Y:S05]  /*9040*/  @!P0 BRA `(.L_x_8644) ;  /* 0xffffffb000008947 */ /* 0x000fea000383ffff */
.L_x_8641:
[----:B------:R-:W-:Y:S01]  /*9050*/  ISETP.NE.AND P1, PT, RZ, c[0x0][0x33c], PT ;  /* 0x0000cf00ff007a0c */ /* 0x000fe20003f25270 */
[----:B------:R-:W-:-:S12]  /*9060*/  IMAD.MOV.U32 R19, RZ, RZ, RZ ;  /* 0x000000ffff137224 */ /* 0x000fd800078e00ff */
[----:B------:R-:W-:Y:S05]  /*9070*/  @!P1 BRA `(.L_x_8645) ;  /* 0x00000c7000009947 */ /* 0x000fea0003800000 */
[----:B------:R-:W-:Y:S01]  /*9080*/  HFMA2.MMA R16, -RZ, RZ, 0, 0 ;  /* 0x00000000ff107435 */ /* 0x000fe200000001ff */
[----:B------:R-:W-:-:S04]  /*9090*/  MOV R0, 0x1 ;  /* 0x0000000100007802 */ /* 0x000fc80000000f00 */
[----:B------:R-:W-:-:S05]  /*90a0*/  ISETP.NE.AND P0, PT, R0, c[0x0][0x33c], PT ;  /* 0x0000cf0000007a0c */ /* 0x000fca0003f05270 */
[----:B------:R-:W-:-:S05]  /*90b0*/  IMAD.HI.U32 R2, R17, c[0x0][0x344], R16 ;  /* 0x0000d10011027a27 */ /* 0x000fca00078e0010 */
[----:B-----5:R-:W-:-:S05]  /*90c0*/  SHF.R.U32.HI R3, RZ, c[0x0][0x348], R2 ;  /* 0x0000d200ff037a19 */ /* 0x020fca0000011602 */
        /* <DEDUP_REMOVED lines=194> */
.L_x_8645:
        /* <DEDUP_REMOVED lines=215> */
.L_x_8647:
        /* <DEDUP_REMOVED lines=11> */
.L_x_8649:
[----:B------:R-:W-:Y:S05]  /*ab10*/  BSYNC B0 ;  /* 0x0000000000007941 */ /* 0x000fea0003800000 */
.L_x_8648:
        /* <DEDUP_REMOVED lines=40> */
.L_x_8651:
[----:B------:R-:W-:Y:S05]  /*ada0*/  BSYNC B0 ;  /* 0x0000000000007941 */ /* 0x000fea0003800000 */
.L_x_8650:
        /* <DEDUP_REMOVED lines=21> */
.L_x_8656:
[----:B------:R-:W-:Y:S01]  /*af00*/  HFMA2.MMA R7, -RZ, RZ, 0, 2.384185791015625e-07 ;  /* 0x00000004ff077435 */ /* 0x000fe200000001ff */
[----:B------:R-:W-:-:S09]  /*af10*/  IMAD R6, R0, c[0x0][0x10], R9 ;  /* 0x0000040000067a24 */ /* 0x000fd200078e0209 */
[----:B------:R-:W-:-:S06]  /*af20*/  IMAD.WIDE.U32 R6, R6, R7, c[0x0][0x558] ;  /* 0x0001560006067625 */ /* 0x000fcc00078e0007 */
[----:B------:R-:W2:Y:S01]  /*af30*/  LDG.E R6, [R6.64] ;  /* 0x0000002406067981 */ /* 0x000ea2000c1e1900 */
[----:B------:R-:W-:-:S05]  /*af40*/  MOV R8, c[0x0][0x0] ;  /* 0x0000000000087a02 */ /* 0x000fca0000000f00 */
[----:B------:R-:W-:-:S05]  /*af50*/  IMAD R9, R8, c[0x0][0x4], R9 ;  /* 0x0000010008097a24 */ /* 0x000fca00078e0209 */
[----:B------:R-:W-:Y:S01]  /*af60*/  ISETP.GE.U32.AND P0, PT, R9, c[0x0][0x17c], PT ;  /* 0x00005f0009007a0c */ /* 0x000fe20003f06070 */
[----:B--2---:R-:W-:-:S12]  /*af70*/  IMAD.IADD R17, R6, 0x1, R17 ;  /* 0x0000000106117824 */ /* 0x004fd800078e0211 */
[----:B------:R-:W-:Y:S05]  /*af80*/  @!P0 BRA `(.L_x_8656) ;  /* 0xffffff7000008947 */ /* 0x000fea000383ffff */
.L_x_8655:
[----:B------:R-:W-:Y:S05]  /*af90*/  BSYNC B1 ;  /* 0x0000000000017941 */ /* 0x000fea0003800000 */
.L_x_8654:
[----:B------:R-:W-:Y:S05]  /*afa0*/  BRA `(.L_x_8657) ;  /* 0x000000c000007947 */ /* 0x000fea0003800000 */
.L_x_8653:
[----:B------:R-:W-:-:S13]  /*afb0*/  ISETP.GE.U32.AND P0, PT, R20, c[0x0][0x17c], PT ;  /* 0x00005f0014007a0c */ /* 0x000fda0003f06070 */
[----:B------:R-:W-:Y:S05]  /*afc0*/  @P0 BRA `(.L_x_8657) ;  /* 0x000000a000000947 */ /* 0x000fea0003800000 */
[----:B------:R-:W-:-:S04]  /*afd0*/  MOV R9, R20 ;  /* 0x0000001400097202 */ /* 0x000fc80000000f00 */
.L_x_8658:
[----:B------:R-:W-:Y:S01]  /*afe0*/  HFMA2.MMA R7, -RZ, RZ, 0, 2.384185791015625e-07 ;  /* 0x00000004ff077435 */ /* 0x000fe200000001ff */
[----:B------:R-:W-:-:S04]  /*aff0*/  IMAD R6, R0, c[0x0][0x10], R9 ;  /* 0x0000040000067a24 */ /* 0x000fc800078e0209 */
[----:B------:R-:W-:-:S05]  /*b000*/  IMAD R6, R6, c[0x0][0x0], R23 ;  /* 0x0000000006067a24 */ /* 0x000fca00078e0217 */
[----:B------:R-:W-:-:S06]  /*b010*/  IMAD.WIDE.U32 R6, R6, R7, c[0x0][0x558] ;  /* 0x0001560006067625 */ /* 0x000fcc00078e0007 */
[----:B------:R-:W2:Y:S01]  /*b020*/  LDG.E R6, [R6.64] ;  /* 0x0000002406067981 */ /* 0x000ea2000c1e1900 */
[----:B------:R-:W-:-:S04]  /*b030*/  IADD3 R9, R9, c[0x0][0x4], RZ ;  /* 0x0000010009097a10 */ /* 0x000fc80007ffe0ff */
[----:B------:R-:W-:Y:S01]  /*b040*/  ISETP.GE.U32.AND P0, PT, R9, c[0x0][0x17c], PT ;  /* 0x00005f0009007a0c */ /* 0x000fe20003f06070 */
[----:B--2---:R-:W-:-:S12]  /*b050*/  IMAD.IADD R17, R6, 0x1, R17 ;  /* 0x0000000106117824 */ /* 0x004fd800078e0211 */
[----:B------:R-:W-:Y:S05]  /*b060*/  @!P0 BRA `(.L_x_8658) ;  /* 0xffffff7000008947 */ /* 0x000fea000383ffff */
.L_x_8657:
[----:B------:R-:W-:Y:S05]  /*b070*/  BSYNC B0 ;  /* 0x0000000000007941 */ /* 0x000fea0003800000 */
.L_x_8652:
[----:B------:R-:W-:Y:S01]  /*b080*/  IMAD R8, R20, c[0x0][0x0], R23 ;  /* 0x0000000014087a24 */ /* 0x000fe200078e0217 */
[----:B------:R-:W-:Y:S01]  /*b090*/  ULDC UR4, c[0x0][0x4] ;  /* 0x0000010000047ab9 */ /* 0x000fe20000000800 */
[----:B------:R-:W-:Y:S01]  /*b0a0*/  ISETP.NE.AND P2, PT, RZ, c[0x0][0x180], PT ;  /* 0x00006000ff007a0c */ /* 0x000fe20003f45270 */
[----:B------:R-:W-:Y:S02]  /*b0b0*/  USHF.R.U32.HI UR4, URZ, 0x1, UR4 ;  /* 0x000000013f047899 */ /* 0x000fe40008011604 */
[----:B------:R0:W-:Y:S04]  /*b0c0*/  STS [R8.X4+0x10], R17 ;  /* 0x0000101108007388 */ /* 0x0001e80000004800 */
[----:B------:R-:W-:-:S13]  /*b0d0*/  ISETP.NE.AND P0, PT, RZ, UR4, PT ;  /* 0x00000004ff007c0c */ /* 0x000fda000bf05270 */
[----:B------:R-:W-:Y:S05]  /*b0e0*/  @!P0 BRA `(.L_x_8659) ;  /* 0x000000c000008947 */ /* 0x000fea0003800000 */
[----:B0-----:R-:W-:-:S04]  /*b0f0*/  MOV R7, UR4 ;  /* 0x0000000400077c02 */ /* 0x001fc80008000f00 */
.L_x_8660:
[----:B------:R-:W-:Y:S01]  /*b100*/  IADD3 R0, R20, R7, RZ ;  /* 0x0000000714007210 */ /* 0x000fe20007ffe0ff */
[----:B------:R-:W-:Y:S03]  /*b110*/  BAR.SYNC.DEFER_BLOCKING 0x0 ;  /* 0x0000000000007b1d */ /* 0x000fe60000010000 */
[----:B------:R-:W-:-:S04]  /*b120*/  ISETP.GE.U32.AND P0, PT, R0, c[0x0][0x4], PT ;  /* 0x0000010000007a0c */ /* 0x000fc80003f06070 */
[----:B------:R-:W-:-:S13]  /*b130*/  ISETP.GE.U32.OR P0, PT, R20, R7, P0 ;  /* 0x000000071400720c */ /* 0x000fda0000706470 */
[----:B------:R-:W-:-:S06]  /*b140*/  @!P0 IMAD R0, R0, c[0x0][0x0], R23 ;  /* 0x0000000000008a24 */ /* 0x000fcc00078e0217 */
[----:B------:R-:W0:Y:S02]  /*b150*/  @!P0 LDS R0, [R0.X4+0x10] ;  /* 0x0000100000008984 */ /* 0x000e240000004800 */
[----:B0-----:R-:W-:-:S05]  /*b160*/  @!P0 IMAD.IADD R17, R17, 0x1, R0 ;  /* 0x0000000111118824 */ /* 0x001fca00078e0200 */
[----:B------:R0:W-:Y:S01]  /*b170*/  @!P0 STS [R8.X4+0x10], R17 ;  /* 0x0000101108008388 */ /* 0x0001e20000004800 */
[----:B------:R-:W-:Y:S02]  /*b180*/  ISETP.GT.AND P0, PT, R7, 0x1, PT ;  /* 0x000000010700780c */ /* 0x000fe40003f04270 */
[----:B------:R-:W-:-:S11]  /*b190*/  SHF.R.S32.HI R7, RZ, 0x1, R7 ;  /* 0x00000001ff077819 */ /* 0x000fd60000011407 */
[----:B0-----:R-:W-:Y:S05]  /*b1a0*/  @P0 BRA `(.L_x_8660) ;  /* 0xffffff5000000947 */ /* 0x001fea000383ffff */
.L_x_8659:
        /* <DEDUP_REMOVED lines=13> */
.L_x_8663:
[----:B------:R-:W-:Y:S01]  /*b280*/  IADD3 R6, R23, R0, RZ ;  /* 0x0000000017067210 */ /* 0x000fe20007ffe0ff */
[----:B------:R-:W-:Y:S03]  /*b290*/  BAR.SYNC.DEFER_BLOCKING 0x0 ;  /* 0x0000000000007b1d */ /* 0x000fe60000010000 */
[----:B------:R-:W-:-:S04]  /*b2a0*/  ISETP.GE.U32.AND P0, PT, R6, c[0x0][0x0], PT ;  /* 0x0000000006007a0c */ /* 0x000fc80003f06070 */
[----:B------:R-:W-:-:S13]  /*b2b0*/  ISETP.GE.U32.OR P0, PT, R23, R0, P0 ;  /* 0x000000001700720c */ /* 0x000fda0000706470 */
[----:B------:R-:W-:Y:S01]  /*b2c0*/  @!P0 IMAD R6, R0, 0x4, R7 ;  /* 0x0000000400068824 */ /* 0x000fe200078e0207 */
[----:B------:R-:W-:-:S05]  /*b2d0*/  SHF.R.S32.HI R0, RZ, 0x1, R0 ;  /* 0x00000001ff007819 */ /* 0x000fca0000011400 */
[----:B------:R-:W0:Y:S02]  /*b2e0*/  @!P0 LDS R6, [R6] ;  /* 0x0000000006068984 */ /* 0x000e240000000800 */
[----:B0-----:R-:W-:-:S05]  /*b2f0*/  @!P0 IADD3 R17, R17, R6, RZ ;  /* 0x0000000611118210 */ /* 0x001fca0007ffe0ff */
[----:B------:R0:W-:Y:S01]  /*b300*/  @!P0 STS [R8.X4+0x10], R17 ;  /* 0x0000101108008388 */ /* 0x0001e20000004800 */
[----:B------:R-:W-:-:S13]  /*b310*/  ISETP.GE.AND P0, PT, R0, 0x20, PT ;  /* 0x000000200000780c */ /* 0x000fda0003f06270 */
[----:B0-----:R-:W-:Y:S05]  /*b320*/  @P0 BRA `(.L_x_8663) ;  /* 0xffffff5000000947 */ /* 0x001fea000383ffff */
[----:B------:R-:W-:-:S09]  /*b330*/  HFMA2.MMA R0, -RZ, RZ, 0, 1.9073486328125e-06 ;  /* 0x00000020ff007435 */ /* 0x000fd200000001ff */
.L_x_8662:
[----:B0-----:R-:W-:Y:S01]  /*b340*/  BAR.SYNC.DEFER_BLOCKING 0x0 ;  /* 0x0000000000007b1d */ /* 0x001fe20000010000 */
[----:B------:R-:W-:-:S13]  /*b350*/  ISETP.GE.AND P0, PT, R0, 0x2, PT ;  /* 0x000000020000780c */ /* 0x000fda0003f06270 */
[----:B------:R-:W-:Y:S05]  /*b360*/  @!P0 BRA `(.L_x_8661) ;  /* 0x0000006000008947 */ /* 0x000fea0003800000 */
[----:B------:R-:W-:-:S05]  /*b370*/  IMAD.MOV.U32 R6, RZ, RZ, 0x1 ;  /* 0x00000001ff067424 */ /* 0x000fca00078e00ff */
.L_x_8664:
[----:B------:R0:W1:Y:S02]  /*b380*/  SHFL.DOWN PT, R8, R17, R6, 0x1f ;  /* 0x08001f0611087589 */ /* 0x00006400000e0000 */
[----:B0-----:R-:W-:-:S04]  /*b390*/  SHF.L.U32 R6, R6, 0x1, RZ ;  /* 0x0000000106067819 */ /* 0x001fc800000006ff */
[----:B------:R-:W-:Y:S02]  /*b3a0*/  ISETP.GE.AND P0, PT, R6, R0, PT ;  /* 0x000000000600720c */ /* 0x000fe40003f06270 */
[----:B-1----:R-:W-:-:S11]  /*b3b0*/  IADD3 R17, R8, R17, RZ ;  /* 0x0000001108117210 */ /* 0x002fd60007ffe0ff */
[----:B------:R-:W-:Y:S05]  /*b3c0*/  @!P0 BRA `(.L_x_8664) ;  /* 0xffffffb000008947 */ /* 0x000fea000383ffff */
.L_x_8661:
        /* <DEDUP_REMOVED lines=10> */
[----:B--2---:R-:W-:Y:S02]  /*b470*/  IMAD.IADD R17, R17, 0x1, R0 ;  /* 0x0000000111117824 */ /* 0x004fe400078e0200 */
.L_x_8666:
        /* <DEDUP_REMOVED lines=23> */
.L_x_8668:
[----:B------:R-:W-:-:S04]  /*b5f0*/  IADD3 R2, P0, R16, c[0x0][0x540], RZ ;  /* 0x0001500010027a10 */ /* 0x000fc80007f1e0ff */
[----:B------:R-:W-:-:S05]  /*b600*/  IADD3.X R3, RZ, c[0x0][0x544], RZ, P0, !PT ;  /* 0x00015100ff037a10 */ /* 0x000fca00007fe4ff */
[----:B------:R-:W-:Y:S01]  /*b610*/  STG.E [R2.64], R17 ;  /* 0x0000001102007986 */ /* 0x000fe2000c101924 */
[----:B------:R-:W-:Y:S05]  /*b620*/  EXIT ;  /* 0x000000000000794d */ /* 0x000fea0003800000 */
.L_x_8667:
[----:B------:R-:W-:Y:S01]  /*b630*/  STG.E [R2.64], R17 ;  /* 0x0000001102007986 */ /* 0x000fe2000c101924 */
[----:B------:R-:W-:Y:S05]  /*b640*/  EXIT ;  /* 0x000000000000794d */ /* 0x000fea0003800000 */
.L_x_8665:
[----:B------:R-:W-:Y:S01]  /*b650*/  ISETP.NE.AND P0, PT, RZ, UR38, PT ;  /* 0x00000026ff007c0c */ /* 0x000fe2000bf05270 */
[----:B------:R-:W-:Y:S02]  /*b660*/  ULDC.U8 UR4, c[0x0][0x571] ;  /* 0x00015c4000047ab9 */ /* 0x000fe40000000000 */
[----:B------:R-:W-:-:S10]  /*b670*/  ISETP.NE.AND P1, PT, RZ, UR4, PT ;  /* 0x00000004ff007c0c */ /* 0x000fd4000bf25270 */
[----:B------:R-:W-:Y:S05]  /*b680*/  @!P0 BRA `(.L_x_8669) ;  /* 0x0000002000008947 */ /* 0x000fea0003800000 */
[----:B------:R-:W2:Y:S02]  /*b690*/  LDG.E R0, [R4.64] ;  /* 0x0000002404007981 */ /* 0x000ea4000c1e1900 */
[----:B--2---:R-:W-:Y:S02]  /*b6a0*/  IMAD.IADD R17, R17, 0x1, R0 ;  /* 0x0000000111117824 */ /* 0x004fe400078e0200 */
.L_x_8669:
        /* <DEDUP_REMOVED lines=23> */
.L_x_8671:
[----:B------:R-:W-:-:S04]  /*b820*/  IADD3 R2, P0, R16, c[0x0][0x540], RZ ;  /* 0x0001500010027a10 */ /* 0x000fc80007f1e0ff */
[----:B------:R-:W-:-:S05]  /*b830*/  IADD3.X R3, RZ, c[0x0][0x544], RZ, P0, !PT ;  /* 0x00015100ff037a10 */ /* 0x000fca00007fe4ff */
[----:B------:R-:W-:Y:S01]  /*b840*/  STG.E [R2.64], R17 ;  /* 0x0000001102007986 */ /* 0x000fe2000c101924 */
[----:B------:R-:W-:Y:S05]  /*b850*/  EXIT ;  /* 0x000000000000794d */ /* 0x000fea0003800000 */
.L_x_8670:
[----:B------:R-:W-:Y:S01]  /*b860*/  STG.E [R4.64], R17 ;  /* 0x0000001104007986 */ /* 0x000fe2000c101924 */
[----:B------:R-:W-:Y:S05]  /*b870*/  EXIT ;  /* 0x000000000000794d */ /* 0x000fea0003800000 */
.L_x_8646:
        /* <DEDUP_REMOVED lines=18> */
.L_x_8673:
        /* <DEDUP_REMOVED lines=23> */
.L_x_8675:
[----:B------:R-:W-:-:S04]  /*bb10*/  IADD3 R2, P0, R19, c[0x0][0x540], RZ ;  /* 0x0001500013027a10 */ /* 0x000fc80007f1e0ff */
[----:B------:R-:W-:-:S05]  /*bb20*/  IADD3.X R3, RZ, c[0x0][0x544], RZ, P0, !PT ;  /* 0x00015100ff037a10 */ /* 0x000fca00007fe4ff */
[----:B------:R-:W-:Y:S01]  /*bb30*/  STG.E [R2.64], R18 ;  /* 0x0000001202007986 */ /* 0x000fe2000c101924 */
[----:B------:R-:W-:Y:S05]  /*bb40*/  EXIT ;  /* 0x000000000000794d */ /* 0x000fea0003800000 */
.L_x_8674:
[----:B------:R-:W-:Y:S01]  /*bb50*/  STG.E [R2.64], R18 ;  /* 0x0000001202007986 */ /* 0x000fe2000c101924 */
[----:B------:R-:W-:Y:S05]  /*bb60*/  EXIT ;  /* 0x000000000000794d */ /* 0x000fea0003800000 */
.L_x_8672:
[----:B------:R-:W-:Y:S01]  /*bb70*/  ISETP.NE.AND P0, PT, RZ, UR38, PT ;  /* 0x00000026ff007c0c */ /* 0x000fe2000bf05270 */
[----:B------:R-:W-:Y:S02]  /*bb80*/  ULDC.U8 UR4, c[0x0][0x571] ;  /* 0x00015c4000047ab9 */ /* 0x000fe40000000000 */
[----:B------:R-:W-:-:S10]  /*bb90*/  ISETP.NE.AND P1, PT, RZ, UR4, PT ;  /* 0x00000004ff007c0c */ /* 0x000fd4000bf25270 */
[----:B------:R-:W-:Y:S05]  /*bba0*/  @!P0 BRA `(.L_x_8676) ;  /* 0x0000002000008947 */ /* 0x000fea0003800000 */
[----:B------:R-:W2:Y:S02]  /*bbb0*/  LDG.E R3, [R4.64] ;  /* 0x0000002404037981 */ /* 0x000ea4000c1e1900 */
[----:B--2---:R-:W-:Y:S02]  /*bbc0*/  IMAD.IADD R18, R18, 0x1, R3 ;  /* 0x0000000112127824 */ /* 0x004fe400078e0203 */
.L_x_8676:
        /* <DEDUP_REMOVED lines=23> */
.L_x_8678:
[----:B------:R-:W-:-:S04]  /*bd40*/  IADD3 R2, P0, R19, c[0x0][0x540], RZ ;  /* 0x0001500013027a10 */ /* 0x000fc80007f1e0ff */
[----:B------:R-:W-:-:S05]  /*bd50*/  IADD3.X R3, RZ, c[0x0][0x544], RZ, P0, !PT ;  /* 0x00015100ff037a10 */ /* 0x000fca00007fe4ff */
[----:B------:R-:W-:Y:S01]  /*bd60*/  STG.E [R2.64], R18 ;  /* 0x0000001202007986 */ /* 0x000fe2000c101924 */
[----:B------:R-:W-:Y:S05]  /*bd70*/  EXIT ;  /* 0x000000000000794d */ /* 0x000fea0003800000 */
.L_x_8677:
[----:B------:R-:W-:Y:S01]  /*bd80*/  STG.E [R4.64], R18 ;  /* 0x0000001204007986 */ /* 0x000fe2000c101924 */
[----:B------:R-:W-:Y:S05]  /*bd90*/  EXIT ;  /* 0x000000000000794d */ /* 0x000fea0003800000 */
.L_x_8679:
        /* <DEDUP_REMOVED lines=14> */
.L_x_9948:


//--------------------- .text._ZN2at6native13reduce_kernelILi256ELi2ENS0_8ReduceOpIiNS0_14func_wrapper_tIiZNS0_11sum_functorIiiiEclERNS_14TensorIteratorEEUliiE_EEjiLi4ELi4EEEEEvT1_ --------------------------
	.section	.text._ZN2at6native13reduce_kernelILi256ELi2ENS0_8ReduceOpIiNS0_14func_wrapper_tIiZNS0_11sum_functorIiiiEclERNS_14TensorIteratorEEUliiE_EEjiLi4ELi4EEEEEvT1_,"ax",@progbits
	.sectioninfo	@"SHI_REGISTERS=34"
	.align	128
        .global         _ZN2at6native13reduce_kernelILi256ELi2ENS0_8ReduceOpIiNS0_14func_wrapper_tIiZNS0_11sum_functorIiiiEclERNS_14TensorIteratorEEUliiE_EEjiLi4ELi4EEEEEvT1_
        .type           _ZN2at6native13reduce_kernelILi256ELi2ENS0_8ReduceOpIiNS0_14func_wrapper_tIiZNS0_11sum_functorIiiiEclERNS_14TensorIteratorEEUliiE_EEjiLi4ELi4EEEEEvT1_,@function
        .size           _ZN2at6native13reduce_kernelILi256ELi2ENS0_8ReduceOpIiNS0_14func_wrapper_tIiZNS0_11sum_functorIiiiEclERNS_14TensorIteratorEEUliiE_EEjiLi4ELi4EEEEEvT1_,(.L_x_9949 - _ZN2at6native13reduce_kernelILi256ELi2ENS0_8ReduceOpIiNS0_14func_wrapper_tIiZNS0_11sum_functorIiiiEclERNS_14TensorIteratorEEUliiE_EEjiLi4ELi4EEEEEvT1_)
        .other          _ZN2at6native13reduce_kernelILi256ELi2ENS0_8ReduceOpIiNS0_14func_wrapper_tIiZNS0_11sum_functorIiiiEclERNS_14TensorIteratorEEUliiE_EEjiLi4ELi4EEEEEvT1_,@"STO_CUDA_ENTRY STV_DEFAULT"
_ZN2at6native13reduce_kernelILi256ELi2ENS0_8ReduceOpIiNS0_14func_wrapper_tIiZNS0_11sum_functorIiiiEclERNS_14TensorIteratorEEUliiE_EEjiLi4ELi4EEEEEvT1_:
.text._ZN2at6native13reduce_kernelILi256ELi2ENS0_8ReduceOpIiNS0_14func_wrapper_tIiZNS0_11sum_functorIiiiEclERNS_14TensorIteratorEEUliiE_EEjiLi4ELi4EEEEEvT1_:
        /* <DEDUP_REMOVED lines=209> */
.L_x_8680:
        /* <DEDUP_REMOVED lines=60> */
.L_x_8689:
[----:B------:R-:W-:Y:S05]  /*10d0*/  BSYNC B2 ;  /* 0x0000000000027941 */ /* 0x000fea0003800000 */
.L_x_8688:
        /* <DEDUP_REMOVED lines=8> */
[----:B--2---:R-:W-:Y:S02]  /*1160*/  IADD3 R3, R4, c[0x0][0x164], RZ ;  /* 0x0000590004037a10 */ /* 0x004fe40007ffe0ff */
.L_x_8687:
[----:B------:R-:W-:Y:S05]  /*1170*/  BSYNC B1 ;  /* 0x0000000000017941 */ /* 0x000fea0003800000 */
.L_x_8686:
[C---:B------:R-:W-:Y:S02]  /*1180*/  IADD3 R5, P0, -R6.reuse, 0x4, RZ ;  /* 0x0000000406057810 */ /* 0x040fe40007f1e1ff */
[----:B------:R-:W-:Y:S02]  /*1190*/  IADD3 R0, R6, c[0x0][0x16c], RZ ;  /* 0x00005b0006007a10 */ /* 0x000fe40007ffe0ff */
[----:B------:R-:W-:Y:S01]  /*11a0*/  LEA R18, P1, R5, R18, 0x2 ;  /* 0x0000001205127211 */ /* 0x000fe200078210ff */
[----:B------:R-:W-:Y:S01]  /*11b0*/  IMAD.X R4, RZ, RZ, -0x1, P0 ;  /* 0xffffffffff047424 */ /* 0x000fe200000e06ff */
[----:B------:R-:W-:-:S04]  /*11c0*/  IADD3 R0, R0, -0x4, RZ ;  /* 0xfffffffc00007810 */ /* 0x000fc80007ffe0ff */
[----:B------:R-:W-:Y:S02]  /*11d0*/  LEA.HI.X R19, R5, R19, R4, 0x2, P1 ;  /* 0x0000001305137211 */ /* 0x000fe400008f1404 */
.L_x_8685:
[----:B------:R-:W-:Y:S05]  /*11e0*/  BSYNC B0 ;  /* 0x0000000000007941 */ /* 0x000fea0003800000 */
.L_x_8684:
        /* <DEDUP_REMOVED lines=14> */
.L_x_8692:
[----:B------:R-:W-:-:S06]  /*12d0*/  IMAD.WIDE.U32 R4, R11, 0x10, R18 ;  /* 0x000000100b047825 */ /* 0x000fcc00078e0012 */
[----:B------:R-:W2:Y:S01]  /*12e0*/  LDG.E.128 R4, [R4.64] ;  /* 0x0000002404047981 */ /* 0x000ea2000c1e1d00 */
[----:B------:R-:W-:-:S04]  /*12f0*/  IADD3 R11, R11, c[0x0][0x174], RZ ;  /* 0x00005d000b0b7a10 */ /* 0x000fc80007ffe0ff */
[----:B------:R-:W-:-:S04]  /*1300*/  LEA R13, R11, 0x3, 0x2 ;  /* 0x000000030b0d7811 */ /* 0x000fc800078e10ff */
[----:B------:R-:W-:Y:S01]  /*1310*/  ISETP.GE.U32.AND P0, PT, R13, R0, PT ;  /* 0x000000000d00720c */ /* 0x000fe20003f06070 */
[----:B--2---:R-:W-:Y:S01]  /*1320*/  IMAD.IADD R3, R4, 0x1, R3 ;  /* 0x0000000104037824 */ /* 0x004fe200078e0203 */
[----:B------:R-:W-:Y:S01]  /*1330*/  IADD3 R10, R5, R10, RZ ;  /* 0x0000000a050a7210 */ /* 0x000fe20007ffe0ff */
[----:B------:R-:W-:Y:S01]  /*1340*/  IMAD.IADD R9, R6, 0x1, R9 ;  /* 0x0000000106097824 */ /* 0x000fe200078e0209 */
[----:B------:R-:W-:-:S09]  /*1350*/  IADD3 R8, R7, R8, RZ ;  /* 0x0000000807087210 */ /* 0x000fd20007ffe0ff */
[----:B------:R-:W-:Y:S05]  /*1360*/  @!P0 BRA `(.L_x_8692) ;  /* 0xffffff6000008947 */ /* 0x000fea000383ffff */
.L_x_8691:
[----:B------:R-:W-:Y:S05]  /*1370*/  BSYNC B0 ;  /* 0x0000000000007941 */ /* 0x000fea0003800000 */
.L_x_8690:
        /* <DEDUP_REMOVED lines=8> */
.L_x_8694:
[----:B------:R-:W-:Y:S05]  /*1400*/  BSYNC B0 ;  /* 0x0000000000007941 */ /* 0x000fea0003800000 */
.L_x_8693:
        /* <DEDUP_REMOVED lines=10> */
[----:B--2---:R-:W-:Y:S02]  /*14b0*/  IMAD.IADD R3, R3, 0x1, R18 ;  /* 0x0000000103037824 */ /* 0x004fe400078e0212 */
.L_x_8696:
[----:B------:R-:W-:Y:S05]  /*14c0*/  BSYNC B0 ;  /* 0x0000000000007941 */ /* 0x000fea0003800000 */
.L_x_8695:
[----:B------:R-:W-:Y:S01]  /*14d0*/  IADD3 R3, R9, R10, R3 ;  /* 0x0000000a09037210 */ /* 0x000fe20007ffe003 */
[----:B------:R-:W-:-:S04]  /*14e0*/  HFMA2.MMA R19, -RZ, RZ, 0, 0 ;  /* 0x00000000ff137435 */ /* 0x000fc800000001ff */
[----:B------:R-:W-:Y:S01]  /*14f0*/  IMAD.IADD R18, R3, 0x1, R8 ;  /* 0x0000000103127824 */ /* 0x000fe200078e0208 */
[----:B------:R-:W-:Y:S05]  /*1500*/  BRA `(.L_x_8682) ;  /* 0x00007c2000007947 */ /* 0x000fea0003800000 */
.L_x_8683:
        /* <DEDUP_REMOVED lines=31> */
.L_x_8706:
        /* <DEDUP_REMOVED lines=215> */
.L_x_8701:
        /* <DEDUP_REMOVED lines=228> */
.L_x_8702:
        /* <DEDUP_REMOVED lines=219> */
.L_x_8703:
        /* <DEDUP_REMOVED lines=217> */
.L_x_8704:
[----:B------:R-:W-:-:S04]  /*4df0*/  LOP3.LUT R11, R13, 0xfffffff8, RZ, 0xc0, !PT ;  /* 0xfffffff80d0b7812 */ /* 0x000fc800078ec0ff */
[----:B------:R-:W-:-:S04]  /*4e00*/  IADD3 R10, P1, R18, R11, RZ ;  /* 0x0000000b120a7210 */ /* 0x000fc80007f3e0ff */
[----:B------:R-:W-:-:S06]  /*4e10*/  IADD3.X R11, RZ, R19, RZ, P1, !PT ;  /* 0x00000013ff0b7210 */ /* 0x000fcc0000ffe4ff */
[----:B------:R-:W2:Y:S01]  /*4e20*/  LDG.E.64 R10, [R10.64] ;  /* 0x000000240a0a7981 */ /* 0x000ea2000c1e1b00 */
[----:B------:R-:W-:Y:S01]  /*4e30*/  IADD3 R25, R25, c[0x0][0x174], RZ ;  /* 0x00005d0019197a10 */ /* 0x000fe20007ffe0ff */
[----:B------:R-:W-:Y:S01]  /*4e40*/  IMAD.MOV.U32 R12, RZ, RZ, c[0x0][0x174] ;  /* 0x00005d00ff0c7624 */ /* 0x000fe200078e00ff */
[----:B-----5:R-:W-:Y:S01]  /*4e50*/  IADD3 R3, R6, R3, RZ ;  /* 0x0000000306037210 */ /* 0x020fe20007ffe0ff */
[----:B------:R-:W-:Y:S01]  /*4e60*/  IMAD.IADD R4, R7, 0x1, R4 ;  /* 0x0000000107047824 */ /* 0x000fe200078e0204 */
[----:B------:R-:W-:Y:S01]  /*4e70*/  IADD3 R5, R8, R5, RZ ;  /* 0x0000000508057210 */ /* 0x000fe20007ffe0ff */
[----:B------:R-:W-:Y:S01]  /*4e80*/  IMAD R12, R12, 0x3, R25 ;  /* 0x000000030c0c7824 */ /* 0x000fe200078e0219 */
[----:B------:R-:W-:Y:S01]  /*4e90*/  IADD3 R21, R14, R21, RZ ;  /* 0x000000150e157210 */ /* 0x000fe20007ffe0ff */
[----:B------:R-:W-:Y:S02]  /*4ea0*/  IMAD.IADD R22, R9, 0x1, R22 ;  /* 0x0000000109167824 */ /* 0x000fe400078e0216 */
[----:B------:R-:W-:Y:S01]  /*4eb0*/  IMAD.IADD R24, R15, 0x1, R24 ;  /* 0x000000010f187824 */ /* 0x000fe200078e0218 */
[----:B------:R-:W-:-:S02]  /*4ec0*/  ISETP.GE.U32.AND P1, PT, R12, c[0x0][0x16c], PT ;  /* 0x00005b000c007a0c */ /* 0x000fc40003f26070 */
[----:B--2---:R-:W-:Y:S01]  /*4ed0*/  IADD3 R0, R10, R0, RZ ;  /* 0x000000000a007210 */ /* 0x004fe20007ffe0ff */
[----:B------:R-:W-:-:S10]  /*4ee0*/  IMAD.IADD R20, R11, 0x1, R20 ;  /* 0x000000010b147824 */ /* 0x000fd400078e0214 */
[----:B------:R-:W-:Y:S01]  /*4ef0*/  @P1 CALL.REL.NOINC `(.L_x_8705) ;  /* 0x0000001000001944 */ /* 0x000fe20003c00000 */
[----:B------:R-:W-:Y:S05]  /*4f00*/  BRA `(.L_x_8706) ;  /* 0xffffc7f000007947 */ /* 0x000fea000383ffff */
.L_x_8705:
[----:B------:R-:W-:Y:S05]  /*4f10*/  BSYNC B1 ;  /* 0x0000000000017941 */ /* 0x000fea0003800000 */
.L_x_8700:
[----:B------:R-:W-:Y:S05]  /*4f20*/  BSYNC B0 ;  /* 0x0000000000007941 */ /* 0x000fea0003800000 */
.L_x_8699:
        /* <DEDUP_REMOVED lines=205> */
.L_x_8709:
        /* <DEDUP_REMOVED lines=207> */
.L_x_8710:
        /* <DEDUP_REMOVED lines=207> */
.L_x_8711:
        /* <DEDUP_REMOVED lines=207> */
.L_x_8712:
[----:B------:R-:W-:-:S04]  /*82d0*/  LOP3.LUT R11, R27, 0xfffffff8, RZ, 0xc0, !PT ;  /* 0xfffffff81b0b7812 */ /* 0x000fc800078ec0ff */
[----:B------:R-:W-:-:S04]  /*82e0*/  IADD3 R10, P1, R18, R11, RZ ;  /* 0x0000000b120a7210 */ /* 0x000fc80007f3e0ff */
[----:B------:R-:W-:-:S06]  /*82f0*/  IADD3.X R11, RZ, R19, RZ, P1, !PT ;  /* 0x00000013ff0b7210 */ /* 0x000fcc0000ffe4ff */
[----:B------:R-:W5:Y:S03]  /*8300*/  LDG.E.64 R10, [R10.64] ;  /* 0x000000240a0a7981 */ /* 0x000f66000c1e1b00 */
.L_x_8708:
[----:B------:R-:W-:Y:S05]  /*8310*/  BSYNC B0 ;  /* 0x0000000000007941 */ /* 0x000fea0003800000 */
.L_x_8707:
[----:B------:R-:W-:Y:S01]  /*8320*/  BSSY B0, `(.L_x_8713) ;  /* 0x0000012000007945 */ /* 0x000fe20003800000 */
[----:B------:R-:W-:Y:S05]  /*8330*/  @P0 BRA `(.L_x_8714) ;  /* 0x0000010000000947 */ /* 0x000fea0003800000 */
[----:B------:R-:W-:Y:S01]  /*8340*/  IADD3 R25, R25, c[0x0][0x174], RZ ;  /* 0x00005d0019197a10 */ /* 0x000fe20007ffe0ff */
[----:B-----5:R-:W-:Y:S01]  /*8350*/  IMAD.IADD R3, R3, 0x1, R6 ;  /* 0x0000000103037824 */ /* 0x020fe200078e0206 */
        /* <DEDUP_REMOVED lines=13> */
[----:B------:R-:W-:Y:S02]  /*8430*/  @!P0 IADD3 R20, R20, R11, RZ ;  /* 0x0000000b14148210 */ /* 0x000fe40007ffe0ff */
.L_x_8714:
[----:B------:R-:W-:Y:S05]  /*8440*/  BSYNC B0 ;  /* 0x0000000000007941 */ /* 0x000fea0003800000 */
.L_x_8713:
[----:B------:R-:W-:Y:S02]  /*8450*/  IADD3 R19, R24, R22, R4 ;  /* 0x0000001618137210 */ /* 0x000fe40007ffe004 */
[----:B------:R-:W-:-:S03]  /*8460*/  IADD3 R3, R21, R5, R3 ;  /* 0x0000000515037210 */ /* 0x000fc60007ffe003 */
[----:B------:R-:W-:Y:S01]  /*8470*/  IMAD.IADD R19, R19, 0x1, R20 ;  /* 0x0000000113137824 */ /* 0x000fe200078e0214 */
[----:B------:R-:W-:Y:S01]  /*8480*/  IADD3 R18, R3, R0, RZ ;  /* 0x0000000003127210 */ /* 0x000fe20007ffe0ff */
[----:B------:R-:W-:Y:S05]  /*8490*/  BRA `(.L_x_8682) ;  /* 0x00000c9000007947 */ /* 0x000fea0003800000 */
.L_x_8698:
        /* <DEDUP_REMOVED lines=18> */
.L_x_8717:
        /* <DEDUP_REMOVED lines=22> */
[----:B--2---:R-:W-:Y:S01]  /*8720*/  IMAD.IADD R21, R12, 0x1, R21 ;  /* 0x000000010c157824 */ /* 0x004fe200078e0215 */
[----:B------:R-:W-:Y:S01]  /*8730*/  IADD3 R7, R13, R7, RZ ;  /* 0x000000070d077210 */ /* 0x000fe20007ffe0ff */
[----:B---3--:R-:W-:Y:S01]  /*8740*/  IMAD.IADD R5, R14, 0x1, R5 ;  /* 0x000000010e057824 */ /* 0x008fe200078e0205 */
[----:B------:R-:W-:Y:S01]  /*8750*/  IADD3 R6, R15, R6, RZ ;  /* 0x000000060f067210 */ /* 0x000fe20007ffe0ff */
[----:B----4-:R-:W-:Y:S01]  /*8760*/  IMAD.IADD R4, R8, 0x1, R4 ;  /* 0x0000000108047824 */ /* 0x010fe200078e0204 */
[----:B------:R-:W-:Y:S01]  /*8770*/  IADD3 R3, R9, R3, RZ ;  /* 0x0000000309037210 */ /* 0x000fe20007ffe0ff */
[----:B-----5:R-:W-:Y:S01]  /*8780*/  IMAD.IADD R0, R10, 0x1, R0 ;  /* 0x000000010a007824 */ /* 0x020fe200078e0200 */
[----:B------:R-:W-:-:S05]  /*8790*/  IADD3 R20, R11, R20, RZ ;  /* 0x000000140b147210 */ /* 0x000fca0007ffe0ff */
[----:B------:R-:W-:Y:S05]  /*87a0*/  @!P0 BRA `(.L_x_8717) ;  /* 0xfffffe1000008947 */ /* 0x000fea000383ffff */
[----:B------:R-:W-:Y:S05]  /*87b0*/  BSYNC B1 ;  /* 0x0000000000017941 */ /* 0x000fea0003800000 */
.L_x_8716:
[----:B------:R-:W-:Y:S05]  /*87c0*/  BSYNC B0 ;  /* 0x0000000000007941 */ /* 0x000fea0003800000 */
.L_x_8715:
        /* <DEDUP_REMOVED lines=27> */
.L_x_8719:
[----:B------:R-:W-:Y:S05]  /*8980*/  BSYNC B0 ;  /* 0x0000000000007941 */ /* 0x000fea0003800000 */
.L_x_8718:
        /* <DEDUP_REMOVED lines=18> */
.L_x_8721:
[----:B------:R-:W-:Y:S05]  /*8ab0*/  BSYNC B0 ;  /* 0x0000000000007941 */ /* 0x000fea0003800000 */
.L_x_8720:
[----:B------:R-:W-:Y:S02]  /*8ac0*/  IADD3 R3, R3, R6, R7 ;  /* 0x0000000603037210 */ /* 0x000fe40007ffe007 */
[----:B------:R-:W-:-:S03]  /*8ad0*/  IADD3 R5, R4, R5, R21 ;  /* 0x0000000504057210 */ /* 0x000fc60007ffe015 */
[----:B0-----:R-:W-:Y:S01]  /*8ae0*/  IMAD.IADD R19, R3, 0x1, R20 ;  /* 0x0000000103137824 */ /* 0x001fe200078e0214 */
[----:B------:R-:W-:Y:S01]  /*8af0*/  IADD3 R18, R5, R0, RZ ;  /* 0x0000000005127210 */ /* 0x000fe20007ffe0ff */
[----:B------:R-:W-:Y:S05]  /*8b00*/  BRA `(.L_x_8682) ;  /* 0x0000062000007947 */ /* 0x000fea0003800000 */
.L_x_8697:
        /* <DEDUP_REMOVED lines=22> */
.L_x_8724:
        /* <DEDUP_REMOVED lines=9> */
[----:B------:R-:W2:Y:S02]  /*8d00*/  LDG.E.64 R12, [R12.64] ;  /* 0x000000240c0c7981 */ /* 0x000ea4000c1e1b00 */
        /* <DEDUP_REMOVED lines=8> */
[----:B--2---:R-:W-:Y:S01]  /*8d90*/  IADD3 R21, R12, R21, RZ ;  /* 0x000000150c157210 */ /* 0x004fe20007ffe0ff */
[----:B------:R-:W-:Y:S01]  /*8da0*/  IMAD.IADD R7, R13, 0x1, R7 ;  /* 0x000000010d077824 */ /* 0x000fe200078e0207 */
[----:B---3--:R-:W-:Y:S01]  /*8db0*/  IADD3 R5, R14, R5, RZ ;  /* 0x000000050e057210 */ /* 0x008fe20007ffe0ff */
[----:B------:R-:W-:Y:S01]  /*8dc0*/  IMAD.IADD R6, R15, 0x1, R6 ;  /* 0x000000010f067824 */ /* 0x000fe200078e0206 */
[----:B----4-:R-:W-:Y:S01]  /*8dd0*/  IADD3 R4, R8, R4, RZ ;  /* 0x0000000408047210 */ /* 0x010fe20007ffe0ff */
[----:B------:R-:W-:Y:S01]  /*8de0*/  IMAD.IADD R3, R9, 0x1, R3 ;  /* 0x0000000109037824 */ /* 0x000fe200078e0203 */
[----:B-----5:R-:W-:Y:S01]  /*8df0*/  IADD3 R0, R10, R0, RZ ;  /* 0x000000000a007210 */ /* 0x020fe20007ffe0ff */
[----:B------:R-:W-:-:S04]  /*8e00*/  IMAD.IADD R22, R11, 0x1, R22 ;  /* 0x000000010b167824 */ /* 0x000fc800078e0216 */
[----:B------:R-:W-:Y:S05]  /*8e10*/  @!P0 BRA `(.L_x_8724) ;  /* 0xfffffe5000008947 */ /* 0x000fea000383ffff */
[----:B------:R-:W-:Y:S05]  /*8e20*/  BSYNC B1 ;  /* 0x0000000000017941 */ /* 0x000fea0003800000 */
.L_x_8723:
[----:B------:R-:W-:Y:S05]  /*8e30*/  BSYNC B0 ;  /* 0x0000000000007941 */ /* 0x000fea0003800000 */
.L_x_8722:
        /* <DEDUP_REMOVED lines=23> */
.L_x_8726:
[----:B------:R-:W-:Y:S05]  /*8fb0*/  BSYNC B0 ;  /* 0x0000000000007941 */ /* 0x000fea0003800000 */
.L_x_8725:
        /* <DEDUP_REMOVED lines=16> */
[----:B------:R-:W-:Y:S01]  /*90c0*/  @!P0 IADD3 R0, R0, R10, RZ ;  /* 0x0000000a00008210 */ /* 0x000fe20007ffe0ff */
[----:B------:R-:W-:Y:S02]  /*90d0*/  @!P0 IMAD.IADD R22, R22, 0x1, R11 ;  /* 0x0000000116168824 */ /* 0x000fe400078e020b */
.L_x_8728:
[----:B------:R-:W-:Y:S05]  /*90e0*/  BSYNC B0 ;  /* 0x0000000000007941 */ /* 0x000fea0003800000 */
.L_x_8727:
[----:B------:R-:W-:Y:S02]  /*90f0*/  IADD3 R5, R4, R5, R21 ;  /* 0x0000000504057210 */ /* 0x000fe40007ffe015 */
[----:B------:R-:W-:-:S03]  /*9100*/  IADD3 R3, R3, R6, R7 ;  /* 0x0000000603037210 */ /* 0x000fc60007ffe007 */
[----:B0-----:R-:W-:Y:S01]  /*9110*/  IMAD.IADD R18, R5, 0x1, R0 ;  /* 0x0000000105127824 */ /* 0x001fe200078e0200 */
[----:B------:R-:W-:Y:S02]  /*9120*/  IADD3 R19, R3, R22, RZ ;  /* 0x0000001603137210 */ /* 0x000fe40007ffe0ff */
.L_x_8682:
[----:B------:R-:W-:Y:S05]  /*9130*/  BSYNC B6 ;  /* 0x0000000000067941 */ /* 0x000fea0003800000 */
.L_x_8681:
        /* <DEDUP_REMOVED lines=9> */
.L_x_8730:
[----:B------:R-:W-:Y:S01]  /*91d0*/  IMAD.IADD R4, R2, 0x1, R3 ;  /* 0x0000000102047824 */ /* 0x000fe200078e0203 */
[----:B------:R-:W-:Y:S01]  /*91e0*/  WARPSYNC 0xffffffff ;  /* 0xffffffff00007948 */ /* 0x000fe20003800000 */
[----:B------:R-:W-:Y:S03]  /*91f0*/  BAR.SYNC.DEFER_BLOCKING 0x0 ;  /* 0x0000000000007b1d */ /* 0x000fe60000010000 */
[----:B------:R-:W-:-:S04]  /*9200*/  ISETP.GE.U32.AND P0, PT, R4, c[0x0][0x4], PT ;  /* 0x0000010004007a0c */ /* 0x000fc80003f06070 */
[----:B------:R-:W-:-:S13]  /*9210*/  ISETP.GE.U32.OR P0, PT, R2, R3, P0 ;  /* 0x000000030200720c */ /* 0x000fda0000706470 */
[----:B------:R-:W-:-:S06]  /*9220*/  @!P0 IMAD R4, R4, c[0x0][0x0], R23 ;  /* 0x0000000004048a24 */ /* 0x000fcc00078e0217 */
[----:B------:R-:W0:Y:S02]  /*9230*/  @!P0 LDS.64 R4, [R4.X8+0x10] ;  /* 0x0000100004048984 */ /* 0x000e240000008a00 */
[----:B0-----:R-:W-:Y:S01]  /*9240*/  @!P0 IADD3 R18, R18, R4, RZ ;  /* 0x0000000412128210 */ /* 0x001fe20007ffe0ff */
[----:B------:R-:W-:-:S05]  /*9250*/  @!P0 IMAD.IADD R19, R19, 0x1, R5 ;  /* 0x0000000113138824 */ /* 0x000fca00078e0205 */
[----:B------:R0:W-:Y:S01]  /*9260*/  @!P0 STS.64 [R0.X8+0x10], R18 ;  /* 0x0000101200008388 */ /* 0x0001e20000008a00 */
[----:B------:R-:W-:Y:S02]  /*9270*/  ISETP.GT.AND P0, PT, R3, 0x1, PT ;  /* 0x000000010300780c */ /* 0x000fe40003f04270 */
[----:B------:R-:W-:-:S11]  /*9280*/  SHF.R.S32.HI R3, RZ, 0x1, R3 ;  /* 0x00000001ff037819 */ /* 0x000fd60000011403 */
[----:B0-----:R-:W-:Y:S05]  /*9290*/  @P0 BRA `(.L_x_8730) ;  /* 0xffffff3000000947 */ /* 0x001fea000383ffff */
.L_x_8729:
        /* <DEDUP_REMOVED lines=14> */
.L_x_8733:
        /* <DEDUP_REMOVED lines=8> */
[----:B0-----:R-:W-:Y:S01]  /*9400*/  @!P0 IMAD.IADD R18, R18, 0x1, R4 ;  /* 0x0000000112128824 */ /* 0x001fe200078e0204 */
[----:B------:R-:W-:-:S05]  /*9410*/  @!P0 IADD3 R19, R19, R5, RZ ;  /* 0x0000000513138210 */ /* 0x000fca0007ffe0ff */
[----:B------:R0:W-:Y:S01]  /*9420*/  @!P0 STS.64 [R6.X8+0x10], R18 ;  /* 0x0000101206008388 */ /* 0x0001e20000008a00 */
[----:B------:R-:W-:-:S13]  /*9430*/  ISETP.GE.AND P0, PT, R3, 0x20, PT ;  /* 0x000000200300780c */ /* 0x000fda0003f06270 */
[----:B0-----:R-:W-:Y:S05]  /*9440*/  @P0 BRA `(.L_x_8733) ;  /* 0xffffff3000000947 */ /* 0x001fea000383ffff */
[----:B------:R-:W-:-:S05]  /*9450*/  IMAD.MOV.U32 R0, RZ, RZ, 0x20 ;  /* 0x00000020ff007424 */ /* 0x000fca00078e00ff */
.L_x_8732:
[----:B0-----:R-:W-:Y:S01]  /*9460*/  ISETP.GE.AND P0, PT, R0, 0x2, PT ;  /* 0x000000020000780c */ /* 0x001fe20003f06270 */
[----:B------:R-:W-:Y:S01]  /*9470*/  WARPSYNC 0xffffffff ;  /* 0xffffffff00007948 */ /* 0x000fe20003800000 */
[----:B------:R-:W-:Y:S11]  /*9480*/  BAR.SYNC.DEFER_BLOCKING 0x0 ;  /* 0x0000000000007b1d */ /* 0x000ff60000010000 */
[----:B------:R-:W-:Y:S05]  /*9490*/  @!P0 BRA `(.L_x_8731) ;  /* 0x0000008000008947 */ /* 0x000fea0003800000 */
[----:B------:R-:W-:-:S05]  /*94a0*/  MOV R3, 0x1 ;  /* 0x0000000100037802 */ /* 0x000fca0000000f00 */
.L_x_8734:
[----:B------:R-:W0:Y:S04]  /*94b0*/  SHFL.DOWN PT, R5, R18, R3, 0x1f ;  /* 0x08001f0312057589 */ /* 0x000e2800000e0000 */
[----:B------:R1:W2:Y:S02]  /*94c0*/  SHFL.DOWN PT, R4, R19, R3, 0x1f ;  /* 0x08001f0313047589 */ /* 0x0002a400000e0000 */
[----:B-1----:R-:W-:-:S05]  /*94d0*/  IMAD.SHL.U32 R3, R3, 0x2, RZ ;  /* 0x0000000203037824 */ /* 0x002fca00078e00ff */
[----:B------:R-:W-:Y:S02]  /*94e0*/  ISETP.GE.AND P0, PT, R3, R0, PT ;  /* 0x000000000300720c */ /* 0x000fe40003f06270 */
[----:B0-----:R-:W-:Y:S01]  /*94f0*/  IADD3 R18, R5, R18, RZ ;  /* 0x0000001205127210 */ /* 0x001fe20007ffe0ff */
[----:B--2---:R-:W-:-:S10]  /*9500*/  IMAD.IADD R19, R4, 0x1, R19 ;  /* 0x0000000104137824 */ /* 0x004fd400078e0213 */
[----:B------:R-:W-:Y:S05]  /*9510*/  @!P0 BRA `(.L_x_8734) ;  /* 0xffffff9000008947 */ /* 0x000fea000383ffff */
.L_x_8731:
        /* <DEDUP_REMOVED lines=15> */
[----:B-----5:R-:W-:Y:S01]  /*9610*/  IMAD.HI.U32 R6, R5, c[0x0][0x350], R4 ;  /* 0x0000d40005067a27 */ /* 0x020fe200078e0004 */
        /* <DEDUP_REMOVED lines=187> */
.L_x_8735:
        /* <DEDUP_REMOVED lines=202> */
.L_x_8736:
        /* <DEDUP_REMOVED lines=217> */
.L_x_8738:
        /* <DEDUP_REMOVED lines=202> */
.L_x_8739:
        /* <DEDUP_REMOVED lines=11> */
.L_x_8741:
[----:B------:R-:W-:Y:S05]  /*c950*/  BSYNC B0 ;  /* 0x0000000000007941 */ /* 0x000fea0003800000 */
.L_x_8740:
        /* <DEDUP_REMOVED lines=13> */
.L_x_8743:
[----:B------:R-:W-:Y:S05]  /*ca30*/  BSYNC B0 ;  /* 0x0000000000007941 */ /* 0x000fea0003800000 */
.L_x_8742:
        /* <DEDUP_REMOVED lines=31> */
.L_x_8745:
[----:B------:R-:W-:Y:S05]  /*cc30*/  BSYNC B0 ;  /* 0x0000000000007941 */ /* 0x000fea0003800000 */
.L_x_8744:
        /* <DEDUP_REMOVED lines=23> */
.L_x_8750:
        /* <DEDUP_REMOVED lines=8> */
[----:B--2---:R-:W-:Y:S01]  /*ce30*/  IMAD.IADD R16, R15, 0x1, R16 ;  /* 0x000000010f107824 */ /* 0x004fe200078e0210 */
[----:B---3--:R-:W-:-:S11]  /*ce40*/  IADD3 R17, R12, R17, RZ ;  /* 0x000000110c117210 */ /* 0x008fd60007ffe0ff */
[----:B------:R-:W-:Y:S05]  /*ce50*/  @!P0 BRA `(.L_x_8750) ;  /* 0xffffff5000008947 */ /* 0x000fea000383ffff */
.L_x_8749:
[----:B------:R-:W-:Y:S05]  /*ce60*/  BSYNC B1 ;  /* 0x0000000000017941 */ /* 0x000fea0003800000 */
.L_x_8748:
[----:B------:R-:W-:Y:S05]  /*ce70*/  BRA `(.L_x_8751) ;  /* 0x0000010000007947 */ /* 0x000fea0003800000 */
.L_x_8747:
[----:B------:R-:W-:Y:S02]  /*ce80*/  ISETP.GE.U32.AND P0, PT, R2, c[0x0][0x17c], PT ;  /* 0x00005f0002007a0c */ /* 0x000fe40003f06070 */
[----:B------:R-:W-:-:S11]  /*ce90*/  MOV R17, c[0x0][0x164] ;  /* 0x0000590000117a02 */ /* 0x000fd60000000f00 */
[----:B------:R-:W-:Y:S05]  /*cea0*/  @P0 BRA `(.L_x_8751) ;  /* 0x000000d000000947 */ /* 0x000fea0003800000 */
[----:B------:R-:W-:Y:S01]  /*ceb0*/  IMAD.MOV.U32 R13, RZ, RZ, R2 ;  /* 0x000000ffff0d7224 */ /* 0x000fe200078e0002 */
[----:B------:R-:W-:Y:S02]  /*cec0*/  MOV R17, c[0x0][0x164] ;  /* 0x0000590000117a02 */ /* 0x000fe40000000f00 */
.L_x_8752:
        /* <DEDUP_REMOVED lines=8> */
[----:B--2---:R-:W-:Y:S01]  /*cf50*/  IMAD.IADD R16, R15, 0x1, R16 ;  /* 0x000000010f107824 */ /* 0x004fe200078e0210 */
[----:B---3--:R-:W-:-:S11]  /*cf60*/  IADD3 R17, R12, R17, RZ ;  /* 0x000000110c117210 */ /* 0x008fd60007ffe0ff */
[----:B------:R-:W-:Y:S05]  /*cf70*/  @!P0 BRA `(.L_x_8752) ;  /* 0xffffff5000008947 */ /* 0x000fea000383ffff */
.L_x_8751:
[----:B------:R-:W-:Y:S05]  /*cf80*/  BSYNC B0 ;  /* 0x0000000000007941 */ /* 0x000fea0003800000 */
.L_x_8746:
        /* <DEDUP_REMOVED lines=8> */
.L_x_8754:
[----:B------:R-:W-:Y:S01]  /*d010*/  IMAD.IADD R10, R2, 0x1, R11 ;  /* 0x00000001020a7824 */ /* 0x000fe200078e020b */
[----:B------:R-:W-:Y:S04]  /*d020*/  BAR.SYNC.DEFER_BLOCKING 0x0 ;  /* 0x0000000000007b1d */ /* 0x000fe80000010000 */
[----:B------:R-:W-:-:S04]  /*d030*/  ISETP.GE.U32.AND P0, PT, R10, c[0x0][0x4], PT ;  /* 0x000001000a007a0c */ /* 0x000fc80003f06070 */
[----:B------:R-:W-:-:S13]  /*d040*/  ISETP.GE.U32.OR P0, PT, R2, R11, P0 ;  /* 0x0000000b0200720c */ /* 0x000fda0000706470 */
[----:B------:R-:W-:-:S05]  /*d050*/  @!P0 IMAD R10, R10, c[0x0][0x0], R23 ;  /* 0x000000000a0a8a24 */ /* 0x000fca00078e0217 */
[----:B------:R-:W0:Y:S02]  /*d060*/  @!P0 LDS.64 R12, [R10.X8+0x10] ;  /* 0x000010000a0c8984 */ /* 0x000e240000008a00 */
[----:B0-----:R-:W-:Y:S02]  /*d070*/  @!P0 IADD3 R16, R16, R12, RZ ;  /* 0x0000000c10108210 */ /* 0x001fe40007ffe0ff */
[----:B------:R-:W-:-:S05]  /*d080*/  @!P0 IADD3 R17, R17, R13, RZ ;  /* 0x0000000d11118210 */ /* 0x000fca0007ffe0ff */
[----:B------:R0:W-:Y:S01]  /*d090*/  @!P0 STS.64 [R0.X8+0x10], R16 ;  /* 0x0000101000008388 */ /* 0x0001e20000008a00 */
[----:B------:R-:W-:Y:S02]  /*d0a0*/  ISETP.GT.AND P0, PT, R11, 0x1, PT ;  /* 0x000000010b00780c */ /* 0x000fe40003f04270 */
[----:B------:R-:W-:-:S11]  /*d0b0*/  SHF.R.S32.HI R11, RZ, 0x1, R11 ;  /* 0x00000001ff0b7819 */ /* 0x000fd6000001140b */
[----:B0-----:R-:W-:Y:S05]  /*d0c0*/  @P0 BRA `(.L_x_8754) ;  /* 0xffffff4000000947 */ /* 0x001fea000383ffff */
.L_x_8753:
        /* <DEDUP_REMOVED lines=13> */
.L_x_8757:
[----:B------:R-:W-:Y:S01]  /*d1a0*/  IADD3 R10, R23, R2, RZ ;  /* 0x00000002170a7210 */ /* 0x000fe20007ffe0ff */
[----:B------:R-:W-:Y:S03]  /*d1b0*/  BAR.SYNC.DEFER_BLOCKING 0x0 ;  /* 0x0000000000007b1d */ /* 0x000fe60000010000 */
[----:B------:R-:W-:-:S04]  /*d1c0*/  ISETP.GE.U32.AND P0, PT, R10, c[0x0][0x0], PT ;  /* 0x000000000a007a0c */ /* 0x000fc80003f06070 */
[----:B------:R-:W-:-:S13]  /*d1d0*/  ISETP.GE.U32.OR P0, PT, R23, R2, P0 ;  /* 0x000000021700720c */ /* 0x000fda0000706470 */
[----:B------:R-:W-:Y:S02]  /*d1e0*/  @!P0 LEA R10, R2, R13, 0x3 ;  /* 0x0000000d020a8211 */ /* 0x000fe400078e18ff */
[----:B------:R-:W-:-:S04]  /*d1f0*/  SHF.R.S32.HI R2, RZ, 0x1, R2 ;  /* 0x00000001ff027819 */ /* 0x000fc80000011402 */
[----:B------:R-:W0:Y:S02]  /*d200*/  @!P0 LDS.64 R10, [R10] ;  /* 0x000000000a0a8984 */ /* 0x000e240000000a00 */
[----:B0-----:R-:W-:Y:S01]  /*d210*/  @!P0 IMAD.IADD R16, R16, 0x1, R10 ;  /* 0x0000000110108824 */ /* 0x001fe200078e020a */
[----:B------:R-:W-:-:S05]  /*d220*/  @!P0 IADD3 R17, R17, R11, RZ ;  /* 0x0000000b11118210 */ /* 0x000fca0007ffe0ff */
[----:B------:R0:W-:Y:S01]  /*d230*/  @!P0 STS.64 [R0.X8+0x10], R16 ;  /* 0x0000101000008388 */ /* 0x0001e20000008a00 */
[----:B------:R-:W-:-:S13]  /*d240*/  ISETP.GE.AND P0, PT, R2, 0x20, PT ;  /* 0x000000200200780c */ /* 0x000fda0003f06270 */
[----:B0-----:R-:W-:Y:S05]  /*d250*/  @P0 BRA `(.L_x_8757) ;  /* 0xffffff4000000947 */ /* 0x001fea000383ffff */
[----:B------:R-:W-:-:S03]  /*d260*/  MOV R2, 0x20 ;  /* 0x0000002000027802 */ /* 0x000fc60000000f00 */
.L_x_8756:
[----:B0-----:R-:W-:Y:S01]  /*d270*/  BAR.SYNC.DEFER_BLOCKING 0x0 ;  /* 0x0000000000007b1d */ /* 0x001fe20000010000 */
[----:B------:R-:W-:-:S13]  /*d280*/  ISETP.GE.AND P0, PT, R2, 0x2, PT ;  /* 0x000000020200780c */ /* 0x000fda0003f06270 */
[----:B------:R-:W-:Y:S05]  /*d290*/  @!P0 BRA `(.L_x_8755) ;  /* 0x0000008000008947 */ /* 0x000fea0003800000 */
[----:B------:R-:W-:-:S05]  /*d2a0*/  IMAD.MOV.U32 R11, RZ, RZ, 0x1 ;  /* 0x00000001ff0b7424 */ /* 0x000fca00078e00ff */
.L_x_8758:
[----:B------:R-:W0:Y:S04]  /*d2b0*/  SHFL.DOWN PT, R13, R16, R11, 0x1f ;  /* 0x08001f0b100d7589 */ /* 0x000e2800000e0000 */
[----:B------:R1:W2:Y:S02]  /*d2c0*/  SHFL.DOWN PT, R0, R17, R11, 0x1f ;  /* 0x08001f0b11007589 */ /* 0x0002a400000e0000 */
[----:B-1----:R-:W-:-:S04]  /*d2d0*/  SHF.L.U32 R11, R11, 0x1, RZ ;  /* 0x000000010b0b7819 */ /* 0x002fc800000006ff */
[----:B------:R-:W-:Y:S02]  /*d2e0*/  ISETP.GE.AND P0, PT, R11, R2, PT ;  /* 0x000000020b00720c */ /* 0x000fe40003f06270 */
[----:B0-----:R-:W-:Y:S01]  /*d2f0*/  IADD3 R16, R13, R16, RZ ;  /* 0x000000100d107210 */ /* 0x001fe20007ffe0ff */
[----:B--2---:R-:W-:-:S10]  /*d300*/  IMAD.IADD R17, R0, 0x1, R17 ;  /* 0x0000000100117824 */ /* 0x004fd400078e0211 */
[----:B------:R-:W-:Y:S05]  /*d310*/  @!P0 BRA `(.L_x_8758) ;  /* 0xffffff9000008947 */ /* 0x000fea000383ffff */
.L_x_8755:
        /* <DEDUP_REMOVED lines=11> */
[----:B--2---:R-:W-:Y:S02]  /*d3d0*/  IADD3 R16, R16, R3, RZ ;  /* 0x0000000310107210 */ /* 0x004fe40007ffe0ff */
[----:B---3--:R-:W-:Y:S02]  /*d3e0*/  IADD3 R17, R17, R0, RZ ;  /* 0x0000000011117210 */ /* 0x008fe40007ffe0ff */
.L_x_8760:
        /* <DEDUP_REMOVED lines=24> */
.L_x_8762:
        /* <DEDUP_REMOVED lines=24> */
.L_x_8763:
[----:B------:R-:W-:-:S04]  /*d6f0*/  IADD3 R24, P0, R24, c[0x0][0x540], RZ ;  /* 0x0001500018187a10 */ /* 0x000fc80007f1e0ff */
[----:B------:R-:W-:-:S05]  /*d700*/  IADD3.X R25, RZ, c[0x0][0x544], RZ, P0, !PT ;  /* 0x00015100ff197a10 */ /* 0x000fca00007fe4ff */
[----:B------:R-:W-:Y:S01]  /*d710*/  STG.E [R24.64], R17 ;  /* 0x0000001118007986 */ /* 0x000fe2000c101924 */
[----:B------:R-:W-:Y:S05]  /*d720*/  EXIT ;  /* 0x000000000000794d */ /* 0x000fea0003800000 */
.L_x_8761:
[----:B------:R-:W-:Y:S04]  /*d730*/  STG.E [R4.64], R16 ;  /* 0x0000001004007986 */ /* 0x000fe8000c101924 */
[----:B------:R-:W-:Y:S01]  /*d740*/  STG.E [R4.64+0x4], R17 ;  /* 0x0000041104007986 */ /* 0x000fe2000c101924 */
[----:B------:R-:W-:Y:S05]  /*d750*/  EXIT ;  /* 0x000000000000794d */ /* 0x000fea0003800000 */
.L_x_8759:
[----:B------:R-:W-:Y:S01]  /*d760*/  ISETP.NE.AND P0, PT, RZ, UR38, PT ;  /* 0x00000026ff007c0c */ /* 0x000fe2000bf05270 */
[----:B------:R-:W-:Y:S02]  /*d770*/  ULDC.U8 UR4, c[0x0][0x571] ;  /* 0x00015c4000047ab9 */ /* 0x000fe40000000000 */
[----:B------:R-:W-:-:S10]  /*d780*/  ISETP.NE.AND P1, PT, RZ, UR4, PT ;  /* 0x00000004ff007c0c */ /* 0x000fd4000bf25270 */
[----:B------:R-:W-:Y:S05]  /*d790*/  @!P0 BRA `(.L_x_8764) ;  /* 0x0000004000008947 */ /* 0x000fea0003800000 */
[----:B------:R-:W2:Y:S04]  /*d7a0*/  LDG.E R3, [R6.64] ;  /* 0x0000002406037981 */ /* 0x000ea8000c1e1900 */
[----:B------:R-:W3:Y:S01]  /*d7b0*/  LDG.E R0, [R8.64] ;  /* 0x0000002408007981 */ /* 0x000ee2000c1e1900 */
[----:B--2---:R-:W-:Y:S01]  /*d7c0*/  IMAD.IADD R16, R16, 0x1, R3 ;  /* 0x0000000110107824 */ /* 0x004fe200078e0203 */
[----:B---3--:R-:W-:Y:S02]  /*d7d0*/  IADD3 R17, R17, R0, RZ ;  /* 0x0000000011117210 */ /* 0x008fe40007ffe0ff */
.L_x_8764:
        /* <DEDUP_REMOVED lines=24> */
.L_x_8766:
        /* <DEDUP_REMOVED lines=24> */
.L_x_8767:
[----:B------:R-:W-:-:S04]  /*dae0*/  IADD3 R24, P0, R24, c[0x0][0x540], RZ ;  /* 0x0001500018187a10 */ /* 0x000fc80007f1e0ff */
[----:B------:R-:W-:-:S05]  /*daf0*/  IADD3.X R25, RZ, c[0x0][0x544], RZ, P0, !PT ;  /* 0x00015100ff197a10 */ /* 0x000fca00007fe4ff */
[----:B------:R-:W-:Y:S01]  /*db00*/  STG.E [R24.64], R17 ;  /* 0x0000001118007986 */ /* 0x000fe2000c101924 */
[----:B------:R-:W-:Y:S05]  /*db10*/  EXIT ;  /* 0x000000000000794d */ /* 0x000fea0003800000 */
.L_x_8765:
[----:B------:R-:W-:Y:S04]  /*db20*/  STG.E [R6.64], R16 ;  /* 0x0000001006007986 */ /* 0x000fe8000c101924 */
[----:B------:R-:W-:Y:S01]  /*db30*/  STG.E [R8.64], R17 ;  /* 0x0000001108007986 */ /* 0x000fe2000c101924 */
[----:B------:R-:W-:Y:S05]  /*db40*/  EXIT ;  /* 0x000000000000794d */ /* 0x000fea0003800000 */
.L_x_8737:
        /* <DEDUP_REMOVED lines=18> */
[----:B--2---:R-:W-:Y:S01]  /*dc70*/  IADD3 R18, R18, R3, RZ ;  /* 0x0000000312127210 */ /* 0x004fe20007ffe0ff */
[----:B---3--:R-:W-:Y:S02]  /*dc80*/  IMAD.IADD R19, R19, 0x1, R0 ;  /* 0x0000000113137824 */ /* 0x008fe400078e0200 */
.L_x_8769:
        /* <DEDUP_REMOVED lines=24> */
.L_x_8771:
        /* <DEDUP_REMOVED lines=24> */
.L_x_8772:
[----:B------:R-:W-:-:S05]  /*df90*/  IADD3 R24, P0, R24, c[0x0][0x540], RZ ;  /* 0x0001500018187a10 */ /* 0x000fca0007f1e0ff */
[----:B------:R-:W-:-:S05]  /*dfa0*/  IMAD.X R25, RZ, RZ, c[0x0][0x544], P0 ;  /* 0x00015100ff197624 */ /* 0x000fca00000e06ff */
[----:B------:R-:W-:Y:S01]  /*dfb0*/  STG.E [R24.64], R19 ;  /* 0x0000001318007986 */ /* 0x000fe2000c101924 */
[----:B------:R-:W-:Y:S05]  /*dfc0*/  EXIT ;  /* 0x000000000000794d */ /* 0x000fea0003800000 */
.L_x_8770:
[----:B------:R-:W-:Y:S04]  /*dfd0*/  STG.E [R4.64], R18 ;  /* 0x0000001204007986 */ /* 0x000fe8000c101924 */
[----:B------:R-:W-:Y:S01]  /*dfe0*/  STG.E [R4.64+0x4], R19 ;  /* 0x0000041304007986 */ /* 0x000fe2000c101924 */
[----:B------:R-:W-:Y:S05]  /*dff0*/  EXIT ;  /* 0x000000000000794d */ /* 0x000fea0003800000 */
.L_x_8768:
[----:B0-----:R-:W-:Y:S01]  /*e000*/  ISETP.NE.AND P0, PT, R0, RZ, PT ;  /* 0x000000ff0000720c */ /* 0x001fe20003f05270 */
[----:B------:R-:W-:Y:S02]  /*e010*/  ULDC.U8 UR4, c[0x0][0x571] ;  /* 0x00015c4000047ab9 */ /* 0x000fe40000000000 */
[----:B------:R-:W-:-:S10]  /*e020*/  ISETP.NE.AND P1, PT, RZ, UR4, PT ;  /* 0x00000004ff007c0c */ /* 0x000fd4000bf25270 */
[----:B------:R-:W-:Y:S05]  /*e030*/  @!P0 BRA `(.L_x_8773) ;  /* 0x0000004000008947 */ /* 0x000fea0003800000 */
[----:B------:R-:W2:Y:S04]  /*e040*/  LDG.E R3, [R6.64] ;  /* 0x0000002406037981 */ /* 0x000ea8000c1e1900 */
[----:B------:R-:W3:Y:S01]  /*e050*/  LDG.E R0, [R8.64] ;  /* 0x0000002408007981 */ /* 0x000ee2000c1e1900 */
[----:B--2---:R-:W-:Y:S02]  /*e060*/  IADD3 R18, R18, R3, RZ ;  /* 0x0000000312127210 */ /* 0x004fe40007ffe0ff */
[----:B---3--:R-:W-:Y:S02]  /*e070*/  IADD3 R19, R19, R0, RZ ;  /* 0x0000000013137210 */ /* 0x008fe40007ffe0ff */
.L_x_8773:
        /* <DEDUP_REMOVED lines=24> */
.L_x_8775:
        /* <DEDUP_REMOVED lines=24> */
.L_x_8776:
[----:B------:R-:W-:-:S04]  /*e380*/  IADD3 R24, P0, R24, c[0x0][0x540], RZ ;  /* 0x0001500018187a10 */ /* 0x000fc80007f1e0ff */
[----:B------:R-:W-:-:S05]  /*e390*/  IADD3.X R25, RZ, c[0x0][0x544], RZ, P0, !PT ;  /* 0x00015100ff197a10 */ /* 0x000fca00007fe4ff */
[----:B------:R-:W-:Y:S01]  /*e3a0*/  STG.E [R24.64], R19 ;  /* 0x0000001318007986 */ /* 0x000fe2000c101924 */
[----:B------:R-:W-:Y:S05]  /*e3b0*/  EXIT ;  /* 0x000000000000794d */ /* 0x000fea0003800000 */
.L_x_8774:
[----:B------:R-:W-:Y:S04]  /*e3c0*/  STG.E [R6.64], R18 ;  /* 0x0000001206007986 */ /* 0x000fe8000c101924 */
[----:B------:R-:W-:Y:S01]  /*e3d0*/  STG.E [R8.64], R19 ;  /* 0x0000001308007986 */ /* 0x000fe2000c101924 */
[----:B------:R-:W-:Y:S05]  /*e3e0*/  EXIT ;  /* 0x000000000000794d */ /* 0x000fea0003800000 */
.L_x_8777:
        /* <DEDUP_REMOVED lines=9> */
.L_x_9949:


//--------------------- .text._ZN2at6native13reduce_kernelILi128ELi4ENS0_8ReduceOpIiNS0_14func_wrapper_tIiZNS0_11sum_functorIiiiEclERNS_14TensorIteratorEEUliiE_EEjiLi4ELi4EEEEEvT1_ --------------------------
	.section	.text._ZN2at6native13reduce_kernelILi128ELi4ENS0_8ReduceOpIiNS0_14func_wrapper_tIiZNS0_11sum_functorIiiiEclERNS_14TensorIteratorEEUliiE_EEjiLi4ELi4EEEEEvT1_,"ax",@progbits
	.sectioninfo	@"SHI_REGISTERS=48"
	.align	128
        .global         _ZN2at6native13reduce_kernelILi128ELi4ENS0_8ReduceOpIiNS0_14func_wrapper_tIiZNS0_11sum_functorIiiiEclERNS_14TensorIteratorEEUliiE_EEjiLi4ELi4EEEEEvT1_
        .type           _ZN2at6native13reduce_kernelILi128ELi4ENS0_8ReduceOpIiNS0_14func_wrapper_tIiZNS0_11sum_functorIiiiEclERNS_14TensorIteratorEEUliiE_EEjiLi4ELi4EEEEEvT1_,@function
        .size           _ZN2at6native13reduce_kernelILi128ELi4ENS0_8ReduceOpIiNS0_14func_wrapper_tIiZNS0_11sum_functorIiiiEclERNS_14TensorIteratorEEUliiE_EEjiLi4ELi4EEEEEvT1_,(.L_x_9950 - _ZN2at6native13reduce_kernelILi128ELi4ENS0_8ReduceOpIiNS0_14func_wrapper_tIiZNS0_11sum_functorIiiiEclERNS_14TensorIteratorEEUliiE_EEjiLi4ELi4EEEEEvT1_)
        .other          _ZN2at6native13reduce_kernelILi128ELi4ENS0_8ReduceOpIiNS0_14func_wrapper_tIiZNS0_11sum_functorIiiiEclERNS_14TensorIteratorEEUliiE_EEjiLi4ELi4EEEEEvT1_,@"STO_CUDA_ENTRY STV_DEFAULT"
_ZN2at6native13reduce_kernelILi128ELi4ENS0_8ReduceOpIiNS0_14func_wrapper_tIiZNS0_11sum_functorIiiiEclERNS_14TensorIteratorEEUliiE_EEjiLi4ELi4EEEEEvT1_:
.text._ZN2at6native13reduce_kernelILi128ELi4ENS0_8ReduceOpIiNS0_14func_wrapper_tIiZNS0_11sum_functorIiiiEclERNS_14TensorIteratorEEUliiE_EEjiLi4ELi4EEEEEvT1_:
        /* <DEDUP_REMOVED lines=212> */
[----:B------:R-:W-:Y:S02]  /*0d40*/  @P0 IMAD R3, R6, c[0x0][0x530], R3 ;  /* 0x00014c0006030a24 */ /* 0x000fe400078e0203 */
.L_x_8778:
        /* <DEDUP_REMOVED lines=50> */
.L_x_8787:
[----:B------:R-:W-:Y:S05]  /*1070*/  BSYNC B2 ;  /* 0x0000000000027941 */ /* 0x000fea0003800000 */
.L_x_8786:
        /* <DEDUP_REMOVED lines=9> */
.L_x_8785:
[----:B------:R-:W-:Y:S05]  /*1110*/  BSYNC B1 ;  /* 0x0000000000017941 */ /* 0x000fea0003800000 */
.L_x_8784:
[C---:B------:R-:W-:Y:S02]  /*1120*/  IADD3 R5, P0, -R6.reuse, 0x4, RZ ;  /* 0x0000000406057810 */ /* 0x040fe40007f1e1ff */
[----:B------:R-:W-:Y:S02]  /*1130*/  IADD3 R0, R6, c[0x0][0x16c], RZ ;  /* 0x00005b0006007a10 */ /* 0x000fe40007ffe0ff */
[----:B------:R-:W-:Y:S02]  /*1140*/  LEA R40, P1, R5, R40, 0x2 ;  /* 0x0000002805287211 */ /* 0x000fe400078210ff */
[----:B------:R-:W-:Y:S02]  /*1150*/  IADD3.X R4, RZ, -0x1, RZ, P0, !PT ;  /* 0xffffffffff047810 */ /* 0x000fe400007fe4ff */
[----:B------:R-:W-:-:S02]  /*1160*/  IADD3 R0, R0, -0x4, RZ ;  /* 0xfffffffc00007810 */ /* 0x000fc40007ffe0ff */
[----:B------:R-:W-:Y:S02]  /*1170*/  LEA.HI.X R41, R5, R41, R4, 0x2, P1 ;  /* 0x0000002905297211 */ /* 0x000fe400008f1404 */
.L_x_8783:
[----:B------:R-:W-:Y:S05]  /*1180*/  BSYNC B0 ;  /* 0x0000000000007941 */ /* 0x000fea0003800000 */
.L_x_8782:
        /* <DEDUP_REMOVED lines=14> */
.L_x_8790:
        /* <DEDUP_REMOVED lines=10> */
.L_x_8789:
[----:B------:R-:W-:Y:S05]  /*1310*/  BSYNC B0 ;  /* 0x0000000000007941 */ /* 0x000fea0003800000 */
.L_x_8788:
        /* <DEDUP_REMOVED lines=8> */
.L_x_8792:
[----:B------:R-:W-:Y:S05]  /*13a0*/  BSYNC B0 ;  /* 0x0000000000007941 */ /* 0x000fea0003800000 */
.L_x_8791:
        /* <DEDUP_REMOVED lines=11> */
.L_x_8794:
[----:B------:R-:W-:Y:S05]  /*1460*/  BSYNC B0 ;  /* 0x0000000000007941 */ /* 0x000fea0003800000 */
.L_x_8793:
[----:B------:R-:W-:Y:S01]  /*1470*/  IADD3 R3, R8, R10, R3 ;  /* 0x0000000a08037210 */ /* 0x000fe20007ffe003 */
[----:B------:R-:W-:Y:S01]  /*1480*/  IMAD.MOV.U32 R25, RZ, RZ, RZ ;  /* 0x000000ffff197224 */ /* 0x000fe200078e00ff */
[----:B------:R-:W-:Y:S02]  /*1490*/  CS2R R26, SRZ ;  /* 0x00000000001a7805 */ /* 0x000fe4000001ff00 */
[----:B------:R-:W-:Y:S01]  /*14a0*/  IADD3 R24, R3, R24, RZ ;  /* 0x0000001803187210 */ /* 0x000fe20007ffe0ff */
[----:B------:R-:W-:Y:S05]  /*14b0*/  BRA `(.L_x_8780) ;  /* 0x0000839000007947 */ /* 0x000fea0003800000 */
.L_x_8781:
        /* <DEDUP_REMOVED lines=47> */
.L_x_8804:
        /* <DEDUP_REMOVED lines=226> */
.L_x_8799:
        /* <DEDUP_REMOVED lines=228> */
.L_x_8800:
        /* <DEDUP_REMOVED lines=219> */
.L_x_8801:
        /* <DEDUP_REMOVED lines=217> */
.L_x_8802:
[----:B------:R-:W-:-:S04]  /*4f50*/  LOP3.LUT R21, R23, 0xfffffff0, RZ, 0xc0, !PT ;  /* 0xfffffff017157812 */ /* 0x000fc800078ec0ff */
[----:B------:R-:W-:-:S04]  /*4f60*/  IADD3 R20, P1, R40, R21, RZ ;  /* 0x0000001528147210 */ /* 0x000fc80007f3e0ff */
[----:B------:R-:W-:-:S06]  /*4f70*/  IADD3.X R21, RZ, R41, RZ, P1, !PT ;  /* 0x00000029ff157210 */ /* 0x000fcc0000ffe4ff */
[----:B------:R-:W2:Y:S01]  /*4f80*/  LDG.E.128 R20, [R20.64] ;  /* 0x0000002414147981 */ /* 0x000ea2000c1e1d00 */
[----:B------:R-:W-:Y:S01]  /*4f90*/  IADD3 R37, R37, c[0x0][0x174], RZ ;  /* 0x00005d0025257a10 */ /* 0x000fe20007ffe0ff */
[----:B------:R-:W-:Y:S01]  /*4fa0*/  IMAD.MOV.U32 R30, RZ, RZ, c[0x0][0x174] ;  /* 0x00005d00ff1e7624 */ /* 0x000fe200078e00ff */
[----:B-----5:R-:W-:Y:S01]  /*4fb0*/  IADD3 R27, R12, R27, RZ ;  /* 0x0000001b0c1b7210 */ /* 0x020fe20007ffe0ff */
        /* <DEDUP_REMOVED lines=9> */
[----:B------:R-:W-:Y:S01]  /*5050*/  IADD3 R32, R4, R32, RZ ;  /* 0x0000002004207210 */ /* 0x000fe20007ffe0ff */
[----:B------:R-:W-:Y:S01]  /*5060*/  IMAD.IADD R34, R5, 0x1, R34 ;  /* 0x0000000105227824 */ /* 0x000fe200078e0222 */
[----:B------:R-:W-:Y:S01]  /*5070*/  IADD3 R38, R6, R38, RZ ;  /* 0x0000002606267210 */ /* 0x000fe20007ffe0ff */
[----:B------:R-:W-:Y:S01]  /*5080*/  IMAD.IADD R39, R7, 0x1, R39 ;  /* 0x0000000107277824 */ /* 0x000fe200078e0227 */
[----:B--2---:R-:W-:Y:S01]  /*5090*/  IADD3 R3, R20, R3, RZ ;  /* 0x0000000314037210 */ /* 0x004fe20007ffe0ff */
[----:B------:R-:W-:Y:S01]  /*50a0*/  IMAD.IADD R0, R21, 0x1, R0 ;  /* 0x0000000115007824 */ /* 0x000fe200078e0200 */
[----:B------:R-:W-:Y:S01]  /*50b0*/  IADD3 R25, R22, R25, RZ ;  /* 0x0000001916197210 */ /* 0x000fe20007ffe0ff */
[----:B------:R-:W-:-:S04]  /*50c0*/  IMAD.IADD R36, R23, 0x1, R36 ;  /* 0x0000000117247824 */ /* 0x000fc800078e0224 */
[----:B------:R-:W-:Y:S01]  /*50d0*/  @P1 CALL.REL.NOINC `(.L_x_8803) ;  /* 0x0000001000001944 */ /* 0x000fe20003c00000 */
[----:B------:R-:W-:Y:S05]  /*50e0*/  BRA `(.L_x_8804) ;  /* 0xffffc6c000007947 */ /* 0x000fea000383ffff */
.L_x_8803:
[----:B------:R-:W-:Y:S05]  /*50f0*/  BSYNC B1 ;  /* 0x0000000000017941 */ /* 0x000fea0003800000 */
.L_x_8798:
[----:B------:R-:W-:Y:S05]  /*5100*/  BSYNC B0 ;  /* 0x0000000000007941 */ /* 0x000fea0003800000 */
.L_x_8797:
        /* <DEDUP_REMOVED lines=205> */
.L_x_8807:
        /* <DEDUP_REMOVED lines=207> */
.L_x_8808:
        /* <DEDUP_REMOVED lines=207> */
.L_x_8809:
        /* <DEDUP_REMOVED lines=207> */
.L_x_8810:
[----:B------:R-:W-:-:S04]  /*84b0*/  LOP3.LUT R21, R42, 0xfffffff0, RZ, 0xc0, !PT ;  /* 0xfffffff02a157812 */ /* 0x000fc800078ec0ff */
[----:B------:R-:W-:-:S04]  /*84c0*/  IADD3 R20, P1, R40, R21, RZ ;  /* 0x0000001528147210 */ /* 0x000fc80007f3e0ff */
[----:B------:R-:W-:-:S06]  /*84d0*/  IADD3.X R21, RZ, R41, RZ, P1, !PT ;  /* 0x00000029ff157210 */ /* 0x000fcc0000ffe4ff */
[----:B------:R-:W5:Y:S03]  /*84e0*/  LDG.E.128 R20, [R20.64] ;  /* 0x0000002414147981 */ /* 0x000f66000c1e1d00 */
.L_x_8806:
[----:B------:R-:W-:Y:S05]  /*84f0*/  BSYNC B0 ;  /* 0x0000000000007941 */ /* 0x000fea0003800000 */
.L_x_8805:
[----:B------:R-:W-:Y:S01]  /*8500*/  BSSY B0, `(.L_x_8811) ;  /* 0x000001a000007945 */ /* 0x000fe20003800000 */
[----:B------:R-:W-:Y:S05]  /*8510*/  @P0 BRA `(.L_x_8812) ;  /* 0x0000018000000947 */ /* 0x000fea0003800000 */
[----:B------:R-:W-:Y:S01]  /*8520*/  IADD3 R37, R37, c[0x0][0x174], RZ ;  /* 0x00005d0025257a10 */ /* 0x000fe20007ffe0ff */
[----:B-----5:R-:W-:Y:S01]  /*8530*/  IMAD.IADD R27, R27, 0x1, R12 ;  /* 0x000000011b1b7824 */ /* 0x020fe200078e020c */
        /* <DEDUP_REMOVED lines=22> */
.L_x_8812:
[----:B------:R-:W-:Y:S05]  /*86a0*/  BSYNC B0 ;  /* 0x0000000000007941 */ /* 0x000fea0003800000 */
.L_x_8811:
[----:B------:R-:W-:Y:S02]  /*86b0*/  IADD3 R39, R39, R28, R24 ;  /* 0x0000001c27277210 */ /* 0x000fe40007ffe018 */
[----:B------:R-:W-:Y:S02]  /*86c0*/  IADD3 R38, R38, R35, R29 ;  /* 0x0000002326267210 */ /* 0x000fe40007ffe01d */
[----:B-----5:R-:W-:Y:S02]  /*86d0*/  IADD3 R5, R34, R26, R16 ;  /* 0x0000001a22057210 */ /* 0x020fe40007ffe010 */
[----:B------:R-:W-:Y:S01]  /*86e0*/  IADD3 R24, R32, R33, R27 ;  /* 0x0000002120187210 */ /* 0x000fe20007ffe01b */
[----:B------:R-:W-:Y:S01]  /*86f0*/  IMAD.IADD R27, R39, 0x1, R36 ;  /* 0x00000001271b7824 */ /* 0x000fe200078e0224 */
[----:B------:R-:W-:Y:S01]  /*8700*/  IADD3 R26, R38, R25, RZ ;  /* 0x00000019261a7210 */ /* 0x000fe20007ffe0ff */
[----:B------:R-:W-:Y:S01]  /*8710*/  IMAD.IADD R25, R5, 0x1, R0 ;  /* 0x0000000105197824 */ /* 0x000fe200078e0200 */
[----:B------:R-:W-:Y:S01]  /*8720*/  IADD3 R24, R24, R3, RZ ;  /* 0x0000000318187210 */ /* 0x000fe20007ffe0ff */
[----:B------:R-:W-:Y:S05]  /*8730*/  BRA `(.L_x_8780) ;  /* 0x0000111000007947 */ /* 0x000fea0003800000 */
.L_x_8796:
        /* <DEDUP_REMOVED lines=34> */
.L_x_8815:
        /* <DEDUP_REMOVED lines=22> */
[----:B--2---:R-:W-:Y:S01]  /*8ac0*/  IMAD.IADD R29, R12, 0x1, R29 ;  /* 0x000000010c1d7824 */ /* 0x004fe200078e021d */
[----:B------:R-:W-:Y:S01]  /*8ad0*/  IADD3 R28, R13, R28, RZ ;  /* 0x0000001c0d1c7210 */ /* 0x000fe20007ffe0ff */
[----:B------:R-:W-:Y:S01]  /*8ae0*/  IMAD.IADD R27, R14, 0x1, R27 ;  /* 0x000000010e1b7824 */ /* 0x000fe200078e021b */
[----:B------:R-:W-:Y:S01]  /*8af0*/  IADD3 R16, R15, R16, RZ ;  /* 0x000000100f107210 */ /* 0x000fe20007ffe0ff */
[----:B---3--:R-:W-:Y:S01]  /*8b00*/  IMAD.IADD R3, R20, 0x1, R3 ;  /* 0x0000000114037824 */ /* 0x008fe200078e0203 */
[----:B------:R-:W-:Y:S01]  /*8b10*/  IADD3 R0, R21, R0, RZ ;  /* 0x0000000015007210 */ /* 0x000fe20007ffe0ff */
[----:B------:R-:W-:Y:S01]  /*8b20*/  IMAD.IADD R31, R22, 0x1, R31 ;  /* 0x00000001161f7824 */ /* 0x000fe200078e021f */
[----:B------:R-:W-:Y:S01]  /*8b30*/  IADD3 R30, R23, R30, RZ ;  /* 0x0000001e171e7210 */ /* 0x000fe20007ffe0ff */
[----:B----4-:R-:W-:Y:S01]  /*8b40*/  IMAD.IADD R32, R4, 0x1, R32 ;  /* 0x0000000104207824 */ /* 0x010fe200078e0220 */
[----:B------:R-:W-:Y:S01]  /*8b50*/  IADD3 R33, R5, R33, RZ ;  /* 0x0000002105217210 */ /* 0x000fe20007ffe0ff */
[----:B------:R-:W-:Y:S01]  /*8b60*/  IMAD.IADD R34, R6, 0x1, R34 ;  /* 0x0000000106227824 */ /* 0x000fe200078e0222 */
[----:B------:R-:W-:Y:S01]  /*8b70*/  IADD3 R35, R7, R35, RZ ;  /* 0x0000002307237210 */ /* 0x000fe20007ffe0ff */
[----:B-----5:R-:W-:Y:S01]  /*8b80*/  IMAD.IADD R24, R8, 0x1, R24 ;  /* 0x0000000108187824 */ /* 0x020fe200078e0218 */
[----:B------:R-:W-:Y:S01]  /*8b90*/  IADD3 R25, R9, R25, RZ ;  /* 0x0000001909197210 */ /* 0x000fe20007ffe0ff */
[----:B------:R-:W-:Y:S01]  /*8ba0*/  IMAD.IADD R26, R10, 0x1, R26 ;  /* 0x000000010a1a7824 */ /* 0x000fe200078e021a */
[----:B------:R-:W-:Y:S01]  /*8bb0*/  IADD3 R36, R11, R36, RZ ;  /* 0x000000240b247210 */ /* 0x000fe20007ffe0ff */
[----:B------:R-:W-:Y:S05]  /*8bc0*/  @!P0 BRA `(.L_x_8815) ;  /* 0xfffffd9000008947 */ /* 0x000fea000383ffff */
[----:B------:R-:W-:Y:S05]  /*8bd0*/  BSYNC B1 ;  /* 0x0000000000017941 */ /* 0x000fea0003800000 */
.L_x_8814:
[----:B------:R-:W-:Y:S05]  /*8be0*/  BSYNC B0 ;  /* 0x0000000000007941 */ /* 0x000fea0003800000 */
.L_x_8813:
        /* <DEDUP_REMOVED lines=27> */
.L_x_8817:
[----:B------:R-:W-:Y:S05]  /*8da0*/  BSYNC B0 ;  /* 0x0000000000007941 */ /* 0x000fea0003800000 */
.L_x_8816:
[----:B------:R-:W-:Y:S01]  /*8db0*/  BSSY B0, `(.L_x_8818) ;  /* 0x000001a000007945 */ /* 0x000fe20003800000 */
[----:B------:R-:W-:Y:S05]  /*8dc0*/  @P1 BRA `(.L_x_8819) ;  /* 0x0000018000001947 */ /* 0x000fea0003800000 */
[----:B------:R-:W-:Y:S01]  /*8dd0*/  IADD3 R37, R37, c[0x0][0x174], RZ ;  /* 0x00005d0025257a10 */ /* 0x000fe20007ffe0ff */
[----:B-----5:R-:W-:Y:S01]  /*8de0*/  IMAD.IADD R29, R29, 0x1, R12 ;  /* 0x000000011d1d7824 */ /* 0x020fe200078e020c */
        /* <DEDUP_REMOVED lines=22> */
.L_x_8819:
[----:B------:R-:W-:Y:S05]  /*8f50*/  BSYNC B0 ;  /* 0x0000000000007941 */ /* 0x000fea0003800000 */
.L_x_8818:
[----:B------:R-:W-:Y:S02]  /*8f60*/  IADD3 R35, R35, R30, R16 ;  /* 0x0000001e23237210 */ /* 0x000fe40007ffe010 */
[----:B------:R-:W-:Y:S02]  /*8f70*/  IADD3 R0, R33, R0, R28 ;  /* 0x0000000021007210 */ /* 0x000fe40007ffe01c */
[----:B------:R-:W-:Y:S01]  /*8f80*/  IADD3 R31, R34, R31, R27 ;  /* 0x0000001f221f7210 */ /* 0x000fe20007ffe01b */
[----:B------:R-:W-:Y:S01]  /*8f90*/  IMAD.IADD R27, R35, 0x1, R36 ;  /* 0x00000001231b7824 */ /* 0x000fe200078e0224 */
[----:B------:R-:W-:Y:S01]  /*8fa0*/  IADD3 R3, R32, R3, R29 ;  /* 0x0000000320037210 */ /* 0x000fe20007ffe01d */
[----:B------:R-:W-:Y:S01]  /*8fb0*/  IMAD.IADD R25, R0, 0x1, R25 ;  /* 0x0000000100197824 */ /* 0x000fe200078e0219 */
[----:B------:R-:W-:-:S02]  /*8fc0*/  IADD3 R26, R31, R26, RZ ;  /* 0x0000001a1f1a7210 */ /* 0x000fc40007ffe0ff */
[----:B------:R-:W-:Y:S01]  /*8fd0*/  IADD3 R24, R3, R24, RZ ;  /* 0x0000001803187210 */ /* 0x000fe20007ffe0ff */
[----:B------:R-:W-:Y:S05]  /*8fe0*/  BRA `(.L_x_8780) ;  /* 0x0000086000007947 */ /* 0x000fea0003800000 */
.L_x_8795:
        /* <DEDUP_REMOVED lines=38> */
.L_x_8822:
        /* <DEDUP_REMOVED lines=18> */
[----:B--2---:R-:W-:Y:S01]  /*9370*/  IADD3 R29, R12, R29, RZ ;  /* 0x0000001d0c1d7210 */ /* 0x004fe20007ffe0ff */
[----:B------:R-:W-:Y:S01]  /*9380*/  IMAD.IADD R16, R13, 0x1, R16 ;  /* 0x000000010d107824 */ /* 0x000fe200078e0210 */
[----:B------:R-:W-:Y:S01]  /*9390*/  IADD3 R27, R14, R27, RZ ;  /* 0x0000001b0e1b7210 */ /* 0x000fe20007ffe0ff */
[----:B------:R-:W-:Y:S01]  /*93a0*/  IMAD.IADD R0, R15, 0x1, R0 ;  /* 0x000000010f007824 */ /* 0x000fe200078e0200 */
[----:B---3--:R-:W-:Y:S01]  /*93b0*/  IADD3 R31, R20, R31, RZ ;  /* 0x0000001f141f7210 */ /* 0x008fe20007ffe0ff */
[----:B------:R-:W-:Y:S01]  /*93c0*/  IMAD.IADD R26, R21, 0x1, R26 ;  /* 0x00000001151a7824 */ /* 0x000fe200078e021a */
[----:B------:R-:W-:Y:S01]  /*93d0*/  IADD3 R33, R22, R33, RZ ;  /* 0x0000002116217210 */ /* 0x000fe20007ffe0ff */
[----:B------:R-:W-:Y:S01]  /*93e0*/  IMAD.IADD R28, R23, 0x1, R28 ;  /* 0x00000001171c7824 */ /* 0x000fe200078e021c */
[----:B----4-:R-:W-:Y:S01]  /*93f0*/  IADD3 R30, R4, R30, RZ ;  /* 0x0000001e041e7210 */ /* 0x010fe20007ffe0ff */
[----:B------:R-:W-:Y:S01]  /*9400*/  IMAD.IADD R32, R5, 0x1, R32 ;  /* 0x0000000105207824 */ /* 0x000fe200078e0220 */
[----:B------:R-:W-:Y:S01]  /*9410*/  IADD3 R34, R6, R34, RZ ;  /* 0x0000002206227210 */ /* 0x000fe20007ffe0ff */
[----:B------:R-:W-:Y:S01]  /*9420*/  IMAD.IADD R35, R7, 0x1, R35 ;  /* 0x0000000107237824 */ /* 0x000fe200078e0223 */
[----:B-----5:R-:W-:Y:S01]  /*9430*/  IADD3 R24, R8, R24, RZ ;  /* 0x0000001808187210 */ /* 0x020fe20007ffe0ff */
[----:B------:R-:W-:Y:S01]  /*9440*/  IMAD.IADD R25, R9, 0x1, R25 ;  /* 0x0000000109197824 */ /* 0x000fe200078e0219 */
[----:B------:R-:W-:Y:S01]  /*9450*/  IADD3 R3, R10, R3, RZ ;  /* 0x000000030a037210 */ /* 0x000fe20007ffe0ff */
[----:B------:R-:W-:Y:S01]  /*9460*/  IMAD.IADD R38, R11, 0x1, R38 ;  /* 0x000000010b267824 */ /* 0x000fe200078e0226 */
[----:B------:R-:W-:Y:S05]  /*9470*/  @!P0 BRA `(.L_x_8822) ;  /* 0xfffffdd000008947 */ /* 0x000fea000383ffff */
[----:B------:R-:W-:Y:S05]  /*9480*/  BSYNC B1 ;  /* 0x0000000000017941 */ /* 0x000fea0003800000 */
.L_x_8821:
[----:B------:R-:W-:Y:S05]  /*9490*/  BSYNC B0 ;  /* 0x0000000000007941 */ /* 0x000fea0003800000 */
.L_x_8820:
        /* <DEDUP_REMOVED lines=23> */
.L_x_8824:
[----:B------:R-:W-:Y:S05]  /*9610*/  BSYNC B0 ;  /* 0x0000000000007941 */ /* 0x000fea0003800000 */
.L_x_8823:
        /* <DEDUP_REMOVED lines=22> */
[----:B------:R-:W-:Y:S01]  /*9780*/  @!P0 IADD3 R24, R24, R8, RZ ;  /* 0x0000000818188210 */ /* 0x000fe20007ffe0ff */
[----:B------:R-:W-:Y:S01]  /*9790*/  @!P0 IMAD.IADD R25, R25, 0x1, R9 ;  /* 0x0000000119198824 */ /* 0x000fe200078e0209 */
[----:B------:R-:W-:Y:S01]  /*97a0*/  @!P0 IADD3 R3, R3, R10, RZ ;  /* 0x0000000a03038210 */ /* 0x000fe20007ffe0ff */
[----:B------:R-:W-:Y:S02]  /*97b0*/  @!P0 IMAD.IADD R38, R38, 0x1, R11 ;  /* 0x0000000126268824 */ /* 0x000fe400078e020b */
.L_x_8826:
[----:B------:R-:W-:Y:S05]  /*97c0*/  BSYNC B0 ;  /* 0x0000000000007941 */ /* 0x000fea0003800000 */
.L_x_8825:
[----:B------:R-:W-:Y:S02]  /*97d0*/  IADD3 R34, R34, R33, R27 ;  /* 0x0000002122227210 */ /* 0x000fe40007ffe01b */
[----:B------:R-:W-:Y:S02]  /*97e0*/  IADD3 R29, R30, R31, R29 ;  /* 0x0000001f1e1d7210 */ /* 0x000fe40007ffe01d */
[----:B------:R-:W-:Y:S02]  /*97f0*/  IADD3 R35, R35, R28, R0 ;  /* 0x0000001c23237210 */ /* 0x000fe40007ffe000 */
[----:B------:R-:W-:Y:S01]  /*9800*/  IADD3 R16, R32, R26, R16 ;  /* 0x0000001a20107210 */ /* 0x000fe20007ffe010 */
[----:B------:R-:W-:Y:S01]  /*9810*/  IMAD.IADD R26, R34, 0x1, R3 ;  /* 0x00000001221a7824 */ /* 0x000fe200078e0203 */
[----:B------:R-:W-:Y:S01]  /*9820*/  IADD3 R27, R35, R38, RZ ;  /* 0x00000026231b7210 */ /* 0x000fe20007ffe0ff */
[----:B------:R-:W-:Y:S01]  /*9830*/  IMAD.IADD R24, R29, 0x1, R24 ;  /* 0x000000011d187824 */ /* 0x000fe200078e0218 */
[----:B------:R-:W-:-:S02]  /*9840*/  IADD3 R25, R16, R25, RZ ;  /* 0x0000001910197210 */ /* 0x000fc40007ffe0ff */
.L_x_8780:
[----:B------:R-:W-:Y:S05]  /*9850*/  BSYNC B6 ;  /* 0x0000000000067941 */ /* 0x000fea0003800000 */
.L_x_8779:
        /* <DEDUP_REMOVED lines=9> */
.L_x_8828:
[----:B-----5:R-:W-:Y:S01]  /*98f0*/  IMAD.IADD R4, R2, 0x1, R3 ;  /* 0x0000000102047824 */ /* 0x020fe200078e0203 */
[----:B------:R-:W-:Y:S01]  /*9900*/  WARPSYNC 0xffffffff ;  /* 0xffffffff00007948 */ /* 0x000fe20003800000 */
[----:B------:R-:W-:Y:S03]  /*9910*/  BAR.SYNC.DEFER_BLOCKING 0x0 ;  /* 0x0000000000007b1d */ /* 0x000fe60000010000 */
[----:B------:R-:W-:-:S04]  /*9920*/  ISETP.GE.U32.AND P0, PT, R4, c[0x0][0x4], PT ;  /* 0x0000010004007a0c */ /* 0x000fc80003f06070 */
[----:B------:R-:W-:-:S13]  /*9930*/  ISETP.GE.U32.OR P0, PT, R2, R3, P0 ;  /* 0x000000030200720c */ /* 0x000fda0000706470 */
[----:B------:R-:W-:-:S06]  /*9940*/  @!P0 IMAD R4, R4, c[0x0][0x0], R17 ;  /* 0x0000000004048a24 */ /* 0x000fcc00078e0211 */
[----:B-1----:R-:W1:Y:S02]  /*9950*/  @!P0 LDS.128 R4, [R4.X16+0x10] ;  /* 0x0000100004048984 */ /* 0x002e64000000cc00 */
[----:B-1----:R-:W-:Y:S01]  /*9960*/  @!P0 IADD3 R24, R24, R4, RZ ;  /* 0x0000000418188210 */ /* 0x002fe20007ffe0ff */
[----:B------:R-:W-:Y:S01]  /*9970*/  @!P0 IMAD.IADD R25, R25, 0x1, R5 ;  /* 0x0000000119198824 */ /* 0x000fe200078e0205 */
[----:B------:R-:W-:Y:S01]  /*9980*/  @!P0 IADD3 R26, R26, R6, RZ ;  /* 0x000000061a1a8210 */ /* 0x000fe20007ffe0ff */
[----:B------:R-:W-:-:S05]  /*9990*/  @!P0 IMAD.IADD R27, R27, 0x1, R7 ;  /* 0x000000011b1b8824 */ /* 0x000fca00078e0207 */
[----:B------:R1:W-:Y:S01]  /*99a0*/  @!P0 STS.128 [R0.X16+0x10], R24 ;  /* 0x0000101800008388 */ /* 0x0003e2000000cc00 */
[----:B------:R-:W-:Y:S02]  /*99b0*/  ISETP.GT.AND P0, PT, R3, 0x1, PT ;  /* 0x000000010300780c */ /* 0x000fe40003f04270 */
[----:B------:R-:W-:-:S11]  /*99c0*/  SHF.R.S32.HI R3, RZ, 0x1, R3 ;  /* 0x00000001ff037819 */ /* 0x000fd60000011403 */
[----:B------:R-:W-:Y:S05]  /*99d0*/  @P0 BRA `(.L_x_8828) ;  /* 0xffffff1000000947 */ /* 0x000fea000383ffff */
.L_x_8827:
        /* <DEDUP_REMOVED lines=14> */
.L_x_8831:
        /* <DEDUP_REMOVED lines=8> */
[----:B-1----:R-:W-:Y:S01]  /*9b40*/  @!P0 IMAD.IADD R24, R24, 0x1, R4 ;  /* 0x0000000118188824 */ /* 0x002fe200078e0204 */
[----:B------:R-:W-:Y:S01]  /*9b50*/  @!P0 IADD3 R25, R25, R5, RZ ;  /* 0x0000000519198210 */ /* 0x000fe20007ffe0ff */
[----:B------:R-:W-:Y:S01]  /*9b60*/  @!P0 IMAD.IADD R26, R26, 0x1, R6 ;  /* 0x000000011a1a8824 */ /* 0x000fe200078e0206 */
[----:B------:R-:W-:-:S05]  /*9b70*/  @!P0 IADD3 R27, R27, R7, RZ ;  /* 0x000000071b1b8210 */ /* 0x000fca0007ffe0ff */
[----:B------:R1:W-:Y:S01]  /*9b80*/  @!P0 STS.128 [R8.X16+0x10], R24 ;  /* 0x0000101808008388 */ /* 0x0003e2000000cc00 */
[----:B------:R-:W-:-:S13]  /*9b90*/  ISETP.GE.AND P0, PT, R3, 0x20, PT ;  /* 0x000000200300780c */ /* 0x000fda0003f06270 */
[----:B------:R-:W-:Y:S05]  /*9ba0*/  @P0 BRA `(.L_x_8831) ;  /* 0xffffff1000000947 */ /* 0x000fea000383ffff */
[----:B------:R-:W-:-:S05]  /*9bb0*/  IMAD.MOV.U32 R0, RZ, RZ, 0x20 ;  /* 0x00000020ff007424 */ /* 0x000fca00078e00ff */
.L_x_8830:
[----:B-1----:R-:W-:Y:S01]  /*9bc0*/  ISETP.GE.AND P0, PT, R0, 0x2, PT ;  /* 0x000000020000780c */ /* 0x002fe20003f06270 */
[----:B------:R-:W-:Y:S01]  /*9bd0*/  WARPSYNC 0xffffffff ;  /* 0xffffffff00007948 */ /* 0x000fe20003800000 */
[----:B------:R-:W-:Y:S11]  /*9be0*/  BAR.SYNC.DEFER_BLOCKING 0x0 ;  /* 0x0000000000007b1d */ /* 0x000ff60000010000 */
[----:B------:R-:W-:Y:S05]  /*9bf0*/  @!P0 BRA `(.L_x_8829) ;  /* 0x000000c000008947 */ /* 0x000fea0003800000 */
[----:B------:R-:W-:-:S05]  /*9c00*/  MOV R3, 0x1 ;  /* 0x0000000100037802 */ /* 0x000fca0000000f00 */
.L_x_8832:
[----:B-----5:R-:W1:Y:S04]  /*9c10*/  SHFL.DOWN PT, R5, R24, R3, 0x1f ;  /* 0x08001f0318057589 */ /* 0x020e6800000e0000 */
[----:B------:R-:W2:Y:S04]  /*9c20*/  SHFL.DOWN PT, R4, R25, R3, 0x1f ;  /* 0x08001f0319047589 */ /* 0x000ea800000e0000 */
[----:B------:R-:W3:Y:S04]  /*9c30*/  SHFL.DOWN PT, R7, R26, R3, 0x1f ;  /* 0x08001f031a077589 */ /* 0x000ee800000e0000 */
[----:B------:R4:W0:Y:S02]  /*9c40*/  SHFL.DOWN PT, R6, R27, R3, 0x1f ;  /* 0x08001f031b067589 */ /* 0x00082400000e0000 */
[----:B----4-:R-:W-:Y:S01]  /*9c50*/  IMAD.SHL.U32 R3, R3, 0x2, RZ ;  /* 0x0000000203037824 */ /* 0x010fe200078e00ff */
[----:B-1----:R-:W-:-:S04]  /*9c60*/  IADD3 R24, R5, R24, RZ ;  /* 0x0000001805187210 */ /* 0x002fc80007ffe0ff */
[----:B------:R-:W-:Y:S01]  /*9c70*/  ISETP.GE.AND P0, PT, R3, R0, PT ;  /* 0x000000000300720c */ /* 0x000fe20003f06270 */
[----:B--2---:R-:W-:Y:S01]  /*9c80*/  IMAD.IADD R25, R4, 0x1, R25 ;  /* 0x0000000104197824 */ /* 0x004fe200078e0219 */
[----:B---3--:R-:W-:Y:S01]  /*9c90*/  IADD3 R26, R7, R26, RZ ;  /* 0x0000001a071a7210 */ /* 0x008fe20007ffe0ff */
[----:B0-----:R-:W-:-:S10]  /*9ca0*/  IMAD.IADD R27, R6, 0x1, R27 ;  /* 0x00000001061b7824 */ /* 0x001fd400078e021b */
[----:B------:R-:W-:Y:S05]  /*9cb0*/  @!P0 BRA `(.L_x_8832) ;  /* 0xffffff5000008947 */ /* 0x000fea000383ffff */
.L_x_8829:
[----:B------:R-:W-:Y:S01]  /*9cc0*/  ISETP.NE.AND P1, PT, RZ, c[0x0][0x33c], PT ;  /* 0x0000cf00ff007a0c */ /* 0x000fe20003f25270 */
[----:B-----5:R-:W-:Y:S01]  /*9cd0*/  HFMA2.MMA R23, -RZ, RZ, 0, 0 ;  /* 0x00000000ff177435 */ /* 0x020fe200000001ff */
        /* <DEDUP_REMOVED lines=202> */
.L_x_8833:
        /* <DEDUP_REMOVED lines=202> */
.L_x_8834:
        /* <DEDUP_REMOVED lines=204> */
.L_x_8835:
        /* <DEDUP_REMOVED lines=202> */
.L_x_8836:
        /* <DEDUP_REMOVED lines=217> */
.L_x_8838:
        /* <DEDUP_REMOVED lines=202> */
.L_x_8839:
        /* <DEDUP_REMOVED lines=204> */
.L_x_8840:
        /* <DEDUP_REMOVED lines=202> */
.L_x_8841:
        /* <DEDUP_REMOVED lines=11> */
.L_x_8843:
[----:B------:R-:W-:Y:S05]  /*103c0*/  BSYNC B0 ;  /* 0x0000000000007941 */ /* 0x000fea0003800000 */
.L_x_8842:
        /* <DEDUP_REMOVED lines=15> */
.L_x_8845:
[----:B------:R-:W-:Y:S05]  /*104c0*/  BSYNC B0 ;  /* 0x0000000000007941 */ /* 0x000fea0003800000 */
.L_x_8844:
        /* <DEDUP_REMOVED lines=31> */
.L_x_8847:
[----:B------:R-:W-:Y:S05]  /*106c0*/  BSYNC B0 ;  /* 0x0000000000007941 */ /* 0x000fea0003800000 */
.L_x_8846:
        /* <DEDUP_REMOVED lines=27> */
.L_x_8852:
        /* <DEDUP_REMOVED lines=10> */
[----:B--2---:R-:W-:Y:S01]  /*10920*/  IMAD.IADD R24, R23, 0x1, R24 ;  /* 0x0000000117187824 */ /* 0x004fe200078e0218 */
[----:B---3--:R-:W-:Y:S02]  /*10930*/  IADD3 R25, R6, R25, RZ ;  /* 0x0000001906197210 */ /* 0x008fe40007ffe0ff */
[----:B----4-:R-:W-:Y:S01]  /*10940*/  IADD3 R26, R29, R26, RZ ;  /* 0x0000001a1d1a7210 */ /* 0x010fe20007ffe0ff */
[----:B-----5:R-:W-:-:S08]  /*10950*/  IMAD.IADD R27, R28, 0x1, R27 ;  /* 0x000000011c1b7824 */ /* 0x020fd000078e021b */
[----:B------:R-:W-:Y:S05]  /*10960*/  @!P0 BRA `(.L_x_8852) ;  /* 0xffffff1000008947 */ /* 0x000fea000383ffff */
.L_x_8851:
[----:B------:R-:W-:Y:S05]  /*10970*/  BSYNC B1 ;  /* 0x0000000000017941 */ /* 0x000fea0003800000 */
.L_x_8850:
[----:B------:R-:W-:Y:S05]  /*10980*/  BRA `(.L_x_8853) ;  /* 0x0000018000007947 */ /* 0x000fea0003800000 */
.L_x_8849:
        /* <DEDUP_REMOVED lines=9> */
.L_x_8854:
        /* <DEDUP_REMOVED lines=10> */
[----:B--2---:R-:W-:Y:S01]  /*10ac0*/  IMAD.IADD R24, R23, 0x1, R24 ;  /* 0x0000000117187824 */ /* 0x004fe200078e0218 */
[----:B---3--:R-:W-:Y:S02]  /*10ad0*/  IADD3 R25, R6, R25, RZ ;  /* 0x0000001906197210 */ /* 0x008fe40007ffe0ff */
[----:B----4-:R-:W-:Y:S01]  /*10ae0*/  IADD3 R26, R29, R26, RZ ;  /* 0x0000001a1d1a7210 */ /* 0x010fe20007ffe0ff */
[----:B-----5:R-:W-:-:S08]  /*10af0*/  IMAD.IADD R27, R28, 0x1, R27 ;  /* 0x000000011c1b7824 */ /* 0x020fd000078e021b */
[----:B------:R-:W-:Y:S05]  /*10b00*/  @!P0 BRA `(.L_x_8854) ;  /* 0xffffff1000008947 */ /* 0x000fea000383ffff */
.L_x_8853:
[----:B------:R-:W-:Y:S05]  /*10b10*/  BSYNC B0 ;  /* 0x0000000000007941 */ /* 0x000fea0003800000 */
.L_x_8848:
        /* <DEDUP_REMOVED lines=8> */
.L_x_8856:
[----:B------:R-:W-:Y:S01]  /*10ba0*/  IADD3 R4, R2, R23, RZ ;  /* 0x0000001702047210 */ /* 0x000fe20007ffe0ff */
[----:B------:R-:W-:Y:S03]  /*10bb0*/  BAR.SYNC.DEFER_BLOCKING 0x0 ;  /* 0x0000000000007b1d */ /* 0x000fe60000010000 */
[----:B------:R-:W-:-:S04]  /*10bc0*/  ISETP.GE.U32.AND P0, PT, R4, c[0x0][0x4], PT ;  /* 0x0000010004007a0c */ /* 0x000fc80003f06070 */
[----:B------:R-:W-:-:S13]  /*10bd0*/  ISETP.GE.U32.OR P0, PT, R2, R23, P0 ;  /* 0x000000170200720c */ /* 0x000fda0000706470 */
[----:B------:R-:W-:-:S06]  /*10be0*/  @!P0 IMAD R4, R4, c[0x0][0x0], R17 ;  /* 0x0000000004048a24 */ /* 0x000fcc00078e0211 */
[----:B-1----:R-:W1:Y:S02]  /*10bf0*/  @!P0 LDS.128 R4, [R4.X16+0x10] ;  /* 0x0000100004048984 */ /* 0x002e64000000cc00 */
[----:B-1----:R-:W-:Y:S01]  /*10c00*/  @!P0 IMAD.IADD R24, R24, 0x1, R4 ;  /* 0x0000000118188824 */ /* 0x002fe200078e0204 */
[----:B------:R-:W-:Y:S01]  /*10c10*/  @!P0 IADD3 R25, R25, R5, RZ ;  /* 0x0000000519198210 */ /* 0x000fe20007ffe0ff */
[----:B------:R-:W-:Y:S01]  /*10c20*/  @!P0 IMAD.IADD R27, R27, 0x1, R7 ;  /* 0x000000011b1b8824 */ /* 0x000fe200078e0207 */
[----:B------:R-:W-:-:S05]  /*10c30*/  @!P0 IADD3 R26, R26, R6, RZ ;  /* 0x000000061a1a8210 */ /* 0x000fca0007ffe0ff */
[----:B------:R1:W-:Y:S01]  /*10c40*/  @!P0 STS.128 [R28.X16+0x10], R24 ;  /* 0x000010181c008388 */ /* 0x0003e2000000cc00 */
[----:B------:R-:W-:Y:S02]  /*10c50*/  ISETP.GT.AND P0, PT, R23, 0x1, PT ;  /* 0x000000011700780c */ /* 0x000fe40003f04270 */
[----:B------:R-:W-:-:S11]  /*10c60*/  SHF.R.S32.HI R23, RZ, 0x1, R23 ;  /* 0x00000001ff177819 */ /* 0x000fd60000011417 */
[----:B------:R-:W-:Y:S05]  /*10c70*/  @P0 BRA `(.L_x_8856) ;  /* 0xffffff2000000947 */ /* 0x000fea000383ffff */
.L_x_8855:
        /* <DEDUP_REMOVED lines=13> */
.L_x_8859:
[----:B------:R-:W-:Y:S01]  /*10d50*/  IADD3 R2, R17, R0, RZ ;  /* 0x0000000011027210 */ /* 0x000fe20007ffe0ff */
[----:B------:R-:W-:Y:S03]  /*10d60*/  BAR.SYNC.DEFER_BLOCKING 0x0 ;  /* 0x0000000000007b1d */ /* 0x000fe60000010000 */
[----:B------:R-:W-:-:S04]  /*10d70*/  ISETP.GE.U32.AND P0, PT, R2, c[0x0][0x0], PT ;  /* 0x0000000002007a0c */ /* 0x000fc80003f06070 */
[----:B------:R-:W-:-:S13]  /*10d80*/  ISETP.GE.U32.OR P0, PT, R17, R0, P0 ;  /* 0x000000001100720c */ /* 0x000fda0000706470 */
[----:B------:R-:W-:Y:S01]  /*10d90*/  @!P0 IMAD R4, R0, 0x10, R23 ;  /* 0x0000001000048824 */ /* 0x000fe200078e0217 */
[----:B------:R-:W-:-:S05]  /*10da0*/  SHF.R.S32.HI R0, RZ, 0x1, R0 ;  /* 0x00000001ff007819 */ /* 0x000fca0000011400 */
[----:B-1----:R-:W1:Y:S02]  /*10db0*/  @!P0 LDS.128 R4, [R4] ;  /* 0x0000000004048984 */ /* 0x002e640000000c00 */
[----:B-1----:R-:W-:Y:S01]  /*10dc0*/  @!P0 IADD3 R24, R24, R4, RZ ;  /* 0x0000000418188210 */ /* 0x002fe20007ffe0ff */
[----:B------:R-:W-:Y:S01]  /*10dd0*/  @!P0 IMAD.IADD R26, R26, 0x1, R6 ;  /* 0x000000011a1a8824 */ /* 0x000fe200078e0206 */
[----:B------:R-:W-:Y:S02]  /*10de0*/  @!P0 IADD3 R25, R25, R5, RZ ;  /* 0x0000000519198210 */ /* 0x000fe40007ffe0ff */
[----:B------:R-:W-:-:S05]  /*10df0*/  @!P0 IADD3 R27, R27, R7, RZ ;  /* 0x000000071b1b8210 */ /* 0x000fca0007ffe0ff */
[----:B------:R1:W-:Y:S01]  /*10e00*/  @!P0 STS.128 [R28.X16+0x10], R24 ;  /* 0x000010181c008388 */ /* 0x0003e2000000cc00 */
[----:B------:R-:W-:-:S13]  /*10e10*/  ISETP.GE.AND P0, PT, R0, 0x20, PT ;  /* 0x000000200000780c */ /* 0x000fda0003f06270 */
[----:B------:R-:W-:Y:S05]  /*10e20*/  @P0 BRA `(.L_x_8859) ;  /* 0xffffff2000000947 */ /* 0x000fea000383ffff */
[----:B------:R-:W-:-:S09]  /*10e30*/  HFMA2.MMA R0, -RZ, RZ, 0, 1.9073486328125e-06 ;  /* 0x00000020ff007435 */ /* 0x000fd200000001ff */
.L_x_8858:
[----:B-1----:R-:W-:Y:S01]  /*10e40*/  BAR.SYNC.DEFER_BLOCKING 0x0 ;  /* 0x0000000000007b1d */ /* 0x002fe20000010000 */
[----:B------:R-:W-:-:S13]  /*10e50*/  ISETP.GE.AND P0, PT, R0, 0x2, PT ;  /* 0x000000020000780c */ /* 0x000fda0003f06270 */
[----:B------:R-:W-:Y:S05]  /*10e60*/  @!P0 BRA `(.L_x_8857) ;  /* 0x000000c000008947 */ /* 0x000fea0003800000 */
[----:B------:R-:W-:-:S05]  /*10e70*/  IMAD.MOV.U32 R5, RZ, RZ, 0x1 ;  /* 0x00000001ff057424 */ /* 0x000fca00078e00ff */
.L_x_8860:
[----:B------:R-:W1:Y:S04]  /*10e80*/  SHFL.DOWN PT, R7, R24, R5, 0x1f ;  /* 0x08001f0518077589 */ /* 0x000e6800000e0000 */
[----:B------:R-:W2:Y:S04]  /*10e90*/  SHFL.DOWN PT, R2, R25, R5, 0x1f ;  /* 0x08001f0519027589 */ /* 0x000ea800000e0000 */
[----:B------:R-:W3:Y:S04]  /*10ea0*/  SHFL.DOWN PT, R17, R26, R5, 0x1f ;  /* 0x08001f051a117589 */ /* 0x000ee800000e0000 */
[----:B------:R4:W5:Y:S02]  /*10eb0*/  SHFL.DOWN PT, R4, R27, R5, 0x1f ;  /* 0x08001f051b047589 */ /* 0x00096400000e0000 */
[----:B----4-:R-:W-:-:S02]  /*10ec0*/  SHF.L.U32 R5, R5, 0x1, RZ ;  /* 0x0000000105057819 */ /* 0x010fc400000006ff */
[----:B-1----:R-:W-:Y:S02]  /*10ed0*/  IADD3 R24, R7, R24, RZ ;  /* 0x0000001807187210 */ /* 0x002fe40007ffe0ff */
[----:B------:R-:W-:Y:S01]  /*10ee0*/  ISETP.GE.AND P0, PT, R5, R0, PT ;  /* 0x000000000500720c */ /* 0x000fe20003f06270 */
[----:B--2---:R-:W-:Y:S01]  /*10ef0*/  IMAD.IADD R25, R2, 0x1, R25 ;  /* 0x0000000102197824 */ /* 0x004fe200078e0219 */
[----:B---3--:R-:W-:Y:S02]  /*10f00*/  IADD3 R26, R17, R26, RZ ;  /* 0x0000001a111a7210 */ /* 0x008fe40007ffe0ff */
[----:B-----5:R-:W-:-:S09]  /*10f10*/  IADD3 R27, R4, R27, RZ ;  /* 0x0000001b041b7210 */ /* 0x020fd20007ffe0ff */
[----:B------:R-:W-:Y:S05]  /*10f20*/  @!P0 BRA `(.L_x_8860) ;  /* 0xffffff5000008947 */ /* 0x000fea000383ffff */
.L_x_8857:
        /* <DEDUP_REMOVED lines=13> */
[----:B--2---:R-:W-:Y:S01]  /*11000*/  IMAD.IADD R24, R24, 0x1, R3 ;  /* 0x0000000118187824 */ /* 0x004fe200078e0203 */
[----:B---3--:R-:W-:-:S02]  /*11010*/  IADD3 R25, R25, R0, RZ ;  /* 0x0000000019197210 */ /* 0x008fc40007ffe0ff */
[----:B----4-:R-:W-:Y:S01]  /*11020*/  IADD3 R26, R26, R5, RZ ;  /* 0x000000051a1a7210 */ /* 0x010fe20007ffe0ff */
[----:B-----5:R-:W-:Y:S02]  /*11030*/  IMAD.IADD R27, R27, 0x1, R2 ;  /* 0x000000011b1b7824 */ /* 0x020fe400078e0202 */
.L_x_8862:
        /* <DEDUP_REMOVED lines=24> */
.L_x_8864:
        /* <DEDUP_REMOVED lines=24> */
.L_x_8865:
        /* <DEDUP_REMOVED lines=24> */
.L_x_8866:
        /* <DEDUP_REMOVED lines=24> */
.L_x_8867:
[----:B------:R-:W-:-:S04]  /*11640*/  IADD3 R16, P0, R16, c[0x0][0x540], RZ ;  /* 0x0001500010107a10 */ /* 0x000fc80007f1e0ff */
[----:B------:R-:W-:-:S05]  /*11650*/  IADD3.X R17, RZ, c[0x0][0x544], RZ, P0, !PT ;  /* 0x00015100ff117a10 */ /* 0x000fca00007fe4ff */
[----:B------:R-:W-:Y:S01]  /*11660*/  STG.E [R16.64], R27 ;  /* 0x0000001b10007986 */ /* 0x000fe2000c101924 */
[----:B------:R-:W-:Y:S05]  /*11670*/  EXIT ;  /* 0x000000000000794d */ /* 0x000fea0003800000 */
.L_x_8863:
[----:B------:R-:W-:Y:S04]  /*11680*/  STG.E [R8.64], R24 ;  /* 0x0000001808007986 */ /* 0x000fe8000c101924 */
[----:B------:R-:W-:Y:S04]  /*11690*/  STG.E [R8.64+0x4], R25 ;  /* 0x0000041908007986 */ /* 0x000fe8000c101924 */
[----:B------:R-:W-:Y:S04]  /*116a0*/  STG.E [R8.64+0x8], R26 ;  /* 0x0000081a08007986 */ /* 0x000fe8000c101924 */
[----:B------:R-:W-:Y:S01]  /*116b0*/  STG.E [R8.64+0xc], R27 ;  /* 0x00000c1b08007986 */ /* 0x000fe2000c101924 */
[----:B------:R-:W-:Y:S05]  /*116c0*/  EXIT ;  /* 0x000000000000794d */ /* 0x000fea0003800000 */
.L_x_8861:
        /* <DEDUP_REMOVED lines=8> */
[----:B--2---:R-:W-:Y:S01]  /*11750*/  IMAD.IADD R24, R24, 0x1, R3 ;  /* 0x0000000118187824 */ /* 0x004fe200078e0203 */
[----:B---3--:R-:W-:-:S02]  /*11760*/  IADD3 R25, R25, R0, RZ ;  /* 0x0000000019197210 */ /* 0x008fc40007ffe0ff */
[----:B----4-:R-:W-:Y:S01]  /*11770*/  IADD3 R26, R26, R5, RZ ;  /* 0x000000051a1a7210 */ /* 0x010fe20007ffe0ff */
[----:B-----5:R-:W-:Y:S02]  /*11780*/  IMAD.IADD R27, R27, 0x1, R2 ;  /* 0x000000011b1b7824 */ /* 0x020fe400078e0202 */
.L_x_8868:
        /* <DEDUP_REMOVED lines=24> */
.L_x_8870:
        /* <DEDUP_REMOVED lines=24> */
.L_x_8871:
        /* <DEDUP_REMOVED lines=24> */
.L_x_8872:
        /* <DEDUP_REMOVED lines=24> */
.L_x_8873:
[----:B------:R-:W-:-:S04]  /*11d90*/  IADD3 R16, P0, R16, c[0x0][0x540], RZ ;  /* 0x0001500010107a10 */ /* 0x000fc80007f1e0ff */
[----:B------:R-:W-:-:S05]  /*11da0*/  IADD3.X R17, RZ, c[0x0][0x544], RZ, P0, !PT ;  /* 0x00015100ff117a10 */ /* 0x000fca00007fe4ff */
[----:B------:R-:W-:Y:S01]  /*11db0*/  STG.E [R16.64], R27 ;  /* 0x0000001b10007986 */ /* 0x000fe2000c101924 */
[----:B------:R-:W-:Y:S05]  /*11dc0*/  EXIT ;  /* 0x000000000000794d */ /* 0x000fea0003800000 */
.L_x_8869:
[----:B------:R-:W-:Y:S04]  /*11dd0*/  STG.E [R14.64], R24 ;  /* 0x000000180e007986 */ /* 0x000fe8000c101924 */
[----:B------:R-:W-:Y:S04]  /*11de0*/  STG.E [R12.64], R25 ;  /* 0x000000190c007986 */ /* 0x000fe8000c101924 */
[----:B------:R-:W-:Y:S04]  /*11df0*/  STG.E [R10.64], R26 ;  /* 0x0000001a0a007986 */ /* 0x000fe8000c101924 */
[----:B------:R-:W-:Y:S01]  /*11e00*/  STG.E [R20.64], R27 ;  /* 0x0000001b14007986 */ /* 0x000fe2000c101924 */
[----:B------:R-:W-:Y:S05]  /*11e10*/  EXIT ;  /* 0x000000000000794d */ /* 0x000fea0003800000 */
.L_x_8837:
        /* <DEDUP_REMOVED lines=24> */
.L_x_8875:
        /* <DEDUP_REMOVED lines=24> */
.L_x_8877:
        /* <DEDUP_REMOVED lines=24> */
.L_x_8878:
        /* <DEDUP_REMOVED lines=24> */
.L_x_8879:
        /* <DEDUP_REMOVED lines=24> */
.L_x_8880:
[----:B------:R-:W-:-:S04]  /*125a0*/  IADD3 R16, P0, R16, c[0x0][0x540], RZ ;  /* 0x0001500010107a10 */ /* 0x000fc80007f1e0ff */
[----:B------:R-:W-:-:S05]  /*125b0*/  IADD3.X R17, RZ, c[0x0][0x544], RZ, P0, !PT ;  /* 0x00015100ff117a10 */ /* 0x000fca00007fe4ff */
[----:B------:R-:W-:Y:S01]  /*125c0*/  STG.E [R16.64], R27 ;  /* 0x0000001b10007986 */ /* 0x000fe2000c101924 */
[----:B------:R-:W-:Y:S05]  /*125d0*/  EXIT ;  /* 0x000000000000794d */ /* 0x000fea0003800000 */
.L_x_8876:
[----:B------:R-:W-:Y:S04]  /*125e0*/  STG.E [R8.64], R24 ;  /* 0x0000001808007986 */ /* 0x000fe8000c101924 */
[----:B------:R-:W-:Y:S04]  /*125f0*/  STG.E [R8.64+0x4], R25 ;  /* 0x0000041908007986 */ /* 0x000fe8000c101924 */
[----:B------:R-:W-:Y:S04]  /*12600*/  STG.E [R8.64+0x8], R26 ;  /* 0x0000081a08007986 */ /* 0x000fe8000c101924 */
[----:B------:R-:W-:Y:S01]  /*12610*/  STG.E [R8.64+0xc], R27 ;  /* 0x00000c1b08007986 */ /* 0x000fe2000c101924 */
[----:B------:R-:W-:Y:S05]  /*12620*/  EXIT ;  /* 0x000000000000794d */ /* 0x000fea0003800000 */
.L_x_8874:
        /* <DEDUP_REMOVED lines=12> */
.L_x_8881:
        /* <DEDUP_REMOVED lines=24> */
.L_x_8883:
        /* <DEDUP_REMOVED lines=24> */
.L_x_8884:
        /* <DEDUP_REMOVED lines=24> */
.L_x_8885:
        /* <DEDUP_REMOVED lines=24> */
.L_x_8886:
[----:B------:R-:W-:-:S04]  /*12cf0*/  IADD3 R16, P0, R16, c[0x0][0x540], RZ ;  /* 0x0001500010107a10 */ /* 0x000fc80007f1e0ff */
[----:B------:R-:W-:-:S05]  /*12d00*/  IADD3.X R17, RZ, c[0x0][0x544], RZ, P0, !PT ;  /* 0x00015100ff117a10 */ /* 0x000fca00007fe4ff */
[----:B------:R-:W-:Y:S01]  /*12d10*/  STG.E [R16.64], R27 ;  /* 0x0000001b10007986 */ /* 0x000fe2000c101924 */
[----:B------:R-:W-:Y:S05]  /*12d20*/  EXIT ;  /* 0x000000000000794d */ /* 0x000fea0003800000 */
.L_x_8882:
[----:B------:R-:W-:Y:S04]  /*12d30*/  STG.E [R4.64], R24 ;  /* 0x0000001804007986 */ /* 0x000fe8000c101924 */
[----:B------:R-:W-:Y:S04]  /*12d40*/  STG.E [R6.64], R25 ;  /* 0x0000001906007986 */ /* 0x000fe8000c101924 */
[----:B------:R-:W-:Y:S04]  /*12d50*/  STG.E [R10.64], R26 ;  /* 0x0000001a0a007986 */ /* 0x000fe8000c101924 */
[----:B------:R-:W-:Y:S01]  /*12d60*/  STG.E [R12.64], R27 ;  /* 0x0000001b0c007986 */ /* 0x000fe2000c101924 */
[----:B------:R-:W-:Y:S05]  /*12d70*/  EXIT ;  /* 0x000000000000794d */ /* 0x000fea0003800000 */
.L_x_8887:
        /* <DEDUP_REMOVED lines=16> */
.L_x_9950:


//--------------------- .text._ZN2at6native13reduce_kernelILi512ELi1ENS0_8ReduceOpIaNS0_14func_wrapper_tIaZNS0_11sum_functorIaaaEclERNS_14TensorIteratorEEUlaaE_EEjaLi4ELi4EEEEEvT1_ --------------------------
	.section	.text._ZN2at6native13reduce_kernelILi512ELi1ENS0_8ReduceOpIaNS0_14func_wrapper_tIaZNS0_11sum_functorIaaaEclERNS_14TensorIteratorEEUlaaE_EEjaLi4ELi4EEEEEvT1_,"ax",@progbits
	.sectioninfo	@"SHI_REGISTERS=28"
	.align	128
        .global         _ZN2at6native13reduce_kernelILi512ELi1ENS0_8ReduceOpIaNS0_14func_wrapper_tIaZNS0_11sum_functorIaaaEclERNS_14TensorIteratorEEUlaaE_EEjaLi4ELi4EEEEEvT1_
        .type           _ZN2at6native13reduce_kernelILi512ELi1ENS0_8ReduceOpIaNS0_14func_wrapper_tIaZNS0_11sum_functorIaaaEclERNS_14TensorIteratorEEUlaaE_EEjaLi4ELi4EEEEEvT1_,@function
        .size           _ZN2at6native13reduce_kernelILi512ELi1ENS0_8ReduceOpIaNS0_14func_wrapper_tIaZNS0_11sum_functorIaaaEclERNS_14TensorIteratorEEUlaaE_EEjaLi4ELi4EEEEEvT1_,(.L_x_9951 - _ZN2at6native13reduce_kernelILi512ELi1ENS0_8ReduceOpIaNS0_14func_wrapper_tIaZNS0_11sum_functorIaaaEclERNS_14TensorIteratorEEUlaaE_EEjaLi4ELi4EEEEEvT1_)
        .other          _ZN2at6native13reduce_kernelILi512ELi1ENS0_8ReduceOpIaNS0_14func_wrapper_tIaZNS0_11sum_functorIaaaEclERNS_14TensorIteratorEEUlaaE_EEjaLi4ELi4EEEEEvT1_,@"STO_CUDA_ENTRY STV_DEFAULT"
_ZN2at6native13reduce_kernelILi512ELi1ENS0_8ReduceOpIaNS0_14func_wrapper_tIaZNS0_11sum_functorIaaaEclERNS_14TensorIteratorEEUlaaE_EEjaLi4ELi4EEEEEvT1_:
.text._ZN2at6native13reduce_kernelILi512ELi1ENS0_8ReduceOpIaNS0_14func_wrapper_tIaZNS0_11sum_functorIaaaEclERNS_14TensorIteratorEEUlaaE_EEjaLi4ELi4EEEEEvT1_:
        /* <DEDUP_REMOVED lines=208> */
.L_x_8888:
        /* <DEDUP_REMOVED lines=41> */
.L_x_8897:
[----:B------:R-:W-:Y:S05]  /*0f90*/  BSYNC B3 ;  /* 0x0000000000037941 */ /* 0x000fea0003800000 */
.L_x_8896:
[----:B------:R-:W-:-:S04]  /*0fa0*/  PRMT R2, R2, 0x9910, RZ ;  /* 0x0000991002027816 */ /* 0x000fc800000000ff */
[----:B------:R-:W-:-:S13]  /*0fb0*/  ISETP.NE.AND P0, PT, R2, RZ, PT ;  /* 0x000000ff0200720c */ /* 0x000fda0003f05270 */
[----:B------:R-:W-:Y:S05]  /*0fc0*/  @!P0 BRA `(.L_x_8895) ;  /* 0x0000006000008947 */ /* 0x000fea0003800000 */
[----:B------:R-:W-:-:S04]  /*0fd0*/  IADD3 R2, P0, P1, R6, R21, R23 ;  /* 0x0000001506027210 */ /* 0x000fc8000791e017 */
[----:B------:R-:W-:Y:S02]  /*0fe0*/  IADD3 R2, P2, R2, c[0x0][0x530], RZ ;  /* 0x00014c0002027a10 */ /* 0x000fe40007f5e0ff */
[----:B------:R-:W-:-:S04]  /*0ff0*/  IADD3.X R3, R7, R10, RZ, P0, P1 ;  /* 0x0000000a07037210 */ /* 0x000fc800007e24ff */
[----:B------:R-:W-:-:S06]  /*1000*/  IADD3.X R3, R3, c[0x0][0x534], RZ, P2, !PT ;  /* 0x00014d0003037a10 */ /* 0x000fcc00017fe4ff */
[----:B------:R-:W2:Y:S02]  /*1010*/  LDG.E.U8 R3, [R2.64] ;  /* 0x0000002402037981 */ /* 0x000ea4000c1e1100 */
[----:B--2---:R-:W-:Y:S02]  /*1020*/  IADD3 R4, R4, R3, RZ ;  /* 0x0000000304047210 */ /* 0x004fe40007ffe0ff */
.L_x_8895:
[----:B------:R-:W-:Y:S05]  /*1030*/  BSYNC B2 ;  /* 0x0000000000027941 */ /* 0x000fea0003800000 */
.L_x_8894:
[----:B------:R-:W-:Y:S02]  /*1040*/  IADD3 R21, P0, P1, R21, 0x4, R6 ;  /* 0x0000000415157810 */ /* 0x000fe4000791e006 */
[----:B------:R-:W-:Y:S02]  /*1050*/  IADD3 R5, R12, c[0x0][0x168], RZ ;  /* 0x00005a000c057a10 */ /* 0x000fe40007ffe0ff */
[----:B------:R-:W-:Y:S02]  /*1060*/  IADD3.X R10, R10, RZ, R7, P0, P1 ;  /* 0x000000ff0a0a7210 */ /* 0x000fe400007e2407 */
[----:B------:R-:W-:Y:S02]  /*1070*/  IADD3 R5, R5, -0x4, RZ ;  /* 0xfffffffc05057810 */ /* 0x000fe40007ffe0ff */
.L_x_8893:
[----:B------:R-:W-:Y:S05]  /*1080*/  BSYNC B1 ;  /* 0x0000000000017941 */ /* 0x000fea0003800000 */
.L_x_8892:
[----:B------:R-:W-:Y:S01]  /*1090*/  LEA R2, R18, 0x3, 0x2 ;  /* 0x0000000312027811 */ /* 0x000fe200078e10ff */
[----:B------:R-:W-:Y:S01]  /*10a0*/  BSSY B1, `(.L_x_8898) ;  /* 0x0000019000017945 */ /* 0x000fe20003800000 */
[----:B------:R-:W-:-:S02]  /*10b0*/  ISETP.NE.AND P2, PT, RZ, c[0x0][0x180], PT ;  /* 0x00006000ff007a0c */ /* 0x000fc40003f45270 */
[----:B------:R-:W-:Y:S02]  /*10c0*/  ISETP.GE.U32.AND P0, PT, R2, R5, PT ;  /* 0x000000050200720c */ /* 0x000fe40003f06070 */
[----:B------:R-:W-:Y:S02]  /*10d0*/  IADD3 R2, P1, R21, c[0x0][0x530], RZ ;  /* 0x00014c0015027a10 */ /* 0x000fe40007f3e0ff */
[----:B------:R-:W-:Y:S02]  /*10e0*/  ISETP.NE.AND P3, PT, R20, RZ, PT ;  /* 0x000000ff1400720c */ /* 0x000fe40003f65270 */
[C---:B------:R-:W-:Y:S02]  /*10f0*/  PRMT R6, R8.reuse, 0x7610, R6 ;  /* 0x0000761008067816 */ /* 0x040fe40000000006 */
[----:B------:R-:W-:Y:S02]  /*1100*/  PRMT R7, R8, 0x7610, R7 ;  /* 0x0000761008077816 */ /* 0x000fe40000000007 */
[----:B------:R-:W-:-:S03]  /*1110*/  IADD3.X R3, R10, c[0x0][0x534], RZ, P1, !PT ;  /* 0x00014d000a037a10 */ /* 0x000fc60000ffe4ff */
[----:B------:R-:W-:Y:S05]  /*1120*/  @P0 BRA `(.L_x_8899) ;  /* 0x0000010000000947 */ /* 0x000fea0003800000 */
[C---:B------:R-:W-:Y:S02]  /*1130*/  PRMT R7, R6.reuse, 0x7610, R7 ;  /* 0x0000761006077816 */ /* 0x040fe40000000007 */
[----:B------:R-:W-:Y:S02]  /*1140*/  PRMT R8, R6, 0x7610, R8 ;  /* 0x0000761006087816 */ /* 0x000fe40000000008 */
.L_x_8900:
[----:B------:R-:W-:-:S06]  /*1150*/  IMAD.WIDE.U32 R10, R18, 0x4, R2 ;  /* 0x00000004120a7825 */ /* 0x000fcc00078e0002 */
[----:B------:R-:W2:Y:S01]  /*1160*/  LDG.E R10, [R10.64] ;  /* 0x000000240a0a7981 */ /* 0x000ea2000c1e1900 */
[----:B------:R-:W-:-:S04]  /*1170*/  IADD3 R18, R18, c[0x0][0x170], RZ ;  /* 0x00005c0012127a10 */ /* 0x000fc80007ffe0ff */
[----:B------:R-:W-:-:S04]  /*1180*/  LEA R12, R18, 0x3, 0x2 ;  /* 0x00000003120c7811 */ /* 0x000fc800078e10ff */
[----:B------:R-:W-:Y:S02]  /*1190*/  ISETP.GE.U32.AND P0, PT, R12, R5, PT ;  /* 0x000000050c00720c */ /* 0x000fe40003f06070 */
[C---:B--2---:R-:W-:Y:S02]  /*11a0*/  PRMT R9, R10.reuse, 0x7770, RZ ;  /* 0x000077700a097816 */ /* 0x044fe400000000ff */
[C---:B------:R-:W-:Y:S02]  /*11b0*/  PRMT R12, R10.reuse, 0x7772, RZ ;  /* 0x000077720a0c7816 */ /* 0x040fe400000000ff */
[C---:B------:R-:W-:Y:S01]  /*11c0*/  PRMT R13, R10.reuse, 0x7771, RZ ;  /* 0x000077710a0d7816 */ /* 0x040fe200000000ff */
[----:B------:R-:W-:Y:S01]  /*11d0*/  IMAD.IADD R4, R9, 0x1, R4 ;  /* 0x0000000109047824 */ /* 0x000fe200078e0204 */
[----:B------:R-:W-:Y:S01]  /*11e0*/  PRMT R15, R10, 0x7773, RZ ;  /* 0x000077730a0f7816 */ /* 0x000fe200000000ff */
[----:B------:R-:W-:Y:S01]  /*11f0*/  IMAD.IADD R7, R12, 0x1, R7 ;  /* 0x000000010c077824 */ /* 0x000fe200078e0207 */
[----:B------:R-:W-:-:S02]  /*1200*/  IADD3 R8, R13, R8, RZ ;  /* 0x000000080d087210 */ /* 0x000fc40007ffe0ff */
[----:B------:R-:W-:Y:S01]  /*1210*/  IADD3 R6, R15, R6, RZ ;  /* 0x000000060f067210 */ /* 0x000fe20007ffe0ff */
[----:B------:R-:W-:Y:S05]  /*1220*/  @!P0 BRA `(.L_x_8900) ;  /* 0xffffff2000008947 */ /* 0x000fea000383ffff */
.L_x_8899:
[----:B------:R-:W-:Y:S05]  /*1230*/  BSYNC B1 ;  /* 0x0000000000017941 */ /* 0x000fea0003800000 */
.L_x_8898:
        /* <DEDUP_REMOVED lines=8> */
.L_x_8902:
[----:B------:R-:W-:Y:S05]  /*12c0*/  BSYNC B1 ;  /* 0x0000000000017941 */ /* 0x000fea0003800000 */
.L_x_8901:
        /* <DEDUP_REMOVED lines=10> */
[----:B------:R-:W2:Y:S02]  /*1370*/  LDG.E.U8 R3, [R2.64] ;  /* 0x0000002402037981 */ /* 0x000ea4000c1e1100 */
[----:B--2---:R-:W-:Y:S02]  /*1380*/  IMAD.IADD R4, R4, 0x1, R3 ;  /* 0x0000000104047824 */ /* 0x004fe400078e0203 */
.L_x_8904:
[----:B------:R-:W-:Y:S05]  /*1390*/  BSYNC B1 ;  /* 0x0000000000017941 */ /* 0x000fea0003800000 */
.L_x_8903:
[----:B------:R-:W-:-:S04]  /*13a0*/  IADD3 R7, R7, R8, R4 ;  /* 0x0000000807077210 */ /* 0x000fc80007ffe004 */
[----:B------:R-:W-:-:S04]  /*13b0*/  IADD3 R7, R7, R6, RZ ;  /* 0x0000000607077210 */ /* 0x000fc80007ffe0ff */
[----:B------:R-:W-:Y:S01]  /*13c0*/  PRMT R18, R7, 0x7610, R18 ;  /* 0x0000761007127816 */ /* 0x000fe20000000012 */
[----:B------:R-:W-:Y:S05]  /*13d0*/  BRA `(.L_x_8890) ;  /* 0x000079e000007947 */ /* 0x000fea0003800000 */
.L_x_8891:
[----:B------:R-:W-:-:S05]  /*13e0*/  IMAD.MOV.U32 R0, RZ, RZ, 0x1 ;  /* 0x00000001ff007424 */ /* 0x000fca00078e00ff */
[C---:B------:R-:W-:Y:S02]  /*13f0*/  ISETP.NE.AND P0, PT, R0.reuse, c[0x0][0x1a4], PT ;  /* 0x0000690000007a0c */ /* 0x040fe40003f05270 */
[----:B------:R-:W-:-:S13]  /*1400*/  ISETP.EQ.AND P1, PT, R0, c[0x0][0x2d4], PT ;  /* 0x0000b50000007a0c */ /* 0x000fda0003f22270 */
[----:B------:R-:W-:Y:S05]  /*1410*/  @!P0 BRA P1, `(.L_x_8905) ;  /* 0x0000743000008947 */ /* 0x000fea0000800000 */
[----:B------:R-:W-:Y:S01]  /*1420*/  ULDC.U8 UR4, c[0x0][0x161] ;  /* 0x0000584000047ab9 */ /* 0x000fe20000000000 */
[----:B------:R-:W-:Y:S01]  /*1430*/  MOV R8, c[0x0][0x170] ;  /* 0x00005c0000087a02 */ /* 0x000fe20000000f00 */
[----:B------:R-:W-:Y:S01]  /*1440*/  IMAD.U32 R9, RZ, RZ, UR4 ;  /* 0x00000004ff097e24 */ /* 0x000fe2000f8e00ff */
[----:B------:R-:W-:-:S03]  /*1450*/  MOV R11, R18 ;  /* 0x00000012000b7202 */ /* 0x000fc60000000f00 */
[----:B------:R-:W-:Y:S01]  /*1460*/  IMAD R0, R8, 0x3, R18 ;  /* 0x0000000308007824 */ /* 0x000fe200078e0212 */
[----:B------:R-:W-:Y:S05]  /*1470*/  @!P0 BRA `(.L_x_8906) ;  /* 0x00006e1000008947 */ /* 0x000fea0003800000 */
[----:B------:R-:W-:Y:S01]  /*1480*/  ISETP.GE.U32.AND P0, PT, R0, c[0x0][0x168], PT ;  /* 0x00005a0000007a0c */ /* 0x000fe20003f06070 */
[----:B------:R-:W-:Y:S01]  /*1490*/  BSSY B1, `(.L_x_8907) ;  /* 0x000038f000017945 */ /* 0x000fe20003800000 */
[C---:B------:R-:W-:Y:S02]  /*14a0*/  PRMT R8, R9.reuse, 0x7610, R8 ;  /* 0x0000761009087816 */ /* 0x040fe40000000008 */
[C---:B------:R-:W-:Y:S02]  /*14b0*/  PRMT R7, R9.reuse, 0x7610, R7 ;  /* 0x0000761009077816 */ /* 0x040fe40000000007 */
[----:B------:R-:W-:-:S07]  /*14c0*/  PRMT R6, R9, 0x7610, R6 ;  /* 0x0000761009067816 */ /* 0x000fce0000000006 */
[----:B------:R-:W-:Y:S05]  /*14d0*/  @P0 BRA `(.L_x_8908) ;  /* 0x000038a000000947 */ /* 0x000fea0003800000 */
[----:B------:R-:W-:Y:S01]  /*14e0*/  BSSY B2, `(.L_x_8909) ;  /* 0x0000388000027945 */ /* 0x000fe20003800000 */
[----:B------:R-:W-:Y:S02]  /*14f0*/  ISETP.NE.AND P0, PT, RZ, c[0x0][0x1a4], PT ;  /* 0x00006900ff007a0c */ /* 0x000fe40003f05270 */
[C---:B------:R-:W-:Y:S02]  /*1500*/  PRMT R8, R9.reuse, 0x7610, R8 ;  /* 0x0000761009087816 */ /* 0x040fe40000000008 */
[C---:B------:R-:W-:Y:S02]  /*1510*/  PRMT R7, R9.reuse, 0x7610, R7 ;  /* 0x0000761009077816 */ /* 0x040fe40000000007 */
[----:B------:R-:W-:-:S05]  /*1520*/  PRMT R6, R9, 0x7610, R6 ;  /* 0x0000761009067816 */ /* 0x000fca0000000006 */
.L_x_8915:
[----:B0-----:R-:W-:Y:S01]  /*1530*/  HFMA2.MMA R2, -RZ, RZ, 0, 0 ;  /* 0x00000000ff027435 */ /* 0x001fe200000001ff */
[----:B------:R-:W-:Y:S01]  /*1540*/  IMAD.MOV.U32 R0, RZ, RZ, RZ ;  /* 0x000000ffff007224 */ /* 0x000fe200078e00ff */
[----:B-1----:R-:W-:Y:S08]  /*1550*/  @!P0 BRA `(.L_x_8910) ;  /* 0x00000d1000008947 */ /* 0x002ff00003800000 */
[----:B------:R-:W-:Y:S01]  /*1560*/  MOV R3, R11 ;  /* 0x0000000b00037202 */ /* 0x000fe20000000f00 */
[----:B------:R-:W-:-:S02]  /*1570*/  IMAD.MOV.U32 R2, RZ, RZ, RZ ;  /* 0x000000ffff027224 */ /* 0x000fc400078e00ff */
        /* <DEDUP_REMOVED lines=207> */
.L_x_8910:
[----:B------:R-:W-:-:S04]  /*2270*/  IADD3 R2, P1, P2, R2, c[0x0][0x530], R21 ;  /* 0x00014c0002027a10 */ /* 0x000fc80007a3e015 */
[----:B------:R-:W-:-:S05]  /*2280*/  IADD3.X R3, RZ, c[0x0][0x534], R10, P1, P2 ;  /* 0x00014d00ff037a10 */ /* 0x000fca0000fe440a */
[----:B------:R0:W5:Y:S01]  /*2290*/  LDG.E.U8 R5, [R2.64] ;  /* 0x0000002402057981 */ /* 0x000162000c1e1100 */
[----:B------:R-:W-:Y:S01]  /*22a0*/  IADD3 R11, R11, c[0x0][0x170], RZ ;  /* 0x00005c000b0b7a10 */ /* 0x000fe20007ffe0ff */
[----:B------:R-:W-:Y:S05]  /*22b0*/  @!P0 BRA `(.L_x_8911) ;  /* 0x00000db000008947 */ /* 0x000fea0003800000 */
[----:B0-----:R-:W-:Y:S01]  /*22c0*/  MOV R3, R11 ;  /* 0x0000000b00037202 */ /* 0x001fe20000000f00 */
[----:B------:R-:W-:Y:S02]  /*22d0*/  IMAD.MOV.U32 R2, RZ, RZ, RZ ;  /* 0x000000ffff027224 */ /* 0x000fe400078e00ff */
        /* <DEDUP_REMOVED lines=217> */
.L_x_8911:
[----:B0-----:R-:W-:-:S04]  /*3070*/  IADD3 R2, P1, P2, R0, c[0x0][0x530], R21 ;  /* 0x00014c0000027a10 */ /* 0x001fc80007a3e015 */
[----:B------:R-:W-:-:S05]  /*3080*/  IADD3.X R3, RZ, c[0x0][0x534], R10, P1, P2 ;  /* 0x00014d00ff037a10 */ /* 0x000fca0000fe440a */
[----:B------:R0:W5:Y:S01]  /*3090*/  LDG.E.U8 R4, [R2.64] ;  /* 0x0000002402047981 */ /* 0x000162000c1e1100 */
[----:B------:R-:W-:Y:S01]  /*30a0*/  IADD3 R11, R11, c[0x0][0x170], RZ ;  /* 0x00005c000b0b7a10 */ /* 0x000fe20007ffe0ff */
[----:B------:R-:W-:Y:S01]  /*30b0*/  IMAD.MOV.U32 R12, RZ, RZ, RZ ;  /* 0x000000ffff0c7224 */ /* 0x000fe200078e00ff */
[----:B------:R-:W-:Y:S01]  /*30c0*/  MOV R14, RZ ;  /* 0x000000ff000e7202 */ /* 0x000fe20000000f00 */
[----:B------:R-:W-:Y:S05]  /*30d0*/  @!P0 BRA `(.L_x_8912) ;  /* 0x00000db000008947 */ /* 0x000fea0003800000 */
[----:B0-----:R-:W-:Y:S01]  /*30e0*/  MOV R3, R11 ;  /* 0x0000000b00037202 */ /* 0x001fe20000000f00 */
[----:B------:R-:W-:-:S04]  /*30f0*/  IMAD.MOV.U32 R2, RZ, RZ, RZ ;  /* 0x000000ffff027224 */ /* 0x000fc800078e00ff */
[----:B------:R-:W-:-:S05]  /*3100*/  IMAD.HI.U32 R2, R11, c[0x0][0x1ac], R2 ;  /* 0x00006b000b027a27 */ /* 0x000fca00078e0002 */
[----:B------:R-:W-:Y:S01]  /*3110*/  SHF.R.U32.HI R3, RZ, c[0x0][0x1b0], R2 ;  /* 0x00006c00ff037a19 */ /* 0x000fe20000011602 */
[----:B------:R-:W-:-:S04]  /*3120*/  IMAD.MOV.U32 R2, RZ, RZ, RZ ;  /* 0x000000ffff027224 */ /* 0x000fc800078e00ff */
[C---:B------:R-:W-:Y:S01]  /*3130*/  IMAD.HI.U32 R0, R3.reuse, c[0x0][0x1b8], R2 ;  /* 0x00006e0003007a27 */ /* 0x040fe200078e0002 */
[----:B------:R-:W-:-:S04]  /*3140*/  IADD3 R2, -R3, RZ, RZ ;  /* 0x000000ff03027210 */ /* 0x000fc80007ffe1ff */
[----:B------:R-:W-:Y:S01]  /*3150*/  SHF.R.U32.HI R15, RZ, c[0x0][0x1bc], R0 ;  /* 0x00006f00ff0f7a19 */ /* 0x000fe20000011600 */
[----:B------:R-:W-:Y:S02]  /*3160*/  IMAD.MOV.U32 R0, RZ, RZ, c[0x0][0x1a4] ;  /* 0x00006900ff007624 */ /* 0x000fe400078e00ff */
[----:B------:R-:W-:Y:S01]  /*3170*/  IMAD R2, R2, c[0x0][0x1a8], R11 ;  /* 0x00006a0002027a24 */ /* 0x000fe200078e020b */
[----:B------:R-:W-:Y:S02]  /*3180*/  IADD3 R13, -R15, RZ, RZ ;  /* 0x000000ff0f0d7210 */ /* 0x000fe40007ffe1ff */
[----:B------:R-:W-:Y:S01]  /*3190*/  ISETP.NE.AND P1, PT, R0, 0x2, PT ;  /* 0x000000020000780c */ /* 0x000fe20003f25270 */
[----:B------:R-:W-:Y:S02]  /*31a0*/  IMAD R2, R2, c[0x0][0x2d4], RZ ;  /* 0x0000b50002027a24 */ /* 0x000fe400078e02ff */
        /* <DEDUP_REMOVED lines=206> */
.L_x_8912:
[----:B------:R-:W-:-:S04]  /*3e90*/  IADD3 R14, P1, P2, R14, c[0x0][0x530], R21 ;  /* 0x00014c000e0e7a10 */ /* 0x000fc80007a3e015 */
[----:B------:R-:W-:-:S05]  /*3ea0*/  IADD3.X R15, RZ, c[0x0][0x534], R10, P1, P2 ;  /* 0x00014d00ff0f7a10 */ /* 0x000fca0000fe440a */
[----:B------:R1:W5:Y:S01]  /*3eb0*/  LDG.E.U8 R25, [R14.64] ;  /* 0x000000240e197981 */ /* 0x000362000c1e1100 */
[----:B------:R-:W-:Y:S01]  /*3ec0*/  IADD3 R11, R11, c[0x0][0x170], RZ ;  /* 0x00005c000b0b7a10 */ /* 0x000fe20007ffe0ff */
        /* <DEDUP_REMOVED lines=8> */
[----:B-1----:R-:W-:Y:S01]  /*3f50*/  SHF.R.U32.HI R14, RZ, c[0x0][0x1bc], R0 ;  /* 0x00006f00ff0e7a19 */ /* 0x002fe20000011600 */
        /* <DEDUP_REMOVED lines=211> */
.L_x_8913:
[----:B------:R-:W-:-:S04]  /*4c90*/  IADD3 R12, P1, P2, R12, c[0x0][0x530], R21 ;  /* 0x00014c000c0c7a10 */ /* 0x000fc80007a3e015 */
[----:B------:R-:W-:-:S05]  /*4ca0*/  IADD3.X R13, RZ, c[0x0][0x534], R10, P1, P2 ;  /* 0x00014d00ff0d7a10 */ /* 0x000fca0000fe440a */
[----:B------:R-:W2:Y:S01]  /*4cb0*/  LDG.E.U8 R12, [R12.64] ;  /* 0x000000240c0c7981 */ /* 0x000ea2000c1e1100 */
        /* <DEDUP_REMOVED lines=10> */
.L_x_8914:
[----:B------:R-:W-:Y:S05]  /*4d60*/  BSYNC B2 ;  /* 0x0000000000027941 */ /* 0x000fea0003800000 */
.L_x_8909:
[----:B0-----:R-:W-:Y:S02]  /*4d70*/  PRMT R3, R12, 0x7610, R3 ;  /* 0x000076100c037816 */ /* 0x001fe40000000003 */
.L_x_8908:
[----:B------:R-:W-:Y:S05]  /*4d80*/  BSYNC B1 ;  /* 0x0000000000017941 */ /* 0x000fea0003800000 */
.L_x_8907:
        /* <DEDUP_REMOVED lines=18> */
[----:B-1----:R-:W-:-:S05]  /*4eb0*/  IMAD.HI.U32 R14, R13, c[0x0][0x1b8], R12 ;  /* 0x00006e000d0e7a27 */ /* 0x002fca00078e000c */
        /* <DEDUP_REMOVED lines=186> */
.L_x_8918:
[----:B------:R-:W-:-:S04]  /*5a60*/  IADD3 R12, P2, P3, R2, c[0x0][0x530], R21 ;  /* 0x00014c00020c7a10 */ /* 0x000fc80007b5e015 */
[----:B------:R-:W-:-:S05]  /*5a70*/  IADD3.X R13, RZ, c[0x0][0x534], R10, P2, P3 ;  /* 0x00014d00ff0d7a10 */ /* 0x000fca00017e640a */
[----:B------:R0:W5:Y:S01]  /*5a80*/  LDG.E.U8 R5, [R12.64] ;  /* 0x000000240c057981 */ /* 0x000162000c1e1100 */
[----:B-1----:R-:W-:-:S04]  /*5a90*/  IADD3 R15, R11, c[0x0][0x170], RZ ;  /* 0x00005c000b0f7a10 */ /* 0x002fc80007ffe0ff */
        /* <DEDUP_REMOVED lines=202> */
.L_x_8919:
        /* <DEDUP_REMOVED lines=206> */
.L_x_8920:
        /* <DEDUP_REMOVED lines=206> */
.L_x_8921:
[----:B------:R-:W-:-:S04]  /*8100*/  IADD3 R18, P1, P2, R18, c[0x0][0x530], R21 ;  /* 0x00014c0012127a10 */ /* 0x000fc80007a3e015 */
[----:B------:R-:W-:-:S05]  /*8110*/  IADD3.X R19, RZ, c[0x0][0x534], R10, P1, P2 ;  /* 0x00014d00ff137a10 */ /* 0x000fca0000fe440a */
[----:B------:R0:W5:Y:S04]  /*8120*/  LDG.E.U8 R3, [R18.64] ;  /* 0x0000002412037981 */ /* 0x000168000c1e1100 */
.L_x_8917:
[----:B0-----:R-:W-:Y:S05]  /*8130*/  BSYNC B1 ;  /* 0x0000000000017941 */ /* 0x001fea0003800000 */
.L_x_8916:
        /* <DEDUP_REMOVED lines=16> */
.L_x_8923:
[----:B------:R-:W-:Y:S05]  /*8240*/  BSYNC B1 ;  /* 0x0000000000017941 */ /* 0x000fea0003800000 */
.L_x_8922:
[----:B------:R-:W-:-:S05]  /*8250*/  IADD3 R6, R8, R7, R6 ;  /* 0x0000000708067210 */ /* 0x000fca0007ffe006 */
[----:B------:R-:W-:-:S05]  /*8260*/  IMAD.IADD R6, R6, 0x1, R9 ;  /* 0x0000000106067824 */ /* 0x000fca00078e0209 */
[----:B------:R-:W-:Y:S01]  /*8270*/  PRMT R18, R6, 0x7610, R18 ;  /* 0x0000761006127816 */ /* 0x000fe20000000012 */
[----:B------:R-:W-:Y:S05]  /*8280*/  BRA `(.L_x_8890) ;  /* 0x00000b3000007947 */ /* 0x000fea0003800000 */
.L_x_8906:
        /* <DEDUP_REMOVED lines=10> */
.L_x_8927:
[C---:B------:R-:W-:Y:S01]  /*8330*/  IADD3 R5, R11.reuse, c[0x0][0x170], RZ ;  /* 0x00005c000b057a10 */ /* 0x040fe20007ffe0ff */
[----:B------:R-:W-:-:S03]  /*8340*/  IMAD R4, R11, c[0x0][0x2d4], RZ ;  /* 0x0000b5000b047a24 */ /* 0x000fc600078e02ff */
[C---:B------:R-:W-:Y:S01]  /*8350*/  IADD3 R7, R5.reuse, c[0x0][0x170], RZ ;  /* 0x00005c0005077a10 */ /* 0x040fe20007ffe0ff */
[----:B------:R-:W-:Y:S01]  /*8360*/  IMAD R6, R5, c[0x0][0x2d4], RZ ;  /* 0x0000b50005067a24 */ /* 0x000fe200078e02ff */
[--C-:B------:R-:W-:Y:S02]  /*8370*/  IADD3 R4, P0, P1, R4, c[0x0][0x530], R21.reuse ;  /* 0x00014c0004047a10 */ /* 0x100fe4000791e015 */
[C---:B------:R-:W-:Y:S01]  /*8380*/  IADD3 R11, R7.reuse, c[0x0][0x170], RZ ;  /* 0x00005c00070b7a10 */ /* 0x040fe20007ffe0ff */
[----:B------:R-:W-:Y:S01]  /*8390*/  IMAD R12, R7, c[0x0][0x2d4], RZ ;  /* 0x0000b500070c7a24 */ /* 0x000fe200078e02ff */
[--C-:B------:R-:W-:Y:S02]  /*83a0*/  IADD3 R6, P2, P3, R6, c[0x0][0x530], R21.reuse ;  /* 0x00014c0006067a10 */ /* 0x100fe40007b5e015 */
[----:B------:R-:W-:Y:S01]  /*83b0*/  IADD3.X R5, RZ, c[0x0][0x534], R10, P0, P1 ;  /* 0x00014d00ff057a10 */ /* 0x000fe200007e240a */
[----:B------:R-:W-:Y:S01]  /*83c0*/  IMAD R14, R11, c[0x0][0x2d4], RZ ;  /* 0x0000b5000b0e7a24 */ /* 0x000fe200078e02ff */
[----:B------:R-:W-:-:S02]  /*83d0*/  IADD3 R12, P0, P1, R12, c[0x0][0x530], R21 ;  /* 0x00014c000c0c7a10 */ /* 0x000fc4000791e015 */
[--C-:B------:R-:W-:Y:S02]  /*83e0*/  IADD3.X R7, RZ, c[0x0][0x534], R10.reuse, P2, P3 ;  /* 0x00014d00ff077a10 */ /* 0x100fe400017e640a */
        /* <DEDUP_REMOVED lines=16> */
.L_x_8926:
[----:B------:R-:W-:Y:S02]  /*84f0*/  PRMT R15, R5, 0x7610, R15 ;  /* 0x00007610050f7816 */ /* 0x000fe4000000000f */
[----:B------:R-:W-:Y:S02]  /*8500*/  PRMT R12, R6, 0x7610, R12 ;  /* 0x00007610060c7816 */ /* 0x000fe4000000000c */
[----:B------:R-:W-:Y:S02]  /*8510*/  PRMT R5, R13, 0x7610, R5 ;  /* 0x000076100d057816 */ /* 0x000fe40000000005 */
[----:B------:R-:W-:Y:S02]  /*8520*/  PRMT R8, R14, 0x7610, R8 ;  /* 0x000076100e087816 */ /* 0x000fe40000000008 */
.L_x_8925:
[----:B------:R-:W-:Y:S05]  /*8530*/  BSYNC B1 ;  /* 0x0000000000017941 */ /* 0x000fea0003800000 */
.L_x_8924:
        /* <DEDUP_REMOVED lines=20> */
[----:B------:R-:W-:-:S04]  /*8680*/  IADD3 R4, P2, P3, R4, c[0x0][0x530], R21 ;  /* 0x00014c0004047a10 */ /* 0x000fc80007b5e015 */
[----:B------:R-:W-:-:S06]  /*8690*/  IADD3.X R5, RZ, c[0x0][0x534], R10, P2, P3 ;  /* 0x00014d00ff057a10 */ /* 0x000fcc00017e640a */
[----:B------:R0:W5:Y:S01]  /*86a0*/  LDG.E.U8 R5, [R4.64] ;  /* 0x0000002404057981 */ /* 0x000162000c1e1100 */
[----:B------:R-:W-:-:S05]  /*86b0*/  @!P1 IMAD R6, R6, c[0x0][0x2d4], RZ ;  /* 0x0000b50006069a24 */ /* 0x000fca00078e02ff */
[----:B------:R-:W-:-:S04]  /*86c0*/  @!P1 IADD3 R6, P4, P5, R6, c[0x0][0x530], R21 ;  /* 0x00014c0006069a10 */ /* 0x000fc80007d9e015 */
[----:B------:R-:W-:-:S05]  /*86d0*/  @!P1 IADD3.X R7, RZ, c[0x0][0x534], R10, P4, P5 ;  /* 0x00014d00ff079a10 */ /* 0x000fca00027ea40a */
[----:B------:R0:W5:Y:S04]  /*86e0*/  @!P1 LDG.E.U8 R8, [R6.64] ;  /* 0x0000002406089981 */ /* 0x000168000c1e1100 */
.L_x_8929:
[----:B0-----:R-:W-:Y:S05]  /*86f0*/  BSYNC B1 ;  /* 0x0000000000017941 */ /* 0x001fea0003800000 */
.L_x_8928:
        /* <DEDUP_REMOVED lines=11> */
[----:B------:R-:W-:Y:S02]  /*87b0*/  @!P0 ISETP.GE.U32.AND P1, PT, R4, c[0x0][0x168], PT ;  /* 0x00005a0004008a0c */ /* 0x000fe40003f26070 */
[----:B------:R-:W-:Y:S02]  /*87c0*/  @!P0 PRMT R2, R5, 0x7610, R2 ;  /* 0x0000761005028816 */ /* 0x000fe40000000002 */
[----:B------:R-:W-:-:S05]  /*87d0*/  @!P0 SEL R8, R8, RZ, !P1 ;  /* 0x000000ff08088207 */ /* 0x000fca0004800000 */
[----:B------:R-:W-:-:S05]  /*87e0*/  @!P0 IMAD.IADD R8, R9, 0x1, R8 ;  /* 0x0000000109088824 */ /* 0x000fca00078e0208 */
[----:B------:R-:W-:Y:S02]  /*87f0*/  @!P0 PRMT R9, R8, 0x7610, R9 ;  /* 0x0000761008098816 */ /* 0x000fe40000000009 */
.L_x_8931:
[----:B------:R-:W-:Y:S05]  /*8800*/  BSYNC B1 ;  /* 0x0000000000017941 */ /* 0x000fea0003800000 */
.L_x_8930:
[----:B------:R-:W-:-:S04]  /*8810*/  IADD3 R0, R2, R3, R0 ;  /* 0x0000000302007210 */ /* 0x000fc80007ffe000 */
[----:B------:R-:W-:-:S04]  /*8820*/  IADD3 R0, R0, R9, RZ ;  /* 0x0000000900007210 */ /* 0x000fc80007ffe0ff */
[----:B------:R-:W-:Y:S01]  /*8830*/  PRMT R18, R0, 0x7610, R18 ;  /* 0x0000761000127816 */ /* 0x000fe20000000012 */
[----:B------:R-:W-:Y:S05]  /*8840*/  BRA `(.L_x_8890) ;  /* 0x0000057000007947 */ /* 0x000fea0003800000 */
.L_x_8905:
[----:B------:R-:W-:Y:S01]  /*8850*/  IMAD.MOV.U32 R5, RZ, RZ, c[0x0][0x170] ;  /* 0x00005c00ff057624 */ /* 0x000fe200078e00ff */
[----:B------:R-:W-:Y:S01]  /*8860*/  ULDC.U8 UR4, c[0x0][0x161] ;  /* 0x0000584000047ab9 */ /* 0x000fe20000000000 */
[----:B------:R-:W-:Y:S01]  /*8870*/  BSSY B1, `(.L_x_8932) ;  /* 0x0000028000017945 */ /* 0x000fe20003800000 */
[----:B------:R-:W-:Y:S01]  /*8880*/  MOV R0, UR4 ;  /* 0x0000000400007c02 */ /* 0x000fe20008000f00 */
[----:B------:R-:W-:Y:S01]  /*8890*/  IMAD R2, R5, 0x3, R18 ;  /* 0x0000000305027824 */ /* 0x000fe200078e0212 */
[----:B------:R-:W-:Y:S01]  /*88a0*/  MOV R3, UR4 ;  /* 0x0000000400037c02 */ /* 0x000fe20008000f00 */
[----:B------:R-:W-:-:S03]  /*88b0*/  IMAD.U32 R4, RZ, RZ, UR4 ;  /* 0x00000004ff047e24 */ /* 0x000fc6000f8e00ff */
[----:B------:R-:W-:Y:S01]  /*88c0*/  ISETP.GE.U32.AND P0, PT, R2, c[0x0][0x168], PT ;  /* 0x00005a0002007a0c */ /* 0x000fe20003f06070 */
[----:B------:R-:W-:-:S12]  /*88d0*/  IMAD.U32 R2, RZ, RZ, UR4 ;  /* 0x00000004ff027e24 */ /* 0x000fd8000f8e00ff */
[----:B------:R-:W-:Y:S05]  /*88e0*/  @P0 BRA `(.L_x_8933) ;  /* 0x0000020000000947 */ /* 0x000fea0003800000 */
[----:B------:R-:W-:Y:S01]  /*88f0*/  BSSY B2, `(.L_x_8934) ;  /* 0x000001b000027945 */ /* 0x000fe20003800000 */
[C---:B------:R-:W-:Y:S02]  /*8900*/  PRMT R2, R0.reuse, 0x7610, R2 ;  /* 0x0000761000027816 */ /* 0x040fe40000000002 */
[C---:B------:R-:W-:Y:S02]  /*8910*/  PRMT R3, R0.reuse, 0x7610, R3 ;  /* 0x0000761000037816 */ /* 0x040fe40000000003 */
[----:B------:R-:W-:Y:S02]  /*8920*/  PRMT R4, R0, 0x7610, R4 ;  /* 0x0000761000047816 */ /* 0x000fe40000000004 */
.L_x_8935:
[C---:B------:R-:W-:Y:S02]  /*8930*/  IADD3 R8, R18.reuse, c[0x0][0x170], RZ ;  /* 0x00005c0012087a10 */ /* 0x040fe40007ffe0ff */
[--C-:B------:R-:W-:Y:S02]  /*8940*/  IADD3 R6, P0, P1, R18, c[0x0][0x530], R21.reuse ;  /* 0x00014c0012067a10 */ /* 0x100fe4000791e015 */
[C---:B------:R-:W-:Y:S02]  /*8950*/  IADD3 R12, R8.reuse, c[0x0][0x170], RZ ;  /* 0x00005c00080c7a10 */ /* 0x040fe40007ffe0ff */
[----:B------:R-:W-:-:S02]  /*8960*/  IADD3 R8, P2, P3, R8, c[0x0][0x530], R21 ;  /* 0x00014c0008087a10 */ /* 0x000fc40007b5e015 */
[C---:B------:R-:W-:Y:S02]  /*8970*/  IADD3 R18, R12.reuse, c[0x0][0x170], RZ ;  /* 0x00005c000c127a10 */ /* 0x040fe40007ffe0ff */
[--C-:B------:R-:W-:Y:S02]  /*8980*/  IADD3.X R7, RZ, c[0x0][0x534], R10.reuse, P0, P1 ;  /* 0x00014d00ff077a10 */ /* 0x100fe400007e240a */
[--C-:B------:R-:W-:Y:S02]  /*8990*/  IADD3.X R9, RZ, c[0x0][0x534], R10.reuse, P2, P3 ;  /* 0x00014d00ff097a10 */ /* 0x100fe400017e640a */
[--C-:B------:R-:W-:Y:S02]  /*89a0*/  IADD3 R12, P0, P1, R12, c[0x0][0x530], R21.reuse ;  /* 0x00014c000c0c7a10 */ /* 0x100fe4000791e015 */
[----:B------:R-:W-:Y:S01]  /*89b0*/  IADD3 R14, P2, P3, R18, c[0x0][0x530], R21 ;  /* 0x00014c00120e7a10 */ /* 0x000fe20007b5e015 */
[----:B------:R-:W2:Y:S01]  /*89c0*/  LDG.E.U8 R7, [R6.64] ;  /* 0x0000002406077981 */ /* 0x000ea2000c1e1100 */
[----:B------:R-:W-:-:S02]  /*89d0*/  IADD3.X R13, RZ, c[0x0][0x534], R10, P0, P1 ;  /* 0x00014d00ff0d7a10 */ /* 0x000fc400007e240a */
        /* <DEDUP_REMOVED lines=13> */
.L_x_8934:
[----:B------:R-:W-:Y:S02]  /*8ab0*/  PRMT R19, R7, 0x7610, R19 ;  /* 0x0000761007137816 */ /* 0x000fe40000000013 */
[----:B------:R-:W-:Y:S02]  /*8ac0*/  PRMT R12, R8, 0x7610, R12 ;  /* 0x00007610080c7816 */ /* 0x000fe4000000000c */
[----:B------:R-:W-:Y:S02]  /*8ad0*/  PRMT R11, R13, 0x7610, R11 ;  /* 0x000076100d0b7816 */ /* 0x000fe4000000000b */
[----:B------:R-:W-:Y:S02]  /*8ae0*/  PRMT R5, R15, 0x7610, R5 ;  /* 0x000076100f057816 */ /* 0x000fe40000000005 */
.L_x_8933:
[----:B------:R-:W-:Y:S05]  /*8af0*/  BSYNC B1 ;  /* 0x0000000000017941 */ /* 0x000fea0003800000 */
.L_x_8932:
        /* <DEDUP_REMOVED lines=18> */
[----:B------:R-:W-:-:S05]  /*8c20*/  IADD3.X R7, RZ, c[0x0][0x534], R10, P2, P3 ;  /* 0x00014d00ff077a10 */ /* 0x000fca00017e640a */
[----:B------:R0:W5:Y:S06]  /*8c30*/  LDG.E.U8 R11, [R6.64] ;  /* 0x00000024060b7981 */ /* 0x00016c000c1e1100 */
[----:B------:R-:W-:-:S04]  /*8c40*/  @!P1 IADD3 R8, P4, P5, R14, c[0x0][0x530], R21 ;  /* 0x00014c000e089a10 */ /* 0x000fc80007d9e015 */
[----:B------:R-:W-:-:S05]  /*8c50*/  @!P1 IADD3.X R9, RZ, c[0x0][0x534], R10, P4, P5 ;  /* 0x00014d00ff099a10 */ /* 0x000fca00027ea40a */
[----:B------:R0:W5:Y:S04]  /*8c60*/  @!P1 LDG.E.U8 R5, [R8.64] ;  /* 0x0000002408059981 */ /* 0x000168000c1e1100 */
.L_x_8937:
[----:B0-----:R-:W-:Y:S05]  /*8c70*/  BSYNC B1 ;  /* 0x0000000000017941 */ /* 0x001fea0003800000 */
.L_x_8936:
        /* <DEDUP_REMOVED lines=16> */
.L_x_8939:
[----:B------:R-:W-:Y:S05]  /*8d80*/  BSYNC B1 ;  /* 0x0000000000017941 */ /* 0x000fea0003800000 */
.L_x_8938:
[----:B------:R-:W-:-:S04]  /*8d90*/  IADD3 R3, R2, R3, R4 ;  /* 0x0000000302037210 */ /* 0x000fc80007ffe004 */
[----:B------:R-:W-:-:S04]  /*8da0*/  IADD3 R3, R3, R0, RZ ;  /* 0x0000000003037210 */ /* 0x000fc80007ffe0ff */
[----:B------:R-:W-:Y:S02]  /*8db0*/  PRMT R18, R3, 0x7610, R18 ;  /* 0x0000761003127816 */ /* 0x000fe40000000012 */
.L_x_8890:
[----:B------:R-:W-:Y:S05]  /*8dc0*/  BSYNC B0 ;  /* 0x0000000000007941 */ /* 0x000fea0003800000 */
.L_x_8889:
[----:B------:R-:W-:-:S13]  /*8dd0*/  ISETP.NE.AND P0, PT, RZ, c[0x0][0x180], PT ;  /* 0x00006000ff007a0c */ /* 0x000fda0003f05270 */
[----:B------:R-:W-:Y:S05]  /*8de0*/  @!P0 BRA `(.L_x_8940) ;  /* 0x0000013000008947 */ /* 0x000fea0003800000 */
[----:B-----5:R-:W-:Y:S01]  /*8df0*/  IMAD R3, R20, c[0x0][0x0], R23 ;  /* 0x0000000014037a24 */ /* 0x020fe200078e0217 */
[----:B------:R-:W-:Y:S02]  /*8e00*/  ULDC UR4, c[0x0][0x4] ;  /* 0x0000010000047ab9 */ /* 0x000fe40000000800 */
[----:B------:R-:W-:Y:S02]  /*8e10*/  USHF.R.U32.HI UR4, URZ, 0x1, UR4 ;  /* 0x000000013f047899 */ /* 0x000fe40008011604 */
[----:B------:R0:W-:Y:S04]  /*8e20*/  STS.U8 [R3+0x10], R18 ;  /* 0x0000101203007388 */ /* 0x0001e80000000000 */
[----:B------:R-:W-:-:S13]  /*8e30*/  ISETP.NE.AND P0, PT, RZ, UR4, PT ;  /* 0x00000004ff007c0c */ /* 0x000fda000bf05270 */
[----:B------:R-:W-:Y:S05]  /*8e40*/  @!P0 BRA `(.L_x_8940) ;  /* 0x000000d000008947 */ /* 0x000fea0003800000 */
[----:B0-----:R-:W-:-:S05]  /*8e50*/  IMAD.U32 R5, RZ, RZ, UR4 ;  /* 0x00000004ff057e24 */ /* 0x001fca000f8e00ff */
.L_x_8941:
[----:B------:R-:W-:Y:S01]  /*8e60*/  IADD3 R0, R20, R5, RZ ;  /* 0x0000000514007210 */ /* 0x000fe20007ffe0ff */
[----:B------:R-:W-:Y:S01]  /*8e70*/  BAR.SYNC.DEFER_BLOCKING 0x0 ;  /* 0x0000000000007b1d */ /* 0x000fe20000010000 */
[----:B------:R-:W-:Y:S02]  /*8e80*/  ISETP.GT.AND P1, PT, R5, 0x1, PT ;  /* 0x000000010500780c */ /* 0x000fe40003f24270 */
[----:B------:R-:W-:-:S04]  /*8e90*/  ISETP.GE.U32.AND P0, PT, R0, c[0x0][0x4], PT ;  /* 0x0000010000007a0c */ /* 0x000fc80003f06070 */
[----:B------:R-:W-:Y:S02]  /*8ea0*/  ISETP.GE.U32.OR P0, PT, R20, R5, P0 ;  /* 0x000000051400720c */ /* 0x000fe40000706470 */
[----:B------:R-:W-:-:S11]  /*8eb0*/  SHF.R.S32.HI R5, RZ, 0x1, R5 ;  /* 0x00000001ff057819 */ /* 0x000fd60000011405 */
[----:B------:R-:W-:-:S05]  /*8ec0*/  @!P0 IMAD R0, R0, c[0x0][0x0], R23 ;  /* 0x0000000000008a24 */ /* 0x000fca00078e0217 */
[----:B0-----:R-:W0:Y:S02]  /*8ed0*/  @!P0 LDS.U8 R7, [R0+0x10] ;  /* 0x0000100000078984 */ /* 0x001e240000000000 */
[----:B0-----:R-:W-:-:S05]  /*8ee0*/  @!P0 IMAD.IADD R2, R18, 0x1, R7 ;  /* 0x0000000112028824 */ /* 0x001fca00078e0207 */
[----:B------:R0:W-:Y:S01]  /*8ef0*/  @!P0 STS.U8 [R3+0x10], R2 ;  /* 0x0000100203008388 */ /* 0x0001e20000000000 */
[----:B------:R-:W-:Y:S01]  /*8f00*/  @!P0 PRMT R18, R2, 0x7610, R18 ;  /* 0x0000761002128816 */ /* 0x000fe20000000012 */
[----:B------:R-:W-:Y:S05]  /*8f10*/  @P1 BRA `(.L_x_8941) ;  /* 0xffffff4000001947 */ /* 0x000fea000383ffff */
.L_x_8940:
        /* <DEDUP_REMOVED lines=8> */
[----:B------:R0:W-:Y:S01]  /*8fa0*/  STS.U8 [R5+0x10], R18 ;  /* 0x0000101205007388 */ /* 0x0001e20000000000 */
[----:B------:R-:W-:Y:S01]  /*8fb0*/  SHF.R.S32.HI R2, RZ, 0x1, R0 ;  /* 0x00000001ff027819 */ /* 0x000fe20000011400 */
[----:B------:R-:W-:-:S03]  /*8fc0*/  HFMA2.MMA R0, -RZ, RZ, 0, 1.9073486328125e-06 ;  /* 0x00000020ff007435 */ /* 0x000fc600000001ff */
[----:B------:R-:W-:-:S13]  /*8fd0*/  ISETP.GE.AND P0, PT, R2, 0x20, PT ;  /* 0x000000200200780c */ /* 0x000fda0003f06270 */
[----:B0-----:R-:W-:Y:S05]  /*8fe0*/  @!P0 BRA `(.L_x_8943) ;  /* 0x000000d000008947 */ /* 0x001fea0003800000 */
.L_x_8944:
[----:B------:R-:W-:Y:S01]  /*8ff0*/  IMAD.IADD R0, R23, 0x1, R2 ;  /* 0x0000000117007824 */ /* 0x000fe200078e0202 */
[----:B------:R-:W-:Y:S04]  /*9000*/  BAR.SYNC.DEFER_BLOCKING 0x0 ;  /* 0x0000000000007b1d */ /* 0x000fe80000010000 */
[----:B------:R-:W-:-:S04]  /*9010*/  ISETP.GE.U32.AND P0, PT, R0, c[0x0][0x0], PT ;  /* 0x0000000000007a0c */ /* 0x000fc80003f06070 */
[----:B------:R-:W-:-:S13]  /*9020*/  ISETP.GE.U32.OR P0, PT, R23, R2, P0 ;  /* 0x000000021700720c */ /* 0x000fda0000706470 */
[----:B------:R-:W-:Y:S02]  /*9030*/  @!P0 IADD3 R0, R5, R2, RZ ;  /* 0x0000000205008210 */ /* 0x000fe40007ffe0ff */
[----:B------:R-:W-:-:S03]  /*9040*/  SHF.R.S32.HI R2, RZ, 0x1, R2 ;  /* 0x00000001ff027819 */ /* 0x000fc60000011402 */
[----:B0-----:R-:W0:Y:S01]  /*9050*/  @!P0 LDS.U8 R3, [R0+0x10] ;  /* 0x0000100000038984 */ /* 0x001e220000000000 */
[----:B------:R-:W-:Y:S01]  /*9060*/  ISETP.GE.AND P1, PT, R2, 0x20, PT ;  /* 0x000000200200780c */ /* 0x000fe20003f26270 */
[----:B0-----:R-:W-:-:S05]  /*9070*/  @!P0 IMAD.IADD R3, R18, 0x1, R3 ;  /* 0x0000000112038824 */ /* 0x001fca00078e0203 */
[----:B------:R0:W-:Y:S01]  /*9080*/  @!P0 STS.U8 [R5+0x10], R3 ;  /* 0x0000100305008388 */ /* 0x0001e20000000000 */
[----:B------:R-:W-:-:S06]  /*9090*/  @!P0 PRMT R18, R3, 0x7610, R18 ;  /* 0x0000761003128816 */ /* 0x000fcc0000000012 */
[----:B------:R-:W-:Y:S05]  /*90a0*/  @P1 BRA `(.L_x_8944) ;  /* 0xffffff4000001947 */ /* 0x000fea000383ffff */
[----:B------:R-:W-:-:S03]  /*90b0*/  MOV R0, 0x20 ;  /* 0x0000002000007802 */ /* 0x000fc60000000f00 */
.L_x_8943:
[----:B------:R-:W-:Y:S01]  /*90c0*/  BAR.SYNC.DEFER_BLOCKING 0x0 ;  /* 0x0000000000007b1d */ /* 0x000fe20000010000 */
[----:B------:R-:W-:-:S13]  /*90d0*/  ISETP.GE.AND P0, PT, R0, 0x2, PT ;  /* 0x000000020000780c */ /* 0x000fda0003f06270 */
[----:B------:R-:W-:Y:S05]  /*90e0*/  @!P0 BRA `(.L_x_8942) ;  /* 0x0000009000008947 */ /* 0x000fea0003800000 */
[----:B0----5:R-:W-:Y:S02]  /*90f0*/  IMAD.MOV.U32 R3, RZ, RZ, 0x1 ;  /* 0x00000001ff037424 */ /* 0x021fe400078e00ff */
.L_x_8945:
[----:B------:R-:W-:-:S04]  /*9100*/  LOP3.LUT R2, R18, 0xffff, RZ, 0xc0, !PT ;  /* 0x0000ffff12027812 */ /* 0x000fc800078ec0ff */
[----:B------:R-:W-:-:S05]  /*9110*/  PRMT R2, R2, 0x8880, RZ ;  /* 0x0000888002027816 */ /* 0x000fca00000000ff */
[----:B------:R0:W2:Y:S02]  /*9120*/  SHFL.DOWN PT, R5, R2, R3, 0x1f ;  /* 0x08001f0302057589 */ /* 0x0000a400000e0000 */
[----:B0-----:R-:W-:-:S04]  /*9130*/  SHF.L.U32 R3, R3, 0x1, RZ ;  /* 0x0000000103037819 */ /* 0x001fc800000006ff */
[----:B------:R-:W-:Y:S01]  /*9140*/  ISETP.GE.AND P0, PT, R3, R0, PT ;  /* 0x000000000300720c */ /* 0x000fe20003f06270 */
[----:B--2---:R-:W-:-:S05]  /*9150*/  IMAD.IADD R5, R5, 0x1, R18 ;  /* 0x0000000105057824 */ /* 0x004fca00078e0212 */
[----:B------:R-:W-:-:S07]  /*9160*/  PRMT R18, R5, 0x7610, R18 ;  /* 0x0000761005127816 */ /* 0x000fce0000000012 */
[----:B------:R-:W-:Y:S05]  /*9170*/  @!P0 BRA `(.L_x_8945) ;  /* 0xffffff8000008947 */ /* 0x000fea000383ffff */
.L_x_8942:
[----:B------:R-:W-:Y:S01]  /*9180*/  ISETP.NE.AND P1, PT, RZ, c[0x0][0x338], PT ;  /* 0x0000ce00ff007a0c */ /* 0x000fe20003f25270 */
[----:B-----5:R-:W-:-:S12]  /*9190*/  HFMA2.MMA R19, -RZ, RZ, 0, 0 ;  /* 0x00000000ff137435 */ /* 0x020fd800000001ff */
[----:B------:R-:W-:Y:S05]  /*91a0*/  @!P1 BRA `(.L_x_8946) ;  /* 0x00000c7000009947 */ /* 0x000fea0003800000 */
[----:B------:R-:W-:Y:S01]  /*91b0*/  IMAD.MOV.U32 R16, RZ, RZ, RZ ;  /* 0x000000ffff107224 */ /* 0x000fe200078e00ff */
[----:B------:R-:W-:-:S03]  /*91c0*/  MOV R0, 0x1 ;  /* 0x0000000100007802 */ /* 0x000fc60000000f00 */
[----:B------:R-:W-:Y:S01]  /*91d0*/  IMAD.HI.U32 R2, R17, c[0x0][0x340], R16 ;  /* 0x0000d00011027a27 */ /* 0x000fe200078e0010 */
[----:B------:R-:W-:-:S04]  /*91e0*/  ISETP.NE.AND P0, PT, R0, c[0x0][0x338], PT ;  /* 0x0000ce0000007a0c */ /* 0x000fc80003f05270 */
[----:B0-----:R-:W-:-:S05]  /*91f0*/  SHF.R.U32.HI R3, RZ, c[0x0][0x344], R2 ;  /* 0x0000d100ff037a19 */ /* 0x001fca0000011602 */
        /* <DEDUP_REMOVED lines=194> */
.L_x_8946:
[----:B------:R-:W-:Y:S01]  /*9e20*/  ISETP.NE.U32.AND P0, PT, RZ, c[0x0][0x548], PT ;  /* 0x00015200ff007a0c */ /* 0x000fe20003f05070 */
[----:B0-----:R-:W-:Y:S01]  /*9e30*/  CS2R R2, SRZ ;  /* 0x0000000000027805 */ /* 0x001fe2000001ff00 */
        /* <DEDUP_REMOVED lines=211> */
.L_x_8948:
        /* <DEDUP_REMOVED lines=11> */
.L_x_8950:
[----:B------:R-:W-:Y:S05]  /*ac20*/  BSYNC B0 ;  /* 0x0000000000007941 */ /* 0x000fea0003800000 */
.L_x_8949:
        /* <DEDUP_REMOVED lines=12> */
.L_x_8952:
[----:B------:R-:W-:Y:S05]  /*acf0*/  BSYNC B0 ;  /* 0x0000000000007941 */ /* 0x000fea0003800000 */
.L_x_8951:
        /* <DEDUP_REMOVED lines=30> */
.L_x_8954:
[----:B------:R-:W-:Y:S05]  /*aee0*/  BSYNC B0 ;  /* 0x0000000000007941 */ /* 0x000fea0003800000 */
.L_x_8953:
        /* <DEDUP_REMOVED lines=12> */
[----:B------:R-:W-:Y:S01]  /*afb0*/  MOV R17, UR4 ;  /* 0x0000000400117c02 */ /* 0x000fe20008000f00 */
[----:B------:R-:W-:-:S00]  /*afc0*/  ERRBAR ;  /* 0x00000000000079ab */ /* 0x000fc00000000000 */
[----:B------:R-:W-:-:S08]  /*afd0*/  CCTL.IVALL ;  /* 0x00000000ff00798f */ /* 0x000fd00002000000 */
[----:B------:R-:W-:Y:S05]  /*afe0*/  @!P0 BRA `(.L_x_8956) ;  /* 0x000000f000008947 */ /* 0x000fea0003800000 */
[----:B------:R-:W-:Y:S01]  /*aff0*/  IMAD R7, R20, c[0x0][0x0], R23 ;  /* 0x0000000014077a24 */ /* 0x000fe200078e0217 */
[----:B------:R-:W-:Y:S04]  /*b000*/  BSSY B1, `(.L_x_8957) ;  /* 0x000000c000017945 */ /* 0x000fe80003800000 */
[----:B------:R-:W-:-:S13]  /*b010*/  ISETP.GE.U32.AND P0, PT, R7, c[0x0][0x178], PT ;  /* 0x00005e0007007a0c */ /* 0x000fda0003f06070 */
[----:B------:R-:W-:Y:S05]  /*b020*/  @P0 BRA `(.L_x_8958) ;  /* 0x0000009000000947 */ /* 0x000fea0003800000 */
.L_x_8959:
[----:B------:R-:W-:-:S05]  /*b030*/  IMAD R4, R0, c[0x0][0x10], R7 ;  /* 0x0000040000047a24 */ /* 0x000fca00078e0207 */
[----:B------:R-:W-:-:S05]  /*b040*/  IADD3 R4, P0, R4, c[0x0][0x550], RZ ;  /* 0x0001540004047a10 */ /* 0x000fca0007f1e0ff */
[----:B------:R-:W-:-:S05]  /*b050*/  IMAD.X R5, RZ, RZ, c[0x0][0x554], P0 ;  /* 0x00015500ff057624 */ /* 0x000fca00000e06ff */
[----:B------:R-:W2:Y:S01]  /*b060*/  LDG.E.U8 R4, [R4.64] ;  /* 0x0000002404047981 */ /* 0x000ea2000c1e1100 */
[----:B------:R-:W-:-:S05]  /*b070*/  MOV R6, c[0x0][0x0] ;  /* 0x0000000000067a02 */ /* 0x000fca0000000f00 */
[----:B------:R-:W-:-:S05]  /*b080*/  IMAD R7, R6, c[0x0][0x4], R7 ;  /* 0x0000010006077a24 */ /* 0x000fca00078e0207 */
[----:B------:R-:W-:Y:S01]  /*b090*/  ISETP.GE.U32.AND P0, PT, R7, c[0x0][0x178], PT ;  /* 0x00005e0007007a0c */ /* 0x000fe20003f06070 */
[----:B--2---:R-:W-:-:S12]  /*b0a0*/  IMAD.IADD R17, R4, 0x1, R17 ;  /* 0x0000000104117824 */ /* 0x004fd800078e0211 */
[----:B------:R-:W-:Y:S05]  /*b0b0*/  @!P0 BRA `(.L_x_8959) ;  /* 0xffffff7000008947 */ /* 0x000fea000383ffff */
.L_x_8958:
[----:B------:R-:W-:Y:S05]  /*b0c0*/  BSYNC B1 ;  /* 0x0000000000017941 */ /* 0x000fea0003800000 */
.L_x_8957:
[----:B------:R-:W-:Y:S05]  /*b0d0*/  BRA `(.L_x_8960) ;  /* 0x000000c000007947 */ /* 0x000fea0003800000 */
.L_x_8956:
[----:B------:R-:W-:-:S13]  /*b0e0*/  ISETP.GE.U32.AND P0, PT, R20, c[0x0][0x178], PT ;  /* 0x00005e0014007a0c */ /* 0x000fda0003f06070 */
[----:B------:R-:W-:Y:S05]  /*b0f0*/  @P0 BRA `(.L_x_8960) ;  /* 0x000000a000000947 */ /* 0x000fea0003800000 */
[----:B------:R-:W-:-:S05]  /*b100*/  MOV R7, R20 ;  /* 0x0000001400077202 */ /* 0x000fca0000000f00 */
.L_x_8961:
[----:B------:R-:W-:-:S04]  /*b110*/  IMAD R4, R0, c[0x0][0x10], R7 ;  /* 0x0000040000047a24 */ /* 0x000fc800078e0207 */
[----:B------:R-:W-:-:S05]  /*b120*/  IMAD R4, R4, c[0x0][0x0], R23 ;  /* 0x0000000004047a24 */ /* 0x000fca00078e0217 */
[----:B------:R-:W-:-:S05]  /*b130*/  IADD3 R4, P0, R4, c[0x0][0x550], RZ ;  /* 0x0001540004047a10 */ /* 0x000fca0007f1e0ff */
[----:B------:R-:W-:-:S05]  /*b140*/  IMAD.X R5, RZ, RZ, c[0x0][0x554], P0 ;  /* 0x00015500ff057624 */ /* 0x000fca00000e06ff */
[----:B------:R-:W2:Y:S01]  /*b150*/  LDG.E.U8 R4, [R4.64] ;  /* 0x0000002404047981 */ /* 0x000ea2000c1e1100 */
[----:B------:R-:W-:-:S04]  /*b160*/  IADD3 R7, R7, c[0x0][0x4], RZ ;  /* 0x0000010007077a10 */ /* 0x000fc80007ffe0ff */
[----:B------:R-:W-:Y:S02]  /*b170*/  ISETP.GE.U32.AND P0, PT, R7, c[0x0][0x178], PT ;  /* 0x00005e0007007a0c */ /* 0x000fe40003f06070 */
[----:B--2---:R-:W-:-:S11]  /*b180*/  IADD3 R17, R4, R17, RZ ;  /* 0x0000001104117210 */ /* 0x004fd60007ffe0ff */
[----:B------:R-:W-:Y:S05]  /*b190*/  @!P0 BRA `(.L_x_8961) ;  /* 0xffffff7000008947 */ /* 0x000fea000383ffff */
.L_x_8960:
[----:B------:R-:W-:Y:S05]  /*b1a0*/  BSYNC B0 ;  /* 0x0000000000007941 */ /* 0x000fea0003800000 */
.L_x_8955:
        /* <DEDUP_REMOVED lines=8> */
.L_x_8963:
[----:B------:R-:W-:Y:S01]  /*b230*/  IADD3 R0, R20, R5, RZ ;  /* 0x0000000514007210 */ /* 0x000fe20007ffe0ff */
[----:B------:R-:W-:Y:S01]  /*b240*/  BAR.SYNC.DEFER_BLOCKING 0x0 ;  /* 0x0000000000007b1d */ /* 0x000fe20000010000 */
[----:B------:R-:W-:Y:S02]  /*b250*/  ISETP.GT.AND P2, PT, R5, 0x1, PT ;  /* 0x000000010500780c */ /* 0x000fe40003f44270 */
[----:B------:R-:W-:-:S04]  /*b260*/  ISETP.GE.U32.AND P0, PT, R0, c[0x0][0x4], PT ;  /* 0x0000010000007a0c */ /* 0x000fc80003f06070 */
[----:B------:R-:W-:Y:S02]  /*b270*/  ISETP.GE.U32.OR P0, PT, R20, R5, P0 ;  /* 0x000000051400720c */ /* 0x000fe40000706470 */
[----:B------:R-:W-:-:S11]  /*b280*/  SHF.R.S32.HI R5, RZ, 0x1, R5 ;  /* 0x00000001ff057819 */ /* 0x000fd60000011405 */
[----:B------:R-:W-:-:S06]  /*b290*/  @!P0 IMAD R0, R0, c[0x0][0x0], R23 ;  /* 0x0000000000008a24 */ /* 0x000fcc00078e0217 */
[----:B0-----:R-:W0:Y:S02]  /*b2a0*/  @!P0 LDS.U8 R0, [R0+0x10] ;  /* 0x0000100000008984 */ /* 0x001e240000000000 */
[----:B0-----:R-:W-:-:S05]  /*b2b0*/  @!P0 IMAD.IADD R4, R17, 0x1, R0 ;  /* 0x0000000111048824 */ /* 0x001fca00078e0200 */
[----:B------:R0:W-:Y:S01]  /*b2c0*/  @!P0 STS.U8 [R7+0x10], R4 ;  /* 0x0000100407008388 */ /* 0x0001e20000000000 */
[----:B------:R-:W-:Y:S01]  /*b2d0*/  @!P0 PRMT R17, R4, 0x7610, R17 ;  /* 0x0000761004118816 */ /* 0x000fe20000000011 */
[----:B------:R-:W-:Y:S05]  /*b2e0*/  @P2 BRA `(.L_x_8963) ;  /* 0xffffff4000002947 */ /* 0x000fea000383ffff */
.L_x_8962:
[----:B0-----:R-:W-:Y:S05]  /*b2f0*/  @!P3 BRA `(.L_x_8964) ;  /* 0x000002300000b947 */ /* 0x001fea0003800000 */
[----:B------:R-:W-:Y:S01]  /*b300*/  MOV R4, c[0x0][0x0] ;  /* 0x0000000000047a02 */ /* 0x000fe20000000f00 */
[----:B------:R-:W-:-:S03]  /*b310*/  IMAD.MOV.U32 R0, RZ, RZ, c[0x0][0x0] ;  /* 0x00000000ff007624 */ /* 0x000fc600078e00ff */
[----:B------:R-:W-:-:S13]  /*b320*/  ISETP.GT.AND P0, PT, R4, 0x20, PT ;  /* 0x000000200400780c */ /* 0x000fda0003f04270 */
[----:B------:R-:W-:Y:S05]  /*b330*/  @!P0 BRA `(.L_x_8965) ;  /* 0x0000014000008947 */ /* 0x000fea0003800000 */
[----:B------:R-:W-:Y:S01]  /*b340*/  LEA.HI R4, R4, c[0x0][0x0], RZ, 0x1 ;  /* 0x0000000004047a11 */ /* 0x000fe200078f08ff */
[----:B------:R0:W-:Y:S01]  /*b350*/  STS.U8 [R7+0x10], R17 ;  /* 0x0000101107007388 */ /* 0x0001e20000000000 */
[----:B------:R-:W-:Y:S02]  /*b360*/  HFMA2.MMA R0, -RZ, RZ, 0, 1.9073486328125e-06 ;  /* 0x00000020ff007435 */ /* 0x000fe400000001ff */
[----:B------:R-:W-:-:S04]  /*b370*/  SHF.R.S32.HI R4, RZ, 0x1, R4 ;  /* 0x00000001ff047819 */ /* 0x000fc80000011404 */
[----:B------:R-:W-:-:S13]  /*b380*/  ISETP.GE.AND P0, PT, R4, 0x20, PT ;  /* 0x000000200400780c */ /* 0x000fda0003f06270 */
[----:B------:R-:W-:Y:S05]  /*b390*/  @!P0 BRA `(.L_x_8965) ;  /* 0x000000e000008947 */ /* 0x000fea0003800000 */
[----:B0-----:R-:W-:-:S05]  /*b3a0*/  IMAD.MOV.U32 R0, RZ, RZ, R4 ;  /* 0x000000ffff007224 */ /* 0x001fca00078e0004 */
.L_x_8966:
[----:B0-----:R-:W-:Y:S01]  /*b3b0*/  IADD3 R4, R23, R0, RZ ;  /* 0x0000000017047210 */ /* 0x001fe20007ffe0ff */
[----:B------:R-:W-:Y:S03]  /*b3c0*/  BAR.SYNC.DEFER_BLOCKING 0x0 ;  /* 0x0000000000007b1d */ /* 0x000fe60000010000 */
[----:B------:R-:W-:-:S04]  /*b3d0*/  ISETP.GE.U32.AND P0, PT, R4, c[0x0][0x0], PT ;  /* 0x0000000004007a0c */ /* 0x000fc80003f06070 */
[----:B------:R-:W-:-:S13]  /*b3e0*/  ISETP.GE.U32.OR P0, PT, R23, R0, P0 ;  /* 0x000000001700720c */ /* 0x000fda0000706470 */
[--C-:B------:R-:W-:Y:S01]  /*b3f0*/  @!P0 IMAD.IADD R5, R7, 0x1, R0.reuse ;  /* 0x0000000107058824 */ /* 0x100fe200078e0200 */
[----:B------:R-:W-:-:S04]  /*b400*/  SHF.R.S32.HI R0, RZ, 0x1, R0 ;  /* 0x00000001ff007819 */ /* 0x000fc80000011400 */
[----:B------:R-:W0:Y:S01]  /*b410*/  @!P0 LDS.U8 R4, [R5+0x10] ;  /* 0x0000100005048984 */ /* 0x000e220000000000 */
[----:B------:R-:W-:Y:S02]  /*b420*/  ISETP.GE.AND P2, PT, R0, 0x20, PT ;  /* 0x000000200000780c */ /* 0x000fe40003f46270 */
[----:B0-----:R-:W-:-:S04]  /*b430*/  @!P0 IADD3 R4, R17, R4, RZ ;  /* 0x0000000411048210 */ /* 0x001fc80007ffe0ff */
[----:B------:R-:W-:Y:S01]  /*b440*/  @!P0 PRMT R17, R4, 0x7610, R17 ;  /* 0x0000761004118816 */ /* 0x000fe20000000011 */
[----:B------:R0:W-:Y:S06]  /*b450*/  @!P0 STS.U8 [R7+0x10], R4 ;  /* 0x0000100407008388 */ /* 0x0001ec0000000000 */
[----:B------:R-:W-:Y:S05]  /*b460*/  @P2 BRA `(.L_x_8966) ;  /* 0xffffff4000002947 */ /* 0x000fea000383ffff */
[----:B------:R-:W-:-:S04]  /*b470*/  IMAD.MOV.U32 R0, RZ, RZ, 0x20 ;  /* 0x00000020ff007424 */ /* 0x000fc800078e00ff */
.L_x_8965:
[----:B0-----:R-:W-:Y:S01]  /*b480*/  BAR.SYNC.DEFER_BLOCKING 0x0 ;  /* 0x0000000000007b1d */ /* 0x001fe20000010000 */
[----:B------:R-:W-:-:S13]  /*b490*/  ISETP.GE.AND P0, PT, R0, 0x2, PT ;  /* 0x000000020000780c */ /* 0x000fda0003f06270 */
[----:B------:R-:W-:Y:S05]  /*b4a0*/  @!P0 BRA `(.L_x_8964) ;  /* 0x0000008000008947 */ /* 0x000fea0003800000 */
[----:B------:R-:W-:Y:S02]  /*b4b0*/  MOV R5, 0x1 ;  /* 0x0000000100057802 */ /* 0x000fe40000000f00 */
.L_x_8967:
[----:B------:R-:W-:-:S04]  /*b4c0*/  LOP3.LUT R4, R17, 0xffff, RZ, 0xc0, !PT ;  /* 0x0000ffff11047812 */ /* 0x000fc800078ec0ff */
[----:B------:R-:W-:-:S06]  /*b4d0*/  PRMT R4, R4, 0x8880, RZ ;  /* 0x0000888004047816 */ /* 0x000fcc00000000ff */
[----:B------:R0:W2:Y:S02]  /*b4e0*/  SHFL.DOWN PT, R4, R4, R5, 0x1f ;  /* 0x08001f0504047589 */ /* 0x0000a400000e0000 */
[----:B0-----:R-:W-:-:S05]  /*b4f0*/  IMAD.SHL.U32 R5, R5, 0x2, RZ ;  /* 0x0000000205057824 */ /* 0x001fca00078e00ff */
[----:B------:R-:W-:Y:S02]  /*b500*/  ISETP.GE.AND P0, PT, R5, R0, PT ;  /* 0x000000000500720c */ /* 0x000fe40003f06270 */
[----:B--2---:R-:W-:-:S11]  /*b510*/  IADD3 R17, R4, R17, RZ ;  /* 0x0000001104117210 */ /* 0x004fd60007ffe0ff */
[----:B------:R-:W-:Y:S05]  /*b520*/  @!P0 BRA `(.L_x_8967) ;  /* 0xffffff9000008947 */ /* 0x000fea000383ffff */
.L_x_8964:
        /* <DEDUP_REMOVED lines=9> */
[----:B------:R-:W2:Y:S02]  /*b5c0*/  LDG.E.U8 R0, [R2.64] ;  /* 0x0000002402007981 */ /* 0x000ea4000c1e1100 */
[----:B--2---:R-:W-:-:S05]  /*b5d0*/  IMAD.IADD R0, R17, 0x1, R0 ;  /* 0x0000000111007824 */ /* 0x004fca00078e0200 */
[----:B------:R-:W-:Y:S02]  /*b5e0*/  PRMT R17, R0, 0x7610, R17 ;  /* 0x0000761000117816 */ /* 0x000fe40000000011 */
.L_x_8969:
        /* <DEDUP_REMOVED lines=15> */
[----:B-1----:R-:W-:Y:S01]  /*b6e0*/  LEPC R14 ;  /* 0x00000000000e734e */ /* 0x002fe20000000000 */
[----:B------:R-:W-:-:S02]  /*b6f0*/  MOV R9, 0xb760 ;  /* 0x0000b76000097802 */ /* 0x000fc40000000f00 */
[----:B------:R-:W-:Y:S02]  /*b700*/  MOV R20, 0xb6e0 ;  /* 0x0000b6e000147802 */ /* 0x000fe40000000f00 */
[----:B------:R-:W-:Y:S02]  /*b710*/  MOV R21, 0x0 ;  /* 0x0000000000157802 */ /* 0x000fe40000000f00 */
[----:B------:R-:W-:Y:S02]  /*b720*/  MOV R0, 0x0 ;  /* 0x0000000000007802 */ /* 0x000fe40000000f00 */
[----:B------:R-:W-:-:S04]  /*b730*/  IADD3 R20, P0, P1, -R20, R9, R14 ;  /* 0x0000000914147210 */ /* 0x000fc8000791e10e */
[----:B------:R-:W-:-:S04]  /*b740*/  IADD3.X R21, ~R0, R21, R15, P0, P1 ;  /* 0x0000001500157210 */ /* 0x000fc800007e250f */
[----:B0-----:R-:W-:Y:S05]  /*b750*/  CALL.ABS.NOINC R2 ;  /* 0x0000000002007343 */ /* 0x001fea0003c00000 */
.L_x_8971:
[----:B------:R-:W-:-:S04]  /*b760*/  IADD3 R2, P0, R16, c[0x0][0x538], RZ ;  /* 0x00014e0010027a10 */ /* 0x000fc80007f1e0ff */
[----:B------:R-:W-:-:S05]  /*b770*/  IADD3.X R3, RZ, c[0x0][0x53c], RZ, P0, !PT ;  /* 0x00014f00ff037a10 */ /* 0x000fca00007fe4ff */
[----:B------:R-:W-:Y:S01]  /*b780*/  STG.E.U8 [R2.64], R17 ;  /* 0x0000001102007986 */ /* 0x000fe2000c101124 */
[----:B------:R-:W-:Y:S05]  /*b790*/  EXIT ;  /* 0x000000000000794d */ /* 0x000fea0003800000 */
.L_x_8970:
[----:B------:R-:W-:Y:S01]  /*b7a0*/  STG.E.U8 [R2.64], R17 ;  /* 0x0000001102007986 */ /* 0x000fe2000c101124 */
[----:B------:R-:W-:Y:S05]  /*b7b0*/  EXIT ;  /* 0x000000000000794d */ /* 0x000fea0003800000 */
.L_x_8968:
[----:B------:R-:W-:Y:S01]  /*b7c0*/  ISETP.NE.AND P1, PT, RZ, UR38, PT ;  /* 0x00000026ff007c0c */ /* 0x000fe2000bf25270 */
[----:B------:R-:W-:Y:S01]  /*b7d0*/  ULDC.U8 UR4, c[0x0][0x569] ;  /* 0x00015a4000047ab9 */ /* 0x000fe20000000000 */
[----:B------:R-:W-:Y:S02]  /*b7e0*/  IADD3 R2, P0, R16, c[0x0][0x538], RZ ;  /* 0x00014e0010027a10 */ /* 0x000fe40007f1e0ff */
[----:B------:R-:W-:-:S03]  /*b7f0*/  ISETP.NE.AND P2, PT, RZ, UR4, PT ;  /* 0x00000004ff007c0c */ /* 0x000fc6000bf45270 */
[----:B------:R-:W-:-:S06]  /*b800*/  IMAD.X R3, RZ, RZ, c[0x0][0x53c], P0 ;  /* 0x00014f00ff037624 */ /* 0x000fcc00000e06ff */
[----:B------:R-:W-:Y:S05]  /*b810*/  @!P1 BRA `(.L_x_8972) ;  /* 0x0000003000009947 */ /* 0x000fea0003800000 */
[----:B------:R-:W2:Y:S02]  /*b820*/  LDG.E.U8 R0, [R2.64] ;  /* 0x0000002402007981 */ /* 0x000ea4000c1e1100 */
[----:B--2---:R-:W-:-:S04]  /*b830*/  IADD3 R0, R17, R0, RZ ;  /* 0x0000000011007210 */ /* 0x004fc80007ffe0ff */
[----:B------:R-:W-:Y:S02]  /*b840*/  PRMT R17, R0, 0x7610, R17 ;  /* 0x0000761000117816 */ /* 0x000fe40000000011 */
.L_x_8972:
        /* <DEDUP_REMOVED lines=23> */
.L_x_8974:
[----:B------:R-:W-:-:S05]  /*b9c0*/  IADD3 R2, P0, R16, c[0x0][0x538], RZ ;  /* 0x00014e0010027a10 */ /* 0x000fca0007f1e0ff */
[----:B------:R-:W-:-:S05]  /*b9d0*/  IMAD.X R3, RZ, RZ, c[0x0][0x53c], P0 ;  /* 0x00014f00ff037624 */ /* 0x000fca00000e06ff */
[----:B------:R-:W-:Y:S01]  /*b9e0*/  STG.E.U8 [R2.64], R17 ;  /* 0x0000001102007986 */ /* 0x000fe2000c101124 */
[----:B------:R-:W-:Y:S05]  /*b9f0*/  EXIT ;  /* 0x000000000000794d */ /* 0x000fea0003800000 */
.L_x_8973:
[----:B------:R-:W-:Y:S01]  /*ba00*/  STG.E.U8 [R2.64], R17 ;  /* 0x0000001102007986 */ /* 0x000fe2000c101124 */
[----:B------:R-:W-:Y:S05]  /*ba10*/  EXIT ;  /* 0x000000000000794d */ /* 0x000fea0003800000 */
.L_x_8947:
        /* <DEDUP_REMOVED lines=17> */
[----:B--2---:R-:W-:-:S04]  /*bb30*/  IADD3 R5, R18, R5, RZ ;  /* 0x0000000512057210 */ /* 0x004fc80007ffe0ff */
[----:B------:R-:W-:Y:S02]  /*bb40*/  PRMT R18, R5, 0x7610, R18 ;  /* 0x0000761005127816 */ /* 0x000fe40000000012 */
.L_x_8976:
        /* <DEDUP_REMOVED lines=23> */
.L_x_8978:
[----:B------:R-:W-:-:S05]  /*bcc0*/  IADD3 R2, P0, R19, c[0x0][0x538], RZ ;  /* 0x00014e0013027a10 */ /* 0x000fca0007f1e0ff */
[----:B------:R-:W-:-:S05]  /*bcd0*/  IMAD.X R3, RZ, RZ, c[0x0][0x53c], P0 ;  /* 0x00014f00ff037624 */ /* 0x000fca00000e06ff */
[----:B------:R-:W-:Y:S01]  /*bce0*/  STG.E.U8 [R2.64], R18 ;  /* 0x0000001202007986 */ /* 0x000fe2000c101124 */
[----:B------:R-:W-:Y:S05]  /*bcf0*/  EXIT ;  /* 0x000000000000794d */ /* 0x000fea0003800000 */
.L_x_8977:
[----:B------:R-:W-:Y:S01]  /*bd00*/  STG.E.U8 [R2.64], R18 ;  /* 0x0000001202007986 */ /* 0x000fe2000c101124 */
[----:B------:R-:W-:Y:S05]  /*bd10*/  EXIT ;  /* 0x000000000000794d */ /* 0x000fea0003800000 */
.L_x_8975:
[----:B------:R-:W-:Y:S01]  /*bd20*/  ISETP.NE.AND P1, PT, RZ, UR38, PT ;  /* 0x00000026ff007c0c */ /* 0x000fe2000bf25270 */
[----:B------:R-:W-:Y:S01]  /*bd30*/  ULDC.U8 UR4, c[0x0][0x569] ;  /* 0x00015a4000047ab9 */ /* 0x000fe20000000000 */
[----:B------:R-:W-:Y:S02]  /*bd40*/  IADD3 R2, P0, R19, c[0x0][0x538], RZ ;  /* 0x00014e0013027a10 */ /* 0x000fe40007f1e0ff */
[----:B------:R-:W-:Y:S02]  /*bd50*/  ISETP.NE.AND P2, PT, RZ, UR4, PT ;  /* 0x00000004ff007c0c */ /* 0x000fe4000bf45270 */
[----:B------:R-:W-:-:S07]  /*bd60*/  IADD3.X R3, RZ, c[0x0][0x53c], RZ, P0, !PT ;  /* 0x00014f00ff037a10 */ /* 0x000fce00007fe4ff */
[----:B------:R-:W-:Y:S05]  /*bd70*/  @!P1 BRA `(.L_x_8979) ;  /* 0x0000003000009947 */ /* 0x000fea0003800000 */
[----:B------:R-:W2:Y:S02]  /*bd80*/  LDG.E.U8 R5, [R2.64] ;  /* 0x0000002402057981 */ /* 0x000ea4000c1e1100 */
[----:B--2---:R-:W-:-:S05]  /*bd90*/  IMAD.IADD R5, R18, 0x1, R5 ;  /* 0x0000000112057824 */ /* 0x004fca00078e0205 */
[----:B------:R-:W-:Y:S02]  /*bda0*/  PRMT R18, R5, 0x7610, R18 ;  /* 0x0000761005127816 */ /* 0x000fe40000000012 */
.L_x_8979:
        /* <DEDUP_REMOVED lines=23> */
.L_x_8981:
[----:B------:R-:W-:-:S04]  /*bf20*/  IADD3 R2, P0, R19, c[0x0][0x538], RZ ;  /* 0x00014e0013027a10 */ /* 0x000fc80007f1e0ff */
[----:B------:R-:W-:-:S05]  /*bf30*/  IADD3.X R3, RZ, c[0x0][0x53c], RZ, P0, !PT ;  /* 0x00014f00ff037a10 */ /* 0x000fca00007fe4ff */
[----:B------:R-:W-:Y:S01]  /*bf40*/  STG.E.U8 [R2.64], R18 ;  /* 0x0000001202007986 */ /* 0x000fe2000c101124 */
[----:B------:R-:W-:Y:S05]  /*bf50*/  EXIT ;  /* 0x000000000000794d */ /* 0x000fea0003800000 */
.L_x_8980:
[----:B------:R-:W-:Y:S01]  /*bf60*/  STG.E.U8 [R2.64], R18 ;  /* 0x0000001202007986 */ /* 0x000fe2000c101124 */
[----:B------:R-:W-:Y:S05]  /*bf70*/  EXIT ;  /* 0x000000000000794d */ /* 0x000fea0003800000 */
.L_x_8982:
        /* <DEDUP_REMOVED lines=16> */
.L_x_9951:


//--------------------- .text._ZN2at6native13reduce_kernelILi256ELi2ENS0_8ReduceOpIaNS0_14func_wrapper_tIaZNS0_11sum_functorIaaaEclERNS_14TensorIteratorEEUlaaE_EEjaLi4ELi4EEEEEvT1_ --------------------------
	.section	.text._ZN2at6native13reduce_kernelILi256ELi2ENS0_8ReduceOpIaNS0_14func_wrapper_tIaZNS0_11sum_functorIaaaEclERNS_14TensorIteratorEEUlaaE_EEjaLi4ELi4EEEEEvT1_,"ax",@progbits
	.sectioninfo	@"SHI_REGISTERS=34"
	.align	128
        .global         _ZN2at6native13reduce_kernelILi256ELi2ENS0_8ReduceOpIaNS0_14func_wrapper_tIaZNS0_11sum_functorIaaaEclERNS_14TensorIteratorEEUlaaE_EEjaLi4ELi4EEEEEvT1_
        .type           _ZN2at6native13reduce_kernelILi256ELi2ENS0_8ReduceOpIaNS0_14func_wrapper_tIaZNS0_11sum_functorIaaaEclERNS_14TensorIteratorEEUlaaE_EEjaLi4ELi4EEEEEvT1_,@function
        .size           _ZN2at6native13reduce_kernelILi256ELi2ENS0_8ReduceOpIaNS0_14func_wrapper_tIaZNS0_11sum_functorIaaaEclERNS_14TensorIteratorEEUlaaE_EEjaLi4ELi4EEEEEvT1_,(.L_x_9952 - _ZN2at6native13reduce_kernelILi256ELi2ENS0_8ReduceOpIaNS0_14func_wrapper_tIaZNS0_11sum_functorIaaaEclERNS_14TensorIteratorEEUlaaE_EEjaLi4ELi4EEEEEvT1_)
        .other          _ZN2at6native13reduce_kernelILi256ELi2ENS0_8ReduceOpIaNS0_14func_wrapper_tIaZNS0_11sum_functorIaaaEclERNS_14TensorIteratorEEUlaaE_EEjaLi4ELi4EEEEEvT1_,@"STO_CUDA_ENTRY STV_DEFAULT"
_ZN2at6native13reduce_kernelILi256ELi2ENS0_8ReduceOpIaNS0_14func_wrapper_tIaZNS0_11sum_functorIaaaEclERNS_14TensorIteratorEEUlaaE_EEjaLi4ELi4EEEEEvT1_:
.text._ZN2at6native13reduce_kernelILi256ELi2ENS0_8ReduceOpIaNS0_14func_wrapper_tIaZNS0_11sum_functorIaaaEclERNS_14TensorIteratorEEUlaaE_EEjaLi4ELi4EEEEEvT1_:
        /* <DEDUP_REMOVED lines=209> */
.L_x_8983:
        /* <DEDUP_REMOVED lines=62> */
.L_x_8992:
[----:B------:R-:W-:Y:S05]  /*10f0*/  BSYNC B2 ;  /* 0x0000000000027941 */ /* 0x000fea0003800000 */
.L_x_8991:
[----:B------:R-:W-:-:S04]  /*1100*/  PRMT R2, R2, 0x9910, RZ ;  /* 0x0000991002027816 */ /* 0x000fc800000000ff */
[----:B------:R-:W-:-:S13]  /*1110*/  ISETP.NE.AND P0, PT, R2, RZ, PT ;  /* 0x000000ff0200720c */ /* 0x000fda0003f05270 */
[----:B------:R-:W-:Y:S05]  /*1120*/  @!P0 BRA `(.L_x_8990) ;  /* 0x0000006000008947 */ /* 0x000fea0003800000 */
[----:B------:R-:W-:-:S04]  /*1130*/  IADD3 R2, P0, P1, R18, R23, R22 ;  /* 0x0000001712027210 */ /* 0x000fc8000791e016 */
[----:B------:R-:W-:Y:S02]  /*1140*/  IADD3 R2, P2, R2, c[0x0][0x530], RZ ;  /* 0x00014c0002027a10 */ /* 0x000fe40007f5e0ff */
[----:B------:R-:W-:-:S04]  /*1150*/  IADD3.X R3, R4, RZ, RZ, P0, P1 ;  /* 0x000000ff04037210 */ /* 0x000fc800007e24ff */
[----:B------:R-:W-:-:S06]  /*1160*/  IADD3.X R3, R3, c[0x0][0x534], RZ, P2, !PT ;  /* 0x00014d0003037a10 */ /* 0x000fcc00017fe4ff */
[----:B------:R-:W2:Y:S02]  /*1170*/  LDG.E.U8 R3, [R2.64] ;  /* 0x0000002402037981 */ /* 0x000ea4000c1e1100 */
[----:B--2---:R-:W-:Y:S02]  /*1180*/  IADD3 R0, R0, R3, RZ ;  /* 0x0000000300007210 */ /* 0x004fe40007ffe0ff */
.L_x_8990:
[----:B------:R-:W-:Y:S05]  /*1190*/  BSYNC B1 ;  /* 0x0000000000017941 */ /* 0x000fea0003800000 */
.L_x_8989:
[----:B------:R-:W-:Y:S02]  /*11a0*/  IADD3 R18, P0, P1, R23, c[0x0][0x530], R18 ;  /* 0x00014c0017127a10 */ /* 0x000fe4000791e012 */
[----:B------:R-:W-:Y:S02]  /*11b0*/  IADD3 R3, R5, c[0x0][0x168], RZ ;  /* 0x00005a0005037a10 */ /* 0x000fe40007ffe0ff */
[----:B------:R-:W-:Y:S02]  /*11c0*/  IADD3 R18, P2, R18, 0x4, RZ ;  /* 0x0000000412127810 */ /* 0x000fe40007f5e0ff */
[----:B------:R-:W-:Y:S02]  /*11d0*/  IADD3.X R2, RZ, c[0x0][0x534], R4, P0, P1 ;  /* 0x00014d00ff027a10 */ /* 0x000fe400007e2404 */
[----:B------:R-:W-:-:S03]  /*11e0*/  IADD3 R3, R3, -0x4, RZ ;  /* 0xfffffffc03037810 */ /* 0x000fc60007ffe0ff */
[----:B------:R-:W-:Y:S02]  /*11f0*/  IMAD.X R2, RZ, RZ, R2, P2 ;  /* 0x000000ffff027224 */ /* 0x000fe400010e0602 */
.L_x_8988:
[----:B------:R-:W-:Y:S05]  /*1200*/  BSYNC B0 ;  /* 0x0000000000007941 */ /* 0x000fea0003800000 */
.L_x_8987:
[----:B------:R-:W-:Y:S01]  /*1210*/  IMAD R4, R22, c[0x0][0x17c], RZ ;  /* 0x00005f0016047a24 */ /* 0x000fe200078e02ff */
[----:B------:R-:W-:Y:S01]  /*1220*/  BSSY B0, `(.L_x_8993) ;  /* 0x000001c000007945 */ /* 0x000fe20003800000 */
[----:B------:R-:W-:Y:S02]  /*1230*/  ISETP.NE.AND P1, PT, RZ, c[0x0][0x180], PT ;  /* 0x00006000ff007a0c */ /* 0x000fe40003f25270 */
[C---:B------:R-:W-:Y:S01]  /*1240*/  IMAD R5, R19.reuse, c[0x0][0x180], R4 ;  /* 0x0000600013057a24 */ /* 0x040fe200078e0204 */
[----:B------:R-:W-:-:S03]  /*1250*/  ISETP.NE.AND P2, PT, R19, RZ, PT ;  /* 0x000000ff1300720c */ /* 0x000fc60003f45270 */
[--C-:B------:R-:W-:Y:S01]  /*1260*/  IMAD R7, R16, c[0x0][0x184], R5.reuse ;  /* 0x0000610010077a24 */ /* 0x100fe200078e0205 */
[----:B------:R-:W-:-:S04]  /*1270*/  PRMT R5, R6, 0x7610, R5 ;  /* 0x0000761006057816 */ /* 0x000fc80000000005 */
[----:B------:R-:W-:-:S04]  /*1280*/  LEA R4, R7, 0x3, 0x2 ;  /* 0x0000000307047811 */ /* 0x000fc800078e10ff */
[----:B------:R-:W-:Y:S02]  /*1290*/  ISETP.GE.U32.AND P0, PT, R4, R3, PT ;  /* 0x000000030400720c */ /* 0x000fe40003f06070 */
[----:B------:R-:W-:-:S11]  /*12a0*/  PRMT R4, R6, 0x7610, R4 ;  /* 0x0000761006047816 */ /* 0x000fd60000000004 */
[----:B------:R-:W-:Y:S05]  /*12b0*/  @P0 BRA `(.L_x_8994) ;  /* 0x0000012000000947 */ /* 0x000fea0003800000 */
[C---:B------:R-:W-:Y:S02]  /*12c0*/  PRMT R5, R4.reuse, 0x7610, R5 ;  /* 0x0000761004057816 */ /* 0x040fe40000000005 */
[----:B------:R-:W-:Y:S02]  /*12d0*/  PRMT R6, R4, 0x7610, R6 ;  /* 0x0000761004067816 */ /* 0x000fe40000000006 */
.L_x_8995:
[----:B------:R-:W-:Y:S01]  /*12e0*/  MOV R9, R2 ;  /* 0x0000000200097202 */ /* 0x000fe20000000f00 */
[----:B------:R-:W-:-:S04]  /*12f0*/  IMAD.MOV.U32 R8, RZ, RZ, R18 ;  /* 0x000000ffff087224 */ /* 0x000fc800078e0012 */
        /* <DEDUP_REMOVED lines=10> */
[----:B------:R-:W-:Y:S02]  /*13a0*/  IMAD.IADD R6, R13, 0x1, R6 ;  /* 0x000000010d067824 */ /* 0x000fe400078e0206 */
[----:B------:R-:W-:Y:S01]  /*13b0*/  IMAD.IADD R4, R15, 0x1, R4 ;  /* 0x000000010f047824 */ /* 0x000fe200078e0204 */
[----:B------:R-:W-:Y:S01]  /*13c0*/  IADD3 R5, R10, R5, RZ ;  /* 0x000000050a057210 */ /* 0x000fe20007ffe0ff */
[----:B------:R-:W-:Y:S05]  /*13d0*/  @!P0 BRA `(.L_x_8995) ;  /* 0xffffff0000008947 */ /* 0x000fea000383ffff */
.L_x_8994:
[----:B------:R-:W-:Y:S05]  /*13e0*/  BSYNC B0 ;  /* 0x0000000000007941 */ /* 0x000fea0003800000 */
.L_x_8993:
        /* <DEDUP_REMOVED lines=8> */
.L_x_8997:
[----:B------:R-:W-:Y:S05]  /*1470*/  BSYNC B0 ;  /* 0x0000000000007941 */ /* 0x000fea0003800000 */
.L_x_8996:
        /* <DEDUP_REMOVED lines=12> */
.L_x_8999:
[----:B------:R-:W-:Y:S05]  /*1540*/  BSYNC B0 ;  /* 0x0000000000007941 */ /* 0x000fea0003800000 */
.L_x_8998:
[----:B------:R-:W-:Y:S02]  /*1550*/  IADD3 R5, R5, R6, R0 ;  /* 0x0000000605057210 */ /* 0x000fe40007ffe000 */
[----:B------:R-:W-:-:S03]  /*1560*/  PRMT R25, RZ, 0x7610, R25 ;  /* 0x00007610ff197816 */ /* 0x000fc60000000019 */
[----:B------:R-:W-:-:S05]  /*1570*/  IMAD.IADD R5, R5, 0x1, R4 ;  /* 0x0000000105057824 */ /* 0x000fca00078e0204 */
[----:B------:R-:W-:Y:S01]  /*1580*/  PRMT R24, R5, 0x7610, R24 ;  /* 0x0000761005187816 */ /* 0x000fe20000000018 */
[----:B------:R-:W-:Y:S05]  /*1590*/  BRA `(.L_x_8985) ;  /* 0x0000824000007947 */ /* 0x000fea0003800000 */
.L_x_8986:
[----:B------:R-:W-:-:S10]  /*15a0*/  HFMA2.MMA R0, -RZ, RZ, 0, 5.9604644775390625e-08 ;  /* 0x00000001ff007435 */ /* 0x000fd400000001ff */
        /* <DEDUP_REMOVED lines=27> */
.L_x_9010:
[----:B------:R-:W-:Y:S01]  /*1760*/  MOV R0, RZ ;  /* 0x000000ff00007202 */ /* 0x000fe20000000f00 */
[----:B------:R-:W-:Y:S01]  /*1770*/  IMAD.MOV.U32 R6, RZ, RZ, RZ ;  /* 0x000000ffff067224 */ /* 0x000fe200078e00ff */
        /* <DEDUP_REMOVED lines=220> */
.L_x_9005:
        /* <DEDUP_REMOVED lines=227> */
.L_x_9006:
[----:B------:R-:W-:-:S04]  /*3370*/  LOP3.LUT R5, R0, 0xfffffffe, RZ, 0xc0, !PT ;  /* 0xfffffffe00057812 */ /* 0x000fc800078ec0ff */
[----:B------:R-:W-:-:S05]  /*3380*/  IADD3 R4, P1, R5, R18, RZ ;  /* 0x0000001205047210 */ /* 0x000fca0007f3e0ff */
[----:B------:R-:W-:-:S05]  /*3390*/  IMAD.X R5, RZ, RZ, R2, P1 ;  /* 0x000000ffff057224 */ /* 0x000fca00008e0602 */
[----:B------:R-:W2:Y:S01]  /*33a0*/  LDG.E.U16 R4, [R4.64] ;  /* 0x0000002404047981 */ /* 0x000ea2000c1e1500 */
[----:B------:R-:W-:Y:S01]  /*33b0*/  HFMA2.MMA R12, -RZ, RZ, 0, 0 ;  /* 0x00000000ff0c7435 */ /* 0x000fe200000001ff */
[----:B------:R-:W-:Y:S01]  /*33c0*/  IADD3 R25, R25, c[0x0][0x170], RZ ;  /* 0x00005c0019197a10 */ /* 0x000fe20007ffe0ff */
[----:B------:R-:W-:Y:S01]  /*33d0*/  IMAD.MOV.U32 R3, RZ, RZ, RZ ;  /* 0x000000ffff037224 */ /* 0x000fe200078e00ff */
[C---:B--2---:R-:W-:Y:S02]  /*33e0*/  PRMT R0, R4.reuse, 0x7770, RZ ;  /* 0x0000777004007816 */ /* 0x044fe400000000ff */
[----:B------:R-:W-:Y:S02]  /*33f0*/  PRMT R10, R4, 0x7771, RZ ;  /* 0x00007771040a7816 */ /* 0x000fe400000000ff */
[----:B------:R-:W-:Y:S02]  /*3400*/  PRMT R5, R0, 0x7610, R5 ;  /* 0x0000761000057816 */ /* 0x000fe40000000005 */
[----:B------:R-:W-:Y:S01]  /*3410*/  PRMT R4, R10, 0x7610, R4 ;  /* 0x000076100a047816 */ /* 0x000fe20000000004 */
[----:B------:R-:W-:Y:S05]  /*3420*/  @!P0 BRA `(.L_x_9007) ;  /* 0x00000d1000008947 */ /* 0x000fea0003800000 */
[----:B------:R-:W-:Y:S02]  /*3430*/  IMAD.MOV.U32 R10, RZ, RZ, RZ ;  /* 0x000000ffff0a7224 */ /* 0x000fe400078e00ff */
[----:B------:R-:W-:-:S02]  /*3440*/  IMAD.MOV.U32 R11, RZ, RZ, R25 ;  /* 0x000000ffff0b7224 */ /* 0x000fc400078e0019 */
[----:B------:R-:W-:Y:S02]  /*3450*/  IMAD.MOV.U32 R0, RZ, RZ, c[0x0][0x1a4] ;  /* 0x00006900ff007624 */ /* 0x000fe400078e00ff */
[----:B------:R-:W-:-:S03]  /*3460*/  IMAD.HI.U32 R10, R25, c[0x0][0x1ac], R10 ;  /* 0x00006b00190a7a27 */ /* 0x000fc600078e000a */
[----:B------:R-:W-:Y:S02]  /*3470*/  ISETP.NE.AND P1, PT, R0, 0x2, PT ;  /* 0x000000020000780c */ /* 0x000fe40003f25270 */
[----:B------:R-:W-:Y:S02]  /*3480*/  SHF.R.U32.HI R11, RZ, c[0x0][0x1b0], R10 ;  /* 0x00006c00ff0b7a19 */ /* 0x000fe4000001160a */
[----:B------:R-:W-:-:S05]  /*3490*/  MOV R10, RZ ;  /* 0x000000ff000a7202 */ /* 0x000fca0000000f00 */
        /* <DEDUP_REMOVED lines=202> */
.L_x_9007:
[----:B------:R-:W-:-:S04]  /*4140*/  LOP3.LUT R11, R12, 0xfffffffe, RZ, 0xc0, !PT ;  /* 0xfffffffe0c0b7812 */ /* 0x000fc800078ec0ff */
[----:B------:R-:W-:-:S05]  /*4150*/  IADD3 R10, P1, R11, R18, RZ ;  /* 0x000000120b0a7210 */ /* 0x000fca0007f3e0ff */
[----:B------:R-:W-:-:S05]  /*4160*/  IMAD.X R11, RZ, RZ, R2, P1 ;  /* 0x000000ffff0b7224 */ /* 0x000fca00008e0602 */
[----:B------:R-:W2:Y:S01]  /*4170*/  LDG.E.U16 R10, [R10.64] ;  /* 0x000000240a0a7981 */ /* 0x000ea2000c1e1500 */
[----:B------:R-:W-:Y:S02]  /*4180*/  IADD3 R25, R25, c[0x0][0x170], RZ ;  /* 0x00005c0019197a10 */ /* 0x000fe40007ffe0ff */
[C---:B--2---:R-:W-:Y:S02]  /*4190*/  PRMT R0, R10.reuse, 0x7770, RZ ;  /* 0x000077700a007816 */ /* 0x044fe400000000ff */
[----:B------:R-:W-:Y:S02]  /*41a0*/  PRMT R12, R10, 0x7771, RZ ;  /* 0x000077710a0c7816 */ /* 0x000fe400000000ff */
[----:B------:R-:W-:Y:S02]  /*41b0*/  PRMT R11, R0, 0x7610, R11 ;  /* 0x00007610000b7816 */ /* 0x000fe4000000000b */
        /* <DEDUP_REMOVED lines=211> */
.L_x_9008:
[----:B------:R-:W-:-:S04]  /*4ef0*/  LOP3.LUT R3, R3, 0xfffffffe, RZ, 0xc0, !PT ;  /* 0xfffffffe03037812 */ /* 0x000fc800078ec0ff */
[----:B------:R-:W-:-:S05]  /*4f00*/  IADD3 R12, P1, R3, R18, RZ ;  /* 0x00000012030c7210 */ /* 0x000fca0007f3e0ff */
[----:B------:R-:W-:-:S05]  /*4f10*/  IMAD.X R13, RZ, RZ, R2, P1 ;  /* 0x000000ffff0d7224 */ /* 0x000fca00008e0602 */
[----:B------:R-:W2:Y:S01]  /*4f20*/  LDG.E.U16 R12, [R12.64] ;  /* 0x000000240c0c7981 */ /* 0x000ea2000c1e1500 */
        /* <DEDUP_REMOVED lines=8> */
[----:B------:R-:W-:-:S04]  /*4fb0*/  IADD3 R21, R10, R21, RZ ;  /* 0x000000150a157210 */ /* 0x000fc80007ffe0ff */
[----:B------:R-:W-:Y:S02]  /*4fc0*/  ISETP.GE.U32.AND P1, PT, R0, c[0x0][0x168], PT ;  /* 0x00005a0000007a0c */ /* 0x000fe40003f26070 */
[C---:B--2---:R-:W-:Y:S02]  /*4fd0*/  PRMT R0, R12.reuse, 0x7770, RZ ;  /* 0x000077700c007816 */ /* 0x044fe400000000ff */
[----:B------:R-:W-:-:S03]  /*4fe0*/  PRMT R13, R12, 0x7771, RZ ;  /* 0x000077710c0d7816 */ /* 0x000fc600000000ff */
[----:B------:R-:W-:Y:S01]  /*4ff0*/  IMAD.IADD R23, R0, 0x1, R23 ;  /* 0x0000000100177824 */ /* 0x000fe200078e0217 */
[----:B------:R-:W-:-:S05]  /*5000*/  IADD3 R24, R13, R24, RZ ;  /* 0x000000180d187210 */ /* 0x000fca0007ffe0ff */
[----:B------:R-:W-:Y:S01]  /*5010*/  @P1 CALL.REL.NOINC `(.L_x_9009) ;  /* 0x0000001000001944 */ /* 0x000fe20003c00000 */
[----:B------:R-:W-:Y:S05]  /*5020*/  BRA `(.L_x_9010) ;  /* 0xffffc73000007947 */ /* 0x000fea000383ffff */
.L_x_9009:
[----:B------:R-:W-:Y:S05]  /*5030*/  BSYNC B1 ;  /* 0x0000000000017941 */ /* 0x000fea0003800000 */
.L_x_9004:
[----:B------:R-:W-:Y:S02]  /*5040*/  PRMT R3, R0, 0x7610, R3 ;  /* 0x0000761000037816 */ /* 0x000fe40000000003 */
[----:B------:R-:W-:Y:S02]  /*5050*/  PRMT R0, R13, 0x7610, R0 ;  /* 0x000076100d007816 */ /* 0x000fe40000000000 */
.L_x_9003:
[----:B------:R-:W-:Y:S05]  /*5060*/  BSYNC B0 ;  /* 0x0000000000007941 */ /* 0x000fea0003800000 */
.L_x_9002:
        /* <DEDUP_REMOVED lines=205> */
.L_x_9013:
        /* <DEDUP_REMOVED lines=8> */
[----:B------:R-:W-:Y:S02]  /*5dc0*/  PRMT R7, R12, 0x7610, R7 ;  /* 0x000076100c077816 */ /* 0x000fe40000000007 */
        /* <DEDUP_REMOVED lines=202> */
.L_x_9014:
        /* <DEDUP_REMOVED lines=211> */
.L_x_9015:
        /* <DEDUP_REMOVED lines=211> */
.L_x_9016:
[----:B------:R-:W-:-:S04]  /*84d0*/  LOP3.LUT R3, R3, 0xfffffffe, RZ, 0xc0, !PT ;  /* 0xfffffffe03037812 */ /* 0x000fc800078ec0ff */
[----:B------:R-:W-:-:S05]  /*84e0*/  IADD3 R12, P1, R3, R18, RZ ;  /* 0x00000012030c7210 */ /* 0x000fca0007f3e0ff */
[----:B------:R-:W-:-:S05]  /*84f0*/  IMAD.X R13, RZ, RZ, R2, P1 ;  /* 0x000000ffff0d7224 */ /* 0x000fca00008e0602 */
[----:B------:R-:W2:Y:S02]  /*8500*/  LDG.E.U16 R12, [R12.64] ;  /* 0x000000240c0c7981 */ /* 0x000ea4000c1e1500 */
[C---:B--2---:R-:W-:Y:S02]  /*8510*/  PRMT R3, R12.reuse, 0x7770, RZ ;  /* 0x000077700c037816 */ /* 0x044fe400000000ff */
[----:B------:R-:W-:Y:S02]  /*8520*/  PRMT R0, R12, 0x7771, RZ ;  /* 0x000077710c007816 */ /* 0x000fe400000000ff */
.L_x_9012:
[----:B------:R-:W-:Y:S05]  /*8530*/  BSYNC B0 ;  /* 0x0000000000007941 */ /* 0x000fea0003800000 */
.L_x_9011:
        /* <DEDUP_REMOVED lines=20> */
.L_x_9018:
[----:B------:R-:W-:Y:S05]  /*8680*/  BSYNC B0 ;  /* 0x0000000000007941 */ /* 0x000fea0003800000 */
.L_x_9017:
[----:B------:R-:W-:Y:S02]  /*8690*/  IADD3 R8, R20, R14, R8 ;  /* 0x0000000e14087210 */ /* 0x000fe40007ffe008 */
[----:B------:R-:W-:-:S03]  /*86a0*/  IADD3 R9, R21, R15, R9 ;  /* 0x0000000f15097210 */ /* 0x000fc60007ffe009 */
[----:B------:R-:W-:Y:S01]  /*86b0*/  IMAD.IADD R8, R8, 0x1, R23 ;  /* 0x0000000108087824 */ /* 0x000fe200078e0217 */
[----:B------:R-:W-:-:S04]  /*86c0*/  IADD3 R9, R9, R24, RZ ;  /* 0x0000001809097210 */ /* 0x000fc80007ffe0ff */
[----:B------:R-:W-:Y:S02]  /*86d0*/  PRMT R25, R9, 0x7610, R25 ;  /* 0x0000761009197816 */ /* 0x000fe40000000019 */
[----:B------:R-:W-:Y:S01]  /*86e0*/  PRMT R24, R8, 0x7610, R24 ;  /* 0x0000761008187816 */ /* 0x000fe20000000018 */
[----:B------:R-:W-:Y:S05]  /*86f0*/  BRA `(.L_x_8985) ;  /* 0x000010e000007947 */ /* 0x000fea0003800000 */
.L_x_9001:
        /* <DEDUP_REMOVED lines=8> */
[----:B------:R-:W-:Y:S01]  /*8780*/  PRMT R12, R24, 0x7610, R12 ;  /* 0x00007610180c7816 */ /* 0x000fe2000000000c */
[----:B------:R-:W-:Y:S05]  /*8790*/  @P0 BRA `(.L_x_9020) ;  /* 0x0000036000000947 */ /* 0x000fea0003800000 */
[----:B------:R-:W-:Y:S01]  /*87a0*/  BSSY B1, `(.L_x_9021) ;  /* 0x0000033000017945 */ /* 0x000fe20003800000 */
[C---:B------:R-:W-:Y:S02]  /*87b0*/  PRMT R5, R24.reuse, 0x7610, R5 ;  /* 0x0000761018057816 */ /* 0x040fe40000000005 */
[C---:B------:R-:W-:Y:S02]  /*87c0*/  PRMT R4, R24.reuse, 0x7610, R4 ;  /* 0x0000761018047816 */ /* 0x040fe40000000004 */
[----:B------:R-:W-:-:S02]  /*87d0*/  PRMT R3, R24, 0x7610, R3 ;  /* 0x0000761018037816 */ /* 0x000fc40000000003 */
[C---:B------:R-:W-:Y:S02]  /*87e0*/  PRMT R6, R24.reuse, 0x7610, R6 ;  /* 0x0000761018067816 */ /* 0x040fe40000000006 */
[C---:B------:R-:W-:Y:S02]  /*87f0*/  PRMT R7, R24.reuse, 0x7610, R7 ;  /* 0x0000761018077816 */ /* 0x040fe40000000007 */
[C---:B------:R-:W-:Y:S02]  /*8800*/  PRMT R0, R24.reuse, 0x7610, R0 ;  /* 0x0000761018007816 */ /* 0x040fe40000000000 */
[----:B------:R-:W-:Y:S02]  /*8810*/  PRMT R12, R24, 0x7610, R12 ;  /* 0x00007610180c7816 */ /* 0x000fe4000000000c */
.L_x_9022:
[C---:B------:R-:W-:Y:S01]  /*8820*/  IADD3 R8, R25.reuse, c[0x0][0x170], RZ ;  /* 0x00005c0019087a10 */ /* 0x040fe20007ffe0ff */
[----:B------:R-:W-:-:S04]  /*8830*/  IMAD R25, R25, c[0x0][0x2d4], RZ ;  /* 0x0000b50019197a24 */ /* 0x000fc800078e02ff */
[C---:B------:R-:W-:Y:S01]  /*8840*/  IMAD R9, R8.reuse, c[0x0][0x2d4], RZ ;  /* 0x0000b50008097a24 */ /* 0x040fe200078e02ff */
[----:B------:R-:W-:Y:S02]  /*8850*/  LOP3.LUT R25, R25, 0xfffffffe, RZ, 0xc0, !PT ;  /* 0xfffffffe19197812 */ /* 0x000fe400078ec0ff */
[----:B------:R-:W-:Y:S02]  /*8860*/  IADD3 R8, R8, c[0x0][0x170], RZ ;  /* 0x00005c0008087a10 */ /* 0x000fe40007ffe0ff */
[----:B------:R-:W-:Y:S02]  /*8870*/  LOP3.LUT R9, R9, 0xfffffffe, RZ, 0xc0, !PT ;  /* 0xfffffffe09097812 */ /* 0x000fe400078ec0ff */
[-C--:B------:R-:W-:Y:S02]  /*8880*/  IADD3 R14, P0, R25, R18.reuse, RZ ;  /* 0x00000012190e7210 */ /* 0x080fe40007f1e0ff */
[C---:B------:R-:W-:Y:S01]  /*8890*/  IADD3 R25, R8.reuse, c[0x0][0x170], RZ ;  /* 0x00005c0008197a10 */ /* 0x040fe20007ffe0ff */
[----:B------:R-:W-:Y:S01]  /*88a0*/  IMAD R8, R8, c[0x0][0x2d4], RZ ;  /* 0x0000b50008087a24 */ /* 0x000fe200078e02ff */
[----:B------:R-:W-:-:S02]  /*88b0*/  IADD3 R10, P1, R9, R18, RZ ;  /* 0x00000012090a7210 */ /* 0x000fc40007f3e0ff */
[----:B------:R-:W-:Y:S01]  /*88c0*/  IADD3.X R15, RZ, R2, RZ, P0, !PT ;  /* 0x00000002ff0f7210 */ /* 0x000fe200007fe4ff */
[----:B------:R-:W-:Y:S01]  /*88d0*/  IMAD R13, R25, c[0x0][0x2d4], RZ ;  /* 0x0000b500190d7a24 */ /* 0x000fe200078e02ff */
[----:B------:R-:W-:Y:S01]  /*88e0*/  LOP3.LUT R9, R8, 0xfffffffe, RZ, 0xc0, !PT ;  /* 0xfffffffe08097812 */ /* 0x000fe200078ec0ff */
[----:B------:R-:W-:Y:S02]  /*88f0*/  IMAD.X R11, RZ, RZ, R2, P1 ;  /* 0x000000ffff0b7224 */ /* 0x000fe400008e0602 */
[----:B------:R-:W2:Y:S01]  /*8900*/  LDG.E.U16 R14, [R14.64] ;  /* 0x000000240e0e7981 */ /* 0x000ea2000c1e1500 */
[----:B------:R-:W-:Y:S02]  /*8910*/  LOP3.LUT R13, R13, 0xfffffffe, RZ, 0xc0, !PT ;  /* 0xfffffffe0d0d7812 */ /* 0x000fe400078ec0ff */
[----:B------:R-:W-:Y:S01]  /*8920*/  IADD3 R8, P0, R9, R18, RZ ;  /* 0x0000001209087210 */ /* 0x000fe20007f1e0ff */
[----:B------:R0:W3:Y:S03]  /*8930*/  LDG.E.U16 R23, [R10.64] ;  /* 0x000000240a177981 */ /* 0x0000e6000c1e1500 */
[----:B------:R-:W-:-:S06]  /*8940*/  IADD3.X R9, RZ, R2, RZ, P0, !PT ;  /* 0x00000002ff097210 */ /* 0x000fcc00007fe4ff */
[----:B------:R-:W4:Y:S01]  /*8950*/  LDG.E.U16 R9, [R8.64] ;  /* 0x0000002408097981 */ /* 0x000f22000c1e1500 */
[----:B0-----:R-:W-:-:S05]  /*8960*/  IADD3 R10, P1, R13, R18, RZ ;  /* 0x000000120d0a7210 */ /* 0x001fca0007f3e0ff */
[----:B------:R-:W-:-:S05]  /*8970*/  IMAD.X R11, RZ, RZ, R2, P1 ;  /* 0x000000ffff0b7224 */ /* 0x000fca00008e0602 */
[----:B------:R-:W5:Y:S01]  /*8980*/  LDG.E.U16 R13, [R10.64] ;  /* 0x000000240a0d7981 */ /* 0x000f62000c1e1500 */
[----:B------:R-:W-:-:S05]  /*8990*/  IADD3 R25, R25, c[0x0][0x170], RZ ;  /* 0x00005c0019197a10 */ /* 0x000fca0007ffe0ff */
[----:B------:R-:W-:-:S05]  /*89a0*/  IMAD R26, R20, 0x3, R25 ;  /* 0x00000003141a7824 */ /* 0x000fca00078e0219 */
[----:B------:R-:W-:Y:S02]  /*89b0*/  ISETP.GE.U32.AND P0, PT, R26, c[0x0][0x168], PT ;  /* 0x00005a001a007a0c */ /* 0x000fe40003f06070 */
[C---:B--2---:R-:W-:Y:S02]  /*89c0*/  PRMT R15, R14.reuse, 0x7770, RZ ;  /* 0x000077700e0f7816 */ /* 0x044fe400000000ff */
[----:B------:R-:W-:Y:S02]  /*89d0*/  PRMT R21, R14, 0x7771, RZ ;  /* 0x000077710e157816 */ /* 0x000fe400000000ff */
[C---:B---3--:R-:W-:Y:S02]  /*89e0*/  PRMT R28, R23.reuse, 0x7770, RZ ;  /* 0x00007770171c7816 */ /* 0x048fe400000000ff */
[----:B------:R-:W-:Y:S01]  /*89f0*/  PRMT R23, R23, 0x7771, RZ ;  /* 0x0000777117177816 */ /* 0x000fe200000000ff */
[----:B------:R-:W-:Y:S01]  /*8a00*/  IMAD.IADD R0, R21, 0x1, R0 ;  /* 0x0000000115007824 */ /* 0x000fe200078e0200 */
[----:B----4-:R-:W-:-:S02]  /*8a10*/  PRMT R26, R9, 0x7770, RZ ;  /* 0x00007770091a7816 */ /* 0x010fc400000000ff */
[----:B------:R-:W-:Y:S01]  /*8a20*/  PRMT R9, R9, 0x7771, RZ ;  /* 0x0000777109097816 */ /* 0x000fe200000000ff */
[----:B------:R-:W-:Y:S01]  /*8a30*/  IMAD.IADD R6, R23, 0x1, R6 ;  /* 0x0000000117067824 */ /* 0x000fe200078e0206 */
[----:B------:R-:W-:Y:S02]  /*8a40*/  IADD3 R12, R15, R12, RZ ;  /* 0x0000000c0f0c7210 */ /* 0x000fe40007ffe0ff */
[C---:B-----5:R-:W-:Y:S02]  /*8a50*/  PRMT R14, R13.reuse, 0x7770, RZ ;  /* 0x000077700d0e7816 */ /* 0x060fe400000000ff */
[----:B------:R-:W-:Y:S01]  /*8a60*/  PRMT R13, R13, 0x7771, RZ ;  /* 0x000077710d0d7816 */ /* 0x000fe200000000ff */
[----:B------:R-:W-:Y:S01]  /*8a70*/  IMAD.IADD R4, R9, 0x1, R4 ;  /* 0x0000000109047824 */ /* 0x000fe200078e0204 */
[----:B------:R-:W-:Y:S02]  /*8a80*/  IADD3 R7, R28, R7, RZ ;  /* 0x000000071c077210 */ /* 0x000fe40007ffe0ff */
[----:B------:R-:W-:Y:S01]  /*8a90*/  IADD3 R3, R26, R3, RZ ;  /* 0x000000031a037210 */ /* 0x000fe20007ffe0ff */
[----:B------:R-:W-:Y:S01]  /*8aa0*/  IMAD.IADD R24, R13, 0x1, R24 ;  /* 0x000000010d187824 */ /* 0x000fe200078e0218 */
[----:B------:R-:W-:Y:S01]  /*8ab0*/  IADD3 R5, R14, R5, RZ ;  /* 0x000000050e057210 */ /* 0x000fe20007ffe0ff */
[----:B------:R-:W-:Y:S05]  /*8ac0*/  @!P0 BRA `(.L_x_9022) ;  /* 0xfffffd5000008947 */ /* 0x000fea000383ffff */
[----:B------:R-:W-:Y:S05]  /*8ad0*/  BSYNC B1 ;  /* 0x0000000000017941 */ /* 0x000fea0003800000 */
.L_x_9021:
[----:B------:R-:W-:Y:S02]  /*8ae0*/  PRMT R20, R28, 0x7610, R20 ;  /* 0x000076101c147816 */ /* 0x000fe40000000014 */
[----:B------:R-:W-:-:S02]  /*8af0*/  PRMT R27, R9, 0x7610, R27 ;  /* 0x00007610091b7816 */ /* 0x000fc4000000001b */
.L_x_9020:
[----:B------:R-:W-:Y:S05]  /*8b00*/  BSYNC B0 ;  /* 0x0000000000007941 */ /* 0x000fea0003800000 */
.L_x_9019:
[----:B------:R-:W-:Y:S01]  /*8b10*/  ISETP.GE.U32.AND P0, PT, R25, c[0x0][0x168], PT ;  /* 0x00005a0019007a0c */ /* 0x000fe20003f06070 */
[----:B------:R-:W-:-:S12]  /*8b20*/  BSSY B0, `(.L_x_9023) ;  /* 0x0000028000007945 */ /* 0x000fd80003800000 */
        /* <DEDUP_REMOVED lines=23> */
[----:B------:R-:W-:Y:S02]  /*8ca0*/  ISETP.GE.U32.AND P1, PT, R9, c[0x0][0x168], PT ;  /* 0x00005a0009007a0c */ /* 0x000fe40003f26070 */
[----:B------:R-:W-:-:S04]  /*8cb0*/  LOP3.LUT R11, R8, 0xfffffffe, RZ, 0xc0, !PT ;  /* 0xfffffffe080b7812 */ /* 0x000fc800078ec0ff */
[----:B------:R-:W-:-:S05]  /*8cc0*/  IADD3 R10, P2, R11, R18, RZ ;  /* 0x000000120b0a7210 */ /* 0x000fca0007f5e0ff */
[----:B------:R-:W-:Y:S02]  /*8cd0*/  IMAD.X R11, RZ, RZ, R2, P2 ;  /* 0x000000ffff0b7224 */ /* 0x000fe400010e0602 */
[----:B------:R-:W-:-:S03]  /*8ce0*/  @!P1 IMAD R9, R9, c[0x0][0x2d4], RZ ;  /* 0x0000b50009099a24 */ /* 0x000fc600078e02ff */
[----:B------:R-:W2:Y:S02]  /*8cf0*/  LDG.E.U16 R10, [R10.64] ;  /* 0x000000240a0a7981 */ /* 0x000ea4000c1e1500 */
[----:B------:R-:W-:-:S04]  /*8d00*/  @!P1 LOP3.LUT R9, R9, 0xfffffffe, RZ, 0xc0, !PT ;  /* 0xfffffffe09099812 */ /* 0x000fc800078ec0ff */
[----:B------:R-:W-:-:S04]  /*8d10*/  @!P1 IADD3 R8, P3, R9, R18, RZ ;  /* 0x0000001209089210 */ /* 0x000fc80007f7e0ff */
[----:B------:R-:W-:-:S05]  /*8d20*/  @!P1 IADD3.X R9, RZ, R2, RZ, P3, !PT ;  /* 0x00000002ff099210 */ /* 0x000fca0001ffe4ff */
[----:B------:R-:W3:Y:S01]  /*8d30*/  @!P1 LDG.E.U16 R8, [R8.64] ;  /* 0x0000002408089981 */ /* 0x000ee2000c1e1500 */
[C---:B--2---:R-:W-:Y:S02]  /*8d40*/  PRMT R26, R10.reuse, 0x7770, RZ ;  /* 0x000077700a1a7816 */ /* 0x044fe400000000ff */
[----:B------:R-:W-:Y:S02]  /*8d50*/  PRMT R27, R10, 0x7771, RZ ;  /* 0x000077710a1b7816 */ /* 0x000fe400000000ff */
[C---:B---3--:R-:W-:Y:S02]  /*8d60*/  @!P1 PRMT R2, R8.reuse, 0x7770, RZ ;  /* 0x0000777008029816 */ /* 0x048fe400000000ff */
[----:B------:R-:W-:Y:S02]  /*8d70*/  @!P1 PRMT R18, R8, 0x7771, RZ ;  /* 0x0000777108129816 */ /* 0x000fe400000000ff */
[----:B------:R-:W-:Y:S02]  /*8d80*/  @!P1 PRMT R14, R2, 0x7610, R14 ;  /* 0x00007610020e9816 */ /* 0x000fe4000000000e */
[----:B------:R-:W-:-:S02]  /*8d90*/  @!P1 PRMT R13, R18, 0x7610, R13 ;  /* 0x00007610120d9816 */ /* 0x000fc4000000000d */
.L_x_9024:
[----:B------:R-:W-:Y:S05]  /*8da0*/  BSYNC B0 ;  /* 0x0000000000007941 */ /* 0x000fea0003800000 */
.L_x_9023:
[----:B------:R-:W-:Y:S01]  /*8db0*/  BSSY B0, `(.L_x_9025) ;  /* 0x0000014000007945 */ /* 0x000fe20003800000 */
[----:B------:R-:W-:Y:S05]  /*8dc0*/  @P0 BRA `(.L_x_9026) ;  /* 0x0000012000000947 */ /* 0x000fea0003800000 */
[----:B------:R-:W-:Y:S01]  /*8dd0*/  IADD3 R2, R25, c[0x0][0x170], RZ ;  /* 0x00005c0019027a10 */ /* 0x000fe20007ffe0ff */
[----:B------:R-:W-:Y:S01]  /*8de0*/  IMAD.IADD R0, R0, 0x1, R21 ;  /* 0x0000000100007824 */ /* 0x000fe200078e0215 */
[----:B------:R-:W-:-:S02]  /*8df0*/  IADD3 R12, R12, R15, RZ ;  /* 0x0000000f0c0c7210 */ /* 0x000fc40007ffe0ff */
        /* <DEDUP_REMOVED lines=15> */
.L_x_9026:
[----:B------:R-:W-:Y:S05]  /*8ef0*/  BSYNC B0 ;  /* 0x0000000000007941 */ /* 0x000fea0003800000 */
.L_x_9025:
[----:B------:R-:W-:Y:S02]  /*8f00*/  IADD3 R12, R3, R7, R12 ;  /* 0x00000007030c7210 */ /* 0x000fe40007ffe00c */
[----:B------:R-:W-:-:S03]  /*8f10*/  IADD3 R9, R4, R6, R0 ;  /* 0x0000000604097210 */ /* 0x000fc60007ffe000 */
[----:B------:R-:W-:Y:S01]  /*8f20*/  IMAD.IADD R12, R12, 0x1, R5 ;  /* 0x000000010c0c7824 */ /* 0x000fe200078e0205 */
[----:B------:R-:W-:-:S04]  /*8f30*/  IADD3 R9, R9, R24, RZ ;  /* 0x0000001809097210 */ /* 0x000fc80007ffe0ff */
[----:B------:R-:W-:Y:S02]  /*8f40*/  PRMT R25, R9, 0x7610, R25 ;  /* 0x0000761009197816 */ /* 0x000fe40000000019 */
[----:B------:R-:W-:Y:S01]  /*8f50*/  PRMT R24, R12, 0x7610, R24 ;  /* 0x000076100c187816 */ /* 0x000fe20000000018 */
[----:B------:R-:W-:Y:S05]  /*8f60*/  BRA `(.L_x_8985) ;  /* 0x0000087000007947 */ /* 0x000fea0003800000 */
.L_x_9000:
[----:B------:R-:W-:Y:S01]  /*8f70*/  MOV R24, c[0x0][0x170] ;  /* 0x00005c0000187a02 */ /* 0x000fe20000000f00 */
[----:B------:R-:W-:Y:S01]  /*8f80*/  ULDC.U8 UR4, c[0x0][0x161] ;  /* 0x0000584000047ab9 */ /* 0x000fe20000000000 */
[----:B------:R-:W-:Y:S01]  /*8f90*/  BSSY B0, `(.L_x_9027) ;  /* 0x0000041000007945 */ /* 0x000fe20003800000 */
[----:B------:R-:W-:Y:S01]  /*8fa0*/  MOV R0, UR4 ;  /* 0x0000000400007c02 */ /* 0x000fe20008000f00 */
[----:B------:R-:W-:Y:S01]  /*8fb0*/  IMAD.U32 R13, RZ, RZ, UR4 ;  /* 0x00000004ff0d7e24 */ /* 0x000fe2000f8e00ff */
[----:B------:R-:W-:Y:S01]  /*8fc0*/  MOV R12, UR4 ;  /* 0x00000004000c7c02 */ /* 0x000fe20008000f00 */
[----:B------:R-:W-:Y:S01]  /*8fd0*/  IMAD R3, R24, 0x3, R25 ;  /* 0x0000000318037824 */ /* 0x000fe200078e0219 */
[----:B------:R-:W-:Y:S01]  /*8fe0*/  MOV R15, UR4 ;  /* 0x00000004000f7c02 */ /* 0x000fe20008000f00 */
[----:B------:R-:W-:Y:S01]  /*8ff0*/  IMAD.U32 R14, RZ, RZ, UR4 ;  /* 0x00000004ff0e7e24 */ /* 0x000fe2000f8e00ff */
[----:B------:R-:W-:Y:S01]  /*9000*/  MOV R20, UR4 ;  /* 0x0000000400147c02 */ /* 0x000fe20008000f00 */
[----:B------:R-:W-:Y:S01]  /*9010*/  IMAD.U32 R21, RZ, RZ, UR4 ;  /* 0x00000004ff157e24 */ /* 0x000fe2000f8e00ff */
[----:B------:R-:W-:Y:S01]  /*9020*/  ISETP.GE.U32.AND P0, PT, R3, c[0x0][0x168], PT ;  /* 0x00005a0003007a0c */ /* 0x000fe20003f06070 */
[----:B------:R-:W-:-:S02]  /*9030*/  IMAD.U32 R3, RZ, RZ, UR4 ;  /* 0x00000004ff037e24 */ /* 0x000fc4000f8e00ff */
[----:B------:R-:W-:-:S10]  /*9040*/  IMAD.MOV.U32 R23, RZ, RZ, R25 ;  /* 0x000000ffff177224 */ /* 0x000fd400078e0019 */
        /* <DEDUP_REMOVED lines=9> */
.L_x_9030:
[C---:B------:R-:W-:Y:S02]  /*90e0*/  IADD3 R4, R23.reuse, c[0x0][0x170], RZ ;  /* 0x00005c0017047a10 */ /* 0x040fe40007ffe0ff */
[----:B------:R-:W-:Y:S02]  /*90f0*/  LOP3.LUT R9, R23, 0xfffffffe, RZ, 0xc0, !PT ;  /* 0xfffffffe17097812 */ /* 0x000fe400078ec0ff */
[C---:B------:R-:W-:Y:S02]  /*9100*/  IADD3 R23, R4.reuse, c[0x0][0x170], RZ ;  /* 0x00005c0004177a10 */ /* 0x040fe40007ffe0ff */
[----:B------:R-:W-:Y:S02]  /*9110*/  LOP3.LUT R5, R4, 0xfffffffe, RZ, 0xc0, !PT ;  /* 0xfffffffe04057812 */ /* 0x000fe400078ec0ff */
[C---:B------:R-:W-:Y:S02]  /*9120*/  LOP3.LUT R7, R23.reuse, 0xfffffffe, RZ, 0xc0, !PT ;  /* 0xfffffffe17077812 */ /* 0x040fe400078ec0ff */
[----:B------:R-:W-:-:S02]  /*9130*/  IADD3 R23, R23, c[0x0][0x170], RZ ;  /* 0x00005c0017177a10 */ /* 0x000fc40007ffe0ff */
[-C--:B------:R-:W-:Y:S02]  /*9140*/  IADD3 R4, P1, R5, R18.reuse, RZ ;  /* 0x0000001205047210 */ /* 0x080fe40007f3e0ff */
[----:B------:R-:W-:Y:S02]  /*9150*/  IADD3 R8, P0, R9, R18, RZ ;  /* 0x0000001209087210 */ /* 0x000fe40007f1e0ff */
[----:B------:R-:W-:Y:S01]  /*9160*/  LOP3.LUT R11, R23, 0xfffffffe, RZ, 0xc0, !PT ;  /* 0xfffffffe170b7812 */ /* 0x000fe200078ec0ff */
[--C-:B------:R-:W-:Y:S01]  /*9170*/  IMAD.X R5, RZ, RZ, R2.reuse, P1 ;  /* 0x000000ffff057224 */ /* 0x100fe200008e0602 */
[----:B------:R-:W-:Y:S02]  /*9180*/  IADD3.X R9, RZ, R2, RZ, P0, !PT ;  /* 0x00000002ff097210 */ /* 0x000fe400007fe4ff */
[-C--:B------:R-:W-:Y:S02]  /*9190*/  IADD3 R10, P1, R11, R18.reuse, RZ ;  /* 0x000000120b0a7210 */ /* 0x080fe40007f3e0ff */
[----:B------:R-:W-:Y:S01]  /*91a0*/  IADD3 R6, P0, R7, R18, RZ ;  /* 0x0000001207067210 */ /* 0x000fe20007f1e0ff */
[----:B------:R-:W2:Y:S02]  /*91b0*/  LDG.E.U16 R4, [R4.64] ;  /* 0x0000002404047981 */ /* 0x000ea4000c1e1500 */
[----:B------:R-:W-:Y:S01]  /*91c0*/  IMAD.X R11, RZ, RZ, R2, P1 ;  /* 0x000000ffff0b7224 */ /* 0x000fe200008e0602 */
        /* <DEDUP_REMOVED lines=14> */
[----:B------:R-:W-:Y:S01]  /*92b0*/  PRMT R8, R10, 0x7770, RZ ;  /* 0x000077700a087816 */ /* 0x000fe200000000ff */
[----:B------:R-:W-:Y:S01]  /*92c0*/  IMAD.IADD R20, R27, 0x1, R20 ;  /* 0x000000011b147824 */ /* 0x000fe200078e0214 */
[----:B------:R-:W-:Y:S01]  /*92d0*/  IADD3 R21, R28, R21, RZ ;  /* 0x000000151c157210 */ /* 0x000fe20007ffe0ff */
[----:B------:R-:W-:Y:S01]  /*92e0*/  IMAD.IADD R15, R4, 0x1, R15 ;  /* 0x00000001040f7824 */ /* 0x000fe200078e020f */
[----:B------:R-:W-:Y:S01]  /*92f0*/  IADD3 R14, R25, R14, RZ ;  /* 0x0000000e190e7210 */ /* 0x000fe20007ffe0ff */
[----:B------:R-:W-:Y:S01]  /*9300*/  IMAD.IADD R12, R5, 0x1, R12 ;  /* 0x00000001050c7824 */ /* 0x000fe200078e020c */
[----:B------:R-:W-:Y:S01]  /*9310*/  IADD3 R13, R26, R13, RZ ;  /* 0x0000000d1a0d7210 */ /* 0x000fe20007ffe0ff */
[----:B------:R-:W-:Y:S01]  /*9320*/  IMAD.IADD R0, R9, 0x1, R0 ;  /* 0x0000000109007824 */ /* 0x000fe200078e0200 */
[----:B------:R-:W-:Y:S01]  /*9330*/  IADD3 R3, R8, R3, RZ ;  /* 0x0000000308037210 */ /* 0x000fe20007ffe0ff */
[----:B------:R-:W-:Y:S05]  /*9340*/  @!P0 BRA `(.L_x_9030) ;  /* 0xfffffd9000008947 */ /* 0x000fea000383ffff */
[----:B------:R-:W-:Y:S05]  /*9350*/  BSYNC B1 ;  /* 0x0000000000017941 */ /* 0x000fea0003800000 */
.L_x_9029:
[----:B------:R-:W-:Y:S02]  /*9360*/  PRMT R11, R27, 0x7610, R11 ;  /* 0x000076101b0b7816 */ /* 0x000fe4000000000b */
[----:B------:R-:W-:-:S02]  /*9370*/  PRMT R10, R28, 0x7610, R10 ;  /* 0x000076101c0a7816 */ /* 0x000fc4000000000a */
[----:B------:R-:W-:Y:S02]  /*9380*/  PRMT R24, R4, 0x7610, R24 ;  /* 0x0000761004187816 */ /* 0x000fe40000000018 */
[----:B------:R-:W-:Y:S02]  /*9390*/  PRMT R27, R5, 0x7610, R27 ;  /* 0x00007610051b7816 */ /* 0x000fe4000000001b */
.L_x_9028:
[----:B------:R-:W-:Y:S05]  /*93a0*/  BSYNC B0 ;  /* 0x0000000000007941 */ /* 0x000fea0003800000 */
.L_x_9027:
[----:B------:R-:W-:Y:S01]  /*93b0*/  ISETP.GE.U32.AND P0, PT, R23, c[0x0][0x168], PT ;  /* 0x00005a0017007a0c */ /* 0x000fe20003f06070 */
[----:B------:R-:W-:-:S12]  /*93c0*/  BSSY B0, `(.L_x_9031) ;  /* 0x0000024000007945 */ /* 0x000fd80003800000 */
        /* <DEDUP_REMOVED lines=21> */
[----:B------:R-:W-:Y:S02]  /*9520*/  ISETP.GE.U32.AND P1, PT, R5, c[0x0][0x168], PT ;  /* 0x00005a0005007a0c */ /* 0x000fe40003f26070 */
[----:B------:R-:W-:-:S05]  /*9530*/  IADD3 R6, P2, R7, R18, RZ ;  /* 0x0000001207067210 */ /* 0x000fca0007f5e0ff */
[----:B------:R-:W-:-:S05]  /*9540*/  IMAD.X R7, RZ, RZ, R2, P2 ;  /* 0x000000ffff077224 */ /* 0x000fca00010e0602 */
[----:B------:R-:W2:Y:S01]  /*9550*/  LDG.E.U16 R6, [R6.64] ;  /* 0x0000002406067981 */ /* 0x000ea2000c1e1500 */
        /* <DEDUP_REMOVED lines=10> */
.L_x_9032:
[----:B------:R-:W-:Y:S05]  /*9600*/  BSYNC B0 ;  /* 0x0000000000007941 */ /* 0x000fea0003800000 */
.L_x_9031:
[----:B------:R-:W-:Y:S01]  /*9610*/  BSSY B0, `(.L_x_9033) ;  /* 0x0000016000007945 */ /* 0x000fe20003800000 */
[----:B------:R-:W-:Y:S05]  /*9620*/  @P0 BRA `(.L_x_9034) ;  /* 0x0000014000000947 */ /* 0x000fea0003800000 */
[----:B------:R-:W-:Y:S01]  /*9630*/  IADD3 R2, R23, c[0x0][0x170], RZ ;  /* 0x00005c0017027a10 */ /* 0x000fe20007ffe0ff */
[----:B------:R-:W-:Y:S01]  /*9640*/  IMAD.IADD R11, R20, 0x1, R11 ;  /* 0x00000001140b7824 */ /* 0x000fe200078e020b */
[----:B------:R-:W-:-:S02]  /*9650*/  IADD3 R10, R21, R10, RZ ;  /* 0x0000000a150a7210 */ /* 0x000fc40007ffe0ff */
[----:B------:R-:W-:Y:S02]  /*9660*/  ISETP.GE.U32.AND P0, PT, R2, c[0x0][0x168], PT ;  /* 0x00005a0002007a0c */ /* 0x000fe40003f06070 */
[----:B------:R-:W-:Y:S02]  /*9670*/  PRMT R21, R10, 0x7610, R21 ;  /* 0x000076100a157816 */ /* 0x000fe40000000015 */
[----:B------:R-:W-:-:S09]  /*9680*/  PRMT R20, R11, 0x7610, R20 ;  /* 0x000076100b147816 */ /* 0x000fd20000000014 */
        /* <DEDUP_REMOVED lines=14> */
.L_x_9034:
[----:B------:R-:W-:Y:S05]  /*9770*/  BSYNC B0 ;  /* 0x0000000000007941 */ /* 0x000fea0003800000 */
.L_x_9033:
[----:B------:R-:W-:Y:S02]  /*9780*/  IADD3 R14, R13, R14, R21 ;  /* 0x0000000e0d0e7210 */ /* 0x000fe40007ffe015 */
[----:B------:R-:W-:-:S03]  /*9790*/  IADD3 R15, R12, R15, R20 ;  /* 0x0000000f0c0f7210 */ /* 0x000fc60007ffe014 */
[----:B------:R-:W-:Y:S01]  /*97a0*/  IMAD.IADD R14, R14, 0x1, R3 ;  /* 0x000000010e0e7824 */ /* 0x000fe200078e0203 */
[----:B------:R-:W-:-:S04]  /*97b0*/  IADD3 R15, R15, R0, RZ ;  /* 0x000000000f0f7210 */ /* 0x000fc80007ffe0ff */
[----:B------:R-:W-:Y:S02]  /*97c0*/  PRMT R25, R15, 0x7610, R25 ;  /* 0x000076100f197816 */ /* 0x000fe40000000019 */
[----:B------:R-:W-:Y:S02]  /*97d0*/  PRMT R24, R14, 0x7610, R24 ;  /* 0x000076100e187816 */ /* 0x000fe40000000018 */
.L_x_8985:
[----:B------:R-:W-:Y:S05]  /*97e0*/  BSYNC B6 ;  /* 0x0000000000067941 */ /* 0x000fea0003800000 */
.L_x_8984:
[----:B------:R-:W-:-:S13]  /*97f0*/  ISETP.NE.AND P0, PT, RZ, c[0x0][0x180], PT ;  /* 0x00006000ff007a0c */ /* 0x000fda0003f05270 */
[----:B------:R-:W-:Y:S05]  /*9800*/  @!P0 BRA `(.L_x_9035) ;  /* 0x0000021000008947 */ /* 0x000fea0003800000 */
[----:B------:R-:W-:Y:S01]  /*9810*/  IMAD R0, R19, c[0x0][0x0], R22 ;  /* 0x0000000013007a24 */ /* 0x000fe200078e0216 */
[----:B------:R-:W-:Y:S01]  /*9820*/  PRMT R2, R25, 0x7604, R24 ;  /* 0x0000760419027816 */ /* 0x000fe20000000018 */
[----:B------:R-:W-:Y:S02]  /*9830*/  ULDC UR4, c[0x0][0x4] ;  /* 0x0000010000047ab9 */ /* 0x000fe40000000800 */
[----:B------:R-:W-:Y:S01]  /*9840*/  USHF.R.U32.HI UR4, URZ, 0x1, UR4 ;  /* 0x000000013f047899 */ /* 0x000fe20008011604 */
[C---:B------:R-:W-:Y:S02]  /*9850*/  SHF.L.U32 R3, R0.reuse, 0x1, RZ ;  /* 0x0000000100037819 */ /* 0x040fe400000006ff */
[----:B------:R-:W-:-:S03]  /*9860*/  LEA R0, R0, 0x10, 0x1 ;  /* 0x0000001000007811 */ /* 0x000fc600078e08ff */
[----:B------:R0:W-:Y:S01]  /*9870*/  STS.U16 [R3+0x10], R2 ;  /* 0x0000100203007388 */ /* 0x0001e20000000400 */
[----:B------:R-:W-:-:S13]  /*9880*/  ISETP.NE.AND P0, PT, RZ, UR4, PT ;  /* 0x00000004ff007c0c */ /* 0x000fda000bf05270 */
[----:B------:R-:W-:Y:S05]  /*9890*/  @!P0 BRA `(.L_x_9035) ;  /* 0x0000018000008947 */ /* 0x000fea0003800000 */
[----:B0-----:R-:W-:-:S05]  /*98a0*/  IMAD.U32 R2, RZ, RZ, UR4 ;  /* 0x00000004ff027e24 */ /* 0x001fca000f8e00ff */
.L_x_9038:
        /* <DEDUP_REMOVED lines=9> */
[----:B------:R-:W-:-:S04]  /*9940*/  IMAD R2, R3, c[0x0][0x0], R22 ;  /* 0x0000000003027a24 */ /* 0x000fc800078e0216 */
[----:B------:R-:W-:-:S05]  /*9950*/  IMAD.SHL.U32 R6, R2, 0x2, RZ ;  /* 0x0000000202067824 */ /* 0x000fca00078e00ff */
[----:B------:R-:W0:Y:S02]  /*9960*/  LDS.U16 R2, [R6+0x10] ;  /* 0x0000100006027984 */ /* 0x000e240000000400 */
[C---:B0-----:R-:W-:Y:S02]  /*9970*/  PRMT R3, R2.reuse, 0x7770, RZ ;  /* 0x0000777002037816 */ /* 0x041fe400000000ff */
[----:B------:R-:W-:Y:S02]  /*9980*/  PRMT R2, R2, 0x7771, RZ ;  /* 0x0000777102027816 */ /* 0x000fe400000000ff */
[----:B------:R-:W-:-:S03]  /*9990*/  IADD3 R3, R24, R3, RZ ;  /* 0x0000000318037210 */ /* 0x000fc60007ffe0ff */
[----:B------:R-:W-:Y:S01]  /*99a0*/  IMAD.IADD R2, R25, 0x1, R2 ;  /* 0x0000000119027824 */ /* 0x000fe200078e0202 */
[----:B------:R-:W-:-:S04]  /*99b0*/  PRMT R24, R3, 0x7610, R24 ;  /* 0x0000761003187816 */ /* 0x000fc80000000018 */
[C---:B------:R-:W-:Y:S02]  /*99c0*/  PRMT R5, R2.reuse, 0x7604, R3 ;  /* 0x0000760402057816 */ /* 0x040fe40000000003 */
[----:B------:R-:W-:-:S03]  /*99d0*/  PRMT R25, R2, 0x7610, R25 ;  /* 0x0000761002197816 */ /* 0x000fc60000000019 */
[----:B------:R0:W-:Y:S04]  /*99e0*/  STS.U16 [R0], R5 ;  /* 0x0000000500007388 */ /* 0x0001e80000000400 */
.L_x_9037:
[----:B------:R-:W-:Y:S05]  /*99f0*/  BSYNC B0 ;  /* 0x0000000000007941 */ /* 0x000fea0003800000 */
.L_x_9036:
[----:B------:R-:W-:Y:S01]  /*9a00*/  MOV R2, R4 ;  /* 0x0000000400027202 */ /* 0x000fe20000000f00 */
[----:B------:R-:W-:Y:S05]  /*9a10*/  @P1 BRA `(.L_x_9038) ;  /* 0xfffffe9000001947 */ /* 0x000fea000383ffff */
.L_x_9035:
        /* <DEDUP_REMOVED lines=12> */
[----:B------:R-:W-:Y:S01]  /*9ae0*/  HFMA2.MMA R0, -RZ, RZ, 0, 1.9073486328125e-06 ;  /* 0x00000020ff007435 */ /* 0x000fe200000001ff */
[----:B------:R0:W-:Y:S02]  /*9af0*/  STS.U16 [R4+0x10], R5 ;  /* 0x0000100504007388 */ /* 0x0001e40000000400 */
[----:B------:R-:W-:-:S13]  /*9b00*/  ISETP.GE.AND P0, PT, R2, 0x20, PT ;  /* 0x000000200200780c */ /* 0x000fda0003f06270 */
[----:B0-----:R-:W-:Y:S05]  /*9b10*/  @!P0 BRA `(.L_x_9040) ;  /* 0x0000013000008947 */ /* 0x001fea0003800000 */
.L_x_9041:
[----:B------:R-:W-:Y:S01]  /*9b20*/  IMAD.IADD R0, R22, 0x1, R2 ;  /* 0x0000000116007824 */ /* 0x000fe200078e0202 */
[----:B------:R-:W-:Y:S01]  /*9b30*/  WARPSYNC 0xffffffff ;  /* 0xffffffff00007948 */ /* 0x000fe20003800000 */
[----:B------:R-:W-:Y:S03]  /*9b40*/  BAR.SYNC.DEFER_BLOCKING 0x0 ;  /* 0x0000000000007b1d */ /* 0x000fe60000010000 */
[----:B------:R-:W-:-:S04]  /*9b50*/  ISETP.GE.U32.AND P0, PT, R0, c[0x0][0x0], PT ;  /* 0x0000000000007a0c */ /* 0x000fc80003f06070 */
[----:B------:R-:W-:-:S13]  /*9b60*/  ISETP.GE.U32.OR P0, PT, R22, R2, P0 ;  /* 0x000000021600720c */ /* 0x000fda0000706470 */
[----:B------:R-:W-:Y:S02]  /*9b70*/  @!P0 LEA R0, R2, R6, 0x1 ;  /* 0x0000000602008211 */ /* 0x000fe400078e08ff */
[----:B------:R-:W-:-:S04]  /*9b80*/  SHF.R.S32.HI R2, RZ, 0x1, R2 ;  /* 0x00000001ff027819 */ /* 0x000fc80000011402 */
[----:B0-----:R-:W0:Y:S01]  /*9b90*/  @!P0 LDS.U16 R0, [R0] ;  /* 0x0000000000008984 */ /* 0x001e220000000400 */
[----:B------:R-:W-:Y:S02]  /*9ba0*/  ISETP.GE.AND P1, PT, R2, 0x20, PT ;  /* 0x000000200200780c */ /* 0x000fe40003f26270 */
[C---:B0-----:R-:W-:Y:S02]  /*9bb0*/  @!P0 PRMT R3, R0.reuse, 0x7770, RZ ;  /* 0x0000777000038816 */ /* 0x041fe400000000ff */
[----:B------:R-:W-:-:S03]  /*9bc0*/  @!P0 PRMT R4, R0, 0x7771, RZ ;  /* 0x0000777100048816 */ /* 0x000fc600000000ff */
[----:B------:R-:W-:Y:S01]  /*9bd0*/  @!P0 IMAD.IADD R3, R24, 0x1, R3 ;  /* 0x0000000118038824 */ /* 0x000fe200078e0203 */
[----:B------:R-:W-:-:S04]  /*9be0*/  @!P0 IADD3 R4, R25, R4, RZ ;  /* 0x0000000419048210 */ /* 0x000fc80007ffe0ff */
[C---:B------:R-:W-:Y:S02]  /*9bf0*/  @!P0 PRMT R5, R4.reuse, 0x7604, R3 ;  /* 0x0000760404058816 */ /* 0x040fe40000000003 */
[----:B------:R-:W-:Y:S02]  /*9c00*/  @!P0 PRMT R24, R3, 0x7610, R24 ;  /* 0x0000761003188816 */ /* 0x000fe40000000018 */
[----:B------:R-:W-:Y:S01]  /*9c10*/  @!P0 PRMT R25, R4, 0x7610, R25 ;  /* 0x0000761004198816 */ /* 0x000fe20000000019 */
[----:B------:R0:W-:Y:S01]  /*9c20*/  @!P0 STS.U16 [R6], R5 ;  /* 0x0000000506008388 */ /* 0x0001e20000000400 */
[----:B------:R-:W-:Y:S05]  /*9c30*/  @P1 BRA `(.L_x_9041) ;  /* 0xfffffee000001947 */ /* 0x000fea000383ffff */
[----:B------:R-:W-:-:S05]  /*9c40*/  IMAD.MOV.U32 R0, RZ, RZ, 0x20 ;  /* 0x00000020ff007424 */ /* 0x000fca00078e00ff */
.L_x_9040:
[----:B------:R-:W-:Y:S01]  /*9c50*/  ISETP.GE.AND P0, PT, R0, 0x2, PT ;  /* 0x000000020000780c */ /* 0x000fe20003f06270 */
[----:B------:R-:W-:Y:S01]  /*9c60*/  WARPSYNC 0xffffffff ;  /* 0xffffffff00007948 */ /* 0x000fe20003800000 */
[----:B------:R-:W-:Y:S11]  /*9c70*/  BAR.SYNC.DEFER_BLOCKING 0x0 ;  /* 0x0000000000007b1d */ /* 0x000ff60000010000 */
[----:B------:R-:W-:Y:S05]  /*9c80*/  @!P0 BRA `(.L_x_9039) ;  /* 0x000000d000008947 */ /* 0x000fea0003800000 */
[----:B------:R-:W-:Y:S02]  /*9c90*/  MOV R3, 0x1 ;  /* 0x0000000100037802 */ /* 0x000fe40000000f00 */
.L_x_9042:
[----:B------:R-:W-:Y:S02]  /*9ca0*/  LOP3.LUT R2, R24, 0xffff, RZ, 0xc0, !PT ;  /* 0x0000ffff18027812 */ /* 0x000fe400078ec0ff */
[----:B------:R-:W-:-:S02]  /*9cb0*/  LOP3.LUT R4, R25, 0xffff, RZ, 0xc0, !PT ;  /* 0x0000ffff19047812 */ /* 0x000fc400078ec0ff */
[----:B------:R-:W-:Y:S02]  /*9cc0*/  PRMT R2, R2, 0x8880, RZ ;  /* 0x0000888002027816 */ /* 0x000fe400000000ff */
[----:B------:R-:W-:-:S03]  /*9cd0*/  PRMT R4, R4, 0x8880, RZ ;  /* 0x0000888004047816 */ /* 0x000fc600000000ff */
[----:B0-----:R-:W0:Y:S04]  /*9ce0*/  SHFL.DOWN PT, R5, R2, R3, 0x1f ;  /* 0x08001f0302057589 */ /* 0x001e2800000e0000 */
[----:B------:R1:W2:Y:S02]  /*9cf0*/  SHFL.DOWN PT, R4, R4, R3, 0x1f ;  /* 0x08001f0304047589 */ /* 0x0002a400000e0000 */
[----:B-1----:R-:W-:-:S05]  /*9d00*/  IMAD.SHL.U32 R3, R3, 0x2, RZ ;  /* 0x0000000203037824 */ /* 0x002fca00078e00ff */
[----:B------:R-:W-:Y:S02]  /*9d10*/  ISETP.GE.AND P0, PT, R3, R0, PT ;  /* 0x000000000300720c */ /* 0x000fe40003f06270 */
[----:B0-----:R-:W-:Y:S01]  /*9d20*/  IADD3 R5, R5, R24, RZ ;  /* 0x0000001805057210 */ /* 0x001fe20007ffe0ff */
[----:B--2---:R-:W-:-:S03]  /*9d30*/  IMAD.IADD R25, R4, 0x1, R25 ;  /* 0x0000000104197824 */ /* 0x004fc600078e0219 */
[----:B------:R-:W-:-:S07]  /*9d40*/  PRMT R24, R5, 0x7610, R24 ;  /* 0x0000761005187816 */ /* 0x000fce0000000018 */
[----:B------:R-:W-:Y:S05]  /*9d50*/  @!P0 BRA `(.L_x_9042) ;  /* 0xffffff4000008947 */ /* 0x000fea000383ffff */
.L_x_9039:
        /* <DEDUP_REMOVED lines=203> */
.L_x_9043:
[----:B------:R-:W-:Y:S05]  /*aa10*/  @!P1 BRA `(.L_x_9044) ;  /* 0x00000c7000009947 */ /* 0x000fea0003800000 */
[----:B0-----:R-:W-:Y:S01]  /*aa20*/  IADD3 R5, R17, 0x1, RZ ;  /* 0x0000000111057810 */ /* 0x001fe20007ffe0ff */
        /* <DEDUP_REMOVED lines=198> */
.L_x_9044:
        /* <DEDUP_REMOVED lines=9> */
[----:B------:R-:W1:Y:S01]  /*b720*/  S2R R0, SR_CTAID.X ;  /* 0x0000000000007919 */ /* 0x000e620000002500 */
[----:B------:R-:W-:Y:S01]  /*b730*/  IMAD R4, R22, c[0x0][0x188], RZ ;  /* 0x0000620016047a24 */ /* 0x000fe200078e02ff */
[----:B------:R-:W-:-:S03]  /*b740*/  CS2R R16, SRZ ;  /* 0x0000000000107805 */ /* 0x000fc6000001ff00 */
[----:B0-----:R-:W-:-:S04]  /*b750*/  IMAD R5, R19, c[0x0][0x18c], R4 ;  /* 0x0000630013057a24 */ /* 0x001fc800078e0204 */
        /* <DEDUP_REMOVED lines=201> */
.L_x_9046:
        /* <DEDUP_REMOVED lines=200> */
.L_x_9047:
        /* <DEDUP_REMOVED lines=11> */
.L_x_9049:
[----:B------:R-:W-:Y:S05]  /*d120*/  BSYNC B0 ;  /* 0x0000000000007941 */ /* 0x000fea0003800000 */
.L_x_9048:
        /* <DEDUP_REMOVED lines=13> */
.L_x_9051:
[----:B------:R-:W-:Y:S05]  /*d200*/  BSYNC B0 ;  /* 0x0000000000007941 */ /* 0x000fea0003800000 */
.L_x_9050:
        /* <DEDUP_REMOVED lines=31> */
.L_x_9053:
[----:B------:R-:W-:Y:S05]  /*d400*/  BSYNC B0 ;  /* 0x0000000000007941 */ /* 0x000fea0003800000 */
.L_x_9052:
        /* <DEDUP_REMOVED lines=22> */
.L_x_9058:
[----:B------:R-:W-:Y:S01]  /*d570*/  HFMA2.MMA R5, -RZ, RZ, 0, 1.1920928955078125e-07 ;  /* 0x00000002ff057435 */ /* 0x000fe200000001ff */
[----:B------:R-:W-:-:S09]  /*d580*/  IMAD R4, R0, c[0x0][0x10], R7 ;  /* 0x0000040000047a24 */ /* 0x000fd200078e0207 */
[----:B------:R-:W-:-:S05]  /*d590*/  IMAD.WIDE.U32 R4, R4, R5, c[0x0][0x550] ;  /* 0x0001540004047625 */ /* 0x000fca00078e0005 */
[----:B------:R-:W2:Y:S04]  /*d5a0*/  LDG.E.U8 R6, [R4.64+0x1] ;  /* 0x0000012404067981 */ /* 0x000ea8000c1e1100 */
[----:B------:R-:W3:Y:S01]  /*d5b0*/  LDG.E.U8 R9, [R4.64] ;  /* 0x0000002404097981 */ /* 0x000ee2000c1e1100 */
        /* <DEDUP_REMOVED lines=8> */
.L_x_9057:
[----:B------:R-:W-:Y:S05]  /*d640*/  BSYNC B1 ;  /* 0x0000000000017941 */ /* 0x000fea0003800000 */
.L_x_9056:
[----:B------:R-:W-:Y:S05]  /*d650*/  BRA `(.L_x_9059) ;  /* 0x0000012000007947 */ /* 0x000fea0003800000 */
.L_x_9055:
[----:B------:R-:W-:Y:S02]  /*d660*/  ISETP.GE.U32.AND P0, PT, R19, c[0x0][0x178], PT ;  /* 0x00005e0013007a0c */ /* 0x000fe40003f06070 */
[----:B------:R-:W-:-:S11]  /*d670*/  PRMT R23, R18, 0x7610, R23 ;  /* 0x0000761012177816 */ /* 0x000fd60000000017 */
[----:B------:R-:W-:Y:S05]  /*d680*/  @P0 BRA `(.L_x_9059) ;  /* 0x000000f000000947 */ /* 0x000fea0003800000 */
[----:B------:R-:W-:Y:S02]  /*d690*/  PRMT R23, R18, 0x7610, R23 ;  /* 0x0000761012177816 */ /* 0x000fe40000000017 */
[----:B------:R-:W-:-:S05]  /*d6a0*/  MOV R7, R19 ;  /* 0x0000001300077202 */ /* 0x000fca0000000f00 */
.L_x_9060:
[----:B------:R-:W-:Y:S02]  /*d6b0*/  IMAD R5, R0, c[0x0][0x10], R7 ;  /* 0x0000040000057a24 */ /* 0x000fe400078e0207 */
[----:B------:R-:W-:Y:S02]  /*d6c0*/  IMAD.MOV.U32 R4, RZ, RZ, 0x2 ;  /* 0x00000002ff047424 */ /* 0x000fe400078e00ff */
[----:B------:R-:W-:-:S04]  /*d6d0*/  IMAD R5, R5, c[0x0][0x0], R22 ;  /* 0x0000000005057a24 */ /* 0x000fc800078e0216 */
[----:B------:R-:W-:-:S05]  /*d6e0*/  IMAD.WIDE.U32 R4, R5, R4, c[0x0][0x550] ;  /* 0x0001540005047625 */ /* 0x000fca00078e0004 */
[----:B------:R-:W2:Y:S04]  /*d6f0*/  LDG.E.U8 R6, [R4.64+0x1] ;  /* 0x0000012404067981 */ /* 0x000ea8000c1e1100 */
[----:B------:R-:W3:Y:S01]  /*d700*/  LDG.E.U8 R9, [R4.64] ;  /* 0x0000002404097981 */ /* 0x000ee2000c1e1100 */
[----:B------:R-:W-:-:S04]  /*d710*/  IADD3 R7, R7, c[0x0][0x4], RZ ;  /* 0x0000010007077a10 */ /* 0x000fc80007ffe0ff */
[----:B------:R-:W-:Y:S01]  /*d720*/  ISETP.GE.U32.AND P0, PT, R7, c[0x0][0x178], PT ;  /* 0x00005e0007007a0c */ /* 0x000fe20003f06070 */
[----:B--2---:R-:W-:Y:S01]  /*d730*/  IMAD.IADD R6, R6, 0x1, R23 ;  /* 0x0000000106067824 */ /* 0x004fe200078e0217 */
[----:B---3--:R-:W-:-:S04]  /*d740*/  IADD3 R9, R9, R18, RZ ;  /* 0x0000001209097210 */ /* 0x008fc80007ffe0ff */
[----:B------:R-:W-:Y:S02]  /*d750*/  PRMT R23, R6, 0x7610, R23 ;  /* 0x0000761006177816 */ /* 0x000fe40000000017 */
[----:B------:R-:W-:-:S05]  /*d760*/  PRMT R18, R9, 0x7610, R18 ;  /* 0x0000761009127816 */ /* 0x000fca0000000012 */
[----:B------:R-:W-:Y:S05]  /*d770*/  @!P0 BRA `(.L_x_9060) ;  /* 0xffffff3000008947 */ /* 0x000fea000383ffff */
.L_x_9059:
[----:B------:R-:W-:Y:S05]  /*d780*/  BSYNC B0 ;  /* 0x0000000000007941 */ /* 0x000fea0003800000 */
.L_x_9054:
        /* <DEDUP_REMOVED lines=10> */
.L_x_9064:
[-C--:B------:R-:W-:Y:S01]  /*d830*/  IADD3 R5, R19, R4.reuse, RZ ;  /* 0x0000000413057210 */ /* 0x080fe20007ffe0ff */
        /* <DEDUP_REMOVED lines=18> */
.L_x_9063:
[----:B------:R-:W-:Y:S05]  /*d960*/  BSYNC B0 ;  /* 0x0000000000007941 */ /* 0x000fea0003800000 */
.L_x_9062:
[----:B------:R-:W-:Y:S01]  /*d970*/  MOV R4, R6 ;  /* 0x0000000600047202 */ /* 0x000fe20000000f00 */
[----:B------:R-:W-:Y:S05]  /*d980*/  @P2 BRA `(.L_x_9064) ;  /* 0xfffffea000002947 */ /* 0x000fea000383ffff */
.L_x_9061:
        /* <DEDUP_REMOVED lines=12> */
[----:B0-----:R-:W-:Y:S05]  /*da50*/  @!P0 BRA `(.L_x_9066) ;  /* 0x0000012000008947 */ /* 0x001fea0003800000 */
.L_x_9067:
        /* <DEDUP_REMOVED lines=17> */
[----:B------:R-:W-:-:S09]  /*db70*/  HFMA2.MMA R4, -RZ, RZ, 0, 1.9073486328125e-06 ;  /* 0x00000020ff047435 */ /* 0x000fd200000001ff */
.L_x_9066:
[----:B------:R-:W-:Y:S01]  /*db80*/  BAR.SYNC.DEFER_BLOCKING 0x0 ;  /* 0x0000000000007b1d */ /* 0x000fe20000010000 */
[----:B------:R-:W-:-:S13]  /*db90*/  ISETP.GE.AND P0, PT, R4, 0x2, PT ;  /* 0x000000020400780c */ /* 0x000fda0003f06270 */
[----:B------:R-:W-:Y:S05]  /*dba0*/  @!P0 BRA `(.L_x_9065) ;  /* 0x000000d000008947 */ /* 0x000fea0003800000 */
[----:B------:R-:W-:Y:S02]  /*dbb0*/  IMAD.MOV.U32 R5, RZ, RZ, 0x1 ;  /* 0x00000001ff057424 */ /* 0x000fe400078e00ff */
.L_x_9068:
[----:B0-----:R-:W-:Y:S02]  /*dbc0*/  LOP3.LUT R0, R18, 0xffff, RZ, 0xc0, !PT ;  /* 0x0000ffff12007812 */ /* 0x001fe400078ec0ff */
[----:B------:R-:W-:Y:S02]  /*dbd0*/  LOP3.LUT R6, R23, 0xffff, RZ, 0xc0, !PT ;  /* 0x0000ffff17067812 */ /* 0x000fe400078ec0ff */
        /* <DEDUP_REMOVED lines=10> */
.L_x_9065:
        /* <DEDUP_REMOVED lines=10> */
[----:B0-----:R-:W3:Y:S01]  /*dd20*/  LDG.E.U8 R0, [R2.64+0x1] ;  /* 0x0000012402007981 */ /* 0x001ee2000c1e1100 */
[----:B--2---:R-:W-:Y:S01]  /*dd30*/  IMAD.IADD R5, R18, 0x1, R5 ;  /* 0x0000000112057824 */ /* 0x004fe200078e0205 */
[----:B---3--:R-:W-:-:S04]  /*dd40*/  IADD3 R0, R23, R0, RZ ;  /* 0x0000000017007210 */ /* 0x008fc80007ffe0ff */
[----:B------:R-:W-:Y:S02]  /*dd50*/  PRMT R18, R5, 0x7610, R18 ;  /* 0x0000761005127816 */ /* 0x000fe40000000012 */
[----:B------:R-:W-:Y:S02]  /*dd60*/  PRMT R23, R0, 0x7610, R23 ;  /* 0x0000761000177816 */ /* 0x000fe40000000017 */
.L_x_9070:
[----:B------:R-:W-:Y:S05]  /*dd70*/  @!P1 BRA `(.L_x_9071) ;  /* 0x0000033000009947 */ /* 0x000fea0003800000 */
[----:B------:R-:W-:-:S05]  /*dd80*/  IMAD.MOV.U32 R19, RZ, RZ, 0x1 ;  /* 0x00000001ff137424 */ /* 0x000fca00078e00ff */
[----:B------:R-:W-:-:S04]  /*dd90*/  ISETP.NE.AND P0, PT, R19, c[0x0][0x56c], PT ;  /* 0x00015b0013007a0c */ /* 0x000fc80003f05270 */
[----:B0-----:R-:W-:-:S09]  /*dda0*/  P2R R0, PR, RZ, 0x1 ;  /* 0x00000001ff007803 */ /* 0x001fd20000000000 */
        /* <DEDUP_REMOVED lines=20> */
.L_x_9072:
[----:B------:R-:W-:Y:S02]  /*def0*/  IADD3 R2, P0, R17, c[0x0][0x538], RZ ;  /* 0x00014e0011027a10 */ /* 0x000fe40007f1e0ff */
[----:B------:R-:W-:-:S03]  /*df00*/  ISETP.NE.AND P6, PT, R19, c[0x0][0x56c], PT ;  /* 0x00015b0013007a0c */ /* 0x000fc60003fc5270 */
[----:B------:R-:W-:-:S05]  /*df10*/  IMAD.X R3, RZ, RZ, c[0x0][0x53c], P0 ;  /* 0x00014f00ff037624 */ /* 0x000fca00000e06ff */
[----:B------:R0:W-:Y:S05]  /*df20*/  STG.E.U8 [R2.64], R18 ;  /* 0x0000001202007986 */ /* 0x0001ea000c101124 */
        /* <DEDUP_REMOVED lines=20> */
.L_x_9073:
[----:B------:R-:W-:-:S05]  /*e070*/  IADD3 R16, P0, R16, c[0x0][0x538], RZ ;  /* 0x00014e0010107a10 */ /* 0x000fca0007f1e0ff */
[----:B------:R-:W-:-:S05]  /*e080*/  IMAD.X R17, RZ, RZ, c[0x0][0x53c], P0 ;  /* 0x00014f00ff117624 */ /* 0x000fca00000e06ff */
[----:B------:R-:W-:Y:S01]  /*e090*/  STG.E.U8 [R16.64], R23 ;  /* 0x0000001710007986 */ /* 0x000fe2000c101124 */
[----:B------:R-:W-:Y:S05]  /*e0a0*/  EXIT ;  /* 0x000000000000794d */ /* 0x000fea0003800000 */
.L_x_9071:
[----:B------:R-:W-:Y:S04]  /*e0b0*/  STG.E.U8 [R2.64], R18 ;  /* 0x0000001202007986 */ /* 0x000fe8000c101124 */
[----:B------:R-:W-:Y:S01]  /*e0c0*/  STG.E.U8 [R2.64+0x1], R23 ;  /* 0x0000011702007986 */ /* 0x000fe2000c101124 */
[----:B------:R-:W-:Y:S05]  /*e0d0*/  EXIT ;  /* 0x000000000000794d */ /* 0x000fea0003800000 */
.L_x_9069:
[----:B------:R-:W-:Y:S02]  /*e0e0*/  ISETP.NE.AND P2, PT, RZ, UR38, PT ;  /* 0x00000026ff007c0c */ /* 0x000fe4000bf45270 */
[----:B------:R-:W-:Y:S02]  /*e0f0*/  IADD3 R4, P1, R16, c[0x0][0x538], RZ ;  /* 0x00014e0010047a10 */ /* 0x000fe40007f3e0ff */
[----:B------:R-:W-:-:S03]  /*e100*/  IADD3 R2, P0, R17, c[0x0][0x538], RZ ;  /* 0x00014e0011027a10 */ /* 0x000fc60007f1e0ff */
[----:B------:R-:W-:Y:S01]  /*e110*/  IMAD.X R5, RZ, RZ, c[0x0][0x53c], P1 ;  /* 0x00014f00ff057624 */ /* 0x000fe200008e06ff */
[----:B------:R-:W-:-:S05]  /*e120*/  IADD3.X R3, RZ, c[0x0][0x53c], RZ, P0, !PT ;  /* 0x00014f00ff037a10 */ /* 0x000fca00007fe4ff */
[----:B0-----:R-:W2:Y:S04]  /*e130*/  @P2 LDG.E.U8 R0, [R4.64] ;  /* 0x0000002404002981 */ /* 0x001ea8000c1e1100 */
[----:B------:R-:W3:Y:S01]  /*e140*/  @P2 LDG.E.U8 R7, [R2.64] ;  /* 0x0000002402072981 */ /* 0x000ee2000c1e1100 */
[----:B------:R-:W-:Y:S02]  /*e150*/  ULDC.U8 UR4, c[0x0][0x569] ;  /* 0x00015a4000047ab9 */ /* 0x000fe40000000000 */
[----:B------:R-:W-:Y:S01]  /*e160*/  ISETP.NE.AND P0, PT, RZ, UR4, PT ;  /* 0x00000004ff007c0c */ /* 0x000fe2000bf05270 */
[----:B--2---:R-:W-:Y:S01]  /*e170*/  @P2 IMAD.IADD R0, R23, 0x1, R0 ;  /* 0x0000000117002824 */ /* 0x004fe200078e0200 */
[----:B---3--:R-:W-:-:S04]  /*e180*/  @P2 IADD3 R7, R18, R7, RZ ;  /* 0x0000000712072210 */ /* 0x008fc80007ffe0ff */
[----:B------:R-:W-:Y:S02]  /*e190*/  @P2 PRMT R23, R0, 0x7610, R23 ;  /* 0x0000761000172816 */ /* 0x000fe40000000017 */
[----:B------:R-:W-:-:S05]  /*e1a0*/  @P2 PRMT R18, R7, 0x7610, R18 ;  /* 0x0000761007122816 */ /* 0x000fca0000000012 */
        /* <DEDUP_REMOVED lines=24> */
.L_x_9075:
[----:B------:R-:W-:Y:S02]  /*e330*/  IADD3 R2, P0, R17, c[0x0][0x538], RZ ;  /* 0x00014e0011027a10 */ /* 0x000fe40007f1e0ff */
[----:B------:R-:W-:Y:S02]  /*e340*/  ISETP.NE.AND P6, PT, R19, c[0x0][0x56c], PT ;  /* 0x00015b0013007a0c */ /* 0x000fe40003fc5270 */
[----:B------:R-:W-:-:S05]  /*e350*/  IADD3.X R3, RZ, c[0x0][0x53c], RZ, P0, !PT ;  /* 0x00014f00ff037a10 */ /* 0x000fca00007fe4ff */
[----:B------:R0:W-:Y:S06]  /*e360*/  STG.E.U8 [R2.64], R18 ;  /* 0x0000001202007986 */ /* 0x0001ec000c101124 */
        /* <DEDUP_REMOVED lines=20> */
.L_x_9076:
[----:B------:R-:W-:-:S04]  /*e4b0*/  IADD3 R16, P0, R16, c[0x0][0x538], RZ ;  /* 0x00014e0010107a10 */ /* 0x000fc80007f1e0ff */
[----:B------:R-:W-:-:S05]  /*e4c0*/  IADD3.X R17, RZ, c[0x0][0x53c], RZ, P0, !PT ;  /* 0x00014f00ff117a10 */ /* 0x000fca00007fe4ff */
[----:B------:R-:W-:Y:S01]  /*e4d0*/  STG.E.U8 [R16.64], R23 ;  /* 0x0000001710007986 */ /* 0x000fe2000c101124 */
[----:B------:R-:W-:Y:S05]  /*e4e0*/  EXIT ;  /* 0x000000000000794d */ /* 0x000fea0003800000 */
.L_x_9074:
[----:B------:R-:W-:Y:S04]  /*e4f0*/  STG.E.U8 [R2.64], R18 ;  /* 0x0000001202007986 */ /* 0x000fe8000c101124 */
[----:B------:R-:W-:Y:S01]  /*e500*/  STG.E.U8 [R4.64], R23 ;  /* 0x0000001704007986 */ /* 0x000fe2000c101124 */
[----:B------:R-:W-:Y:S05]  /*e510*/  EXIT ;  /* 0x000000000000794d */ /* 0x000fea0003800000 */
.L_x_9045:
        /* <DEDUP_REMOVED lines=16> */
[----:B0-----:R-:W2:Y:S04]  /*e620*/  LDG.E.U8 R5, [R2.64] ;  /* 0x0000002402057981 */ /* 0x001ea8000c1e1100 */
[----:B------:R-:W3:Y:S01]  /*e630*/  LDG.E.U8 R0, [R2.64+0x1] ;  /* 0x0000012402007981 */ /* 0x000ee2000c1e1100 */
[----:B--2---:R-:W-:Y:S01]  /*e640*/  IMAD.IADD R5, R24, 0x1, R5 ;  /* 0x0000000118057824 */ /* 0x004fe200078e0205 */
[----:B---3--:R-:W-:-:S04]  /*e650*/  IADD3 R0, R25, R0, RZ ;  /* 0x0000000019007210 */ /* 0x008fc80007ffe0ff */
[----:B------:R-:W-:Y:S02]  /*e660*/  PRMT R24, R5, 0x7610, R24 ;  /* 0x0000761005187816 */ /* 0x000fe40000000018 */
[----:B------:R-:W-:Y:S02]  /*e670*/  PRMT R25, R0, 0x7610, R25 ;  /* 0x0000761000197816 */ /* 0x000fe40000000019 */
.L_x_9078:
        /* <DEDUP_REMOVED lines=9> */
[----:B0-----:R-:W-:Y:S01]  /*e710*/  IMAD.MOV.U32 R5, RZ, RZ, c[0x4][0x7cc] ;  /* 0x0101f300ff057624 */ /* 0x001fe200078e00ff */
        /* <DEDUP_REMOVED lines=14> */
.L_x_9080:
[----:B------:R-:W-:Y:S02]  /*e800*/  IADD3 R18, P0, R18, c[0x0][0x538], RZ ;  /* 0x00014e0012127a10 */ /* 0x000fe40007f1e0ff */
[----:B------:R-:W-:-:S03]  /*e810*/  ISETP.NE.AND P6, PT, R16, c[0x0][0x56c], PT ;  /* 0x00015b0010007a0c */ /* 0x000fc60003fc5270 */
[----:B------:R-:W-:-:S05]  /*e820*/  IMAD.X R19, RZ, RZ, c[0x0][0x53c], P0 ;  /* 0x00014f00ff137624 */ /* 0x000fca00000e06ff */
[----:B------:R1:W-:Y:S05]  /*e830*/  STG.E.U8 [R18.64], R24 ;  /* 0x0000001812007986 */ /* 0x0003ea000c101124 */
        /* <DEDUP_REMOVED lines=20> */
.L_x_9081:
[----:B------:R-:W-:-:S05]  /*e980*/  IADD3 R2, P0, R23, c[0x0][0x538], RZ ;  /* 0x00014e0017027a10 */ /* 0x000fca0007f1e0ff */
[----:B------:R-:W-:-:S05]  /*e990*/  IMAD.X R3, RZ, RZ, c[0x0][0x53c], P0 ;  /* 0x00014f00ff037624 */ /* 0x000fca00000e06ff */
[----:B------:R-:W-:Y:S01]  /*e9a0*/  STG.E.U8 [R2.64], R25 ;  /* 0x0000001902007986 */ /* 0x000fe2000c101124 */
[----:B------:R-:W-:Y:S05]  /*e9b0*/  EXIT ;  /* 0x000000000000794d */ /* 0x000fea0003800000 */
.L_x_9079:
[----:B------:R-:W-:Y:S04]  /*e9c0*/  STG.E.U8 [R2.64], R24 ;  /* 0x0000001802007986 */ /* 0x000fe8000c101124 */
[----:B------:R-:W-:Y:S01]  /*e9d0*/  STG.E.U8 [R2.64+0x1], R25 ;  /* 0x0000011902007986 */ /* 0x000fe2000c101124 */
[----:B------:R-:W-:Y:S05]  /*e9e0*/  EXIT ;  /* 0x000000000000794d */ /* 0x000fea0003800000 */
.L_x_9077:
[----:B-1----:R-:W-:Y:S02]  /*e9f0*/  ISETP.NE.AND P2, PT, R0, RZ, PT ;  /* 0x000000ff0000720c */ /* 0x002fe40003f45270 */
[----:B------:R-:W-:Y:S02]  /*ea00*/  IADD3 R4, P1, R23, c[0x0][0x538], RZ ;  /* 0x00014e0017047a10 */ /* 0x000fe40007f3e0ff */
[----:B------:R-:W-:-:S03]  /*ea10*/  IADD3 R2, P0, R18, c[0x0][0x538], RZ ;  /* 0x00014e0012027a10 */ /* 0x000fc60007f1e0ff */
[----:B0-----:R-:W-:Y:S01]  /*ea20*/  IMAD.X R5, RZ, RZ, c[0x0][0x53c], P1 ;  /* 0x00014f00ff057624 */ /* 0x001fe200008e06ff */
[----:B------:R-:W-:-:S05]  /*ea30*/  IADD3.X R3, RZ, c[0x0][0x53c], RZ, P0, !PT ;  /* 0x00014f00ff037a10 */ /* 0x000fca00007fe4ff */
[----:B------:R-:W2:Y:S04]  /*ea40*/  @P2 LDG.E.U8 R0, [R4.64] ;  /* 0x0000002404002981 */ /* 0x000ea8000c1e1100 */
        /* <DEDUP_REMOVED lines=31> */
.L_x_9083:
[----:B------:R-:W-:Y:S02]  /*ec40*/  IADD3 R18, P0, R18, c[0x0][0x538], RZ ;  /* 0x00014e0012127a10 */ /* 0x000fe40007f1e0ff */
[----:B------:R-:W-:Y:S02]  /*ec50*/  ISETP.NE.AND P6, PT, R16, c[0x0][0x56c], PT ;  /* 0x00015b0010007a0c */ /* 0x000fe40003fc5270 */
[----:B------:R-:W-:-:S05]  /*ec60*/  IADD3.X R19, RZ, c[0x0][0x53c], RZ, P0, !PT ;  /* 0x00014f00ff137a10 */ /* 0x000fca00007fe4ff */
[----:B------:R0:W-:Y:S06]  /*ec70*/  STG.E.U8 [R18.64], R24 ;  /* 0x0000001812007986 */ /* 0x0001ec000c101124 */
        /* <DEDUP_REMOVED lines=20> */
.L_x_9084:
[----:B------:R-:W-:-:S04]  /*edc0*/  IADD3 R2, P0, R23, c[0x0][0x538], RZ ;  /* 0x00014e0017027a10 */ /* 0x000fc80007f1e0ff */
[----:B------:R-:W-:-:S05]  /*edd0*/  IADD3.X R3, RZ, c[0x0][0x53c], RZ, P0, !PT ;  /* 0x00014f00ff037a10 */ /* 0x000fca00007fe4ff */
[----:B------:R-:W-:Y:S01]  /*ede0*/  STG.E.U8 [R2.64], R25 ;  /* 0x0000001902007986 */ /* 0x000fe2000c101124 */
[----:B------:R-:W-:Y:S05]  /*edf0*/  EXIT ;  /* 0x000000000000794d */ /* 0x000fea0003800000 */
.L_x_9082:
[----:B------:R-:W-:Y:S04]  /*ee00*/  STG.E.U8 [R2.64], R24 ;  /* 0x0000001802007986 */ /* 0x000fe8000c101124 */
[----:B------:R-:W-:Y:S01]  /*ee10*/  STG.E.U8 [R4.64], R25 ;  /* 0x0000001904007986 */ /* 0x000fe2000c101124 */
[----:B------:R-:W-:Y:S05]  /*ee20*/  EXIT ;  /* 0x000000000000794d */ /* 0x000fea0003800000 */
.L_x_9085:
        /* <DEDUP_REMOVED lines=13> */
.L_x_9952:


//--------------------- .text._ZN2at6native13reduce_kernelILi128ELi4ENS0_8ReduceOpIaNS0_14func_wrapper_tIaZNS0_11sum_functorIaaaEclERNS_14TensorIteratorEEUlaaE_EEjaLi4ELi4EEEEEvT1_ --------------------------
	.section	.text._ZN2at6native13reduce_kernelILi128ELi4ENS0_8ReduceOpIaNS0_14func_wrapper_tIaZNS0_11sum_functorIaaaEclERNS_14TensorIteratorEEUlaaE_EEjaLi4ELi4EEEEEvT1_,"ax",@progbits
	.sectioninfo	@"SHI_REGISTERS=48"
	.align	128
        .global         _ZN2at6native13reduce_kernelILi128ELi4ENS0_8ReduceOpIaNS0_14func_wrapper_tIaZNS0_11sum_functorIaaaEclERNS_14TensorIteratorEEUlaaE_EEjaLi4ELi4EEEEEvT1_
        .type           _ZN2at6native13reduce_kernelILi128ELi4ENS0_8ReduceOpIaNS0_14func_wrapper_tIaZNS0_11sum_functorIaaaEclERNS_14TensorIteratorEEUlaaE_EEjaLi4ELi4EEEEEvT1_,@function
        .size           _ZN2at6native13reduce_kernelILi128ELi4ENS0_8ReduceOpIaNS0_14func_wrapper_tIaZNS0_11sum_functorIaaaEclERNS_14TensorIteratorEEUlaaE_EEjaLi4ELi4EEEEEvT1_,(.L_x_9953 - _ZN2at6native13reduce_kernelILi128ELi4ENS0_8ReduceOpIaNS0_14func_wrapper_tIaZNS0_11sum_functorIaaaEclERNS_14TensorIteratorEEUlaaE_EEjaLi4ELi4EEEEEvT1_)
        .other          _ZN2at6native13reduce_kernelILi128ELi4ENS0_8ReduceOpIaNS0_14func_wrapper_tIaZNS0_11sum_functorIaaaEclERNS_14TensorIteratorEEUlaaE_EEjaLi4ELi4EEEEEvT1_,@"STO_CUDA_ENTRY STV_DEFAULT"
_ZN2at6native13reduce_kernelILi128ELi4ENS0_8ReduceOpIaNS0_14func_wrapper_tIaZNS0_11sum_functorIaaaEclERNS_14TensorIteratorEEUlaaE_EEjaLi4ELi4EEEEEvT1_:
.text._ZN2at6native13reduce_kernelILi128ELi4ENS0_8ReduceOpIaNS0_14func_wrapper_tIaZNS0_11sum_functorIaaaEclERNS_14TensorIteratorEEUlaaE_EEjaLi4ELi4EEEEEvT1_:
        /* <DEDUP_REMOVED lines=213> */
.L_x_9086:
        /* <DEDUP_REMOVED lines=52> */
.L_x_9095:
[----:B------:R-:W-:Y:S05]  /*1090*/  BSYNC B2 ;  /* 0x0000000000027941 */ /* 0x000fea0003800000 */
.L_x_9094:
        /* <DEDUP_REMOVED lines=8> */
[----:B--2---:R-:W-:Y:S02]  /*1120*/  IMAD.IADD R0, R0, 0x1, R5 ;  /* 0x0000000100007824 */ /* 0x004fe400078e0205 */
.L_x_9093:
[----:B------:R-:W-:Y:S05]  /*1130*/  BSYNC B1 ;  /* 0x0000000000017941 */ /* 0x000fea0003800000 */
.L_x_9092:
[----:B------:R-:W-:Y:S02]  /*1140*/  IADD3 R16, P0, P1, R25, c[0x0][0x530], R16 ;  /* 0x00014c0019107a10 */ /* 0x000fe4000791e010 */
[----:B------:R-:W-:Y:S02]  /*1150*/  IADD3 R3, R7, c[0x0][0x168], RZ ;  /* 0x00005a0007037a10 */ /* 0x000fe40007ffe0ff */
[----:B------:R-:W-:Y:S02]  /*1160*/  IADD3 R16, P2, R16, 0x4, RZ ;  /* 0x0000000410107810 */ /* 0x000fe40007f5e0ff */
[----:B------:R-:W-:Y:S02]  /*1170*/  IADD3.X R19, RZ, c[0x0][0x534], R19, P0, P1 ;  /* 0x00014d00ff137a10 */ /* 0x000fe400007e2413 */
[----:B------:R-:W-:-:S02]  /*1180*/  IADD3 R3, R3, -0x4, RZ ;  /* 0xfffffffc03037810 */ /* 0x000fc40007ffe0ff */
[----:B------:R-:W-:Y:S02]  /*1190*/  IADD3.X R19, RZ, R19, RZ, P2, !PT ;  /* 0x00000013ff137210 */ /* 0x000fe400017fe4ff */
.L_x_9091:
[----:B------:R-:W-:Y:S05]  /*11a0*/  BSYNC B0 ;  /* 0x0000000000007941 */ /* 0x000fea0003800000 */
.L_x_9090:
[----:B------:R-:W-:Y:S01]  /*11b0*/  IMAD R4, R2, c[0x0][0x17c], RZ ;  /* 0x00005f0002047a24 */ /* 0x000fe200078e02ff */
[----:B------:R-:W-:Y:S01]  /*11c0*/  BSSY B0, `(.L_x_9096) ;  /* 0x000001b000007945 */ /* 0x000fe20003800000 */
[----:B------:R-:W-:Y:S02]  /*11d0*/  ISETP.NE.AND P1, PT, RZ, c[0x0][0x180], PT ;  /* 0x00006000ff007a0c */ /* 0x000fe40003f25270 */
[C---:B------:R-:W-:Y:S01]  /*11e0*/  IMAD R5, R17.reuse, c[0x0][0x180], R4 ;  /* 0x0000600011057a24 */ /* 0x040fe200078e0204 */
[----:B------:R-:W-:Y:S02]  /*11f0*/  ISETP.NE.AND P2, PT, R17, RZ, PT ;  /* 0x000000ff1100720c */ /* 0x000fe40003f45270 */
[----:B------:R-:W-:Y:S01]  /*1200*/  PRMT R6, R8, 0x7610, R6 ;  /* 0x0000761008067816 */ /* 0x000fe20000000006 */
[----:B------:R-:W-:Y:S01]  /*1210*/  IMAD R7, R24, c[0x0][0x184], R5 ;  /* 0x0000610018077a24 */ /* 0x000fe200078e0205 */
[----:B------:R-:W-:-:S04]  /*1220*/  PRMT R9, R8, 0x7610, R9 ;  /* 0x0000761008097816 */ /* 0x000fc80000000009 */
[----:B------:R-:W-:-:S04]  /*1230*/  LEA R4, R7, 0x3, 0x2 ;  /* 0x0000000307047811 */ /* 0x000fc800078e10ff */
[----:B------:R-:W-:-:S13]  /*1240*/  ISETP.GE.U32.AND P0, PT, R4, R3, PT ;  /* 0x000000030400720c */ /* 0x000fda0003f06070 */
[----:B------:R-:W-:Y:S05]  /*1250*/  @P0 BRA `(.L_x_9097) ;  /* 0x0000011000000947 */ /* 0x000fea0003800000 */
[C---:B------:R-:W-:Y:S02]  /*1260*/  PRMT R9, R6.reuse, 0x7610, R9 ;  /* 0x0000761006097816 */ /* 0x040fe40000000009 */
[----:B------:R-:W-:Y:S02]  /*1270*/  PRMT R8, R6, 0x7610, R8 ;  /* 0x0000761006087816 */ /* 0x000fe40000000008 */
.L_x_9098:
        /* <DEDUP_REMOVED lines=15> */
.L_x_9097:
[----:B------:R-:W-:Y:S05]  /*1370*/  BSYNC B0 ;  /* 0x0000000000007941 */ /* 0x000fea0003800000 */
.L_x_9096:
        /* <DEDUP_REMOVED lines=8> */
.L_x_9100:
[----:B------:R-:W-:Y:S05]  /*1400*/  BSYNC B0 ;  /* 0x0000000000007941 */ /* 0x000fea0003800000 */
.L_x_9099:
        /* <DEDUP_REMOVED lines=10> */
[----:B------:R-:W2:Y:S02]  /*14b0*/  LDG.E.U8 R5, [R4.64] ;  /* 0x0000002404057981 */ /* 0x000ea4000c1e1100 */
[----:B--2---:R-:W-:Y:S02]  /*14c0*/  IMAD.IADD R0, R0, 0x1, R5 ;  /* 0x0000000100007824 */ /* 0x004fe400078e0205 */
.L_x_9102:
[----:B------:R-:W-:Y:S05]  /*14d0*/  BSYNC B0 ;  /* 0x0000000000007941 */ /* 0x000fea0003800000 */
.L_x_9101:
[----:B------:R-:W-:Y:S02]  /*14e0*/  IADD3 R9, R9, R8, R0 ;  /* 0x0000000809097210 */ /* 0x000fe40007ffe000 */
[----:B------:R-:W-:Y:S02]  /*14f0*/  PRMT R24, RZ, 0x7610, R24 ;  /* 0x00007610ff187816 */ /* 0x000fe40000000018 */
[----:B------:R-:W-:Y:S02]  /*1500*/  IADD3 R9, R9, R6, RZ ;  /* 0x0000000609097210 */ /* 0x000fe40007ffe0ff */
[----:B------:R-:W-:Y:S02]  /*1510*/  PRMT R19, RZ, 0x7610, R19 ;  /* 0x00007610ff137816 */ /* 0x000fe40000000013 */
[----:B------:R-:W-:-:S02]  /*1520*/  PRMT R18, RZ, 0x7610, R18 ;  /* 0x00007610ff127816 */ /* 0x000fc40000000012 */
[----:B------:R-:W-:Y:S01]  /*1530*/  PRMT R27, R9, 0x7610, R27 ;  /* 0x00007610091b7816 */ /* 0x000fe2000000001b */
[----:B------:R-:W-:Y:S05]  /*1540*/  BRA `(.L_x_9088) ;  /* 0x00008bf000007947 */ /* 0x000fea0003800000 */
.L_x_9089:
        /* <DEDUP_REMOVED lines=29> */
[----:B------:R-:W-:Y:S02]  /*1720*/  ISETP.NE.AND P0, PT, RZ, c[0x0][0x1a4], PT ;  /* 0x00006900ff007a0c */ /* 0x000fe40003f05270 */
        /* <DEDUP_REMOVED lines=14> */
[----:B------:R-:W-:Y:S02]  /*1810*/  PRMT R36, R5, 0x7610, R36 ;  /* 0x0000761005247816 */ /* 0x000fe40000000024 */
.L_x_9113:
        /* <DEDUP_REMOVED lines=212> */
.L_x_9108:
        /* <DEDUP_REMOVED lines=219> */
.L_x_9109:
        /* <DEDUP_REMOVED lines=18> */
[----:B------:R-:W-:-:S04]  /*3430*/  HFMA2.MMA R20, -RZ, RZ, 0, 0 ;  /* 0x00000000ff147435 */ /* 0x000fc800000001ff */
[----:B------:R-:W-:-:S04]  /*3440*/  IMAD.MOV R18, RZ, RZ, -R21 ;  /* 0x000000ffff127224 */ /* 0x000fc800078e0a15 */
[----:B------:R-:W-:Y:S02]  /*3450*/  IMAD R18, R18, c[0x0][0x1a8], R3 ;  /* 0x00006a0012127a24 */ /* 0x000fe400078e0203 */
[----:B------:R-:W-:-:S04]  /*3460*/  IMAD.HI.U32 R39, R21, c[0x0][0x1b8], R20 ;  /* 0x00006e0015277a27 */ /* 0x000fc800078e0014 */
[----:B------:R-:W-:Y:S01]  /*3470*/  IMAD R18, R18, c[0x0][0x2d4], RZ ;  /* 0x0000b50012127a24 */ /* 0x000fe200078e02ff */
        /* <DEDUP_REMOVED lines=208> */
.L_x_9110:
        /* <DEDUP_REMOVED lines=219> */
.L_x_9111:
[----:B------:R-:W-:-:S04]  /*4f30*/  LOP3.LUT R25, R25, 0xfffffffc, RZ, 0xc0, !PT ;  /* 0xfffffffc19197812 */ /* 0x000fc800078ec0ff */
[----:B------:R-:W-:-:S05]  /*4f40*/  IADD3 R40, P1, R25, R16, RZ ;  /* 0x0000001019287210 */ /* 0x000fca0007f3e0ff */
[----:B------:R-:W-:-:S05]  /*4f50*/  IMAD.X R41, RZ, RZ, R19, P1 ;  /* 0x000000ffff297224 */ /* 0x000fca00008e0613 */
[----:B------:R-:W2:Y:S01]  /*4f60*/  LDG.E R7, [R40.64] ;  /* 0x0000002428077981 */ /* 0x000ea2000c1e1900 */
        /* <DEDUP_REMOVED lines=14> */
[----:B------:R-:W-:Y:S01]  /*5050*/  PRMT R37, R26, 0x7610, R37 ;  /* 0x000076101a257816 */ /* 0x000fe20000000025 */
[----:B------:R-:W-:-:S02]  /*5060*/  IMAD.IADD R28, R15, 0x1, R28 ;  /* 0x000000010f1c7824 */ /* 0x000fc400078e021c */
[----:B------:R-:W-:Y:S01]  /*5070*/  IMAD.IADD R27, R20, 0x1, R27 ;  /* 0x00000001141b7824 */ /* 0x000fe200078e021b */
[----:B------:R-:W-:Y:S02]  /*5080*/  PRMT R38, R25, 0x7610, R38 ;  /* 0x0000761019267816 */ /* 0x000fe40000000026 */
[C---:B--2---:R-:W-:Y:S02]  /*5090*/  PRMT R39, R7.reuse, 0x7770, RZ ;  /* 0x0000777007277816 */ /* 0x044fe400000000ff */
[C---:B------:R-:W-:Y:S02]  /*50a0*/  PRMT R25, R7.reuse, 0x7771, RZ ;  /* 0x0000777107197816 */ /* 0x040fe400000000ff */
[----:B------:R-:W-:Y:S01]  /*50b0*/  PRMT R26, R7, 0x7773, RZ ;  /* 0x00007773071a7816 */ /* 0x000fe200000000ff */
[----:B------:R-:W-:Y:S01]  /*50c0*/  IMAD.IADD R0, R39, 0x1, R0 ;  /* 0x0000000127007824 */ /* 0x000fe200078e0200 */
[----:B------:R-:W-:Y:S01]  /*50d0*/  PRMT R41, R7, 0x7772, RZ ;  /* 0x0000777207297816 */ /* 0x000fe200000000ff */
[----:B------:R-:W-:-:S02]  /*50e0*/  IMAD.IADD R4, R25, 0x1, R4 ;  /* 0x0000000119047824 */ /* 0x000fc400078e0204 */
[----:B------:R-:W-:Y:S01]  /*50f0*/  IMAD.IADD R5, R26, 0x1, R5 ;  /* 0x000000011a057824 */ /* 0x000fe200078e0205 */
[----:B------:R-:W-:Y:S01]  /*5100*/  IADD3 R6, R41, R6, RZ ;  /* 0x0000000629067210 */ /* 0x000fe20007ffe0ff */
[----:B------:R-:W-:Y:S01]  /*5110*/  @P1 CALL.REL.NOINC `(.L_x_9112) ;  /* 0x0000001000001944 */ /* 0x000fe20003c00000 */
[----:B------:R-:W-:Y:S05]  /*5120*/  BRA `(.L_x_9113) ;  /* 0xffffc6f000007947 */ /* 0x000fea000383ffff */
.L_x_9112:
[----:B------:R-:W-:Y:S05]  /*5130*/  BSYNC B1 ;  /* 0x0000000000017941 */ /* 0x000fea0003800000 */
.L_x_9107:
[----:B------:R-:W-:Y:S02]  /*5140*/  PRMT R7, R41, 0x7610, R7 ;  /* 0x0000761029077816 */ /* 0x000fe40000000007 */
.L_x_9106:
[----:B------:R-:W-:Y:S05]  /*5150*/  BSYNC B0 ;  /* 0x0000000000007941 */ /* 0x000fea0003800000 */
.L_x_9105:
[----:B------:R-:W-:Y:S01]  /*5160*/  ISETP.GE.U32.AND P0, PT, R3, c[0x0][0x168], PT ;  /* 0x00005a0003007a0c */ /* 0x000fe20003f06070 */
[----:B------:R-:W-:-:S12]  /*5170*/  BSSY B0, `(.L_x_9114) ;  /* 0x000034d000007945 */ /* 0x000fd80003800000 */
[----:B------:R-:W-:Y:S05]  /*5180*/  @P0 BRA `(.L_x_9115) ;  /* 0x000034b000000947 */ /* 0x000fea0003800000 */
[----:B------:R-:W-:Y:S01]  /*5190*/  ISETP.NE.AND P1, PT, RZ, c[0x0][0x1a4], PT ;  /* 0x00006900ff007a0c */ /* 0x000fe20003f25270 */
[----:B------:R-:W-:-:S12]  /*51a0*/  IMAD.MOV.U32 R41, RZ, RZ, RZ ;  /* 0x000000ffff297224 */ /* 0x000fd800078e00ff */
        /* <DEDUP_REMOVED lines=200> */
.L_x_9116:
        /* <DEDUP_REMOVED lines=211> */
.L_x_9117:
        /* <DEDUP_REMOVED lines=211> */
.L_x_9118:
        /* <DEDUP_REMOVED lines=211> */
.L_x_9119:
        /* <DEDUP_REMOVED lines=8> */
.L_x_9115:
[----:B------:R-:W-:Y:S05]  /*8640*/  BSYNC B0 ;  /* 0x0000000000007941 */ /* 0x000fea0003800000 */
.L_x_9114:
[----:B------:R-:W-:Y:S01]  /*8650*/  BSSY B0, `(.L_x_9120) ;  /* 0x000001e000007945 */ /* 0x000fe20003800000 */
[----:B------:R-:W-:Y:S05]  /*8660*/  @P0 BRA `(.L_x_9121) ;  /* 0x000001c000000947 */ /* 0x000fea0003800000 */
[----:B------:R-:W-:Y:S01]  /*8670*/  IADD3 R3, R3, c[0x0][0x170], RZ ;  /* 0x00005c0003037a10 */ /* 0x000fe20007ffe0ff */
[----:B------:R-:W-:Y:S01]  /*8680*/  IMAD.IADD R36, R36, 0x1, R8 ;  /* 0x0000000124247824 */ /* 0x000fe200078e0208 */
[----:B------:R-:W-:Y:S01]  /*8690*/  IADD3 R34, R34, R9, RZ ;  /* 0x0000000922227210 */ /* 0x000fe20007ffe0ff */
[----:B------:R-:W-:Y:S01]  /*86a0*/  IMAD.IADD R35, R35, 0x1, R10 ;  /* 0x0000000123237824 */ /* 0x000fe200078e020a */
[----:B------:R-:W-:Y:S01]  /*86b0*/  ISETP.GE.U32.AND P0, PT, R3, c[0x0][0x168], PT ;  /* 0x00005a0003007a0c */ /* 0x000fe20003f06070 */
[----:B------:R-:W-:-:S12]  /*86c0*/  IMAD.IADD R32, R32, 0x1, R11 ;  /* 0x0000000120207824 */ /* 0x000fd800078e020b */
        /* <DEDUP_REMOVED lines=12> */
[----:B------:R-:W-:Y:S01]  /*8790*/  ISETP.GE.U32.AND P0, PT, R3, c[0x0][0x168], PT ;  /* 0x00005a0003007a0c */ /* 0x000fe20003f06070 */
[----:B------:R-:W-:-:S12]  /*87a0*/  IMAD.IADD R37, R37, 0x1, R24 ;  /* 0x0000000125257824 */ /* 0x000fd800078e0218 */
[----:B------:R-:W-:Y:S01]  /*87b0*/  @!P0 IMAD.IADD R39, R0, 0x1, R39 ;  /* 0x0000000100278824 */ /* 0x000fe200078e0227 */
[----:B------:R-:W-:Y:S01]  /*87c0*/  @!P0 IADD3 R25, R4, R25, RZ ;  /* 0x0000001904198210 */ /* 0x000fe20007ffe0ff */
[----:B------:R-:W-:Y:S02]  /*87d0*/  @!P0 IMAD.IADD R7, R6, 0x1, R7 ;  /* 0x0000000106078824 */ /* 0x000fe400078e0207 */
[----:B------:R-:W-:Y:S01]  /*87e0*/  @!P0 IMAD.IADD R26, R5, 0x1, R26 ;  /* 0x00000001051a8824 */ /* 0x000fe200078e021a */
[----:B------:R-:W-:Y:S02]  /*87f0*/  @!P0 PRMT R0, R39, 0x7610, R0 ;  /* 0x0000761027008816 */ /* 0x000fe40000000000 */
[----:B------:R-:W-:Y:S02]  /*8800*/  @!P0 PRMT R4, R25, 0x7610, R4 ;  /* 0x0000761019048816 */ /* 0x000fe40000000004 */
[----:B------:R-:W-:Y:S02]  /*8810*/  @!P0 PRMT R6, R7, 0x7610, R6 ;  /* 0x0000761007068816 */ /* 0x000fe40000000006 */
[----:B------:R-:W-:-:S02]  /*8820*/  @!P0 PRMT R5, R26, 0x7610, R5 ;  /* 0x000076101a058816 */ /* 0x000fc40000000005 */
.L_x_9121:
[----:B------:R-:W-:Y:S05]  /*8830*/  BSYNC B0 ;  /* 0x0000000000007941 */ /* 0x000fea0003800000 */
.L_x_9120:
        /* <DEDUP_REMOVED lines=13> */
.L_x_9104:
        /* <DEDUP_REMOVED lines=34> */
.L_x_9125:
        /* <DEDUP_REMOVED lines=12> */
[----:B------:R-:W-:Y:S02]  /*8bf0*/  IMAD R30, R3, c[0x0][0x2d4], RZ ;  /* 0x0000b500031e7a24 */ /* 0x000fe400078e02ff */
[----:B------:R-:W-:Y:S01]  /*8c00*/  IMAD.X R9, RZ, RZ, R19, P0 ;  /* 0x000000ffff097224 */ /* 0x000fe200000e0613 */
[-C--:B------:R-:W-:Y:S01]  /*8c10*/  IADD3 R28, P0, R29, R16.reuse, RZ ;  /* 0x000000101d1c7210 */ /* 0x080fe20007f1e0ff */
[----:B------:R0:W2:Y:S01]  /*8c20*/  LDG.E R7, [R6.64] ;  /* 0x0000002406077981 */ /* 0x0000a2000c1e1900 */
[----:B------:R-:W-:Y:S02]  /*8c30*/  LOP3.LUT R31, R30, 0xfffffffc, RZ, 0xc0, !PT ;  /* 0xfffffffc1e1f7812 */ /* 0x000fe400078ec0ff */
[----:B------:R-:W-:Y:S01]  /*8c40*/  IADD3.X R29, RZ, R19, RZ, P0, !PT ;  /* 0x00000013ff1d7210 */ /* 0x000fe200007fe4ff */
[----:B------:R-:W3:Y:S01]  /*8c50*/  LDG.E R8, [R8.64] ;  /* 0x0000002408087981 */ /* 0x000ee2000c1e1900 */
[----:B------:R-:W-:-:S03]  /*8c60*/  IADD3 R30, P0, R31, R16, RZ ;  /* 0x000000101f1e7210 */ /* 0x000fc60007f1e0ff */
[----:B------:R-:W4:Y:S02]  /*8c70*/  LDG.E R28, [R28.64] ;  /* 0x000000241c1c7981 */ /* 0x000f24000c1e1900 */
[----:B------:R-:W-:-:S05]  /*8c80*/  IMAD.X R31, RZ, RZ, R19, P0 ;  /* 0x000000ffff1f7224 */ /* 0x000fca00000e0613 */
[----:B------:R-:W5:Y:S01]  /*8c90*/  LDG.E R30, [R30.64] ;  /* 0x000000241e1e7981 */ /* 0x000f62000c1e1900 */
[----:B------:R-:W-:-:S05]  /*8ca0*/  IADD3 R3, R3, c[0x0][0x170], RZ ;  /* 0x00005c0003037a10 */ /* 0x000fca0007ffe0ff */
[----:B0-----:R-:W-:-:S05]  /*8cb0*/  IMAD R6, R32, 0x3, R3 ;  /* 0x0000000320067824 */ /* 0x001fca00078e0203 */
[----:B------:R-:W-:Y:S02]  /*8cc0*/  ISETP.GE.U32.AND P0, PT, R6, c[0x0][0x168], PT ;  /* 0x00005a0006007a0c */ /* 0x000fe40003f06070 */
[C---:B--2---:R-:W-:Y:S02]  /*8cd0*/  PRMT R6, R7.reuse, 0x7770, RZ ;  /* 0x0000777007067816 */ /* 0x044fe400000000ff */
[----:B------:R-:W-:Y:S02]  /*8ce0*/  PRMT R35, R7, 0x7772, RZ ;  /* 0x0000777207237816 */ /* 0x000fe400000000ff */
[----:B---3--:R-:W-:Y:S01]  /*8cf0*/  PRMT R34, R8, 0x7770, RZ ;  /* 0x0000777008227816 */ /* 0x008fe200000000ff */
[----:B------:R-:W-:Y:S01]  /*8d00*/  IMAD.IADD R11, R6, 0x1, R11 ;  /* 0x00000001060b7824 */ /* 0x000fe200078e020b */
[C---:B------:R-:W-:Y:S01]  /*8d10*/  PRMT R39, R8.reuse, 0x7771, RZ ;  /* 0x0000777108277816 */ /* 0x040fe200000000ff */
[----:B------:R-:W-:Y:S01]  /*8d20*/  IMAD.IADD R4, R35, 0x1, R4 ;  /* 0x0000000123047824 */ /* 0x000fe200078e0204 */
[----:B------:R-:W-:-:S02]  /*8d30*/  PRMT R41, R8, 0x7772, RZ ;  /* 0x0000777208297816 */ /* 0x000fc400000000ff */
[----:B------:R-:W-:Y:S01]  /*8d40*/  PRMT R43, R8, 0x7773, RZ ;  /* 0x00007773082b7816 */ /* 0x000fe200000000ff */
[----:B------:R-:W-:Y:S01]  /*8d50*/  IMAD.IADD R26, R39, 0x1, R26 ;  /* 0x00000001271a7824 */ /* 0x000fe200078e021a */
[C---:B----4-:R-:W-:Y:S01]  /*8d60*/  PRMT R9, R28.reuse, 0x7770, RZ ;  /* 0x000077701c097816 */ /* 0x050fe200000000ff */
[----:B------:R-:W-:Y:S01]  /*8d70*/  IMAD.IADD R24, R41, 0x1, R24 ;  /* 0x0000000129187824 */ /* 0x000fe200078e0218 */
[C---:B------:R-:W-:Y:S02]  /*8d80*/  PRMT R8, R28.reuse, 0x7771, RZ ;  /* 0x000077711c087816 */ /* 0x040fe400000000ff */
[C---:B------:R-:W-:Y:S01]  /*8d90*/  PRMT R36, R28.reuse, 0x7772, RZ ;  /* 0x000077721c247816 */ /* 0x040fe200000000ff */
[----:B------:R-:W-:Y:S01]  /*8da0*/  IMAD.IADD R18, R9, 0x1, R18 ;  /* 0x0000000109127824 */ /* 0x000fe200078e0212 */
[----:B------:R-:W-:Y:S01]  /*8db0*/  PRMT R38, R28, 0x7773, RZ ;  /* 0x000077731c267816 */ /* 0x000fe200000000ff */
[----:B------:R-:W-:Y:S01]  /*8dc0*/  IMAD.IADD R25, R8, 0x1, R25 ;  /* 0x0000000108197824 */ /* 0x000fe200078e0219 */
[----:B-----5:R-:W-:-:S02]  /*8dd0*/  PRMT R29, R30, 0x7770, RZ ;  /* 0x000077701e1d7816 */ /* 0x020fc400000000ff */
[----:B------:R-:W-:Y:S01]  /*8de0*/  PRMT R28, R30, 0x7771, RZ ;  /* 0x000077711e1c7816 */ /* 0x000fe200000000ff */
[----:B------:R-:W-:Y:S01]  /*8df0*/  IMAD.IADD R15, R38, 0x1, R15 ;  /* 0x00000001260f7824 */ /* 0x000fe200078e020f */
[C---:B------:R-:W-:Y:S01]  /*8e00*/  PRMT R31, R30.reuse, 0x7772, RZ ;  /* 0x000077721e1f7816 */ /* 0x040fe200000000ff */
[----:B------:R-:W-:Y:S01]  /*8e10*/  IMAD.IADD R14, R29, 0x1, R14 ;  /* 0x000000011d0e7824 */ /* 0x000fe200078e020e */
[----:B------:R-:W-:Y:S02]  /*8e20*/  PRMT R37, R7, 0x7773, RZ ;  /* 0x0000777307257816 */ /* 0x000fe400000000ff */
[----:B------:R-:W-:Y:S01]  /*8e30*/  PRMT R30, R30, 0x7773, RZ ;  /* 0x000077731e1e7816 */ /* 0x000fe200000000ff */
[----:B------:R-:W-:Y:S01]  /*8e40*/  IMAD.IADD R12, R31, 0x1, R12 ;  /* 0x000000011f0c7824 */ /* 0x000fe200078e020c */
[----:B------:R-:W-:Y:S01]  /*8e50*/  PRMT R33, R7, 0x7771, RZ ;  /* 0x0000777107217816 */ /* 0x000fe200000000ff */
[----:B------:R-:W-:Y:S01]  /*8e60*/  IMAD.IADD R0, R37, 0x1, R0 ;  /* 0x0000000125007824 */ /* 0x000fe200078e0200 */
[----:B------:R-:W-:Y:S01]  /*8e70*/  IADD3 R27, R34, R27, RZ ;  /* 0x0000001b221b7210 */ /* 0x000fe20007ffe0ff */
[----:B------:R-:W-:Y:S01]  /*8e80*/  IMAD.IADD R5, R30, 0x1, R5 ;  /* 0x000000011e057824 */ /* 0x000fe200078e0205 */
[----:B------:R-:W-:-:S02]  /*8e90*/  IADD3 R10, R33, R10, RZ ;  /* 0x0000000a210a7210 */ /* 0x000fc40007ffe0ff */
[----:B------:R-:W-:Y:S02]  /*8ea0*/  IADD3 R20, R43, R20, RZ ;  /* 0x000000142b147210 */ /* 0x000fe40007ffe0ff */
[----:B------:R-:W-:Y:S02]  /*8eb0*/  IADD3 R21, R36, R21, RZ ;  /* 0x0000001524157210 */ /* 0x000fe40007ffe0ff */
[----:B------:R-:W-:Y:S01]  /*8ec0*/  IADD3 R13, R28, R13, RZ ;  /* 0x0000000d1c0d7210 */ /* 0x000fe20007ffe0ff */
[----:B------:R-:W-:Y:S05]  /*8ed0*/  @!P0 BRA `(.L_x_9125) ;  /* 0xfffffc5000008947 */ /* 0x000fea000383ffff */
[----:B------:R-:W-:Y:S05]  /*8ee0*/  BSYNC B1 ;  /* 0x0000000000017941 */ /* 0x000fea0003800000 */
.L_x_9124:
[----:B------:R-:W-:Y:S02]  /*8ef0*/  PRMT R32, R6, 0x7610, R32 ;  /* 0x0000761006207816 */ /* 0x000fe40000000020 */
.L_x_9123:
[----:B------:R-:W-:Y:S05]  /*8f00*/  BSYNC B0 ;  /* 0x0000000000007941 */ /* 0x000fea0003800000 */
.L_x_9122:
        /* <DEDUP_REMOVED lines=36> */
[----:B------:R-:W-:Y:S01]  /*9150*/  IADD3.X R9, RZ, R19, RZ, P2, !PT ;  /* 0x00000013ff097210 */ /* 0x000fe200017fe4ff */
[----:B------:R-:W2:Y:S04]  /*9160*/  @!P1 LDG.E R6, [R6.64] ;  /* 0x0000002406069981 */ /* 0x000ea8000c1e1900 */
[----:B------:R-:W3:Y:S01]  /*9170*/  LDG.E R8, [R8.64] ;  /* 0x0000002408087981 */ /* 0x000ee2000c1e1900 */
[C---:B--2---:R-:W-:Y:S02]  /*9180*/  @!P1 PRMT R36, R6.reuse, 0x7772, RZ ;  /* 0x0000777206249816 */ /* 0x044fe400000000ff */
[C---:B------:R-:W-:Y:S02]  /*9190*/  @!P1 PRMT R38, R6.reuse, 0x7773, RZ ;  /* 0x0000777306269816 */ /* 0x040fe400000000ff */
[----:B------:R-:W-:-:S02]  /*91a0*/  @!P1 PRMT R16, R6, 0x7770, RZ ;  /* 0x0000777006109816 */ /* 0x000fc400000000ff */
[----:B------:R-:W-:Y:S02]  /*91b0*/  @!P1 PRMT R19, R6, 0x7771, RZ ;  /* 0x0000777106139816 */ /* 0x000fe400000000ff */
[C---:B---3--:R-:W-:Y:S02]  /*91c0*/  PRMT R6, R8.reuse, 0x7770, RZ ;  /* 0x0000777008067816 */ /* 0x048fe400000000ff */
[----:B------:R-:W-:Y:S02]  /*91d0*/  PRMT R7, R8, 0x7771, RZ ;  /* 0x0000777108077816 */ /* 0x000fe400000000ff */
[----:B------:R-:W-:Y:S02]  /*91e0*/  @!P1 PRMT R31, R36, 0x7610, R31 ;  /* 0x00007610241f9816 */ /* 0x000fe4000000001f */
[----:B------:R-:W-:Y:S02]  /*91f0*/  @!P1 PRMT R30, R38, 0x7610, R30 ;  /* 0x00007610261e9816 */ /* 0x000fe4000000001e */
[----:B------:R-:W-:-:S02]  /*9200*/  PRMT R36, R8, 0x7772, RZ ;  /* 0x0000777208247816 */ /* 0x000fc400000000ff */
[----:B------:R-:W-:Y:S02]  /*9210*/  PRMT R38, R8, 0x7773, RZ ;  /* 0x0000777308267816 */ /* 0x000fe400000000ff */
[----:B------:R-:W-:Y:S02]  /*9220*/  @!P1 PRMT R29, R16, 0x7610, R29 ;  /* 0x00007610101d9816 */ /* 0x000fe4000000001d */
[----:B------:R-:W-:Y:S02]  /*9230*/  @!P1 PRMT R28, R19, 0x7610, R28 ;  /* 0x00007610131c9816 */ /* 0x000fe4000000001c */
[----:B------:R-:W-:Y:S02]  /*9240*/  PRMT R9, R6, 0x7610, R9 ;  /* 0x0000761006097816 */ /* 0x000fe40000000009 */
[----:B------:R-:W-:Y:S02]  /*9250*/  PRMT R8, R7, 0x7610, R8 ;  /* 0x0000761007087816 */ /* 0x000fe40000000008 */
.L_x_9127:
[----:B------:R-:W-:Y:S05]  /*9260*/  BSYNC B0 ;  /* 0x0000000000007941 */ /* 0x000fea0003800000 */
.L_x_9126:
        /* <DEDUP_REMOVED lines=21> */
[----:B------:R-:W-:Y:S02]  /*93c0*/  IADD3 R15, R15, R38, RZ ;  /* 0x000000260f0f7210 */ /* 0x000fe40007ffe0ff */
[----:B------:R-:W-:Y:S02]  /*93d0*/  PRMT R18, R9, 0x7610, R18 ;  /* 0x0000761009127816 */ /* 0x000fe40000000012 */
[----:B------:R-:W-:-:S07]  /*93e0*/  PRMT R25, R8, 0x7610, R25 ;  /* 0x0000761008197816 */ /* 0x000fce0000000019 */
        /* <DEDUP_REMOVED lines=8> */
.L_x_9129:
[----:B------:R-:W-:Y:S05]  /*9470*/  BSYNC B0 ;  /* 0x0000000000007941 */ /* 0x000fea0003800000 */
.L_x_9128:
[----:B------:R-:W-:Y:S02]  /*9480*/  IADD3 R0, R15, R20, R0 ;  /* 0x000000140f007210 */ /* 0x000fe40007ffe000 */
[----:B------:R-:W-:-:S02]  /*9490*/  IADD3 R10, R25, R26, R10 ;  /* 0x0000001a190a7210 */ /* 0x000fc40007ffe00a */
[----:B------:R-:W-:Y:S01]  /*94a0*/  IADD3 R11, R18, R27, R11 ;  /* 0x0000001b120b7210 */ /* 0x000fe20007ffe00b */
[----:B------:R-:W-:Y:S01]  /*94b0*/  IMAD.IADD R0, R0, 0x1, R5 ;  /* 0x0000000100007824 */ /* 0x000fe200078e0205 */
[----:B------:R-:W-:Y:S01]  /*94c0*/  IADD3 R21, R21, R24, R4 ;  /* 0x0000001815157210 */ /* 0x000fe20007ffe004 */
[----:B------:R-:W-:Y:S02]  /*94d0*/  IMAD.IADD R10, R10, 0x1, R13 ;  /* 0x000000010a0a7824 */ /* 0x000fe400078e020d */
[----:B------:R-:W-:Y:S01]  /*94e0*/  IMAD.IADD R11, R11, 0x1, R14 ;  /* 0x000000010b0b7824 */ /* 0x000fe200078e020e */
[----:B------:R-:W-:Y:S02]  /*94f0*/  IADD3 R21, R21, R12, RZ ;  /* 0x0000000c15157210 */ /* 0x000fe40007ffe0ff */
[----:B------:R-:W-:Y:S02]  /*9500*/  PRMT R18, R0, 0x7610, R18 ;  /* 0x0000761000127816 */ /* 0x000fe40000000012 */
[----:B------:R-:W-:-:S02]  /*9510*/  PRMT R19, R21, 0x7610, R19 ;  /* 0x0000761015137816 */ /* 0x000fc40000000013 */
[----:B------:R-:W-:Y:S02]  /*9520*/  PRMT R24, R10, 0x7610, R24 ;  /* 0x000076100a187816 */ /* 0x000fe40000000018 */
[----:B------:R-:W-:Y:S01]  /*9530*/  PRMT R27, R11, 0x7610, R27 ;  /* 0x000076100b1b7816 */ /* 0x000fe2000000001b */
[----:B------:R-:W-:Y:S05]  /*9540*/  BRA `(.L_x_9088) ;  /* 0x00000bf000007947 */ /* 0x000fea0003800000 */
.L_x_9103:
[----:B------:R-:W-:Y:S01]  /*9550*/  MOV R32, c[0x0][0x170] ;  /* 0x00005c0000207a02 */ /* 0x000fe20000000f00 */
[----:B------:R-:W-:Y:S01]  /*9560*/  ULDC.U8 UR4, c[0x0][0x161] ;  /* 0x0000584000047ab9 */ /* 0x000fe20000000000 */
[----:B------:R-:W-:Y:S01]  /*9570*/  BSSY B0, `(.L_x_9130) ;  /* 0x000005d000007945 */ /* 0x000fe20003800000 */
        /* <DEDUP_REMOVED lines=8> */
[----:B------:R-:W-:Y:S01]  /*9600*/  IMAD.U32 R15, RZ, RZ, UR4 ;  /* 0x00000004ff0f7e24 */ /* 0x000fe2000f8e00ff */
[----:B------:R-:W-:Y:S01]  /*9610*/  MOV R26, UR4 ;  /* 0x00000004001a7c02 */ /* 0x000fe20008000f00 */
[----:B------:R-:W-:Y:S01]  /*9620*/  IMAD.U32 R21, RZ, RZ, UR4 ;  /* 0x00000004ff157e24 */ /* 0x000fe2000f8e00ff */
[----:B------:R-:W-:Y:S01]  /*9630*/  MOV R8, UR4 ;  /* 0x0000000400087c02 */ /* 0x000fe20008000f00 */
[----:B------:R-:W-:-:S02]  /*9640*/  IMAD.U32 R18, RZ, RZ, UR4 ;  /* 0x00000004ff127e24 */ /* 0x000fc4000f8e00ff */
        /* <DEDUP_REMOVED lines=22> */
.L_x_9133:
[C---:B------:R-:W-:Y:S02]  /*97b0*/  LOP3.LUT R5, R27.reuse, 0xfffffffc, RZ, 0xc0, !PT ;  /* 0xfffffffc1b057812 */ /* 0x040fe400078ec0ff */
[----:B------:R-:W-:Y:S02]  /*97c0*/  IADD3 R27, R27, c[0x0][0x170], RZ ;  /* 0x00005c001b1b7a10 */ /* 0x000fe40007ffe0ff */
[-C--:B------:R-:W-:Y:S02]  /*97d0*/  IADD3 R4, P0, R5, R16.reuse, RZ ;  /* 0x0000001005047210 */ /* 0x080fe40007f1e0ff */
[C---:B------:R-:W-:Y:S02]  /*97e0*/  LOP3.LUT R7, R27.reuse, 0xfffffffc, RZ, 0xc0, !PT ;  /* 0xfffffffc1b077812 */ /* 0x040fe400078ec0ff */
[----:B------:R-:W-:Y:S01]  /*97f0*/  IADD3 R27, R27, c[0x0][0x170], RZ ;  /* 0x00005c001b1b7a10 */ /* 0x000fe20007ffe0ff */
[----:B------:R-:W-:Y:S01]  /*9800*/  IMAD.X R5, RZ, RZ, R19, P0 ;  /* 0x000000ffff057224 */ /* 0x000fe200000e0613 */
[----:B------:R-:W-:-:S02]  /*9810*/  IADD3 R6, P0, R7, R16, RZ ;  /* 0x0000001007067210 */ /* 0x000fc40007f1e0ff */
[C---:B------:R-:W-:Y:S02]  /*9820*/  LOP3.LUT R29, R27.reuse, 0xfffffffc, RZ, 0xc0, !PT ;  /* 0xfffffffc1b1d7812 */ /* 0x040fe400078ec0ff */
[----:B------:R-:W-:Y:S01]  /*9830*/  IADD3 R27, R27, c[0x0][0x170], RZ ;  /* 0x00005c001b1b7a10 */ /* 0x000fe20007ffe0ff */
[----:B------:R0:W2:Y:S01]  /*9840*/  LDG.E R5, [R4.64] ;  /* 0x0000002404057981 */ /* 0x0000a2000c1e1900 */
[----:B------:R-:W-:Y:S02]  /*9850*/  IADD3.X R7, RZ, R19, RZ, P0, !PT ;  /* 0x00000013ff077210 */ /* 0x000fe400007fe4ff */
[-C--:B------:R-:W-:Y:S02]  /*9860*/  IADD3 R28, P0, R29, R16.reuse, RZ ;  /* 0x000000101d1c7210 */ /* 0x080fe40007f1e0ff */
[----:B------:R-:W-:Y:S01]  /*9870*/  LOP3.LUT R31, R27, 0xfffffffc, RZ, 0xc0, !PT ;  /* 0xfffffffc1b1f7812 */ /* 0x000fe200078ec0ff */
[----:B------:R-:W3:Y:S02]  /*9880*/  LDG.E R6, [R6.64] ;  /* 0x0000002406067981 */ /* 0x000ee4000c1e1900 */
[----:B------:R-:W-:Y:S01]  /*9890*/  IMAD.X R29, RZ, RZ, R19, P0 ;  /* 0x000000ffff1d7224 */ /* 0x000fe200000e0613 */
[----:B------:R-:W-:-:S04]  /*98a0*/  IADD3 R30, P0, R31, R16, RZ ;  /* 0x000000101f1e7210 */ /* 0x000fc80007f1e0ff */
[----:B------:R-:W4:Y:S01]  /*98b0*/  LDG.E R28, [R28.64] ;  /* 0x000000241c1c7981 */ /* 0x000f22000c1e1900 */
[----:B------:R-:W-:-:S06]  /*98c0*/  IMAD.X R31, RZ, RZ, R19, P0 ;  /* 0x000000ffff1f7224 */ /* 0x000fcc00000e0613 */
[----:B------:R-:W5:Y:S01]  /*98d0*/  LDG.E R31, [R30.64] ;  /* 0x000000241e1f7981 */ /* 0x000f62000c1e1900 */
[----:B------:R-:W-:-:S05]  /*98e0*/  IADD3 R27, R27, c[0x0][0x170], RZ ;  /* 0x00005c001b1b7a10 */ /* 0x000fca0007ffe0ff */
[----:B0-----:R-:W-:-:S05]  /*98f0*/  IMAD R4, R32, 0x3, R27 ;  /* 0x0000000320047824 */ /* 0x001fca00078e021b */
[----:B------:R-:W-:Y:S02]  /*9900*/  ISETP.GE.U32.AND P0, PT, R4, c[0x0][0x168], PT ;  /* 0x00005a0004007a0c */ /* 0x000fe40003f06070 */
[C---:B--2---:R-:W-:Y:S02]  /*9910*/  PRMT R33, R5.reuse, 0x7771, RZ ;  /* 0x0000777105217816 */ /* 0x044fe400000000ff */
[C---:B------:R-:W-:Y:S02]  /*9920*/  PRMT R34, R5.reuse, 0x7772, RZ ;  /* 0x0000777205227816 */ /* 0x040fe400000000ff */
[----:B------:R-:W-:Y:S01]  /*9930*/  PRMT R4, R5, 0x7770, RZ ;  /* 0x0000777005047816 */ /* 0x000fe200000000ff */
[----:B------:R-:W-:Y:S01]  /*9940*/  IMAD.IADD R8, R33, 0x1, R8 ;  /* 0x0000000121087824 */ /* 0x000fe200078e0208 */
[----:B---3--:R-:W-:Y:S01]  /*9950*/  PRMT R37, R6, 0x7770, RZ ;  /* 0x0000777006257816 */ /* 0x008fe200000000ff */
[----:B------:R-:W-:Y:S01]  /*9960*/  IMAD.IADD R3, R34, 0x1, R3 ;  /* 0x0000000122037824 */ /* 0x000fe200078e0203 */
[----:B------:R-:W-:-:S02]  /*9970*/  PRMT R36, R6, 0x7771, RZ ;  /* 0x0000777106247816 */ /* 0x000fc400000000ff */
[C---:B------:R-:W-:Y:S01]  /*9980*/  PRMT R39, R6.reuse, 0x7772, RZ ;  /* 0x0000777206277816 */ /* 0x040fe200000000ff */
[----:B------:R-:W-:Y:S01]  /*9990*/  IMAD.IADD R26, R37, 0x1, R26 ;  /* 0x00000001251a7824 */ /* 0x000fe200078e021a */
[----:B------:R-:W-:Y:S01]  /*99a0*/  PRMT R41, R6, 0x7773, RZ ;  /* 0x0000777306297816 */ /* 0x000fe200000000ff */
[----:B------:R-:W-:Y:S01]  /*99b0*/  IMAD.IADD R25, R36, 0x1, R25 ;  /* 0x0000000124197824 */ /* 0x000fe200078e0219 */
[C---:B----4-:R-:W-:Y:S02]  /*99c0*/  PRMT R7, R28.reuse, 0x7770, RZ ;  /* 0x000077701c077816 */ /* 0x050fe400000000ff */
[C---:B------:R-:W-:Y:S01]  /*99d0*/  PRMT R6, R28.reuse, 0x7771, RZ ;  /* 0x000077711c067816 */ /* 0x040fe200000000ff */
[----:B------:R-:W-:Y:S01]  /*99e0*/  IMAD.IADD R20, R41, 0x1, R20 ;  /* 0x0000000129147824 */ /* 0x000fe200078e0214 */
[C---:B------:R-:W-:Y:S01]  /*99f0*/  PRMT R43, R28.reuse, 0x7772, RZ ;  /* 0x000077721c2b7816 */ /* 0x040fe200000000ff */
[----:B------:R-:W-:Y:S01]  /*9a00*/  IMAD.IADD R18, R7, 0x1, R18 ;  /* 0x0000000107127824 */ /* 0x000fe200078e0212 */
[----:B------:R-:W-:-:S02]  /*9a10*/  PRMT R38, R28, 0x7773, RZ ;  /* 0x000077731c267816 */ /* 0x000fc400000000ff */
[----:B-----5:R-:W-:Y:S01]  /*9a20*/  PRMT R28, R31, 0x7770, RZ ;  /* 0x000077701f1c7816 */ /* 0x020fe200000000ff */
        /* <DEDUP_REMOVED lines=8> */
[----:B------:R-:W-:-:S02]  /*9ab0*/  IADD3 R9, R4, R9, RZ ;  /* 0x0000000904097210 */ /* 0x000fc40007ffe0ff */
[----:B------:R-:W-:Y:S02]  /*9ac0*/  IADD3 R0, R35, R0, RZ ;  /* 0x0000000023007210 */ /* 0x000fe40007ffe0ff */
[----:B------:R-:W-:Y:S02]  /*9ad0*/  IADD3 R24, R39, R24, RZ ;  /* 0x0000001827187210 */ /* 0x000fe40007ffe0ff */
[----:B------:R-:W-:Y:S02]  /*9ae0*/  IADD3 R21, R6, R21, RZ ;  /* 0x0000001506157210 */ /* 0x000fe40007ffe0ff */
[----:B------:R-:W-:Y:S02]  /*9af0*/  IADD3 R13, R28, R13, RZ ;  /* 0x0000000d1c0d7210 */ /* 0x000fe40007ffe0ff */
[----:B------:R-:W-:Y:S01]  /*9b00*/  IADD3 R10, R31, R10, RZ ;  /* 0x0000000a1f0a7210 */ /* 0x000fe20007ffe0ff */
[----:B------:R-:W-:Y:S05]  /*9b10*/  @!P0 BRA `(.L_x_9133) ;  /* 0xfffffc9000008947 */ /* 0x000fea000383ffff */
[----:B------:R-:W-:Y:S05]  /*9b20*/  BSYNC B1 ;  /* 0x0000000000017941 */ /* 0x000fea0003800000 */
.L_x_9132:
[----:B------:R-:W-:Y:S02]  /*9b30*/  PRMT R32, R4, 0x7610, R32 ;  /* 0x0000761004207816 */ /* 0x000fe40000000020 */
.L_x_9131:
[----:B------:R-:W-:Y:S05]  /*9b40*/  BSYNC B0 ;  /* 0x0000000000007941 */ /* 0x000fea0003800000 */
.L_x_9130:
        /* <DEDUP_REMOVED lines=39> */
[C---:B---3--:R-:W-:Y:S02]  /*9dc0*/  PRMT R4, R6.reuse, 0x7770, RZ ;  /* 0x0000777006047816 */ /* 0x048fe400000000ff */
[----:B------:R-:W-:-:S02]  /*9dd0*/  PRMT R5, R6, 0x7771, RZ ;  /* 0x0000777106057816 */ /* 0x000fc400000000ff */
[----:B------:R-:W-:Y:S02]  /*9de0*/  @!P1 PRMT R30, R38, 0x7610, R30 ;  /* 0x00007610261e9816 */ /* 0x000fe4000000001e */
[C---:B------:R-:W-:Y:S02]  /*9df0*/  PRMT R43, R6.reuse, 0x7772, RZ ;  /* 0x00007772062b7816 */ /* 0x040fe400000000ff */
[----:B------:R-:W-:Y:S02]  /*9e00*/  PRMT R38, R6, 0x7773, RZ ;  /* 0x0000777306267816 */ /* 0x000fe400000000ff */
[----:B------:R-:W-:Y:S02]  /*9e10*/  @!P1 PRMT R28, R16, 0x7610, R28 ;  /* 0x00007610101c9816 */ /* 0x000fe4000000001c */
[----:B------:R-:W-:Y:S02]  /*9e20*/  @!P1 PRMT R29, R19, 0x7610, R29 ;  /* 0x00007610131d9816 */ /* 0x000fe4000000001d */
[----:B------:R-:W-:-:S02]  /*9e30*/  @!P1 PRMT R31, R40, 0x7610, R31 ;  /* 0x00007610281f9816 */ /* 0x000fc4000000001f */
[----:B------:R-:W-:Y:S02]  /*9e40*/  PRMT R7, R4, 0x7610, R7 ;  /* 0x0000761004077816 */ /* 0x000fe40000000007 */
[----:B------:R-:W-:Y:S02]  /*9e50*/  PRMT R6, R5, 0x7610, R6 ;  /* 0x0000761005067816 */ /* 0x000fe40000000006 */
.L_x_9135:
[----:B------:R-:W-:Y:S05]  /*9e60*/  BSYNC B0 ;  /* 0x0000000000007941 */ /* 0x000fea0003800000 */
.L_x_9134:
        /* <DEDUP_REMOVED lines=21> */
[----:B------:R-:W-:Y:S01]  /*9fc0*/  IMAD.IADD R15, R15, 0x1, R38 ;  /* 0x000000010f0f7824 */ /* 0x000fe200078e0226 */
[----:B------:R-:W-:Y:S02]  /*9fd0*/  PRMT R18, R7, 0x7610, R18 ;  /* 0x0000761007127816 */ /* 0x000fe40000000012 */
[----:B------:R-:W-:-:S09]  /*9fe0*/  PRMT R21, R6, 0x7610, R21 ;  /* 0x0000761006157816 */ /* 0x000fd20000000015 */
        /* <DEDUP_REMOVED lines=8> */
.L_x_9137:
[----:B------:R-:W-:Y:S05]  /*a070*/  BSYNC B0 ;  /* 0x0000000000007941 */ /* 0x000fea0003800000 */
.L_x_9136:
        /* <DEDUP_REMOVED lines=12> */
.L_x_9088:
[----:B------:R-:W-:Y:S05]  /*a140*/  BSYNC B6 ;  /* 0x0000000000067941 */ /* 0x000fea0003800000 */
.L_x_9087:
        /* <DEDUP_REMOVED lines=12> */
.L_x_9141:
        /* <DEDUP_REMOVED lines=9> */
[----:B------:R-:W-:-:S06]  /*a2a0*/  IMAD R3, R3, c[0x0][0x0], R2 ;  /* 0x0000000003037a24 */ /* 0x000fcc00078e0202 */
[----:B------:R-:W0:Y:S02]  /*a2b0*/  LDS R3, [R3.X4+0x10] ;  /* 0x0000100003037984 */ /* 0x000e240000004800 */
[C---:B0-----:R-:W-:Y:S02]  /*a2c0*/  PRMT R5, R3.reuse, 0x7771, RZ ;  /* 0x0000777103057816 */ /* 0x041fe400000000ff */
[C---:B------:R-:W-:Y:S02]  /*a2d0*/  PRMT R4, R3.reuse, 0x7770, RZ ;  /* 0x0000777003047816 */ /* 0x040fe400000000ff */
[----:B------:R-:W-:Y:S01]  /*a2e0*/  PRMT R6, R3, 0x7772, RZ ;  /* 0x0000777203067816 */ /* 0x000fe200000000ff */
[----:B------:R-:W-:Y:S01]  /*a2f0*/  IMAD.IADD R7, R24, 0x1, R5 ;  /* 0x0000000118077824 */ /* 0x000fe200078e0205 */
[----:B------:R-:W-:Y:S02]  /*a300*/  IADD3 R4, R27, R4, RZ ;  /* 0x000000041b047210 */ /* 0x000fe40007ffe0ff */
[----:B------:R-:W-:Y:S01]  /*a310*/  PRMT R5, R3, 0x7773, RZ ;  /* 0x0000777303057816 */ /* 0x000fe200000000ff */
[----:B------:R-:W-:Y:S01]  /*a320*/  IMAD.IADD R6, R19, 0x1, R6 ;  /* 0x0000000113067824 */ /* 0x000fe200078e0206 */
[----:B------:R-:W-:-:S02]  /*a330*/  PRMT R9, R7, 0x7604, R4 ;  /* 0x0000760407097816 */ /* 0x000fc40000000004 */
[----:B------:R-:W-:Y:S02]  /*a340*/  IADD3 R5, R18, R5, RZ ;  /* 0x0000000512057210 */ /* 0x000fe40007ffe0ff */
[----:B------:R-:W-:Y:S02]  /*a350*/  PRMT R10, R6, 0x7054, R9 ;  /* 0x00007054060a7816 */ /* 0x000fe40000000009 */
[----:B------:R-:W-:Y:S02]  /*a360*/  PRMT R27, R4, 0x7610, R27 ;  /* 0x00007610041b7816 */ /* 0x000fe4000000001b */
[----:B------:R-:W-:Y:S02]  /*a370*/  PRMT R3, R5, 0x654, R10 ;  /* 0x0000065405037816 */ /* 0x000fe4000000000a */
[----:B------:R-:W-:Y:S02]  /*a380*/  PRMT R24, R7, 0x7610, R24 ;  /* 0x0000761007187816 */ /* 0x000fe40000000018 */
[----:B------:R-:W-:Y:S01]  /*a390*/  PRMT R19, R6, 0x7610, R19 ;  /* 0x0000761006137816 */ /* 0x000fe20000000013 */
[----:B------:R0:W-:Y:S01]  /*a3a0*/  STS [R0.X4+0x10], R3 ;  /* 0x0000100300007388 */ /* 0x0001e20000004800 */
[----:B------:R-:W-:-:S03]  /*a3b0*/  PRMT R18, R5, 0x7610, R18 ;  /* 0x0000761005127816 */ /* 0x000fc60000000012 */
.L_x_9140:
[----:B------:R-:W-:Y:S05]  /*a3c0*/  BSYNC B0 ;  /* 0x0000000000007941 */ /* 0x000fea0003800000 */
.L_x_9139:
[----:B------:R-:W-:Y:S01]  /*a3d0*/  IMAD.MOV.U32 R4, RZ, RZ, R8 ;  /* 0x000000ffff047224 */ /* 0x000fe200078e0008 */
[----:B------:R-:W-:Y:S05]  /*a3e0*/  @P1 BRA `(.L_x_9141) ;  /* 0xfffffe2000001947 */ /* 0x000fea000383ffff */
.L_x_9138:
[----:B0-----:R-:W-:-:S13]  /*a3f0*/  ISETP.NE.AND P0, PT, RZ, c[0x0][0x17c], PT ;  /* 0x00005f00ff007a0c */ /* 0x001fda0003f05270 */
[----:B------:R-:W-:Y:S05]  /*a400*/  @!P0 BRA `(.L_x_9142) ;  /* 0x0000048000008947 */ /* 0x000fea0003800000 */
[----:B------:R-:W-:Y:S01]  /*a410*/  IMAD.MOV.U32 R3, RZ, RZ, c[0x0][0x0] ;  /* 0x00000000ff037624 */ /* 0x000fe200078e00ff */
[----:B------:R-:W-:-:S04]  /*a420*/  MOV R0, c[0x0][0x0] ;  /* 0x0000000000007a02 */ /* 0x000fc80000000f00 */
        /* <DEDUP_REMOVED lines=13> */
.L_x_9146:
        /* <DEDUP_REMOVED lines=8> */
[----:B------:R-:W0:Y:S02]  /*a580*/  LDS R0, [R0] ;  /* 0x0000000000007984 */ /* 0x000e240000000800 */
[C---:B0-----:R-:W-:Y:S02]  /*a590*/  PRMT R4, R0.reuse, 0x7770, RZ ;  /* 0x0000777000047816 */ /* 0x041fe400000000ff */
[C---:B------:R-:W-:Y:S02]  /*a5a0*/  PRMT R5, R0.reuse, 0x7771, RZ ;  /* 0x0000777100057816 */ /* 0x040fe400000000ff */
[----:B------:R-:W-:Y:S01]  /*a5b0*/  PRMT R6, R0, 0x7772, RZ ;  /* 0x0000777200067816 */ /* 0x000fe200000000ff */
[----:B------:R-:W-:Y:S02]  /*a5c0*/  IMAD.IADD R4, R27, 0x1, R4 ;  /* 0x000000011b047824 */ /* 0x000fe400078e0204 */
[----:B------:R-:W-:Y:S01]  /*a5d0*/  IMAD.IADD R7, R24, 0x1, R5 ;  /* 0x0000000118077824 */ /* 0x000fe200078e0205 */
[----:B------:R-:W-:-:S02]  /*a5e0*/  PRMT R5, R0, 0x7773, RZ ;  /* 0x0000777300057816 */ /* 0x000fc400000000ff */
[----:B------:R-:W-:Y:S02]  /*a5f0*/  IADD3 R6, R19, R6, RZ ;  /* 0x0000000613067210 */ /* 0x000fe40007ffe0ff */
[C---:B------:R-:W-:Y:S01]  /*a600*/  PRMT R9, R7.reuse, 0x7604, R4 ;  /* 0x0000760407097816 */ /* 0x040fe20000000004 */
[----:B------:R-:W-:Y:S01]  /*a610*/  IMAD.IADD R5, R18, 0x1, R5 ;  /* 0x0000000112057824 */ /* 0x000fe200078e0205 */
[----:B------:R-:W-:Y:S02]  /*a620*/  PRMT R27, R4, 0x7610, R27 ;  /* 0x00007610041b7816 */ /* 0x000fe4000000001b */
[----:B------:R-:W-:Y:S02]  /*a630*/  PRMT R8, R6, 0x7054, R9 ;  /* 0x0000705406087816 */ /* 0x000fe40000000009 */
[----:B------:R-:W-:Y:S02]  /*a640*/  PRMT R24, R7, 0x7610, R24 ;  /* 0x0000761007187816 */ /* 0x000fe40000000018 */
[----:B------:R-:W-:-:S02]  /*a650*/  PRMT R8, R5, 0x654, R8 ;  /* 0x0000065405087816 */ /* 0x000fc40000000008 */
[----:B------:R-:W-:Y:S02]  /*a660*/  PRMT R19, R6, 0x7610, R19 ;  /* 0x0000761006137816 */ /* 0x000fe40000000013 */
[----:B------:R-:W-:Y:S01]  /*a670*/  PRMT R18, R5, 0x7610, R18 ;  /* 0x0000761005127816 */ /* 0x000fe20000000012 */
[----:B------:R0:W-:Y:S04]  /*a680*/  STS [R11.X4+0x10], R8 ;  /* 0x000010080b007388 */ /* 0x0001e80000004800 */
.L_x_9145:
[----:B------:R-:W-:Y:S05]  /*a690*/  BSYNC B0 ;  /* 0x0000000000007941 */ /* 0x000fea0003800000 */
.L_x_9144:
[----:B------:R-:W-:-:S04]  /*a6a0*/  SHF.R.S32.HI R3, RZ, 0x1, R3 ;  /* 0x00000001ff037819 */ /* 0x000fc80000011403 */
[----:B------:R-:W-:-:S13]  /*a6b0*/  ISETP.GE.AND P0, PT, R3, 0x20, PT ;  /* 0x000000200300780c */ /* 0x000fda0003f06270 */
[----:B------:R-:W-:Y:S05]  /*a6c0*/  @P0 BRA `(.L_x_9146) ;  /* 0xfffffe3000000947 */ /* 0x000fea000383ffff */
[----:B------:R-:W-:-:S05]  /*a6d0*/  IMAD.MOV.U32 R0, RZ, RZ, 0x20 ;  /* 0x00000020ff007424 */ /* 0x000fca00078e00ff */
.L_x_9143:
[----:B0-----:R-:W-:Y:S01]  /*a6e0*/  ISETP.GE.AND P0, PT, R0, 0x2, PT ;  /* 0x000000020000780c */ /* 0x001fe20003f06270 */
[----:B------:R-:W-:Y:S01]  /*a6f0*/  WARPSYNC 0xffffffff ;  /* 0xffffffff00007948 */ /* 0x000fe20003800000 */
[----:B------:R-:W-:Y:S11]  /*a700*/  BAR.SYNC.DEFER_BLOCKING 0x0 ;  /* 0x0000000000007b1d */ /* 0x000ff60000010000 */
[----:B------:R-:W-:Y:S05]  /*a710*/  @!P0 BRA `(.L_x_9142) ;  /* 0x0000017000008947 */ /* 0x000fea0003800000 */
[----:B------:R-:W-:Y:S02]  /*a720*/  HFMA2.MMA R3, -RZ, RZ, 0, 5.9604644775390625e-08 ;  /* 0x00000001ff037435 */ /* 0x000fe400000001ff */
.L_x_9147:
[----:B------:R-:W-:Y:S02]  /*a730*/  LOP3.LUT R5, R24, 0xffff, RZ, 0xc0, !PT ;  /* 0x0000ffff18057812 */ /* 0x000fe400078ec0ff */
[----:B------:R-:W-:-:S02]  /*a740*/  LOP3.LUT R6, R19, 0xffff, RZ, 0xc0, !PT ;  /* 0x0000ffff13067812 */ /* 0x000fc400078ec0ff */
[----:B------:R-:W-:Y:S02]  /*a750*/  PRMT R5, R5, 0x8880, RZ ;  /* 0x0000888005057816 */ /* 0x000fe400000000ff */
[----:B------:R-:W-:Y:S02]  /*a760*/  LOP3.LUT R7, R18, 0xffff, RZ, 0xc0, !PT ;  /* 0x0000ffff12077812 */ /* 0x000fe400078ec0ff */
[----:B------:R-:W-:Y:S01]  /*a770*/  PRMT R8, R6, 0x8880, RZ ;  /* 0x0000888006087816 */ /* 0x000fe200000000ff */
[----:B------:R-:W-:Y:S01]  /*a780*/  IMAD.MOV.U32 R6, RZ, RZ, R5 ;  /* 0x000000ffff067224 */ /* 0x000fe200078e0005 */
[----:B------:R-:W-:Y:S02]  /*a790*/  LOP3.LUT R4, R27, 0xffff, RZ, 0xc0, !PT ;  /* 0x0000ffff1b047812 */ /* 0x000fe400078ec0ff */
[----:B------:R-:W-:Y:S02]  /*a7a0*/  PRMT R10, R7, 0x8880, RZ ;  /* 0x00008880070a7816 */ /* 0x000fe400000000ff */
[----:B------:R-:W-:Y:S01]  /*a7b0*/  PRMT R4, R4, 0x8880, RZ ;  /* 0x0000888004047816 */ /* 0x000fe200000000ff */
[----:B------:R-:W0:Y:S04]  /*a7c0*/  SHFL.DOWN PT, R5, R6, R3, 0x1f ;  /* 0x08001f0306057589 */ /* 0x000e2800000e0000 */
[----:B------:R-:W1:Y:S04]  /*a7d0*/  SHFL.DOWN PT, R7, R10, R3, 0x1f ;  /* 0x08001f030a077589 */ /* 0x000e6800000e0000 */
[----:B------:R-:W2:Y:S04]  /*a7e0*/  SHFL.DOWN PT, R4, R4, R3, 0x1f ;  /* 0x08001f0304047589 */ /* 0x000ea800000e0000 */
[----:B------:R3:W4:Y:S02]  /*a7f0*/  SHFL.DOWN PT, R8, R8, R3, 0x1f ;  /* 0x08001f0308087589 */ /* 0x00072400000e0000 */
[----:B---3--:R-:W-:-:S02]  /*a800*/  IMAD.SHL.U32 R3, R3, 0x2, RZ ;  /* 0x0000000203037824 */ /* 0x008fc400078e00ff */
[----:B0-----:R-:W-:-:S03]  /*a810*/  IMAD.IADD R5, R5, 0x1, R24 ;  /* 0x0000000105057824 */ /* 0x001fc600078e0218 */
[----:B------:R-:W-:Y:S02]  /*a820*/  ISETP.GE.AND P0, PT, R3, R0, PT ;  /* 0x000000000300720c */ /* 0x000fe40003f06270 */
[----:B-1----:R-:W-:Y:S02]  /*a830*/  IADD3 R7, R7, R18, RZ ;  /* 0x0000001207077210 */ /* 0x002fe40007ffe0ff */
[----:B------:R-:W-:Y:S02]  /*a840*/  PRMT R24, R5, 0x7610, R24 ;  /* 0x0000761005187816 */ /* 0x000fe40000000018 */
[----:B--2---:R-:W-:Y:S02]  /*a850*/  IADD3 R27, R4, R27, RZ ;  /* 0x0000001b041b7210 */ /* 0x004fe40007ffe0ff */
[----:B------:R-:W-:Y:S01]  /*a860*/  PRMT R18, R7, 0x7610, R18 ;  /* 0x0000761007127816 */ /* 0x000fe20000000012 */
[----:B----4-:R-:W-:-:S04]  /*a870*/  IMAD.IADD R19, R8, 0x1, R19 ;  /* 0x0000000108137824 */ /* 0x010fc800078e0213 */
[----:B------:R-:W-:Y:S05]  /*a880*/  @!P0 BRA `(.L_x_9147) ;  /* 0xfffffea000008947 */ /* 0x000fea000383ffff */
.L_x_9142:
[----:B------:R-:W-:Y:S01]  /*a890*/  ISETP.NE.AND P1, PT, RZ, c[0x0][0x338], PT ;  /* 0x0000ce00ff007a0c */ /* 0x000fe20003f25270 */
[----:B------:R-:W-:Y:S02]  /*a8a0*/  IMAD.MOV.U32 R26, RZ, RZ, RZ ;  /* 0x000000ffff1a7224 */ /* 0x000fe400078e00ff */
[----:B------:R-:W-:-:S10]  /*a8b0*/  IMAD.MOV.U32 R28, RZ, RZ, RZ ;  /* 0x000000ffff1c7224 */ /* 0x000fd400078e00ff */
[----:B------:R-:W-:Y:S05]  /*a8c0*/  @!P1 BRA `(.L_x_9148) ;  /* 0x00000c8000009947 */ /* 0x000fea0003800000 */
[----:B------:R-:W-:Y:S01]  /*a8d0*/  MOV R4, RZ ;  /* 0x000000ff00047202 */ /* 0x000fe20000000f00 */
        /* <DEDUP_REMOVED lines=199> */
.L_x_9148:
        /* <DEDUP_REMOVED lines=200> */
.L_x_9149:
[----:B------:R-:W-:Y:S01]  /*c1d0*/  MOV R25, RZ ;  /* 0x000000ff00197202 */ /* 0x000fe20000000f00 */
[----:B------:R-:W-:Y:S01]  /*c1e0*/  IMAD.MOV.U32 R16, RZ, RZ, RZ ;  /* 0x000000ffff107224 */ /* 0x000fe200078e00ff */
        /* <DEDUP_REMOVED lines=200> */
.L_x_9150:
        /* <DEDUP_REMOVED lines=200> */
.L_x_9151:
[----:B------:R-:W-:Y:S01]  /*daf0*/  ISETP.NE.U32.AND P0, PT, RZ, c[0x0][0x548], PT ;  /* 0x00015200ff007a0c */ /* 0x000fe20003f05070 */
[----:B------:R-:W-:Y:S01]  /*db00*/  CS2R R4, SRZ ;  /* 0x0000000000047805 */ /* 0x000fe2000001ff00 */
[----:B------:R-:W-:Y:S02]  /*db10*/  ISETP.NE.AND P3, PT, RZ, c[0x0][0x184], PT ;  /* 0x00006100ff007a0c */ /* 0x000fe40003f65270 */
[----:B------:R-:W-:Y:S02]  /*db20*/  ISETP.NE.AND.EX P0, PT, RZ, c[0x0][0x54c], PT, P0 ;  /* 0x00015300ff007a0c */ /* 0x000fe40003f05300 */
[----:B------:R-:W-:-:S11]  /*db30*/  MOV R12, RZ ;  /* 0x000000ff000c7202 */ /* 0x000fd60000000f00 */
        /* <DEDUP_REMOVED lines=210> */
.L_x_9153:
        /* <DEDUP_REMOVED lines=200> */
.L_x_9154:
        /* <DEDUP_REMOVED lines=202> */
.L_x_9155:
        /* <DEDUP_REMOVED lines=200> */
.L_x_9156:
        /* <DEDUP_REMOVED lines=11> */
.L_x_9158:
[----:B------:R-:W-:Y:S05]  /*10eb0*/  BSYNC B0 ;  /* 0x0000000000007941 */ /* 0x000fea0003800000 */
.L_x_9157:
        /* <DEDUP_REMOVED lines=15> */
.L_x_9160:
[----:B------:R-:W-:Y:S05]  /*10fb0*/  BSYNC B0 ;  /* 0x0000000000007941 */ /* 0x000fea0003800000 */
.L_x_9159:
        /* <DEDUP_REMOVED lines=31> */
.L_x_9162:
[----:B------:R-:W-:Y:S05]  /*111b0*/  BSYNC B0 ;  /* 0x0000000000007941 */ /* 0x000fea0003800000 */
.L_x_9161:
        /* <DEDUP_REMOVED lines=26> */
.L_x_9167:
[----:B------:R-:W-:Y:S02]  /*11360*/  IMAD.MOV.U32 R7, RZ, RZ, 0x4 ;  /* 0x00000004ff077424 */ /* 0x000fe400078e00ff */
[----:B------:R-:W-:-:S04]  /*11370*/  IMAD R6, R0, c[0x0][0x10], R3 ;  /* 0x0000040000067a24 */ /* 0x000fc800078e0203 */
[----:B------:R-:W-:-:S05]  /*11380*/  IMAD.WIDE.U32 R6, R6, R7, c[0x0][0x550] ;  /* 0x0001540006067625 */ /* 0x000fca00078e0007 */
[----:B------:R-:W2:Y:S04]  /*11390*/  LDG.E.U8 R8, [R6.64] ;  /* 0x0000002406087981 */ /* 0x000ea8000c1e1100 */
[----:B------:R-:W3:Y:S04]  /*113a0*/  LDG.E.U8 R10, [R6.64+0x2] ;  /* 0x00000224060a7981 */ /* 0x000ee8000c1e1100 */
[----:B------:R-:W4:Y:S04]  /*113b0*/  LDG.E.U8 R9, [R6.64+0x1] ;  /* 0x0000012406097981 */ /* 0x000f28000c1e1100 */
[----:B------:R-:W5:Y:S01]  /*113c0*/  LDG.E.U8 R11, [R6.64+0x3] ;  /* 0x00000324060b7981 */ /* 0x000f62000c1e1100 */
[----:B------:R-:W-:-:S05]  /*113d0*/  MOV R14, c[0x0][0x0] ;  /* 0x00000000000e7a02 */ /* 0x000fca0000000f00 */
[----:B------:R-:W-:-:S05]  /*113e0*/  IMAD R3, R14, c[0x0][0x4], R3 ;  /* 0x000001000e037a24 */ /* 0x000fca00078e0203 */
[----:B------:R-:W-:Y:S01]  /*113f0*/  ISETP.GE.U32.AND P0, PT, R3, c[0x0][0x178], PT ;  /* 0x00005e0003007a0c */ /* 0x000fe20003f06070 */
[----:B--2---:R-:W-:Y:S02]  /*11400*/  IMAD.IADD R8, R8, 0x1, R27 ;  /* 0x0000000108087824 */ /* 0x004fe400078e021b */
[----:B---3--:R-:W-:Y:S01]  /*11410*/  IMAD.IADD R10, R10, 0x1, R19 ;  /* 0x000000010a0a7824 */ /* 0x008fe200078e0213 */
[----:B----4-:R-:W-:Y:S02]  /*11420*/  IADD3 R9, R9, R24, RZ ;  /* 0x0000001809097210 */ /* 0x010fe40007ffe0ff */
[----:B-----5:R-:W-:Y:S02]  /*11430*/  IADD3 R11, R11, R18, RZ ;  /* 0x000000120b0b7210 */ /* 0x020fe40007ffe0ff */
[----:B------:R-:W-:Y:S02]  /*11440*/  PRMT R27, R8, 0x7610, R27 ;  /* 0x00007610081b7816 */ /* 0x000fe4000000001b */
[----:B------:R-:W-:-:S02]  /*11450*/  PRMT R24, R9, 0x7610, R24 ;  /* 0x0000761009187816 */ /* 0x000fc40000000018 */
[----:B------:R-:W-:Y:S02]  /*11460*/  PRMT R19, R10, 0x7610, R19 ;  /* 0x000076100a137816 */ /* 0x000fe40000000013 */
[----:B------:R-:W-:Y:S01]  /*11470*/  PRMT R18, R11, 0x7610, R18 ;  /* 0x000076100b127816 */ /* 0x000fe20000000012 */
[----:B------:R-:W-:Y:S05]  /*11480*/  @!P0 BRA `(.L_x_9167) ;  /* 0xfffffed000008947 */ /* 0x000fea000383ffff */
.L_x_9166:
[----:B------:R-:W-:Y:S05]  /*11490*/  BSYNC B1 ;  /* 0x0000000000017941 */ /* 0x000fea0003800000 */
.L_x_9165:
[----:B------:R-:W-:Y:S05]  /*114a0*/  BRA `(.L_x_9168) ;  /* 0x000001c000007947 */ /* 0x000fea0003800000 */
.L_x_9164:
        /* <DEDUP_REMOVED lines=9> */
.L_x_9169:
[----:B------:R-:W-:Y:S01]  /*11540*/  HFMA2.MMA R6, -RZ, RZ, 0, 2.384185791015625e-07 ;  /* 0x00000004ff067435 */ /* 0x000fe200000001ff */
[----:B------:R-:W-:-:S04]  /*11550*/  IMAD R7, R0, c[0x0][0x10], R3 ;  /* 0x0000040000077a24 */ /* 0x000fc800078e0203 */
[----:B------:R-:W-:-:S05]  /*11560*/  IMAD R7, R7, c[0x0][0x0], R2 ;  /* 0x0000000007077a24 */ /* 0x000fca00078e0202 */
[----:B------:R-:W-:-:S05]  /*11570*/  IMAD.WIDE.U32 R6, R7, R6, c[0x0][0x550] ;  /* 0x0001540007067625 */ /* 0x000fca00078e0006 */
[----:B------:R-:W2:Y:S04]  /*11580*/  LDG.E.U8 R8, [R6.64] ;  /* 0x0000002406087981 */ /* 0x000ea8000c1e1100 */
[----:B------:R-:W3:Y:S04]  /*11590*/  LDG.E.U8 R10, [R6.64+0x2] ;  /* 0x00000224060a7981 */ /* 0x000ee8000c1e1100 */
[----:B------:R-:W4:Y:S04]  /*115a0*/  LDG.E.U8 R9, [R6.64+0x1] ;  /* 0x0000012406097981 */ /* 0x000f28000c1e1100 */
[----:B------:R-:W5:Y:S01]  /*115b0*/  LDG.E.U8 R11, [R6.64+0x3] ;  /* 0x00000324060b7981 */ /* 0x000f62000c1e1100 */
[----:B------:R-:W-:-:S04]  /*115c0*/  IADD3 R3, R3, c[0x0][0x4], RZ ;  /* 0x0000010003037a10 */ /* 0x000fc80007ffe0ff */
        /* <DEDUP_REMOVED lines=10> */
.L_x_9168:
[----:B------:R-:W-:Y:S05]  /*11670*/  BSYNC B0 ;  /* 0x0000000000007941 */ /* 0x000fea0003800000 */
.L_x_9163:
        /* <DEDUP_REMOVED lines=10> */
[----:B0-----:R-:W-:-:S05]  /*11720*/  IMAD.U32 R6, RZ, RZ, UR4 ;  /* 0x00000004ff067e24 */ /* 0x001fca000f8e00ff */
.L_x_9173:
[----:B------:R-:W-:Y:S01]  /*11730*/  IADD3 R7, R17, R6, RZ ;  /* 0x0000000611077210 */ /* 0x000fe20007ffe0ff */
[----:B------:R-:W-:Y:S01]  /*11740*/  BAR.SYNC.DEFER_BLOCKING 0x0 ;  /* 0x0000000000007b1d */ /* 0x000fe20000010000 */
[----:B------:R-:W-:-:S02]  /*11750*/  ISETP.GT.AND P2, PT, R6, 0x1, PT ;  /* 0x000000010600780c */ /* 0x000fc40003f44270 */
[----:B------:R-:W-:Y:S02]  /*11760*/  ISETP.GE.U32.AND P0, PT, R7, c[0x0][0x4], PT ;  /* 0x0000010007007a0c */ /* 0x000fe40003f06070 */
[----:B------:R-:W-:Y:S01]  /*11770*/  SHF.R.S32.HI R11, RZ, 0x1, R6 ;  /* 0x00000001ff0b7819 */ /* 0x000fe20000011406 */
[----:B------:R-:W-:Y:S01]  /*11780*/  BSSY B0, `(.L_x_9171) ;  /* 0x0000015000007945 */ /* 0x000fe20003800000 */
[----:B------:R-:W-:-:S13]  /*11790*/  ISETP.GE.U32.OR P0, PT, R17, R6, P0 ;  /* 0x000000061100720c */ /* 0x000fda0000706470 */
[----:B0-----:R-:W-:Y:S05]  /*117a0*/  @P0 BRA `(.L_x_9172) ;  /* 0x0000012000000947 */ /* 0x001fea0003800000 */
        /* <DEDUP_REMOVED lines=18> */
.L_x_9172:
[----:B------:R-:W-:Y:S05]  /*118d0*/  BSYNC B0 ;  /* 0x0000000000007941 */ /* 0x000fea0003800000 */
.L_x_9171:
[----:B------:R-:W-:Y:S01]  /*118e0*/  IMAD.MOV.U32 R6, RZ, RZ, R11 ;  /* 0x000000ffff067224 */ /* 0x000fe200078e000b */
[----:B------:R-:W-:Y:S05]  /*118f0*/  @P2 BRA `(.L_x_9173) ;  /* 0xfffffe3000002947 */ /* 0x000fea000383ffff */
.L_x_9170:
[----:B0-----:R-:W-:-:S13]  /*11900*/  ISETP.NE.AND P0, PT, RZ, c[0x0][0x17c], PT ;  /* 0x00005f00ff007a0c */ /* 0x001fda0003f05270 */
[----:B------:R-:W-:Y:S05]  /*11910*/  @!P0 BRA `(.L_x_9174) ;  /* 0x0000044000008947 */ /* 0x000fea0003800000 */
[----:B------:R-:W-:Y:S01]  /*11920*/  MOV R7, c[0x0][0x0] ;  /* 0x0000000000077a02 */ /* 0x000fe20000000f00 */
[----:B------:R-:W-:-:S03]  /*11930*/  IMAD.MOV.U32 R6, RZ, RZ, c[0x0][0x0] ;  /* 0x00000000ff067624 */ /* 0x000fc600078e00ff */
[----:B------:R-:W-:-:S13]  /*11940*/  ISETP.GT.AND P0, PT, R7, 0x20, PT ;  /* 0x000000200700780c */ /* 0x000fda0003f04270 */
[----:B------:R-:W-:Y:S05]  /*11950*/  @!P0 BRA `(.L_x_9175) ;  /* 0x0000026000008947 */ /* 0x000fea0003800000 */
[----:B------:R-:W-:Y:S02]  /*11960*/  PRMT R6, R24, 0x7604, R27 ;  /* 0x0000760418067816 */ /* 0x000fe4000000001b */
[----:B------:R-:W-:Y:S02]  /*11970*/  LEA.HI R7, R7, c[0x0][0x0], RZ, 0x1 ;  /* 0x0000000007077a11 */ /* 0x000fe400078f08ff */
[----:B------:R-:W-:Y:S01]  /*11980*/  PRMT R9, R19, 0x7054, R6 ;  /* 0x0000705413097816 */ /* 0x000fe20000000006 */
[----:B------:R-:W-:Y:S01]  /*11990*/  HFMA2.MMA R6, -RZ, RZ, 0, 1.9073486328125e-06 ;  /* 0x00000020ff067435 */ /* 0x000fe200000001ff */
[----:B------:R-:W-:Y:S02]  /*119a0*/  SHF.R.S32.HI R7, RZ, 0x1, R7 ;  /* 0x00000001ff077819 */ /* 0x000fe40000011407 */
[----:B------:R-:W-:Y:S02]  /*119b0*/  PRMT R9, R18, 0x654, R9 ;  /* 0x0000065412097816 */ /* 0x000fe40000000009 */
[----:B------:R-:W-:-:S03]  /*119c0*/  ISETP.GE.AND P0, PT, R7, 0x20, PT ;  /* 0x000000200700780c */ /* 0x000fc60003f06270 */
[----:B------:R0:W-:Y:S10]  /*119d0*/  STS [R0.X4+0x10], R9 ;  /* 0x0000100900007388 */ /* 0x0001f40000004800 */
[----:B0-----:R-:W-:Y:S05]  /*119e0*/  @!P0 BRA `(.L_x_9175) ;  /* 0x000001d000008947 */ /* 0x001fea0003800000 */
.L_x_9178:
[----:B------:R-:W-:Y:S01]  /*119f0*/  IMAD.IADD R6, R2, 0x1, R7 ;  /* 0x0000000102067824 */ /* 0x000fe200078e0207 */
[----:B------:R-:W-:Y:S04]  /*11a00*/  BAR.SYNC.DEFER_BLOCKING 0x0 ;  /* 0x0000000000007b1d */ /* 0x000fe80000010000 */
[----:B------:R-:W-:-:S02]  /*11a10*/  ISETP.GE.U32.AND P0, PT, R6, c[0x0][0x0], PT ;  /* 0x0000000006007a0c */ /* 0x000fc40003f06070 */
[----:B------:R-:W-:Y:S02]  /*11a20*/  BSSY B0, `(.L_x_9176) ;  /* 0x0000015000007945 */ /* 0x000fe40003800000 */
[----:B------:R-:W-:-:S13]  /*11a30*/  ISETP.GE.U32.OR P0, PT, R2, R7, P0 ;  /* 0x000000070200720c */ /* 0x000fda0000706470 */
[----:B0-----:R-:W-:Y:S05]  /*11a40*/  @P0 BRA `(.L_x_9177) ;  /* 0x0000012000000947 */ /* 0x001fea0003800000 */
[----:B------:R-:W-:-:S06]  /*11a50*/  LEA R6, R7, R3, 0x2 ;  /* 0x0000000307067211 */ /* 0x000fcc00078e10ff */
[----:B------:R-:W0:Y:S02]  /*11a60*/  LDS R6, [R6] ;  /* 0x0000000006067984 */ /* 0x000e240000000800 */
        /* <DEDUP_REMOVED lines=16> */
.L_x_9177:
[----:B------:R-:W-:Y:S05]  /*11b70*/  BSYNC B0 ;  /* 0x0000000000007941 */ /* 0x000fea0003800000 */
.L_x_9176:
[----:B------:R-:W-:-:S04]  /*11b80*/  SHF.R.S32.HI R7, RZ, 0x1, R7 ;  /* 0x00000001ff077819 */ /* 0x000fc80000011407 */
[----:B------:R-:W-:-:S13]  /*11b90*/  ISETP.GE.AND P0, PT, R7, 0x20, PT ;  /* 0x000000200700780c */ /* 0x000fda0003f06270 */
[----:B------:R-:W-:Y:S05]  /*11ba0*/  @P0 BRA `(.L_x_9178) ;  /* 0xfffffe4000000947 */ /* 0x000fea000383ffff */
[----:B------:R-:W-:-:S04]  /*11bb0*/  IMAD.MOV.U32 R6, RZ, RZ, 0x20 ;  /* 0x00000020ff067424 */ /* 0x000fc800078e00ff */
.L_x_9175:
[----:B------:R-:W-:Y:S01]  /*11bc0*/  BAR.SYNC.DEFER_BLOCKING 0x0 ;  /* 0x0000000000007b1d */ /* 0x000fe20000010000 */
[----:B------:R-:W-:-:S13]  /*11bd0*/  ISETP.GE.AND P0, PT, R6, 0x2, PT ;  /* 0x000000020600780c */ /* 0x000fda0003f06270 */
[----:B------:R-:W-:Y:S05]  /*11be0*/  @!P0 BRA `(.L_x_9174) ;  /* 0x0000017000008947 */ /* 0x000fea0003800000 */
[----:B------:R-:W-:Y:S02]  /*11bf0*/  MOV R3, 0x1 ;  /* 0x0000000100037802 */ /* 0x000fe40000000f00 */
.L_x_9179:
[----:B------:R-:W-:Y:S02]  /*11c00*/  LOP3.LUT R7, R19, 0xffff, RZ, 0xc0, !PT ;  /* 0x0000ffff13077812 */ /* 0x000fe400078ec0ff */
[----:B------:R-:W-:Y:S02]  /*11c10*/  LOP3.LUT R2, R24, 0xffff, RZ, 0xc0, !PT ;  /* 0x0000ffff18027812 */ /* 0x000fe400078ec0ff */
[----:B------:R-:W-:Y:S02]  /*11c20*/  LOP3.LUT R8, R18, 0xffff, RZ, 0xc0, !PT ;  /* 0x0000ffff12087812 */ /* 0x000fe400078ec0ff */
[----:B------:R-:W-:Y:S02]  /*11c30*/  PRMT R7, R7, 0x8880, RZ ;  /* 0x0000888007077816 */ /* 0x000fe400000000ff */
[----:B0-----:R-:W-:Y:S02]  /*11c40*/  LOP3.LUT R0, R27, 0xffff, RZ, 0xc0, !PT ;  /* 0x0000ffff1b007812 */ /* 0x001fe400078ec0ff */
[----:B------:R-:W-:-:S02]  /*11c50*/  PRMT R2, R2, 0x8880, RZ ;  /* 0x0000888002027816 */ /* 0x000fc400000000ff */
[----:B------:R-:W-:Y:S01]  /*11c60*/  PRMT R10, R8, 0x8880, RZ ;  /* 0x00008880080a7816 */ /* 0x000fe200000000ff */
[----:B------:R-:W-:Y:S01]  /*11c70*/  IMAD.MOV.U32 R8, RZ, RZ, R7 ;  /* 0x000000ffff087224 */ /* 0x000fe200078e0007 */
[----:B------:R-:W-:Y:S01]  /*11c80*/  PRMT R0, R0, 0x8880, RZ ;  /* 0x0000888000007816 */ /* 0x000fe200000000ff */
[----:B------:R-:W0:Y:S04]  /*11c90*/  SHFL.DOWN PT, R7, R2, R3, 0x1f ;  /* 0x08001f0302077589 */ /* 0x000e2800000e0000 */
        /* <DEDUP_REMOVED lines=12> */
.L_x_9174:
        /* <DEDUP_REMOVED lines=9> */
[----:B0-----:R-:W2:Y:S04]  /*11df0*/  LDG.E.U8 R0, [R4.64] ;  /* 0x0000002404007981 */ /* 0x001ea8000c1e1100 */
[----:B------:R-:W3:Y:S04]  /*11e00*/  LDG.E.U8 R2, [R4.64+0x2] ;  /* 0x0000022404027981 */ /* 0x000ee8000c1e1100 */
[----:B------:R-:W4:Y:S04]  /*11e10*/  LDG.E.U8 R3, [R4.64+0x1] ;  /* 0x0000012404037981 */ /* 0x000f28000c1e1100 */
[----:B------:R-:W5:Y:S01]  /*11e20*/  LDG.E.U8 R7, [R4.64+0x3] ;  /* 0x0000032404077981 */ /* 0x000f62000c1e1100 */
        /* <DEDUP_REMOVED lines=8> */
.L_x_9181:
        /* <DEDUP_REMOVED lines=24> */
.L_x_9183:
        /* <DEDUP_REMOVED lines=24> */
.L_x_9184:
[----:B0-----:R-:W-:Y:S02]  /*121b0*/  IADD3 R2, P0, R23, c[0x0][0x538], RZ ;  /* 0x00014e0017027a10 */ /* 0x001fe40007f1e0ff */
        /* <DEDUP_REMOVED lines=23> */
.L_x_9185:
        /* <DEDUP_REMOVED lines=24> */
.L_x_9186:
[----:B------:R-:W-:-:S05]  /*124b0*/  IADD3 R16, P0, R16, c[0x0][0x538], RZ ;  /* 0x00014e0010107a10 */ /* 0x000fca0007f1e0ff */
[----:B------:R-:W-:-:S05]  /*124c0*/  IMAD.X R17, RZ, RZ, c[0x0][0x53c], P0 ;  /* 0x00014f00ff117624 */ /* 0x000fca00000e06ff */
[----:B------:R-:W-:Y:S01]  /*124d0*/  STG.E.U8 [R16.64], R18 ;  /* 0x0000001210007986 */ /* 0x000fe2000c101124 */
[----:B------:R-:W-:Y:S05]  /*124e0*/  EXIT ;  /* 0x000000000000794d */ /* 0x000fea0003800000 */
.L_x_9182:
[----:B------:R-:W-:Y:S04]  /*124f0*/  STG.E.U8 [R4.64], R27 ;  /* 0x0000001b04007986 */ /* 0x000fe8000c101124 */
[----:B------:R-:W-:Y:S04]  /*12500*/  STG.E.U8 [R4.64+0x1], R24 ;  /* 0x0000011804007986 */ /* 0x000fe8000c101124 */
[----:B------:R-:W-:Y:S04]  /*12510*/  STG.E.U8 [R4.64+0x2], R19 ;  /* 0x0000021304007986 */ /* 0x000fe8000c101124 */
[----:B------:R-:W-:Y:S01]  /*12520*/  STG.E.U8 [R4.64+0x3], R18 ;  /* 0x0000031204007986 */ /* 0x000fe2000c101124 */
[----:B------:R-:W-:Y:S05]  /*12530*/  EXIT ;  /* 0x000000000000794d */ /* 0x000fea0003800000 */
.L_x_9180:
[----:B------:R-:W-:Y:S02]  /*12540*/  ISETP.NE.AND P0, PT, RZ, UR38, PT ;  /* 0x00000026ff007c0c */ /* 0x000fe4000bf05270 */
[----:B------:R-:W-:-:S02]  /*12550*/  IADD3 R4, P2, R23, c[0x0][0x538], RZ ;  /* 0x00014e0017047a10 */ /* 0x000fc40007f5e0ff */
[----:B------:R-:W-:Y:S02]  /*12560*/  IADD3 R8, P4, R16, c[0x0][0x538], RZ ;  /* 0x00014e0010087a10 */ /* 0x000fe40007f9e0ff */
[----:B------:R-:W-:Y:S01]  /*12570*/  IADD3 R2, P1, R25, c[0x0][0x538], RZ ;  /* 0x00014e0019027a10 */ /* 0x000fe20007f3e0ff */
[----:B------:R-:W-:Y:S01]  /*12580*/  IMAD.X R5, RZ, RZ, c[0x0][0x53c], P2 ;  /* 0x00014f00ff057624 */ /* 0x000fe200010e06ff */
[----:B------:R-:W-:Y:S01]  /*12590*/  IADD3 R6, P3, R22, c[0x0][0x538], RZ ;  /* 0x00014e0016067a10 */ /* 0x000fe20007f7e0ff */
[----:B------:R-:W-:Y:S01]  /*125a0*/  IMAD.X R9, RZ, RZ, c[0x0][0x53c], P4 ;  /* 0x00014f00ff097624 */ /* 0x000fe200020e06ff */
[----:B------:R-:W-:Y:S02]  /*125b0*/  IADD3.X R3, RZ, c[0x0][0x53c], RZ, P1, !PT ;  /* 0x00014f00ff037a10 */ /* 0x000fe40000ffe4ff */
[----:B------:R-:W-:Y:S01]  /*125c0*/  IADD3.X R7, RZ, c[0x0][0x53c], RZ, P3, !PT ;  /* 0x00014f00ff077a10 */ /* 0x000fe20001ffe4ff */
[----:B------:R-:W2:Y:S04]  /*125d0*/  @P0 LDG.E.U8 R11, [R4.64] ;  /* 0x00000024040b0981 */ /* 0x000ea8000c1e1100 */
[----:B0-----:R-:W3:Y:S04]  /*125e0*/  @P0 LDG.E.U8 R13, [R8.64] ;  /* 0x00000024080d0981 */ /* 0x001ee8000c1e1100 */
[----:B------:R-:W4:Y:S04]  /*125f0*/  @P0 LDG.E.U8 R0, [R2.64] ;  /* 0x0000002402000981 */ /* 0x000f28000c1e1100 */
[----:B------:R-:W5:Y:S01]  /*12600*/  @P0 LDG.E.U8 R10, [R6.64] ;  /* 0x00000024060a0981 */ /* 0x000f62000c1e1100 */
[----:B------:R-:W-:-:S02]  /*12610*/  ULDC.U8 UR4, c[0x0][0x569] ;  /* 0x00015a4000047ab9 */ /* 0x000fc40000000000 */
[----:B------:R-:W-:Y:S01]  /*12620*/  ISETP.NE.AND P1, PT, RZ, UR4, PT ;  /* 0x00000004ff007c0c */ /* 0x000fe2000bf25270 */
[----:B--2---:R-:W-:Y:S02]  /*12630*/  @P0 IMAD.IADD R11, R24, 0x1, R11 ;  /* 0x00000001180b0824 */ /* 0x004fe400078e020b */
[----:B---3--:R-:W-:Y:S01]  /*12640*/  @P0 IMAD.IADD R13, R18, 0x1, R13 ;  /* 0x00000001120d0824 */ /* 0x008fe200078e020d */
[----:B----4-:R-:W-:Y:S02]  /*12650*/  @P0 IADD3 R0, R27, R0, RZ ;  /* 0x000000001b000210 */ /* 0x010fe40007ffe0ff */
[----:B-----5:R-:W-:Y:S02]  /*12660*/  @P0 IADD3 R10, R19, R10, RZ ;  /* 0x0000000a130a0210 */ /* 0x020fe40007ffe0ff */
[----:B------:R-:W-:Y:S02]  /*12670*/  @P0 PRMT R27, R0, 0x7610, R27 ;  /* 0x00007610001b0816 */ /* 0x000fe4000000001b */
[----:B------:R-:W-:-:S02]  /*12680*/  @P0 PRMT R24, R11, 0x7610, R24 ;  /* 0x000076100b180816 */ /* 0x000fc40000000018 */
[----:B------:R-:W-:Y:S02]  /*12690*/  @P0 PRMT R19, R10, 0x7610, R19 ;  /* 0x000076100a130816 */ /* 0x000fe40000000013 */
[----:B------:R-:W-:Y:S01]  /*126a0*/  @P0 PRMT R18, R13, 0x7610, R18 ;  /* 0x000076100d120816 */ /* 0x000fe20000000012 */
        /* <DEDUP_REMOVED lines=24> */
.L_x_9188:
        /* <DEDUP_REMOVED lines=24> */
.L_x_9189:
[----:B0-----:R-:W-:Y:S02]  /*129b0*/  IADD3 R2, P0, R23, c[0x0][0x538], RZ ;  /* 0x00014e0017027a10 */ /* 0x001fe40007f1e0ff */
        /* <DEDUP_REMOVED lines=23> */
.L_x_9190:
        /* <DEDUP_REMOVED lines=24> */
.L_x_9191:
[----:B------:R-:W-:-:S04]  /*12cb0*/  IADD3 R16, P0, R16, c[0x0][0x538], RZ ;  /* 0x00014e0010107a10 */ /* 0x000fc80007f1e0ff */
[----:B------:R-:W-:-:S05]  /*12cc0*/  IADD3.X R17, RZ, c[0x0][0x53c], RZ, P0, !PT ;  /* 0x00014f00ff117a10 */ /* 0x000fca00007fe4ff */
[----:B------:R-:W-:Y:S01]  /*12cd0*/  STG.E.U8 [R16.64], R18 ;  /* 0x0000001210007986 */ /* 0x000fe2000c101124 */
[----:B------:R-:W-:Y:S05]  /*12ce0*/  EXIT ;  /* 0x000000000000794d */ /* 0x000fea0003800000 */
.L_x_9187:
[----:B------:R-:W-:Y:S04]  /*12cf0*/  STG.E.U8 [R2.64], R27 ;  /* 0x0000001b02007986 */ /* 0x000fe8000c101124 */
[----:B------:R-:W-:Y:S04]  /*12d00*/  STG.E.U8 [R4.64], R24 ;  /* 0x0000001804007986 */ /* 0x000fe8000c101124 */
[----:B------:R-:W-:Y:S04]  /*12d10*/  STG.E.U8 [R6.64], R19 ;  /* 0x0000001306007986 */ /* 0x000fe8000c101124 */
[----:B------:R-:W-:Y:S01]  /*12d20*/  STG.E.U8 [R8.64], R18 ;  /* 0x0000001208007986 */ /* 0x000fe2000c101124 */
[----:B------:R-:W-:Y:S05]  /*12d30*/  EXIT ;  /* 0x000000000000794d */ /* 0x000fea0003800000 */
.L_x_9152:
        /* <DEDUP_REMOVED lines=28> */
.L_x_9193:
        /* <DEDUP_REMOVED lines=24> */
.L_x_9195:
        /* <DEDUP_REMOVED lines=24> */
.L_x_9196:
[----:B------:R-:W-:Y:S02]  /*13200*/  IADD3 R26, P0, R26, c[0x0][0x538], RZ ;  /* 0x00014e001a1a7a10 */ /* 0x000fe40007f1e0ff */
[----:B------:R-:W-:-:S03]  /*13210*/  ISETP.NE.AND P6, PT, R17, c[0x0][0x56c], PT ;  /* 0x00015b0011007a0c */ /* 0x000fc60003fc5270 */
[----:B0-----:R-:W-:-:S05]  /*13220*/  IMAD.X R27, RZ, RZ, c[0x0][0x53c], P0 ;  /* 0x00014f00ff1b7624 */ /* 0x001fca00000e06ff */
[----:B------:R0:W-:Y:S05]  /*13230*/  STG.E.U8 [R26.64], R24 ;  /* 0x000000181a007986 */ /* 0x0001ea000c101124 */
        /* <DEDUP_REMOVED lines=20> */
.L_x_9197:
        /* <DEDUP_REMOVED lines=24> */
.L_x_9198:
[----:B------:R-:W-:-:S05]  /*13500*/  IADD3 R2, P0, R25, c[0x0][0x538], RZ ;  /* 0x00014e0019027a10 */ /* 0x000fca0007f1e0ff */
[----:B------:R-:W-:-:S05]  /*13510*/  IMAD.X R3, RZ, RZ, c[0x0][0x53c], P0 ;  /* 0x00014f00ff037624 */ /* 0x000fca00000e06ff */
[----:B------:R-:W-:Y:S01]  /*13520*/  STG.E.U8 [R2.64], R18 ;  /* 0x0000001202007986 */ /* 0x000fe2000c101124 */
[----:B------:R-:W-:Y:S05]  /*13530*/  EXIT ;  /* 0x000000000000794d */ /* 0x000fea0003800000 */
.L_x_9194:
[----:B------:R-:W-:Y:S04]  /*13540*/  STG.E.U8 [R4.64], R27 ;  /* 0x0000001b04007986 */ /* 0x000fe8000c101124 */
[----:B------:R-:W-:Y:S04]  /*13550*/  STG.E.U8 [R4.64+0x1], R24 ;  /* 0x0000011804007986 */ /* 0x000fe8000c101124 */
[----:B------:R-:W-:Y:S04]  /*13560*/  STG.E.U8 [R4.64+0x2], R19 ;  /* 0x0000021304007986 */ /* 0x000fe8000c101124 */
[----:B------:R-:W-:Y:S01]  /*13570*/  STG.E.U8 [R4.64+0x3], R18 ;  /* 0x0000031204007986 */ /* 0x000fe2000c101124 */
[----:B------:R-:W-:Y:S05]  /*13580*/  EXIT ;  /* 0x000000000000794d */ /* 0x000fea0003800000 */
.L_x_9192:
[----:B0-----:R-:W-:Y:S02]  /*13590*/  ISETP.NE.AND P0, PT, R0, RZ, PT ;  /* 0x000000ff0000720c */ /* 0x001fe40003f05270 */
        /* <DEDUP_REMOVED lines=9> */
[----:B------:R-:W3:Y:S04]  /*13630*/  @P0 LDG.E.U8 R13, [R8.64] ;  /* 0x00000024080d0981 */ /* 0x000ee8000c1e1100 */
        /* <DEDUP_REMOVED lines=36> */
.L_x_9200:
        /* <DEDUP_REMOVED lines=24> */
.L_x_9201:
[----:B------:R-:W-:Y:S02]  /*13a00*/  IADD3 R26, P0, R26, c[0x0][0x538], RZ ;  /* 0x00014e001a1a7a10 */ /* 0x000fe40007f1e0ff */
[----:B------:R-:W-:Y:S02]  /*13a10*/  ISETP.NE.AND P6, PT, R17, c[0x0][0x56c], PT ;  /* 0x00015b0011007a0c */ /* 0x000fe40003fc5270 */
[----:B0-----:R-:W-:-:S05]  /*13a20*/  IADD3.X R27, RZ, c[0x0][0x53c], RZ, P0, !PT ;  /* 0x00014f00ff1b7a10 */ /* 0x001fca00007fe4ff */
[----:B------:R0:W-:Y:S06]  /*13a30*/  STG.E.U8 [R26.64], R24 ;  /* 0x000000181a007986 */ /* 0x0001ec000c101124 */
        /* <DEDUP_REMOVED lines=20> */
.L_x_9202:
        /* <DEDUP_REMOVED lines=24> */
.L_x_9203:
[----:B------:R-:W-:-:S04]  /*13d00*/  IADD3 R2, P0, R25, c[0x0][0x538], RZ ;  /* 0x00014e0019027a10 */ /* 0x000fc80007f1e0ff */
[----:B------:R-:W-:-:S05]  /*13d10*/  IADD3.X R3, RZ, c[0x0][0x53c], RZ, P0, !PT ;  /* 0x00014f00ff037a10 */ /* 0x000fca00007fe4ff */
[----:B------:R-:W-:Y:S01]  /*13d20*/  STG.E.U8 [R2.64], R18 ;  /* 0x0000001202007986 */ /* 0x000fe2000c101124 */
[----:B------:R-:W-:Y:S05]  /*13d30*/  EXIT ;  /* 0x000000000000794d */ /* 0x000fea0003800000 */
.L_x_9199:
[----:B------:R-:W-:Y:S04]  /*13d40*/  STG.E.U8 [R2.64], R27 ;  /* 0x0000001b02007986 */ /* 0x000fe8000c101124 */
[----:B------:R-:W-:Y:S04]  /*13d50*/  STG.E.U8 [R4.64], R24 ;  /* 0x0000001804007986 */ /* 0x000fe8000c101124 */
[----:B------:R-:W-:Y:S04]  /*13d60*/  STG.E.U8 [R6.64], R19 ;  /* 0x0000001306007986 */ /* 0x000fe8000c101124 */
[----:B------:R-:W-:Y:S01]  /*13d70*/  STG.E.U8 [R8.64], R18 ;  /* 0x0000001208007986 */ /* 0x000fe2000c101124 */
[----:B------:R-:W-:Y:S05]  /*13d80*/  EXIT ;  /* 0x000000000000794d */ /* 0x000fea0003800000 */
.L_x_9204:
        /* <DEDUP_REMOVED lines=15> */
.L_x_9953:


//--------------------- .text._ZN2at6native13reduce_kernelILi512ELi1ENS0_8ReduceOpIhNS0_14func_wrapper_tIhZNS0_11sum_functorIhhhEclERNS_14TensorIteratorEEUlhhE_EEjhLi4ELi4EEEEEvT1_ --------------------------
	.section	.text._ZN2at6native13reduce_kernelILi512ELi1ENS0_8ReduceOpIhNS0_14func_wrapper_tIhZNS0_11sum_functorIhhhEclERNS_14TensorIteratorEEUlhhE_EEjhLi4ELi4EEEEEvT1_,"ax",@progbits
	.sectioninfo	@"SHI_REGISTERS=28"
	.align	128
        .global         _ZN2at6native13reduce_kernelILi512ELi1ENS0_8ReduceOpIhNS0_14func_wrapper_tIhZNS0_11sum_functorIhhhEclERNS_14TensorIteratorEEUlhhE_EEjhLi4ELi4EEEEEvT1_
        .type           _ZN2at6native13reduce_kernelILi512ELi1ENS0_8ReduceOpIhNS0_14func_wrapper_tIhZNS0_11sum_functorIhhhEclERNS_14TensorIteratorEEUlhhE_EEjhLi4ELi4EEEEEvT1_,@function
        .size           _ZN2at6native13reduce_kernelILi512ELi1ENS0_8ReduceOpIhNS0_14func_wrapper_tIhZNS0_11sum_functorIhhhEclERNS_14TensorIteratorEEUlhhE_EEjhLi4ELi4EEEEEvT1_,(.L_x_9954 - _ZN2at6native13reduce_kernelILi512ELi1ENS0_8ReduceOpIhNS0_14func_wrapper_tIhZNS0_11sum_functorIhhhEclERNS_14TensorIteratorEEUlhhE_EEjhLi4ELi4EEEEEvT1_)
        .other          _ZN2at6native13reduce_kernelILi512ELi1ENS0_8ReduceOpIhNS0_14func_wrapper_tIhZNS0_11sum_functorIhhhEclERNS_14TensorIteratorEEUlhhE_EEjhLi4ELi4EEEEEvT1_,@"STO_CUDA_ENTRY STV_DEFAULT"
_ZN2at6native13reduce_kernelILi512ELi1ENS0_8ReduceOpIhNS0_14func_wrapper_tIhZNS0_11sum_functorIhhhEclERNS_14TensorIteratorEEUlhhE_EEjhLi4ELi4EEEEEvT1_:
.text._ZN2at6native13reduce_kernelILi512ELi1ENS0_8ReduceOpIhNS0_14func_wrapper_tIhZNS0_11sum_functorIhhhEclERNS_14TensorIteratorEEUlhhE_EEjhLi4ELi4EEEEEvT1_:
        /* <DEDUP_REMOVED lines=208> */
.L_x_9205:
        /* <DEDUP_REMOVED lines=41> */
.L_x_9214:
[----:B------:R-:W-:Y:S05]  /*0f90*/  BSYNC B3 ;  /* 0x0000000000037941 */ /* 0x000fea0003800000 */
.L_x_9213:
        /* <DEDUP_REMOVED lines=9> */
.L_x_9212:
[----:B------:R-:W-:Y:S05]  /*1030*/  BSYNC B2 ;  /* 0x0000000000027941 */ /* 0x000fea0003800000 */
.L_x_9211:
[----:B------:R-:W-:Y:S02]  /*1040*/  IADD3 R21, P0, P1, R21, 0x4, R6 ;  /* 0x0000000415157810 */ /* 0x000fe4000791e006 */
[----:B------:R-:W-:Y:S02]  /*1050*/  IADD3 R5, R12, c[0x0][0x168], RZ ;  /* 0x00005a000c057a10 */ /* 0x000fe40007ffe0ff */
[----:B------:R-:W-:Y:S02]  /*1060*/  IADD3.X R10, R10, RZ, R7, P0, P1 ;  /* 0x000000ff0a0a7210 */ /* 0x000fe400007e2407 */
[----:B------:R-:W-:Y:S02]  /*1070*/  IADD3 R5, R5, -0x4, RZ ;  /* 0xfffffffc05057810 */ /* 0x000fe40007ffe0ff */
.L_x_9210:
[----:B------:R-:W-:Y:S05]  /*1080*/  BSYNC B1 ;  /* 0x0000000000017941 */ /* 0x000fea0003800000 */
.L_x_9209:
        /* <DEDUP_REMOVED lines=12> */
.L_x_9217:
        /* <DEDUP_REMOVED lines=14> */
.L_x_9216:
[----:B------:R-:W-:Y:S05]  /*1230*/  BSYNC B1 ;  /* 0x0000000000017941 */ /* 0x000fea0003800000 */
.L_x_9215:
        /* <DEDUP_REMOVED lines=8> */
.L_x_9219:
[----:B------:R-:W-:Y:S05]  /*12c0*/  BSYNC B1 ;  /* 0x0000000000017941 */ /* 0x000fea0003800000 */
.L_x_9218:
        /* <DEDUP_REMOVED lines=12> */
.L_x_9221:
[----:B------:R-:W-:Y:S05]  /*1390*/  BSYNC B1 ;  /* 0x0000000000017941 */ /* 0x000fea0003800000 */
.L_x_9220:
[----:B------:R-:W-:-:S04]  /*13a0*/  IADD3 R7, R7, R8, R4 ;  /* 0x0000000807077210 */ /* 0x000fc80007ffe004 */
[----:B------:R-:W-:-:S04]  /*13b0*/  IADD3 R7, R7, R6, RZ ;  /* 0x0000000607077210 */ /* 0x000fc80007ffe0ff */
[----:B------:R-:W-:Y:S01]  /*13c0*/  PRMT R18, R7, 0x7610, R18 ;  /* 0x0000761007127816 */ /* 0x000fe20000000012 */
[----:B------:R-:W-:Y:S05]  /*13d0*/  BRA `(.L_x_9207) ;  /* 0x000079e000007947 */ /* 0x000fea0003800000 */
.L_x_9208:
        /* <DEDUP_REMOVED lines=21> */
.L_x_9232:
        /* <DEDUP_REMOVED lines=212> */
.L_x_9227:
        /* <DEDUP_REMOVED lines=224> */
.L_x_9228:
        /* <DEDUP_REMOVED lines=226> */
.L_x_9229:
        /* <DEDUP_REMOVED lines=224> */
.L_x_9230:
        /* <DEDUP_REMOVED lines=13> */
.L_x_9231:
[----:B------:R-:W-:Y:S05]  /*4d60*/  BSYNC B2 ;  /* 0x0000000000027941 */ /* 0x000fea0003800000 */
.L_x_9226:
[----:B0-----:R-:W-:Y:S02]  /*4d70*/  PRMT R3, R12, 0x7610, R3 ;  /* 0x000076100c037816 */ /* 0x001fe40000000003 */
.L_x_9225:
[----:B------:R-:W-:Y:S05]  /*4d80*/  BSYNC B1 ;  /* 0x0000000000017941 */ /* 0x000fea0003800000 */
.L_x_9224:
        /* <DEDUP_REMOVED lines=205> */
.L_x_9235:
        /* <DEDUP_REMOVED lines=206> */
.L_x_9236:
        /* <DEDUP_REMOVED lines=206> */
.L_x_9237:
        /* <DEDUP_REMOVED lines=206> */
.L_x_9238:
[----:B------:R-:W-:-:S04]  /*8100*/  IADD3 R18, P1, P2, R18, c[0x0][0x530], R21 ;  /* 0x00014c0012127a10 */ /* 0x000fc80007a3e015 */
[----:B------:R-:W-:-:S05]  /*8110*/  IADD3.X R19, RZ, c[0x0][0x534], R10, P1, P2 ;  /* 0x00014d00ff137a10 */ /* 0x000fca0000fe440a */
[----:B------:R0:W5:Y:S04]  /*8120*/  LDG.E.U8 R3, [R18.64] ;  /* 0x0000002412037981 */ /* 0x000168000c1e1100 */
.L_x_9234:
[----:B0-----:R-:W-:Y:S05]  /*8130*/  BSYNC B1 ;  /* 0x0000000000017941 */ /* 0x001fea0003800000 */
.L_x_9233:
        /* <DEDUP_REMOVED lines=16> */
.L_x_9240:
[----:B------:R-:W-:Y:S05]  /*8240*/  BSYNC B1 ;  /* 0x0000000000017941 */ /* 0x000fea0003800000 */
.L_x_9239:
[----:B------:R-:W-:-:S05]  /*8250*/  IADD3 R6, R8, R7, R6 ;  /* 0x0000000708067210 */ /* 0x000fca0007ffe006 */
[----:B------:R-:W-:-:S05]  /*8260*/  IMAD.IADD R6, R6, 0x1, R9 ;  /* 0x0000000106067824 */ /* 0x000fca00078e0209 */
[----:B------:R-:W-:Y:S01]  /*8270*/  PRMT R18, R6, 0x7610, R18 ;  /* 0x0000761006127816 */ /* 0x000fe20000000012 */
[----:B------:R-:W-:Y:S05]  /*8280*/  BRA `(.L_x_9207) ;  /* 0x00000b3000007947 */ /* 0x000fea0003800000 */
.L_x_9223:
        /* <DEDUP_REMOVED lines=10> */
.L_x_9244:
        /* <DEDUP_REMOVED lines=28> */
.L_x_9243:
[----:B------:R-:W-:Y:S02]  /*84f0*/  PRMT R15, R5, 0x7610, R15 ;  /* 0x00007610050f7816 */ /* 0x000fe4000000000f */
[----:B------:R-:W-:Y:S02]  /*8500*/  PRMT R12, R6, 0x7610, R12 ;  /* 0x00007610060c7816 */ /* 0x000fe4000000000c */
[----:B------:R-:W-:Y:S02]  /*8510*/  PRMT R5, R13, 0x7610, R5 ;  /* 0x000076100d057816 */ /* 0x000fe40000000005 */
[----:B------:R-:W-:Y:S02]  /*8520*/  PRMT R8, R14, 0x7610, R8 ;  /* 0x000076100e087816 */ /* 0x000fe40000000008 */
.L_x_9242:
[----:B------:R-:W-:Y:S05]  /*8530*/  BSYNC B1 ;  /* 0x0000000000017941 */ /* 0x000fea0003800000 */
.L_x_9241:
        /* <DEDUP_REMOVED lines=27> */
.L_x_9246:
[----:B0-----:R-:W-:Y:S05]  /*86f0*/  BSYNC B1 ;  /* 0x0000000000017941 */ /* 0x001fea0003800000 */
.L_x_9245:
        /* <DEDUP_REMOVED lines=16> */
.L_x_9248:
[----:B------:R-:W-:Y:S05]  /*8800*/  BSYNC B1 ;  /* 0x0000000000017941 */ /* 0x000fea0003800000 */
.L_x_9247:
[----:B------:R-:W-:-:S04]  /*8810*/  IADD3 R0, R2, R3, R0 ;  /* 0x0000000302007210 */ /* 0x000fc80007ffe000 */
[----:B------:R-:W-:-:S04]  /*8820*/  IADD3 R0, R0, R9, RZ ;  /* 0x0000000900007210 */ /* 0x000fc80007ffe0ff */
[----:B------:R-:W-:Y:S01]  /*8830*/  PRMT R18, R0, 0x7610, R18 ;  /* 0x0000761000127816 */ /* 0x000fe20000000012 */
[----:B------:R-:W-:Y:S05]  /*8840*/  BRA `(.L_x_9207) ;  /* 0x0000057000007947 */ /* 0x000fea0003800000 */
.L_x_9222:
        /* <DEDUP_REMOVED lines=14> */
.L_x_9252:
        /* <DEDUP_REMOVED lines=24> */
.L_x_9251:
[----:B------:R-:W-:Y:S02]  /*8ab0*/  PRMT R19, R7, 0x7610, R19 ;  /* 0x0000761007137816 */ /* 0x000fe40000000013 */
[----:B------:R-:W-:Y:S02]  /*8ac0*/  PRMT R12, R8, 0x7610, R12 ;  /* 0x00007610080c7816 */ /* 0x000fe4000000000c */
[----:B------:R-:W-:Y:S02]  /*8ad0*/  PRMT R11, R13, 0x7610, R11 ;  /* 0x000076100d0b7816 */ /* 0x000fe4000000000b */
[----:B------:R-:W-:Y:S02]  /*8ae0*/  PRMT R5, R15, 0x7610, R5 ;  /* 0x000076100f057816 */ /* 0x000fe40000000005 */
.L_x_9250:
[----:B------:R-:W-:Y:S05]  /*8af0*/  BSYNC B1 ;  /* 0x0000000000017941 */ /* 0x000fea0003800000 */
.L_x_9249:
        /* <DEDUP_REMOVED lines=23> */
.L_x_9254:
[----:B0-----:R-:W-:Y:S05]  /*8c70*/  BSYNC B1 ;  /* 0x0000000000017941 */ /* 0x001fea0003800000 */
.L_x_9253:
        /* <DEDUP_REMOVED lines=16> */
.L_x_9256:
[----:B------:R-:W-:Y:S05]  /*8d80*/  BSYNC B1 ;  /* 0x0000000000017941 */ /* 0x000fea0003800000 */
.L_x_9255:
[----:B------:R-:W-:-:S04]  /*8d90*/  IADD3 R3, R2, R3, R4 ;  /* 0x0000000302037210 */ /* 0x000fc80007ffe004 */
[----:B------:R-:W-:-:S04]  /*8da0*/  IADD3 R3, R3, R0, RZ ;  /* 0x0000000003037210 */ /* 0x000fc80007ffe0ff */
[----:B------:R-:W-:Y:S02]  /*8db0*/  PRMT R18, R3, 0x7610, R18 ;  /* 0x0000761003127816 */ /* 0x000fe40000000012 */
.L_x_9207:
[----:B------:R-:W-:Y:S05]  /*8dc0*/  BSYNC B0 ;  /* 0x0000000000007941 */ /* 0x000fea0003800000 */
.L_x_9206:
        /* <DEDUP_REMOVED lines=9> */
.L_x_9258:
        /* <DEDUP_REMOVED lines=12> */
.L_x_9257:
        /* <DEDUP_REMOVED lines=13> */
.L_x_9261:
        /* <DEDUP_REMOVED lines=13> */
.L_x_9260:
[----:B------:R-:W-:Y:S01]  /*90c0*/  BAR.SYNC.DEFER_BLOCKING 0x0 ;  /* 0x0000000000007b1d */ /* 0x000fe20000010000 */
[----:B------:R-:W-:-:S13]  /*90d0*/  ISETP.GE.AND P0, PT, R0, 0x2, PT ;  /* 0x000000020000780c */ /* 0x000fda0003f06270 */
[----:B------:R-:W-:Y:S05]  /*90e0*/  @!P0 BRA `(.L_x_9259) ;  /* 0x0000008000008947 */ /* 0x000fea0003800000 */
[----:B0----5:R-:W-:Y:S02]  /*90f0*/  IMAD.MOV.U32 R3, RZ, RZ, 0x1 ;  /* 0x00000001ff037424 */ /* 0x021fe400078e00ff */
.L_x_9262:
[----:B------:R-:W-:-:S05]  /*9100*/  LOP3.LUT R2, R18, 0xff, RZ, 0xc0, !PT ;  /* 0x000000ff12027812 */ /* 0x000fca00078ec0ff */
[----:B------:R0:W2:Y:S02]  /*9110*/  SHFL.DOWN PT, R5, R2, R3, 0x1f ;  /* 0x08001f0302057589 */ /* 0x0000a400000e0000 */
[----:B0-----:R-:W-:-:S04]  /*9120*/  SHF.L.U32 R3, R3, 0x1, RZ ;  /* 0x0000000103037819 */ /* 0x001fc800000006ff */
[----:B------:R-:W-:Y:S01]  /*9130*/  ISETP.GE.AND P0, PT, R3, R0, PT ;  /* 0x000000000300720c */ /* 0x000fe20003f06270 */
[----:B--2---:R-:W-:-:S05]  /*9140*/  IMAD.IADD R5, R5, 0x1, R18 ;  /* 0x0000000105057824 */ /* 0x004fca00078e0212 */
[----:B------:R-:W-:-:S07]  /*9150*/  PRMT R18, R5, 0x7610, R18 ;  /* 0x0000761005127816 */ /* 0x000fce0000000012 */
[----:B------:R-:W-:Y:S05]  /*9160*/  @!P0 BRA `(.L_x_9262) ;  /* 0xffffff9000008947 */ /* 0x000fea000383ffff */
.L_x_9259:
        /* <DEDUP_REMOVED lines=202> */
.L_x_9263:
        /* <DEDUP_REMOVED lines=213> */
.L_x_9265:
        /* <DEDUP_REMOVED lines=11> */
.L_x_9267:
[----:B------:R-:W-:Y:S05]  /*ac10*/  BSYNC B0 ;  /* 0x0000000000007941 */ /* 0x000fea0003800000 */
.L_x_9266:
        /* <DEDUP_REMOVED lines=12> */
.L_x_9269:
[----:B------:R-:W-:Y:S05]  /*ace0*/  BSYNC B0 ;  /* 0x0000000000007941 */ /* 0x000fea0003800000 */
.L_x_9268:
        /* <DEDUP_REMOVED lines=30> */
.L_x_9271:
[----:B------:R-:W-:Y:S05]  /*aed0*/  BSYNC B0 ;  /* 0x0000000000007941 */ /* 0x000fea0003800000 */
.L_x_9270:
        /* <DEDUP_REMOVED lines=20> */
.L_x_9276:
        /* <DEDUP_REMOVED lines=9> */
.L_x_9275:
[----:B------:R-:W-:Y:S05]  /*b0b0*/  BSYNC B1 ;  /* 0x0000000000017941 */ /* 0x000fea0003800000 */
.L_x_9274:
[----:B------:R-:W-:Y:S05]  /*b0c0*/  BRA `(.L_x_9277) ;  /* 0x000000c000007947 */ /* 0x000fea0003800000 */
.L_x_9273:
[----:B------:R-:W-:-:S13]  /*b0d0*/  ISETP.GE.U32.AND P0, PT, R20, c[0x0][0x178], PT ;  /* 0x00005e0014007a0c */ /* 0x000fda0003f06070 */
[----:B------:R-:W-:Y:S05]  /*b0e0*/  @P0 BRA `(.L_x_9277) ;  /* 0x000000a000000947 */ /* 0x000fea0003800000 */
[----:B------:R-:W-:-:S05]  /*b0f0*/  MOV R7, R20 ;  /* 0x0000001400077202 */ /* 0x000fca0000000f00 */
.L_x_9278:
        /* <DEDUP_REMOVED lines=9> */
.L_x_9277:
[----:B------:R-:W-:Y:S05]  /*b190*/  BSYNC B0 ;  /* 0x0000000000007941 */ /* 0x000fea0003800000 */
.L_x_9272:
        /* <DEDUP_REMOVED lines=8> */
.L_x_9280:
        /* <DEDUP_REMOVED lines=12> */
.L_x_9279:
        /* <DEDUP_REMOVED lines=12> */
.L_x_9283:
        /* <DEDUP_REMOVED lines=13> */
.L_x_9282:
[----:B0-----:R-:W-:Y:S01]  /*b470*/  BAR.SYNC.DEFER_BLOCKING 0x0 ;  /* 0x0000000000007b1d */ /* 0x001fe20000010000 */
[----:B------:R-:W-:-:S13]  /*b480*/  ISETP.GE.AND P0, PT, R0, 0x2, PT ;  /* 0x000000020000780c */ /* 0x000fda0003f06270 */
[----:B------:R-:W-:Y:S05]  /*b490*/  @!P0 BRA `(.L_x_9281) ;  /* 0x0000007000008947 */ /* 0x000fea0003800000 */
[----:B------:R-:W-:Y:S02]  /*b4a0*/  MOV R5, 0x1 ;  /* 0x0000000100057802 */ /* 0x000fe40000000f00 */
.L_x_9284:
[----:B------:R-:W-:-:S06]  /*b4b0*/  LOP3.LUT R4, R17, 0xff, RZ, 0xc0, !PT ;  /* 0x000000ff11047812 */ /* 0x000fcc00078ec0ff */
[----:B------:R0:W2:Y:S02]  /*b4c0*/  SHFL.DOWN PT, R4, R4, R5, 0x1f ;  /* 0x08001f0504047589 */ /* 0x0000a400000e0000 */
[----:B0-----:R-:W-:-:S05]  /*b4d0*/  IMAD.SHL.U32 R5, R5, 0x2, RZ ;  /* 0x0000000205057824 */ /* 0x001fca00078e00ff */
[----:B------:R-:W-:Y:S02]  /*b4e0*/  ISETP.GE.AND P0, PT, R5, R0, PT ;  /* 0x000000000500720c */ /* 0x000fe40003f06270 */
[----:B--2---:R-:W-:-:S11]  /*b4f0*/  IADD3 R17, R4, R17, RZ ;  /* 0x0000001104117210 */ /* 0x004fd60007ffe0ff */
[----:B------:R-:W-:Y:S05]  /*b500*/  @!P0 BRA `(.L_x_9284) ;  /* 0xffffffa000008947 */ /* 0x000fea000383ffff */
.L_x_9281:
        /* <DEDUP_REMOVED lines=12> */
.L_x_9286:
        /* <DEDUP_REMOVED lines=23> */
.L_x_9288:
[----:B------:R-:W-:-:S04]  /*b740*/  IADD3 R2, P0, R16, c[0x0][0x538], RZ ;  /* 0x00014e0010027a10 */ /* 0x000fc80007f1e0ff */
[----:B------:R-:W-:-:S05]  /*b750*/  IADD3.X R3, RZ, c[0x0][0x53c], RZ, P0, !PT ;  /* 0x00014f00ff037a10 */ /* 0x000fca00007fe4ff */
[----:B------:R-:W-:Y:S01]  /*b760*/  STG.E.U8 [R2.64], R17 ;  /* 0x0000001102007986 */ /* 0x000fe2000c101124 */
[----:B------:R-:W-:Y:S05]  /*b770*/  EXIT ;  /* 0x000000000000794d */ /* 0x000fea0003800000 */
.L_x_9287:
[----:B------:R-:W-:Y:S01]  /*b780*/  STG.E.U8 [R2.64], R17 ;  /* 0x0000001102007986 */ /* 0x000fe2000c101124 */
[----:B------:R-:W-:Y:S05]  /*b790*/  EXIT ;  /* 0x000000000000794d */ /* 0x000fea0003800000 */
.L_x_9285:
        /* <DEDUP_REMOVED lines=9> */
.L_x_9289:
        /* <DEDUP_REMOVED lines=23> */
.L_x_9291:
[----:B------:R-:W-:-:S05]  /*b9a0*/  IADD3 R2, P0, R16, c[0x0][0x538], RZ ;  /* 0x00014e0010027a10 */ /* 0x000fca0007f1e0ff */
[----:B------:R-:W-:-:S05]  /*b9b0*/  IMAD.X R3, RZ, RZ, c[0x0][0x53c], P0 ;  /* 0x00014f00ff037624 */ /* 0x000fca00000e06ff */
[----:B------:R-:W-:Y:S01]  /*b9c0*/  STG.E.U8 [R2.64], R17 ;  /* 0x0000001102007986 */ /* 0x000fe2000c101124 */
[----:B------:R-:W-:Y:S05]  /*b9d0*/  EXIT ;  /* 0x000000000000794d */ /* 0x000fea0003800000 */
.L_x_9290:
[----:B------:R-:W-:Y:S01]  /*b9e0*/  STG.E.U8 [R2.64], R17 ;  /* 0x0000001102007986 */ /* 0x000fe2000c101124 */
[----:B------:R-:W-:Y:S05]  /*b9f0*/  EXIT ;  /* 0x000000000000794d */ /* 0x000fea0003800000 */
.L_x_9264:
        /* <DEDUP_REMOVED lines=19> */
.L_x_9293:
        /* <DEDUP_REMOVED lines=23> */
.L_x_9295:
[----:B------:R-:W-:-:S05]  /*bca0*/  IADD3 R2, P0, R19, c[0x0][0x538], RZ ;  /* 0x00014e0013027a10 */ /* 0x000fca0007f1e0ff */
[----:B------:R-:W-:-:S05]  /*bcb0*/  IMAD.X R3, RZ, RZ, c[0x0][0x53c], P0 ;  /* 0x00014f00ff037624 */ /* 0x000fca00000e06ff */
[----:B------:R-:W-:Y:S01]  /*bcc0*/  STG.E.U8 [R2.64], R18 ;  /* 0x0000001202007986 */ /* 0x000fe2000c101124 */
[----:B------:R-:W-:Y:S05]  /*bcd0*/  EXIT ;  /* 0x000000000000794d */ /* 0x000fea0003800000 */
.L_x_9294:
[----:B------:R-:W-:Y:S01]  /*bce0*/  STG.E.U8 [R2.64], R18 ;  /* 0x0000001202007986 */ /* 0x000fe2000c101124 */
[----:B------:R-:W-:Y:S05]  /*bcf0*/  EXIT ;  /* 0x000000000000794d */ /* 0x000fea0003800000 */
.L_x_9292:
        /* <DEDUP_REMOVED lines=9> */
.L_x_9296:
        /* <DEDUP_REMOVED lines=23> */
.L_x_9298:
[----:B------:R-:W-:-:S04]  /*bf00*/  IADD3 R2, P0, R19, c[0x0][0x538], RZ ;  /* 0x00014e0013027a10 */ /* 0x000fc80007f1e0ff */
[----:B------:R-:W-:-:S05]  /*bf10*/  IADD3.X R3, RZ, c[0x0][0x53c], RZ, P0, !PT ;  /* 0x00014f00ff037a10 */ /* 0x000fca00007fe4ff */
[----:B------:R-:W-:Y:S01]  /*bf20*/  STG.E.U8 [R2.64], R18 ;  /* 0x0000001202007986 */ /* 0x000fe2000c101124 */
[----:B------:R-:W-:Y:S05]  /*bf30*/  EXIT ;  /* 0x000000000000794d */ /* 0x000fea0003800000 */
.L_x_9297:
[----:B------:R-:W-:Y:S01]  /*bf40*/  STG.E.U8 [R2.64], R18 ;  /* 0x0000001202007986 */ /* 0x000fe2000c101124 */
[----:B------:R-:W-:Y:S05]  /*bf50*/  EXIT ;  /* 0x000000000000794d */ /* 0x000fea0003800000 */
.L_x_9299:
        /* <DEDUP_REMOVED lines=10> */
.L_x_9954:


//--------------------- .text._ZN2at6native13reduce_kernelILi256ELi2ENS0_8ReduceOpIhNS0_14func_wrapper_tIhZNS0_11sum_functorIhhhEclERNS_14TensorIteratorEEUlhhE_EEjhLi4ELi4EEEEEvT1_ --------------------------
	.section	.text._ZN2at6native13reduce_kernelILi256ELi2ENS0_8ReduceOpIhNS0_14func_wrapper_tIhZNS0_11sum_functorIhhhEclERNS_14TensorIteratorEEUlhhE_EEjhLi4ELi4EEEEEvT1_,"ax",@progbits
	.sectioninfo	@"SHI_REGISTERS=34"
	.align	128
        .global         _ZN2at6native13reduce_kernelILi256ELi2ENS0_8ReduceOpIhNS0_14func_wrapper_tIhZNS0_11sum_functorIhhhEclERNS_14TensorIteratorEEUlhhE_EEjhLi4ELi4EEEEEvT1_
        .type           _ZN2at6native13reduce_kernelILi256ELi2ENS0_8ReduceOpIhNS0_14func_wrapper_tIhZNS0_11sum_functorIhhhEclERNS_14TensorIteratorEEUlhhE_EEjhLi4ELi4EEEEEvT1_,@function
        .size           _ZN2at6native13reduce_kernelILi256ELi2ENS0_8ReduceOpIhNS0_14func_wrapper_tIhZNS0_11sum_functorIhhhEclERNS_14TensorIteratorEEUlhhE_EEjhLi4ELi4EEEEEvT1_,(.L_x_9955 - _ZN2at6native13reduce_kernelILi256ELi2ENS0_8ReduceOpIhNS0_14func_wrapper_tIhZNS0_11sum_functorIhhhEclERNS_14TensorIteratorEEUlhhE_EEjhLi4ELi4EEEEEvT1_)
        .other          _ZN2at6native13reduce_kernelILi256ELi2ENS0_8ReduceOpIhNS0_14func_wrapper_tIhZNS0_11sum_functorIhhhEclERNS_14TensorIteratorEEUlhhE_EEjhLi4ELi4EEEEEvT1_,@"STO_CUDA_ENTRY STV_DEFAULT"
_ZN2at6native13reduce_kernelILi256ELi2ENS0_8ReduceOpIhNS0_14func_wrapper_tIhZNS0_11sum_functorIhhhEclERNS_14TensorIteratorEEUlhhE_EEjhLi4ELi4EEEEEvT1_:
.text._ZN2at6native13reduce_kernelILi256ELi2ENS0_8ReduceOpIhNS0_14func_wrapper_tIhZNS0_11sum_functorIhhhEclERNS_14TensorIteratorEEUlhhE_EEjhLi4ELi4EEEEEvT1_:
        /* <DEDUP_REMOVED lines=209> */
.L_x_9300:
        /* <DEDUP_REMOVED lines=62> */
.L_x_9309:
[----:B------:R-:W-:Y:S05]  /*10f0*/  BSYNC B2 ;  /* 0x0000000000027941 */ /* 0x000fea0003800000 */
.L_x_9308:
        /* <DEDUP_REMOVED lines=9> */
.L_x_9307:
[----:B------:R-:W-:Y:S05]  /*1190*/  BSYNC B1 ;  /* 0x0000000000017941 */ /* 0x000fea0003800000 */
.L_x_9306:
[----:B------:R-:W-:Y:S02]  /*11a0*/  IADD3 R18, P0, P1, R23, c[0x0][0x530], R18 ;  /* 0x00014c0017127a10 */ /* 0x000fe4000791e012 */
[----:B------:R-:W-:Y:S02]  /*11b0*/  IADD3 R3, R5, c[0x0][0x168], RZ ;  /* 0x00005a0005037a10 */ /* 0x000fe40007ffe0ff */
[----:B------:R-:W-:Y:S02]  /*11c0*/  IADD3 R18, P2, R18, 0x4, RZ ;  /* 0x0000000412127810 */ /* 0x000fe40007f5e0ff */
[----:B------:R-:W-:Y:S02]  /*11d0*/  IADD3.X R2, RZ, c[0x0][0x534], R4, P0, P1 ;  /* 0x00014d00ff027a10 */ /* 0x000fe400007e2404 */
[----:B------:R-:W-:-:S03]  /*11e0*/  IADD3 R3, R3, -0x4, RZ ;  /* 0xfffffffc03037810 */ /* 0x000fc60007ffe0ff */
[----:B------:R-:W-:Y:S02]  /*11f0*/  IMAD.X R2, RZ, RZ, R2, P2 ;  /* 0x000000ffff027224 */ /* 0x000fe400010e0602 */
.L_x_9305:
[----:B------:R-:W-:Y:S05]  /*1200*/  BSYNC B0 ;  /* 0x0000000000007941 */ /* 0x000fea0003800000 */
.L_x_9304:
        /* <DEDUP_REMOVED lines=13> */
.L_x_9312:
        /* <DEDUP_REMOVED lines=16> */
.L_x_9311:
[----:B------:R-:W-:Y:S05]  /*13e0*/  BSYNC B0 ;  /* 0x0000000000007941 */ /* 0x000fea0003800000 */
.L_x_9310:
        /* <DEDUP_REMOVED lines=8> */
.L_x_9314:
[----:B------:R-:W-:Y:S05]  /*1470*/  BSYNC B0 ;  /* 0x0000000000007941 */ /* 0x000fea0003800000 */
.L_x_9313:
        /* <DEDUP_REMOVED lines=12> */
.L_x_9316:
[----:B------:R-:W-:Y:S05]  /*1540*/  BSYNC B0 ;  /* 0x0000000000007941 */ /* 0x000fea0003800000 */
.L_x_9315:
[----:B------:R-:W-:Y:S02]  /*1550*/  IADD3 R5, R5, R6, R0 ;  /* 0x0000000605057210 */ /* 0x000fe40007ffe000 */
[----:B------:R-:W-:-:S03]  /*1560*/  PRMT R25, RZ, 0x7610, R25 ;  /* 0x00007610ff197816 */ /* 0x000fc60000000019 */
[----:B------:R-:W-:-:S05]  /*1570*/  IMAD.IADD R5, R5, 0x1, R4 ;  /* 0x0000000105057824 */ /* 0x000fca00078e0204 */
[----:B------:R-:W-:Y:S01]  /*1580*/  PRMT R24, R5, 0x7610, R24 ;  /* 0x0000761005187816 */ /* 0x000fe20000000018 */
[----:B------:R-:W-:Y:S05]  /*1590*/  BRA `(.L_x_9302) ;  /* 0x0000824000007947 */ /* 0x000fea0003800000 */
.L_x_9303:
        /* <DEDUP_REMOVED lines=28> */
.L_x_9327:
        /* <DEDUP_REMOVED lines=222> */
.L_x_9322:
        /* <DEDUP_REMOVED lines=227> */
.L_x_9323:
        /* <DEDUP_REMOVED lines=221> */
.L_x_9324:
        /* <DEDUP_REMOVED lines=219> */
.L_x_9325:
        /* <DEDUP_REMOVED lines=20> */
.L_x_9326:
[----:B------:R-:W-:Y:S05]  /*5030*/  BSYNC B1 ;  /* 0x0000000000017941 */ /* 0x000fea0003800000 */
.L_x_9321:
[----:B------:R-:W-:Y:S02]  /*5040*/  PRMT R3, R0, 0x7610, R3 ;  /* 0x0000761000037816 */ /* 0x000fe40000000003 */
[----:B------:R-:W-:Y:S02]  /*5050*/  PRMT R0, R13, 0x7610, R0 ;  /* 0x000076100d007816 */ /* 0x000fe40000000000 */
.L_x_9320:
[----:B------:R-:W-:Y:S05]  /*5060*/  BSYNC B0 ;  /* 0x0000000000007941 */ /* 0x000fea0003800000 */
.L_x_9319:
        /* <DEDUP_REMOVED lines=205> */
.L_x_9330:
        /* <DEDUP_REMOVED lines=211> */
.L_x_9331:
        /* <DEDUP_REMOVED lines=211> */
.L_x_9332:
        /* <DEDUP_REMOVED lines=211> */
.L_x_9333:
[----:B------:R-:W-:-:S04]  /*84d0*/  LOP3.LUT R3, R3, 0xfffffffe, RZ, 0xc0, !PT ;  /* 0xfffffffe03037812 */ /* 0x000fc800078ec0ff */
[----:B------:R-:W-:-:S05]  /*84e0*/  IADD3 R12, P1, R3, R18, RZ ;  /* 0x00000012030c7210 */ /* 0x000fca0007f3e0ff */
[----:B------:R-:W-:-:S05]  /*84f0*/  IMAD.X R13, RZ, RZ, R2, P1 ;  /* 0x000000ffff0d7224 */ /* 0x000fca00008e0602 */
[----:B------:R-:W2:Y:S02]  /*8500*/  LDG.E.U16 R12, [R12.64] ;  /* 0x000000240c0c7981 */ /* 0x000ea4000c1e1500 */
[C---:B--2---:R-:W-:Y:S02]  /*8510*/  PRMT R3, R12.reuse, 0x7770, RZ ;  /* 0x000077700c037816 */ /* 0x044fe400000000ff */
[----:B------:R-:W-:Y:S02]  /*8520*/  PRMT R0, R12, 0x7771, RZ ;  /* 0x000077710c007816 */ /* 0x000fe400000000ff */
.L_x_9329:
[----:B------:R-:W-:Y:S05]  /*8530*/  BSYNC B0 ;  /* 0x0000000000007941 */ /* 0x000fea0003800000 */
.L_x_9328:
        /* <DEDUP_REMOVED lines=20> */
.L_x_9335:
[----:B------:R-:W-:Y:S05]  /*8680*/  BSYNC B0 ;  /* 0x0000000000007941 */ /* 0x000fea0003800000 */
.L_x_9334:
[----:B------:R-:W-:Y:S02]  /*8690*/  IADD3 R8, R20, R14, R8 ;  /* 0x0000000e14087210 */ /* 0x000fe40007ffe008 */
[----:B------:R-:W-:-:S03]  /*86a0*/  IADD3 R9, R21, R15, R9 ;  /* 0x0000000f15097210 */ /* 0x000fc60007ffe009 */
[----:B------:R-:W-:Y:S01]  /*86b0*/  IMAD.IADD R8, R8, 0x1, R23 ;  /* 0x0000000108087824 */ /* 0x000fe200078e0217 */
[----:B------:R-:W-:-:S04]  /*86c0*/  IADD3 R9, R9, R24, RZ ;  /* 0x0000001809097210 */ /* 0x000fc80007ffe0ff */
[----:B------:R-:W-:Y:S02]  /*86d0*/  PRMT R25, R9, 0x7610, R25 ;  /* 0x0000761009197816 */ /* 0x000fe40000000019 */
[----:B------:R-:W-:Y:S01]  /*86e0*/  PRMT R24, R8, 0x7610, R24 ;  /* 0x0000761008187816 */ /* 0x000fe20000000018 */
[----:B------:R-:W-:Y:S05]  /*86f0*/  BRA `(.L_x_9302) ;  /* 0x000010e000007947 */ /* 0x000fea0003800000 */
.L_x_9318:
        /* <DEDUP_REMOVED lines=18> */
.L_x_9339:
        /* <DEDUP_REMOVED lines=44> */
.L_x_9338:
[----:B------:R-:W-:Y:S02]  /*8ae0*/  PRMT R20, R28, 0x7610, R20 ;  /* 0x000076101c147816 */ /* 0x000fe40000000014 */
[----:B------:R-:W-:-:S02]  /*8af0*/  PRMT R27, R9, 0x7610, R27 ;  /* 0x00007610091b7816 */ /* 0x000fc4000000001b */
.L_x_9337:
[----:B------:R-:W-:Y:S05]  /*8b00*/  BSYNC B0 ;  /* 0x0000000000007941 */ /* 0x000fea0003800000 */
.L_x_9336:
        /* <DEDUP_REMOVED lines=41> */
.L_x_9341:
[----:B------:R-:W-:Y:S05]  /*8da0*/  BSYNC B0 ;  /* 0x0000000000007941 */ /* 0x000fea0003800000 */
.L_x_9340:
        /* <DEDUP_REMOVED lines=20> */
.L_x_9343:
[----:B------:R-:W-:Y:S05]  /*8ef0*/  BSYNC B0 ;  /* 0x0000000000007941 */ /* 0x000fea0003800000 */
.L_x_9342:
[----:B------:R-:W-:Y:S02]  /*8f00*/  IADD3 R12, R3, R7, R12 ;  /* 0x00000007030c7210 */ /* 0x000fe40007ffe00c */
[----:B------:R-:W-:-:S03]  /*8f10*/  IADD3 R9, R4, R6, R0 ;  /* 0x0000000604097210 */ /* 0x000fc60007ffe000 */
[----:B------:R-:W-:Y:S01]  /*8f20*/  IMAD.IADD R12, R12, 0x1, R5 ;  /* 0x000000010c0c7824 */ /* 0x000fe200078e0205 */
[----:B------:R-:W-:-:S04]  /*8f30*/  IADD3 R9, R9, R24, RZ ;  /* 0x0000001809097210 */ /* 0x000fc80007ffe0ff */
[----:B------:R-:W-:Y:S02]  /*8f40*/  PRMT R25, R9, 0x7610, R25 ;  /* 0x0000761009197816 */ /* 0x000fe40000000019 */
[----:B------:R-:W-:Y:S01]  /*8f50*/  PRMT R24, R12, 0x7610, R24 ;  /* 0x000076100c187816 */ /* 0x000fe20000000018 */
[----:B------:R-:W-:Y:S05]  /*8f60*/  BRA `(.L_x_9302) ;  /* 0x0000087000007947 */ /* 0x000fea0003800000 */
.L_x_9317:
        /* <DEDUP_REMOVED lines=23> */
.L_x_9347:
        /* <DEDUP_REMOVED lines=40> */
.L_x_9346:
[----:B------:R-:W-:Y:S02]  /*9360*/  PRMT R11, R27, 0x7610, R11 ;  /* 0x000076101b0b7816 */ /* 0x000fe4000000000b */
[----:B------:R-:W-:-:S02]  /*9370*/  PRMT R10, R28, 0x7610, R10 ;  /* 0x000076101c0a7816 */ /* 0x000fc4000000000a */
[----:B------:R-:W-:Y:S02]  /*9380*/  PRMT R24, R4, 0x7610, R24 ;  /* 0x0000761004187816 */ /* 0x000fe40000000018 */
[----:B------:R-:W-:Y:S02]  /*9390*/  PRMT R27, R5, 0x7610, R27 ;  /* 0x00007610051b7816 */ /* 0x000fe4000000001b */
.L_x_9345:
[----:B------:R-:W-:Y:S05]  /*93a0*/  BSYNC B0 ;  /* 0x0000000000007941 */ /* 0x000fea0003800000 */
.L_x_9344:
        /* <DEDUP_REMOVED lines=37> */
.L_x_9349:
[----:B------:R-:W-:Y:S05]  /*9600*/  BSYNC B0 ;  /* 0x0000000000007941 */ /* 0x000fea0003800000 */
.L_x_9348:
        /* <DEDUP_REMOVED lines=22> */
.L_x_9351:
[----:B------:R-:W-:Y:S05]  /*9770*/  BSYNC B0 ;  /* 0x0000000000007941 */ /* 0x000fea0003800000 */
.L_x_9350:
[----:B------:R-:W-:Y:S02]  /*9780*/  IADD3 R14, R13, R14, R21 ;  /* 0x0000000e0d0e7210 */ /* 0x000fe40007ffe015 */
[----:B------:R-:W-:-:S03]  /*9790*/  IADD3 R15, R12, R15, R20 ;  /* 0x0000000f0c0f7210 */ /* 0x000fc60007ffe014 */
[----:B------:R-:W-:Y:S01]  /*97a0*/  IMAD.IADD R14, R14, 0x1, R3 ;  /* 0x000000010e0e7824 */ /* 0x000fe200078e0203 */
[----:B------:R-:W-:-:S04]  /*97b0*/  IADD3 R15, R15, R0, RZ ;  /* 0x000000000f0f7210 */ /* 0x000fc80007ffe0ff */
[----:B------:R-:W-:Y:S02]  /*97c0*/  PRMT R25, R15, 0x7610, R25 ;  /* 0x000076100f197816 */ /* 0x000fe40000000019 */
[----:B------:R-:W-:Y:S02]  /*97d0*/  PRMT R24, R14, 0x7610, R24 ;  /* 0x000076100e187816 */ /* 0x000fe40000000018 */
.L_x_9302:
[----:B------:R-:W-:Y:S05]  /*97e0*/  BSYNC B6 ;  /* 0x0000000000067941 */ /* 0x000fea0003800000 */
.L_x_9301:
        /* <DEDUP_REMOVED lines=12> */
.L_x_9355:
        /* <DEDUP_REMOVED lines=20> */
.L_x_9354:
[----:B------:R-:W-:Y:S05]  /*99f0*/  BSYNC B0 ;  /* 0x0000000000007941 */ /* 0x000fea0003800000 */
.L_x_9353:
[----:B------:R-:W-:Y:S01]  /*9a00*/  MOV R2, R4 ;  /* 0x0000000400027202 */ /* 0x000fe20000000f00 */
[----:B------:R-:W-:Y:S05]  /*9a10*/  @P1 BRA `(.L_x_9355) ;  /* 0xfffffe9000001947 */ /* 0x000fea000383ffff */
.L_x_9352:
        /* <DEDUP_REMOVED lines=16> */
.L_x_9358:
        /* <DEDUP_REMOVED lines=19> */
.L_x_9357:
[----:B------:R-:W-:Y:S01]  /*9c50*/  ISETP.GE.AND P0, PT, R0, 0x2, PT ;  /* 0x000000020000780c */ /* 0x000fe20003f06270 */
[----:B------:R-:W-:Y:S01]  /*9c60*/  WARPSYNC 0xffffffff ;  /* 0xffffffff00007948 */ /* 0x000fe20003800000 */
[----:B------:R-:W-:Y:S11]  /*9c70*/  BAR.SYNC.DEFER_BLOCKING 0x0 ;  /* 0x0000000000007b1d */ /* 0x000ff60000010000 */
[----:B------:R-:W-:Y:S05]  /*9c80*/  @!P0 BRA `(.L_x_9356) ;  /* 0x000000b000008947 */ /* 0x000fea0003800000 */
[----:B------:R-:W-:Y:S02]  /*9c90*/  MOV R3, 0x1 ;  /* 0x0000000100037802 */ /* 0x000fe40000000f00 */
.L_x_9359:
[----:B------:R-:W-:Y:S02]  /*9ca0*/  LOP3.LUT R2, R24, 0xff, RZ, 0xc0, !PT ;  /* 0x000000ff18027812 */ /* 0x000fe400078ec0ff */
[----:B------:R-:W-:-:S03]  /*9cb0*/  LOP3.LUT R4, R25, 0xff, RZ, 0xc0, !PT ;  /* 0x000000ff19047812 */ /* 0x000fc600078ec0ff */
        /* <DEDUP_REMOVED lines=8> */
.L_x_9356:
        /* <DEDUP_REMOVED lines=203> */
.L_x_9360:
        /* <DEDUP_REMOVED lines=200> */
.L_x_9361:
        /* <DEDUP_REMOVED lines=214> */
.L_x_9363:
        /* <DEDUP_REMOVED lines=200> */
.L_x_9364:
        /* <DEDUP_REMOVED lines=11> */
.L_x_9366:
[----:B------:R-:W-:Y:S05]  /*d100*/  BSYNC B0 ;  /* 0x0000000000007941 */ /* 0x000fea0003800000 */
.L_x_9365:
        /* <DEDUP_REMOVED lines=13> */
.L_x_9368:
[----:B------:R-:W-:Y:S05]  /*d1e0*/  BSYNC B0 ;  /* 0x0000000000007941 */ /* 0x000fea0003800000 */
.L_x_9367:
        /* <DEDUP_REMOVED lines=31> */
.L_x_9370:
[----:B------:R-:W-:Y:S05]  /*d3e0*/  BSYNC B0 ;  /* 0x0000000000007941 */ /* 0x000fea0003800000 */
.L_x_9369:
        /* <DEDUP_REMOVED lines=22> */
.L_x_9375:
        /* <DEDUP_REMOVED lines=13> */
.L_x_9374:
[----:B------:R-:W-:Y:S05]  /*d620*/  BSYNC B1 ;  /* 0x0000000000017941 */ /* 0x000fea0003800000 */
.L_x_9373:
[----:B------:R-:W-:Y:S05]  /*d630*/  BRA `(.L_x_9376) ;  /* 0x0000012000007947 */ /* 0x000fea0003800000 */
.L_x_9372:
[----:B------:R-:W-:Y:S02]  /*d640*/  ISETP.GE.U32.AND P0, PT, R19, c[0x0][0x178], PT ;  /* 0x00005e0013007a0c */ /* 0x000fe40003f06070 */
[----:B------:R-:W-:-:S11]  /*d650*/  PRMT R23, R18, 0x7610, R23 ;  /* 0x0000761012177816 */ /* 0x000fd60000000017 */
[----:B------:R-:W-:Y:S05]  /*d660*/  @P0 BRA `(.L_x_9376) ;  /* 0x000000f000000947 */ /* 0x000fea0003800000 */
[----:B------:R-:W-:Y:S02]  /*d670*/  PRMT R23, R18, 0x7610, R23 ;  /* 0x0000761012177816 */ /* 0x000fe40000000017 */
[----:B------:R-:W-:-:S05]  /*d680*/  MOV R7, R19 ;  /* 0x0000001300077202 */ /* 0x000fca0000000f00 */
.L_x_9377:
        /* <DEDUP_REMOVED lines=13> */
.L_x_9376:
[----:B------:R-:W-:Y:S05]  /*d760*/  BSYNC B0 ;  /* 0x0000000000007941 */ /* 0x000fea0003800000 */
.L_x_9371:
        /* <DEDUP_REMOVED lines=10> */
.L_x_9381:
        /* <DEDUP_REMOVED lines=19> */
.L_x_9380:
[----:B------:R-:W-:Y:S05]  /*d940*/  BSYNC B0 ;  /* 0x0000000000007941 */ /* 0x000fea0003800000 */
.L_x_9379:
[----:B------:R-:W-:Y:S01]  /*d950*/  MOV R4, R6 ;  /* 0x0000000600047202 */ /* 0x000fe20000000f00 */
[----:B------:R-:W-:Y:S05]  /*d960*/  @P2 BRA `(.L_x_9381) ;  /* 0xfffffea000002947 */ /* 0x000fea000383ffff */
.L_x_9378:
        /* <DEDUP_REMOVED lines=13> */
.L_x_9384:
        /* <DEDUP_REMOVED lines=18> */
.L_x_9383:
[----:B------:R-:W-:Y:S01]  /*db60*/  BAR.SYNC.DEFER_BLOCKING 0x0 ;  /* 0x0000000000007b1d */ /* 0x000fe20000010000 */
[----:B------:R-:W-:-:S13]  /*db70*/  ISETP.GE.AND P0, PT, R4, 0x2, PT ;  /* 0x000000020400780c */ /* 0x000fda0003f06270 */
[----:B------:R-:W-:Y:S05]  /*db80*/  @!P0 BRA `(.L_x_9382) ;  /* 0x000000b000008947 */ /* 0x000fea0003800000 */
[----:B------:R-:W-:Y:S02]  /*db90*/  IMAD.MOV.U32 R5, RZ, RZ, 0x1 ;  /* 0x00000001ff057424 */ /* 0x000fe400078e00ff */
.L_x_9385:
[----:B0-----:R-:W-:Y:S02]  /*dba0*/  LOP3.LUT R0, R18, 0xff, RZ, 0xc0, !PT ;  /* 0x000000ff12007812 */ /* 0x001fe400078ec0ff */
[----:B------:R-:W-:-:S03]  /*dbb0*/  LOP3.LUT R6, R23, 0xff, RZ, 0xc0, !PT ;  /* 0x000000ff17067812 */ /* 0x000fc600078ec0ff */
        /* <DEDUP_REMOVED lines=8> */
.L_x_9382:
        /* <DEDUP_REMOVED lines=15> */
.L_x_9387:
        /* <DEDUP_REMOVED lines=24> */
.L_x_9389:
        /* <DEDUP_REMOVED lines=24> */
.L_x_9390:
[----:B------:R-:W-:-:S05]  /*e030*/  IADD3 R16, P0, R16, c[0x0][0x538], RZ ;  /* 0x00014e0010107a10 */ /* 0x000fca0007f1e0ff */
[----:B------:R-:W-:-:S05]  /*e040*/  IMAD.X R17, RZ, RZ, c[0x0][0x53c], P0 ;  /* 0x00014f00ff117624 */ /* 0x000fca00000e06ff */
[----:B------:R-:W-:Y:S01]  /*e050*/  STG.E.U8 [R16.64], R23 ;  /* 0x0000001710007986 */ /* 0x000fe2000c101124 */
[----:B------:R-:W-:Y:S05]  /*e060*/  EXIT ;  /* 0x000000000000794d */ /* 0x000fea0003800000 */
.L_x_9388:
[----:B------:R-:W-:Y:S04]  /*e070*/  STG.E.U8 [R2.64], R18 ;  /* 0x0000001202007986 */ /* 0x000fe8000c101124 */
[----:B------:R-:W-:Y:S01]  /*e080*/  STG.E.U8 [R2.64+0x1], R23 ;  /* 0x0000011702007986 */ /* 0x000fe2000c101124 */
[----:B------:R-:W-:Y:S05]  /*e090*/  EXIT ;  /* 0x000000000000794d */ /* 0x000fea0003800000 */
.L_x_9386:
        /* <DEDUP_REMOVED lines=37> */
.L_x_9392:
        /* <DEDUP_REMOVED lines=24> */
.L_x_9393:
[----:B------:R-:W-:-:S04]  /*e470*/  IADD3 R16, P0, R16, c[0x0][0x538], RZ ;  /* 0x00014e0010107a10 */ /* 0x000fc80007f1e0ff */
[----:B------:R-:W-:-:S05]  /*e480*/  IADD3.X R17, RZ, c[0x0][0x53c], RZ, P0, !PT ;  /* 0x00014f00ff117a10 */ /* 0x000fca00007fe4ff */
[----:B------:R-:W-:Y:S01]  /*e490*/  STG.E.U8 [R16.64], R23 ;  /* 0x0000001710007986 */ /* 0x000fe2000c101124 */
[----:B------:R-:W-:Y:S05]  /*e4a0*/  EXIT ;  /* 0x000000000000794d */ /* 0x000fea0003800000 */
.L_x_9391:
[----:B------:R-:W-:Y:S04]  /*e4b0*/  STG.E.U8 [R2.64], R18 ;  /* 0x0000001202007986 */ /* 0x000fe8000c101124 */
[----:B------:R-:W-:Y:S01]  /*e4c0*/  STG.E.U8 [R4.64], R23 ;  /* 0x0000001704007986 */ /* 0x000fe2000c101124 */
[----:B------:R-:W-:Y:S05]  /*e4d0*/  EXIT ;  /* 0x000000000000794d */ /* 0x000fea0003800000 */
.L_x_9362:
        /* <DEDUP_REMOVED lines=22> */
.L_x_9395:
        /* <DEDUP_REMOVED lines=24> */
.L_x_9397:
        /* <DEDUP_REMOVED lines=24> */
.L_x_9398:
[----:B------:R-:W-:-:S05]  /*e940*/  IADD3 R2, P0, R23, c[0x0][0x538], RZ ;  /* 0x00014e0017027a10 */ /* 0x000fca0007f1e0ff */
[----:B------:R-:W-:-:S05]  /*e950*/  IMAD.X R3, RZ, RZ, c[0x0][0x53c], P0 ;  /* 0x00014f00ff037624 */ /* 0x000fca00000e06ff */
[----:B------:R-:W-:Y:S01]  /*e960*/  STG.E.U8 [R2.64], R25 ;  /* 0x0000001902007986 */ /* 0x000fe2000c101124 */
[----:B------:R-:W-:Y:S05]  /*e970*/  EXIT ;  /* 0x000000000000794d */ /* 0x000fea0003800000 */
.L_x_9396:
[----:B------:R-:W-:Y:S04]  /*e980*/  STG.E.U8 [R2.64], R24 ;  /* 0x0000001802007986 */ /* 0x000fe8000c101124 */
[----:B------:R-:W-:Y:S01]  /*e990*/  STG.E.U8 [R2.64+0x1], R25 ;  /* 0x0000011902007986 */ /* 0x000fe2000c101124 */
[----:B------:R-:W-:Y:S05]  /*e9a0*/  EXIT ;  /* 0x000000000000794d */ /* 0x000fea0003800000 */
.L_x_9394:
        /* <DEDUP_REMOVED lines=37> */
.L_x_9400:
        /* <DEDUP_REMOVED lines=24> */
.L_x_9401:
[----:B------:R-:W-:-:S04]  /*ed80*/  IADD3 R2, P0, R23, c[0x0][0x538], RZ ;  /* 0x00014e0017027a10 */ /* 0x000fc80007f1e0ff */
[----:B------:R-:W-:-:S05]  /*ed90*/  IADD3.X R3, RZ, c[0x0][0x53c], RZ, P0, !PT ;  /* 0x00014f00ff037a10 */ /* 0x000fca00007fe4ff */
[----:B------:R-:W-:Y:S01]  /*eda0*/  STG.E.U8 [R2.64], R25 ;  /* 0x0000001902007986 */ /* 0x000fe2000c101124 */
[----:B------:R-:W-:Y:S05]  /*edb0*/  EXIT ;  /* 0x000000000000794d */ /* 0x000fea0003800000 */
.L_x_9399:
[----:B------:R-:W-:Y:S04]  /*edc0*/  STG.E.U8 [R2.64], R24 ;  /* 0x0000001802007986 */ /* 0x000fe8000c101124 */
[----:B------:R-:W-:Y:S01]  /*edd0*/  STG.E.U8 [R4.64], R25 ;  /* 0x0000001904007986 */ /* 0x000fe2000c101124 */
[----:B------:R-:W-:Y:S05]  /*ede0*/  EXIT ;  /* 0x000000000000794d */ /* 0x000fea0003800000 */
.L_x_9402:
        /* <DEDUP_REMOVED lines=9> */
.L_x_9955:


//--------------------- .text._ZN2at6native13reduce_kernelILi128ELi4ENS0_8ReduceOpIhNS0_14func_wrapper_tIhZNS0_11sum_functorIhhhEclERNS_14TensorIteratorEEUlhhE_EEjhLi4ELi4EEEEEvT1_ --------------------------
	.section	.text._ZN2at6native13reduce_kernelILi128ELi4ENS0_8ReduceOpIhNS0_14func_wrapper_tIhZNS0_11sum_functorIhhhEclERNS_14TensorIteratorEEUlhhE_EEjhLi4ELi4EEEEEvT1_,"ax",@progbits
	.sectioninfo	@"SHI_REGISTERS=48"
	.align	128
        .global         _ZN2at6native13reduce_kernelILi128ELi4ENS0_8ReduceOpIhNS0_14func_wrapper_tIhZNS0_11sum_functorIhhhEclERNS_14TensorIteratorEEUlhhE_EEjhLi4ELi4EEEEEvT1_
        .type           _ZN2at6native13reduce_kernelILi128ELi4ENS0_8ReduceOpIhNS0_14func_wrapper_tIhZNS0_11sum_functorIhhhEclERNS_14TensorIteratorEEUlhhE_EEjhLi4ELi4EEEEEvT1_,@function
        .size           _ZN2at6native13reduce_kernelILi128ELi4ENS0_8ReduceOpIhNS0_14func_wrapper_tIhZNS0_11sum_functorIhhhEclERNS_14TensorIteratorEEUlhhE_EEjhLi4ELi4EEEEEvT1_,(.L_x_9956 - _ZN2at6native13reduce_kernelILi128ELi4ENS0_8ReduceOpIhNS0_14func_wrapper_tIhZNS0_11sum_functorIhhhEclERNS_14TensorIteratorEEUlhhE_EEjhLi4ELi4EEEEEvT1_)
        .other          _ZN2at6native13reduce_kernelILi128ELi4ENS0_8ReduceOpIhNS0_14func_wrapper_tIhZNS0_11sum_functorIhhhEclERNS_14TensorIteratorEEUlhhE_EEjhLi4ELi4EEEEEvT1_,@"STO_CUDA_ENTRY STV_DEFAULT"
_ZN2at6native13reduce_kernelILi128ELi4ENS0_8ReduceOpIhNS0_14func_wrapper_tIhZNS0_11sum_functorIhhhEclERNS_14TensorIteratorEEUlhhE_EEjhLi4ELi4EEEEEvT1_:
.text._ZN2at6native13reduce_kernelILi128ELi4ENS0_8ReduceOpIhNS0_14func_wrapper_tIhZNS0_11sum_functorIhhhEclERNS_14TensorIteratorEEUlhhE_EEjhLi4ELi4EEEEEvT1_:
        /* <DEDUP_REMOVED lines=213> */
.L_x_9403:
        /* <DEDUP_REMOVED lines=52> */
.L_x_9412:
[----:B------:R-:W-:Y:S05]  /*1090*/  BSYNC B2 ;  /* 0x0000000000027941 */ /* 0x000fea0003800000 */
.L_x_9411:
        /* <DEDUP_REMOVED lines=9> */
.L_x_9410:
[----:B------:R-:W-:Y:S05]  /*1130*/  BSYNC B1 ;  /* 0x0000000000017941 */ /* 0x000fea0003800000 */
.L_x_9409:
[----:B------:R-:W-:Y:S02]  /*1140*/  IADD3 R16, P0, P1, R25, c[0x0][0x530], R16 ;  /* 0x00014c0019107a10 */ /* 0x000fe4000791e010 */
[----:B------:R-:W-:Y:S02]  /*1150*/  IADD3 R3, R7, c[0x0][0x168], RZ ;  /* 0x00005a0007037a10 */ /* 0x000fe40007ffe0ff */
[----:B------:R-:W-:Y:S02]  /*1160*/  IADD3 R16, P2, R16, 0x4, RZ ;  /* 0x0000000410107810 */ /* 0x000fe40007f5e0ff */
[----:B------:R-:W-:Y:S02]  /*1170*/  IADD3.X R19, RZ, c[0x0][0x534], R19, P0, P1 ;  /* 0x00014d00ff137a10 */ /* 0x000fe400007e2413 */
[----:B------:R-:W-:-:S02]  /*1180*/  IADD3 R3, R3, -0x4, RZ ;  /* 0xfffffffc03037810 */ /* 0x000fc40007ffe0ff */
[----:B------:R-:W-:Y:S02]  /*1190*/  IADD3.X R19, RZ, R19, RZ, P2, !PT ;  /* 0x00000013ff137210 */ /* 0x000fe400017fe4ff */
.L_x_9408:
[----:B------:R-:W-:Y:S05]  /*11a0*/  BSYNC B0 ;  /* 0x0000000000007941 */ /* 0x000fea0003800000 */
.L_x_9407:
        /* <DEDUP_REMOVED lines=13> */
.L_x_9415:
        /* <DEDUP_REMOVED lines=15> */
.L_x_9414:
[----:B------:R-:W-:Y:S05]  /*1370*/  BSYNC B0 ;  /* 0x0000000000007941 */ /* 0x000fea0003800000 */
.L_x_9413:
        /* <DEDUP_REMOVED lines=8> */
.L_x_9417:
[----:B------:R-:W-:Y:S05]  /*1400*/  BSYNC B0 ;  /* 0x0000000000007941 */ /* 0x000fea0003800000 */
.L_x_9416:
        /* <DEDUP_REMOVED lines=12> */
.L_x_9419:
[----:B------:R-:W-:Y:S05]  /*14d0*/  BSYNC B0 ;  /* 0x0000000000007941 */ /* 0x000fea0003800000 */
.L_x_9418:
[----:B------:R-:W-:Y:S02]  /*14e0*/  IADD3 R9, R9, R8, R0 ;  /* 0x0000000809097210 */ /* 0x000fe40007ffe000 */
[----:B------:R-:W-:Y:S02]  /*14f0*/  PRMT R24, RZ, 0x7610, R24 ;  /* 0x00007610ff187816 */ /* 0x000fe40000000018 */
[----:B------:R-:W-:Y:S02]  /*1500*/  IADD3 R9, R9, R6, RZ ;  /* 0x0000000609097210 */ /* 0x000fe40007ffe0ff */
[----:B------:R-:W-:Y:S02]  /*1510*/  PRMT R19, RZ, 0x7610, R19 ;  /* 0x00007610ff137816 */ /* 0x000fe40000000013 */
[----:B------:R-:W-:-:S02]  /*1520*/  PRMT R18, RZ, 0x7610, R18 ;  /* 0x00007610ff127816 */ /* 0x000fc40000000012 */
[----:B------:R-:W-:Y:S01]  /*1530*/  PRMT R27, R9, 0x7610, R27 ;  /* 0x00007610091b7816 */ /* 0x000fe2000000001b */
[----:B------:R-:W-:Y:S05]  /*1540*/  BRA `(.L_x_9405) ;  /* 0x00008bf000007947 */ /* 0x000fea0003800000 */
.L_x_9406:
        /* <DEDUP_REMOVED lines=45> */
.L_x_9430:
        /* <DEDUP_REMOVED lines=212> */
.L_x_9425:
        /* <DEDUP_REMOVED lines=219> */
.L_x_9426:
        /* <DEDUP_REMOVED lines=231> */
.L_x_9427:
        /* <DEDUP_REMOVED lines=219> */
.L_x_9428:
        /* <DEDUP_REMOVED lines=32> */
.L_x_9429:
[----:B------:R-:W-:Y:S05]  /*5130*/  BSYNC B1 ;  /* 0x0000000000017941 */ /* 0x000fea0003800000 */
.L_x_9424:
[----:B------:R-:W-:Y:S02]  /*5140*/  PRMT R7, R41, 0x7610, R7 ;  /* 0x0000761029077816 */ /* 0x000fe40000000007 */
.L_x_9423:
[----:B------:R-:W-:Y:S05]  /*5150*/  BSYNC B0 ;  /* 0x0000000000007941 */ /* 0x000fea0003800000 */
.L_x_9422:
        /* <DEDUP_REMOVED lines=205> */
.L_x_9433:
        /* <DEDUP_REMOVED lines=211> */
.L_x_9434:
        /* <DEDUP_REMOVED lines=211> */
.L_x_9435:
        /* <DEDUP_REMOVED lines=211> */
.L_x_9436:
        /* <DEDUP_REMOVED lines=8> */
.L_x_9432:
[----:B------:R-:W-:Y:S05]  /*8640*/  BSYNC B0 ;  /* 0x0000000000007941 */ /* 0x000fea0003800000 */
.L_x_9431:
        /* <DEDUP_REMOVED lines=30> */
.L_x_9438:
[----:B------:R-:W-:Y:S05]  /*8830*/  BSYNC B0 ;  /* 0x0000000000007941 */ /* 0x000fea0003800000 */
.L_x_9437:
        /* <DEDUP_REMOVED lines=13> */
.L_x_9421:
        /* <DEDUP_REMOVED lines=34> */
.L_x_9442:
        /* <DEDUP_REMOVED lines=60> */
.L_x_9441:
[----:B------:R-:W-:Y:S02]  /*8ef0*/  PRMT R32, R6, 0x7610, R32 ;  /* 0x0000761006207816 */ /* 0x000fe40000000020 */
.L_x_9440:
[----:B------:R-:W-:Y:S05]  /*8f00*/  BSYNC B0 ;  /* 0x0000000000007941 */ /* 0x000fea0003800000 */
.L_x_9439:
        /* <DEDUP_REMOVED lines=53> */
.L_x_9444:
[----:B------:R-:W-:Y:S05]  /*9260*/  BSYNC B0 ;  /* 0x0000000000007941 */ /* 0x000fea0003800000 */
.L_x_9443:
        /* <DEDUP_REMOVED lines=32> */
.L_x_9446:
[----:B------:R-:W-:Y:S05]  /*9470*/  BSYNC B0 ;  /* 0x0000000000007941 */ /* 0x000fea0003800000 */
.L_x_9445:
        /* <DEDUP_REMOVED lines=13> */
.L_x_9420:
        /* <DEDUP_REMOVED lines=38> */
.L_x_9450:
        /* <DEDUP_REMOVED lines=56> */
.L_x_9449:
[----:B------:R-:W-:Y:S02]  /*9b30*/  PRMT R32, R4, 0x7610, R32 ;  /* 0x0000761004207816 */ /* 0x000fe40000000020 */
.L_x_9448:
[----:B------:R-:W-:Y:S05]  /*9b40*/  BSYNC B0 ;  /* 0x0000000000007941 */ /* 0x000fea0003800000 */
.L_x_9447:
        /* <DEDUP_REMOVED lines=49> */
.L_x_9452:
[----:B------:R-:W-:Y:S05]  /*9e60*/  BSYNC B0 ;  /* 0x0000000000007941 */ /* 0x000fea0003800000 */
.L_x_9451:
        /* <DEDUP_REMOVED lines=32> */
.L_x_9454:
[----:B------:R-:W-:Y:S05]  /*a070*/  BSYNC B0 ;  /* 0x0000000000007941 */ /* 0x000fea0003800000 */
.L_x_9453:
        /* <DEDUP_REMOVED lines=12> */
.L_x_9405:
[----:B------:R-:W-:Y:S05]  /*a140*/  BSYNC B6 ;  /* 0x0000000000067941 */ /* 0x000fea0003800000 */
.L_x_9404:
        /* <DEDUP_REMOVED lines=12> */
.L_x_9458:
        /* <DEDUP_REMOVED lines=27> */
.L_x_9457:
[----:B------:R-:W-:Y:S05]  /*a3c0*/  BSYNC B0 ;  /* 0x0000000000007941 */ /* 0x000fea0003800000 */
.L_x_9456:
[----:B------:R-:W-:Y:S01]  /*a3d0*/  IMAD.MOV.U32 R4, RZ, RZ, R8 ;  /* 0x000000ffff047224 */ /* 0x000fe200078e0008 */
[----:B------:R-:W-:Y:S05]  /*a3e0*/  @P1 BRA `(.L_x_9458) ;  /* 0xfffffe2000001947 */ /* 0x000fea000383ffff */
.L_x_9455:
        /* <DEDUP_REMOVED lines=17> */
.L_x_9463:
        /* <DEDUP_REMOVED lines=25> */
.L_x_9462:
[----:B------:R-:W-:Y:S05]  /*a690*/  BSYNC B0 ;  /* 0x0000000000007941 */ /* 0x000fea0003800000 */
.L_x_9461:
[----:B------:R-:W-:-:S04]  /*a6a0*/  SHF.R.S32.HI R3, RZ, 0x1, R3 ;  /* 0x00000001ff037819 */ /* 0x000fc80000011403 */
[----:B------:R-:W-:-:S13]  /*a6b0*/  ISETP.GE.AND P0, PT, R3, 0x20, PT ;  /* 0x000000200300780c */ /* 0x000fda0003f06270 */
[----:B------:R-:W-:Y:S05]  /*a6c0*/  @P0 BRA `(.L_x_9463) ;  /* 0xfffffe3000000947 */ /* 0x000fea000383ffff */
[----:B------:R-:W-:-:S05]  /*a6d0*/  IMAD.MOV.U32 R0, RZ, RZ, 0x20 ;  /* 0x00000020ff007424 */ /* 0x000fca00078e00ff */
.L_x_9460:
[----:B0-----:R-:W-:Y:S01]  /*a6e0*/  ISETP.GE.AND P0, PT, R0, 0x2, PT ;  /* 0x000000020000780c */ /* 0x001fe20003f06270 */
[----:B------:R-:W-:Y:S01]  /*a6f0*/  WARPSYNC 0xffffffff ;  /* 0xffffffff00007948 */ /* 0x000fe20003800000 */
[----:B------:R-:W-:Y:S11]  /*a700*/  BAR.SYNC.DEFER_BLOCKING 0x0 ;  /* 0x0000000000007b1d */ /* 0x000ff60000010000 */
[----:B------:R-:W-:Y:S05]  /*a710*/  @!P0 BRA `(.L_x_9459) ;  /* 0x0000012000008947 */ /* 0x000fea0003800000 */
[----:B------:R-:W-:Y:S02]  /*a720*/  HFMA2.MMA R3, -RZ, RZ, 0, 5.9604644775390625e-08 ;  /* 0x00000001ff037435 */ /* 0x000fe400000001ff */
.L_x_9464:
[----:B------:R-:W-:Y:S02]  /*a730*/  LOP3.LUT R10, R18, 0xff, RZ, 0xc0, !PT ;  /* 0x000000ff120a7812 */ /* 0x000fe400078ec0ff */
[----:B------:R-:W-:-:S02]  /*a740*/  LOP3.LUT R6, R24, 0xff, RZ, 0xc0, !PT ;  /* 0x000000ff18067812 */ /* 0x000fc400078ec0ff */
[----:B------:R-:W-:Y:S01]  /*a750*/  LOP3.LUT R4, R27, 0xff, RZ, 0xc0, !PT ;  /* 0x000000ff1b047812 */ /* 0x000fe200078ec0ff */
[----:B------:R-:W0:Y:S01]  /*a760*/  SHFL.DOWN PT, R7, R10, R3, 0x1f ;  /* 0x08001f030a077589 */ /* 0x000e2200000e0000 */
[----:B------:R-:W-:-:S03]  /*a770*/  LOP3.LUT R8, R19, 0xff, RZ, 0xc0, !PT ;  /* 0x000000ff13087812 */ /* 0x000fc600078ec0ff */
[----:B------:R-:W1:Y:S04]  /*a780*/  SHFL.DOWN PT, R5, R6, R3, 0x1f ;  /* 0x08001f0306057589 */ /* 0x000e6800000e0000 */
[----:B------:R-:W2:Y:S04]  /*a790*/  SHFL.DOWN PT, R4, R4, R3, 0x1f ;  /* 0x08001f0304047589 */ /* 0x000ea800000e0000 */
[----:B------:R3:W4:Y:S02]  /*a7a0*/  SHFL.DOWN PT, R8, R8, R3, 0x1f ;  /* 0x08001f0308087589 */ /* 0x00072400000e0000 */
[----:B---3--:R-:W-:-:S02]  /*a7b0*/  IMAD.SHL.U32 R3, R3, 0x2, RZ ;  /* 0x0000000203037824 */ /* 0x008fc400078e00ff */
[----:B0-----:R-:W-:-:S03]  /*a7c0*/  IMAD.IADD R7, R7, 0x1, R18 ;  /* 0x0000000107077824 */ /* 0x001fc600078e0212 */
[----:B------:R-:W-:Y:S02]  /*a7d0*/  ISETP.GE.AND P0, PT, R3, R0, PT ;  /* 0x000000000300720c */ /* 0x000fe40003f06270 */
[----:B-1----:R-:W-:Y:S02]  /*a7e0*/  IADD3 R5, R5, R24, RZ ;  /* 0x0000001805057210 */ /* 0x002fe40007ffe0ff */
[----:B------:R-:W-:Y:S01]  /*a7f0*/  PRMT R18, R7, 0x7610, R18 ;  /* 0x0000761007127816 */ /* 0x000fe20000000012 */
[----:B--2---:R-:W-:Y:S01]  /*a800*/  IMAD.IADD R27, R4, 0x1, R27 ;  /* 0x00000001041b7824 */ /* 0x004fe200078e021b */
[----:B------:R-:W-:Y:S01]  /*a810*/  PRMT R24, R5, 0x7610, R24 ;  /* 0x0000761005187816 */ /* 0x000fe20000000018 */
[----:B----4-:R-:W-:-:S06]  /*a820*/  IMAD.IADD R19, R8, 0x1, R19 ;  /* 0x0000000108137824 */ /* 0x010fcc00078e0213 */
[----:B------:R-:W-:Y:S05]  /*a830*/  @!P0 BRA `(.L_x_9464) ;  /* 0xfffffef000008947 */ /* 0x000fea000383ffff */
.L_x_9459:
        /* <DEDUP_REMOVED lines=204> */
.L_x_9465:
        /* <DEDUP_REMOVED lines=200> */
.L_x_9466:
[----:B------:R-:W-:Y:S01]  /*c180*/  HFMA2.MMA R16, -RZ, RZ, 0, 0 ;  /* 0x00000000ff107435 */ /* 0x000fe200000001ff */
[----:B------:R-:W-:Y:S01]  /*c190*/  IMAD.MOV.U32 R25, RZ, RZ, RZ ;  /* 0x000000ffff197224 */ /* 0x000fe200078e00ff */
        /* <DEDUP_REMOVED lines=200> */
.L_x_9467:
        /* <DEDUP_REMOVED lines=200> */
.L_x_9468:
        /* <DEDUP_REMOVED lines=215> */
.L_x_9470:
        /* <DEDUP_REMOVED lines=200> */
.L_x_9471:
        /* <DEDUP_REMOVED lines=202> */
.L_x_9472:
        /* <DEDUP_REMOVED lines=200> */
.L_x_9473:
        /* <DEDUP_REMOVED lines=11> */
.L_x_9475:
[----:B------:R-:W-:Y:S05]  /*10e60*/  BSYNC B0 ;  /* 0x0000000000007941 */ /* 0x000fea0003800000 */
.L_x_9474:
[----:B------:R-:W-:Y:S01]  /*10e70*/  PRMT R3, R3, 0x9910, RZ ;  /* 0x0000991003037816 */ /* 0x000fe200000000ff */
[----:B------:R-:W-:Y:S01]  /*10e80*/  BSSY B0, `(.L_x_9476) ;  /* 0x000000e000007945 */ /* 0x000fe20003800000 */
[----:B------:R-:W-:Y:S02]  /*10e90*/  LOP3.LUT P0, RZ, R2, R17, RZ, 0xfc, !PT ;  /* 0x0000001102ff7212 */ /* 0x000fe4000780fcff */
[----:B------:R-:W-:-:S13]  /*10ea0*/  ISETP.NE.AND P1, PT, R3, RZ, PT ;  /* 0x000000ff0300720c */ /* 0x000fda0003f25270 */
[----:B------:R-:W-:Y:S05]  /*10eb0*/  @!P1 BRA `(.L_x_9477) ;  /* 0x000000a000009947 */ /* 0x000fea0003800000 */
[----:B------:R-:W0:Y:S01]  /*10ec0*/  S2R R7, SR_CTAID.Y ;  /* 0x0000000000077919 */ /* 0x000e220000002600 */
[----:B------:R-:W-:Y:S01]  /*10ed0*/  ISETP.NE.AND P2, PT, RZ, c[0x0][0x17c], PT ;  /* 0x00005f00ff007a0c */ /* 0x000fe20003f45270 */
[----:B------:R-:W-:Y:S01]  /*10ee0*/  HFMA2.MMA R6, -RZ, RZ, 0, 2.384185791015625e-07 ;  /* 0x00000004ff067435 */ /* 0x000fe200000001ff */
[----:B0-----:R-:W-:-:S11]  /*10ef0*/  IMAD R7, R0, c[0x0][0x10], R7 ;  /* 0x0000040000077a24 */ /* 0x001fd600078e0207 */
[----:B------:R-:W-:-:S04]  /*10f00*/  @!P2 IMAD R7, R7, c[0x0][0x0], R2 ;  /* 0x000000000707aa24 */ /* 0x000fc800078e0202 */
[----:B------:R-:W-:-:S05]  /*10f10*/  IMAD.WIDE.U32 R6, R7, R6, c[0x0][0x550] ;  /* 0x0001540007067625 */ /* 0x000fca00078e0006 */
[----:B------:R0:W-:Y:S04]  /*10f20*/  STG.E.U8 [R6.64], R27 ;  /* 0x0000001b06007986 */ /* 0x0001e8000c101124 */
[----:B------:R0:W-:Y:S04]  /*10f30*/  STG.E.U8 [R6.64+0x1], R24 ;  /* 0x0000011806007986 */ /* 0x0001e8000c101124 */
[----:B------:R0:W-:Y:S04]  /*10f40*/  STG.E.U8 [R6.64+0x2], R19 ;  /* 0x0000021306007986 */ /* 0x0001e8000c101124 */
[----:B------:R0:W-:Y:S02]  /*10f50*/  STG.E.U8 [R6.64+0x3], R18 ;  /* 0x0000031206007986 */ /* 0x0001e4000c101124 */
.L_x_9477:
[----:B------:R-:W-:Y:S05]  /*10f60*/  BSYNC B0 ;  /* 0x0000000000007941 */ /* 0x000fea0003800000 */
.L_x_9476:
        /* <DEDUP_REMOVED lines=31> */
.L_x_9479:
[----:B------:R-:W-:Y:S05]  /*11160*/  BSYNC B0 ;  /* 0x0000000000007941 */ /* 0x000fea0003800000 */
.L_x_9478:
        /* <DEDUP_REMOVED lines=26> */
.L_x_9484:
[----:B------:R-:W-:Y:S01]  /*11310*/  HFMA2.MMA R7, -RZ, RZ, 0, 2.384185791015625e-07 ;  /* 0x00000004ff077435 */ /* 0x000fe200000001ff */
[----:B------:R-:W-:-:S09]  /*11320*/  IMAD R6, R0, c[0x0][0x10], R3 ;  /* 0x0000040000067a24 */ /* 0x000fd200078e0203 */
[----:B------:R-:W-:-:S05]  /*11330*/  IMAD.WIDE.U32 R6, R6, R7, c[0x0][0x550] ;  /* 0x0001540006067625 */ /* 0x000fca00078e0007 */
[----:B------:R-:W2:Y:S04]  /*11340*/  LDG.E.U8 R9, [R6.64+0x1] ;  /* 0x0000012406097981 */ /* 0x000ea8000c1e1100 */
[----:B------:R-:W3:Y:S04]  /*11350*/  LDG.E.U8 R11, [R6.64+0x3] ;  /* 0x00000324060b7981 */ /* 0x000ee8000c1e1100 */
[----:B------:R-:W4:Y:S04]  /*11360*/  LDG.E.U8 R8, [R6.64] ;  /* 0x0000002406087981 */ /* 0x000f28000c1e1100 */
[----:B------:R-:W5:Y:S01]  /*11370*/  LDG.E.U8 R10, [R6.64+0x2] ;  /* 0x00000224060a7981 */ /* 0x000f62000c1e1100 */
[----:B------:R-:W-:-:S04]  /*11380*/  IMAD.MOV.U32 R14, RZ, RZ, c[0x0][0x0] ;  /* 0x00000000ff0e7624 */ /* 0x000fc800078e00ff */
        /* <DEDUP_REMOVED lines=11> */
.L_x_9483:
[----:B------:R-:W-:Y:S05]  /*11440*/  BSYNC B1 ;  /* 0x0000000000017941 */ /* 0x000fea0003800000 */
.L_x_9482:
[----:B------:R-:W-:Y:S05]  /*11450*/  BRA `(.L_x_9485) ;  /* 0x000001c000007947 */ /* 0x000fea0003800000 */
.L_x_9481:
[----:B------:R-:W-:Y:S02]  /*11460*/  ISETP.GE.U32.AND P0, PT, R17, c[0x0][0x178], PT ;  /* 0x00005e0011007a0c */ /* 0x000fe40003f06070 */
[C---:B------:R-:W-:Y:S02]  /*11470*/  PRMT R24, R27.reuse, 0x7610, R24 ;  /* 0x000076101b187816 */ /* 0x040fe40000000018 */
[C---:B------:R-:W-:Y:S02]  /*11480*/  PRMT R19, R27.reuse, 0x7610, R19 ;  /* 0x000076101b137816 */ /* 0x040fe40000000013 */
[----:B------:R-:W-:-:S07]  /*11490*/  PRMT R18, R27, 0x7610, R18 ;  /* 0x000076101b127816 */ /* 0x000fce0000000012 */
[----:B------:R-:W-:Y:S05]  /*114a0*/  @P0 BRA `(.L_x_9485) ;  /* 0x0000017000000947 */ /* 0x000fea0003800000 */
[C---:B------:R-:W-:Y:S02]  /*114b0*/  PRMT R24, R27.reuse, 0x7610, R24 ;  /* 0x000076101b187816 */ /* 0x040fe40000000018 */
[C---:B------:R-:W-:Y:S02]  /*114c0*/  PRMT R19, R27.reuse, 0x7610, R19 ;  /* 0x000076101b137816 */ /* 0x040fe40000000013 */
[----:B------:R-:W-:Y:S02]  /*114d0*/  PRMT R18, R27, 0x7610, R18 ;  /* 0x000076101b127816 */ /* 0x000fe40000000012 */
[----:B------:R-:W-:-:S05]  /*114e0*/  MOV R3, R17 ;  /* 0x0000001100037202 */ /* 0x000fca0000000f00 */
.L_x_9486:
[----:B------:R-:W-:Y:S02]  /*114f0*/  IMAD R7, R0, c[0x0][0x10], R3 ;  /* 0x0000040000077a24 */ /* 0x000fe400078e0203 */
[----:B------:R-:W-:Y:S02]  /*11500*/  IMAD.MOV.U32 R6, RZ, RZ, 0x4 ;  /* 0x00000004ff067424 */ /* 0x000fe400078e00ff */
[----:B------:R-:W-:-:S04]  /*11510*/  IMAD R7, R7, c[0x0][0x0], R2 ;  /* 0x0000000007077a24 */ /* 0x000fc800078e0202 */
[----:B------:R-:W-:-:S05]  /*11520*/  IMAD.WIDE.U32 R6, R7, R6, c[0x0][0x550] ;  /* 0x0001540007067625 */ /* 0x000fca00078e0006 */
[----:B------:R-:W2:Y:S04]  /*11530*/  LDG.E.U8 R9, [R6.64+0x1] ;  /* 0x0000012406097981 */ /* 0x000ea8000c1e1100 */
[----:B------:R-:W3:Y:S04]  /*11540*/  LDG.E.U8 R11, [R6.64+0x3] ;  /* 0x00000324060b7981 */ /* 0x000ee8000c1e1100 */
[----:B------:R-:W4:Y:S04]  /*11550*/  LDG.E.U8 R8, [R6.64] ;  /* 0x0000002406087981 */ /* 0x000f28000c1e1100 */
        /* <DEDUP_REMOVED lines=12> */
.L_x_9485:
[----:B------:R-:W-:Y:S05]  /*11620*/  BSYNC B0 ;  /* 0x0000000000007941 */ /* 0x000fea0003800000 */
.L_x_9480:
        /* <DEDUP_REMOVED lines=10> */
[----:B0-----:R-:W-:-:S05]  /*116d0*/  MOV R6, UR4 ;  /* 0x0000000400067c02 */ /* 0x001fca0008000f00 */
.L_x_9490:
[----:B------:R-:W-:Y:S01]  /*116e0*/  IMAD.IADD R7, R17, 0x1, R6 ;  /* 0x0000000111077824 */ /* 0x000fe200078e0206 */
[----:B------:R-:W-:Y:S01]  /*116f0*/  BAR.SYNC.DEFER_BLOCKING 0x0 ;  /* 0x0000000000007b1d */ /* 0x000fe20000010000 */
[----:B------:R-:W-:-:S02]  /*11700*/  ISETP.GT.AND P2, PT, R6, 0x1, PT ;  /* 0x000000010600780c */ /* 0x000fc40003f44270 */
[----:B------:R-:W-:Y:S02]  /*11710*/  SHF.R.S32.HI R11, RZ, 0x1, R6 ;  /* 0x00000001ff0b7819 */ /* 0x000fe40000011406 */
[----:B------:R-:W-:Y:S01]  /*11720*/  ISETP.GE.U32.AND P0, PT, R7, c[0x0][0x4], PT ;  /* 0x0000010007007a0c */ /* 0x000fe20003f06070 */
[----:B------:R-:W-:Y:S03]  /*11730*/  BSSY B0, `(.L_x_9488) ;  /* 0x0000015000007945 */ /* 0x000fe60003800000 */
        /* <DEDUP_REMOVED lines=20> */
.L_x_9489:
[----:B------:R-:W-:Y:S05]  /*11880*/  BSYNC B0 ;  /* 0x0000000000007941 */ /* 0x000fea0003800000 */
.L_x_9488:
[----:B------:R-:W-:Y:S01]  /*11890*/  MOV R6, R11 ;  /* 0x0000000b00067202 */ /* 0x000fe20000000f00 */
[----:B------:R-:W-:Y:S05]  /*118a0*/  @P2 BRA `(.L_x_9490) ;  /* 0xfffffe3000002947 */ /* 0x000fea000383ffff */
.L_x_9487:
[----:B0-----:R-:W-:-:S13]  /*118b0*/  ISETP.NE.AND P0, PT, RZ, c[0x0][0x17c], PT ;  /* 0x00005f00ff007a0c */ /* 0x001fda0003f05270 */
[----:B------:R-:W-:Y:S05]  /*118c0*/  @!P0 BRA `(.L_x_9491) ;  /* 0x000003f000008947 */ /* 0x000fea0003800000 */
[----:B------:R-:W-:Y:S01]  /*118d0*/  IMAD.MOV.U32 R7, RZ, RZ, c[0x0][0x0] ;  /* 0x00000000ff077624 */ /* 0x000fe200078e00ff */
[----:B------:R-:W-:-:S04]  /*118e0*/  MOV R6, c[0x0][0x0] ;  /* 0x0000000000067a02 */ /* 0x000fc80000000f00 */
        /* <DEDUP_REMOVED lines=11> */
.L_x_9495:
[----:B------:R-:W-:Y:S01]  /*119a0*/  IADD3 R6, R2, R7, RZ ;  /* 0x0000000702067210 */ /* 0x000fe20007ffe0ff */
[----:B------:R-:W-:Y:S03]  /*119b0*/  BAR.SYNC.DEFER_BLOCKING 0x0 ;  /* 0x0000000000007b1d */ /* 0x000fe60000010000 */
[----:B------:R-:W-:-:S03]  /*119c0*/  ISETP.GE.U32.AND P0, PT, R6, c[0x0][0x0], PT ;  /* 0x0000000006007a0c */ /* 0x000fc60003f06070 */
[----:B------:R-:W-:Y:S01]  /*119d0*/  BSSY B0, `(.L_x_9493) ;  /* 0x0000015000007945 */ /* 0x000fe20003800000 */
[----:B------:R-:W-:-:S13]  /*119e0*/  ISETP.GE.U32.OR P0, PT, R2, R7, P0 ;  /* 0x000000070200720c */ /* 0x000fda0000706470 */
[----:B0-----:R-:W-:Y:S05]  /*119f0*/  @P0 BRA `(.L_x_9494) ;  /* 0x0000012000000947 */ /* 0x001fea0003800000 */
[----:B------:R-:W-:-:S06]  /*11a00*/  IMAD R6, R7, 0x4, R3 ;  /* 0x0000000407067824 */ /* 0x000fcc00078e0203 */
[----:B------:R-:W0:Y:S02]  /*11a10*/  LDS R6, [R6] ;  /* 0x0000000006067984 */ /* 0x000e240000000800 */
        /* <DEDUP_REMOVED lines=16> */
.L_x_9494:
[----:B------:R-:W-:Y:S05]  /*11b20*/  BSYNC B0 ;  /* 0x0000000000007941 */ /* 0x000fea0003800000 */
.L_x_9493:
[----:B------:R-:W-:-:S04]  /*11b30*/  SHF.R.S32.HI R7, RZ, 0x1, R7 ;  /* 0x00000001ff077819 */ /* 0x000fc80000011407 */
[----:B------:R-:W-:-:S13]  /*11b40*/  ISETP.GE.AND P0, PT, R7, 0x20, PT ;  /* 0x000000200700780c */ /* 0x000fda0003f06270 */
[----:B------:R-:W-:Y:S05]  /*11b50*/  @P0 BRA `(.L_x_9495) ;  /* 0xfffffe4000000947 */ /* 0x000fea000383ffff */
[----:B------:R-:W-:-:S09]  /*11b60*/  HFMA2.MMA R6, -RZ, RZ, 0, 1.9073486328125e-06 ;  /* 0x00000020ff067435 */ /* 0x000fd200000001ff */
.L_x_9492:
[----:B------:R-:W-:Y:S01]  /*11b70*/  BAR.SYNC.DEFER_BLOCKING 0x0 ;  /* 0x0000000000007b1d */ /* 0x000fe20000010000 */
[----:B------:R-:W-:-:S13]  /*11b80*/  ISETP.GE.AND P0, PT, R6, 0x2, PT ;  /* 0x000000020600780c */ /* 0x000fda0003f06270 */
[----:B------:R-:W-:Y:S05]  /*11b90*/  @!P0 BRA `(.L_x_9491) ;  /* 0x0000012000008947 */ /* 0x000fea0003800000 */
[----:B------:R-:W-:Y:S02]  /*11ba0*/  IMAD.MOV.U32 R3, RZ, RZ, 0x1 ;  /* 0x00000001ff037424 */ /* 0x000fe400078e00ff */
.L_x_9496:
[----:B------:R-:W-:Y:S02]  /*11bb0*/  LOP3.LUT R2, R24, 0xff, RZ, 0xc0, !PT ;  /* 0x000000ff18027812 */ /* 0x000fe400078ec0ff */
[----:B------:R-:W-:Y:S02]  /*11bc0*/  LOP3.LUT R10, R18, 0xff, RZ, 0xc0, !PT ;  /* 0x000000ff120a7812 */ /* 0x000fe400078ec0ff */
[----:B0-----:R-:W-:Y:S01]  /*11bd0*/  LOP3.LUT R0, R27, 0xff, RZ, 0xc0, !PT ;  /* 0x000000ff1b007812 */ /* 0x001fe200078ec0ff */
[----:B------:R-:W0:Y:S01]  /*11be0*/  SHFL.DOWN PT, R7, R2, R3, 0x1f ;  /* 0x08001f0302077589 */ /* 0x000e2200000e0000 */
[----:B------:R-:W-:-:S03]  /*11bf0*/  LOP3.LUT R8, R19, 0xff, RZ, 0xc0, !PT ;  /* 0x000000ff13087812 */ /* 0x000fc600078ec0ff */
        /* <DEDUP_REMOVED lines=12> */
.L_x_9491:
        /* <DEDUP_REMOVED lines=21> */
.L_x_9498:
        /* <DEDUP_REMOVED lines=24> */
.L_x_9500:
        /* <DEDUP_REMOVED lines=24> */
.L_x_9501:
        /* <DEDUP_REMOVED lines=24> */
.L_x_9502:
        /* <DEDUP_REMOVED lines=24> */
.L_x_9503:
[----:B------:R-:W-:-:S05]  /*12410*/  IADD3 R16, P0, R16, c[0x0][0x538], RZ ;  /* 0x00014e0010107a10 */ /* 0x000fca0007f1e0ff */
[----:B------:R-:W-:-:S05]  /*12420*/  IMAD.X R17, RZ, RZ, c[0x0][0x53c], P0 ;  /* 0x00014f00ff117624 */ /* 0x000fca00000e06ff */
[----:B------:R-:W-:Y:S01]  /*12430*/  STG.E.U8 [R16.64], R18 ;  /* 0x0000001210007986 */ /* 0x000fe2000c101124 */
[----:B------:R-:W-:Y:S05]  /*12440*/  EXIT ;  /* 0x000000000000794d */ /* 0x000fea0003800000 */
.L_x_9499:
[----:B------:R-:W-:Y:S04]  /*12450*/  STG.E.U8 [R4.64], R27 ;  /* 0x0000001b04007986 */ /* 0x000fe8000c101124 */
[----:B------:R-:W-:Y:S04]  /*12460*/  STG.E.U8 [R4.64+0x1], R24 ;  /* 0x0000011804007986 */ /* 0x000fe8000c101124 */
[----:B------:R-:W-:Y:S04]  /*12470*/  STG.E.U8 [R4.64+0x2], R19 ;  /* 0x0000021304007986 */ /* 0x000fe8000c101124 */
[----:B------:R-:W-:Y:S01]  /*12480*/  STG.E.U8 [R4.64+0x3], R18 ;  /* 0x0000031204007986 */ /* 0x000fe2000c101124 */
[----:B------:R-:W-:Y:S05]  /*12490*/  EXIT ;  /* 0x000000000000794d */ /* 0x000fea0003800000 */
.L_x_9497:
        /* <DEDUP_REMOVED lines=47> */
.L_x_9505:
        /* <DEDUP_REMOVED lines=24> */
.L_x_9506:
        /* <DEDUP_REMOVED lines=24> */
.L_x_9507:
        /* <DEDUP_REMOVED lines=24> */
.L_x_9508:
[----:B------:R-:W-:-:S04]  /*12c10*/  IADD3 R16, P0, R16, c[0x0][0x538], RZ ;  /* 0x00014e0010107a10 */ /* 0x000fc80007f1e0ff */
[----:B------:R-:W-:-:S05]  /*12c20*/  IADD3.X R17, RZ, c[0x0][0x53c], RZ, P0, !PT ;  /* 0x00014f00ff117a10 */ /* 0x000fca00007fe4ff */
[----:B------:R-:W-:Y:S01]  /*12c30*/  STG.E.U8 [R16.64], R18 ;  /* 0x0000001210007986 */ /* 0x000fe2000c101124 */
[----:B------:R-:W-:Y:S05]  /*12c40*/  EXIT ;  /* 0x000000000000794d */ /* 0x000fea0003800000 */
.L_x_9504:
[----:B------:R-:W-:Y:S04]  /*12c50*/  STG.E.U8 [R2.64], R27 ;  /* 0x0000001b02007986 */ /* 0x000fe8000c101124 */
[----:B------:R-:W-:Y:S04]  /*12c60*/  STG.E.U8 [R4.64], R24 ;  /* 0x0000001804007986 */ /* 0x000fe8000c101124 */
[----:B------:R-:W-:Y:S04]  /*12c70*/  STG.E.U8 [R6.64], R19 ;  /* 0x0000001306007986 */ /* 0x000fe8000c101124 */
[----:B------:R-:W-:Y:S01]  /*12c80*/  STG.E.U8 [R8.64], R18 ;  /* 0x0000001208007986 */ /* 0x000fe2000c101124 */
[----:B------:R-:W-:Y:S05]  /*12c90*/  EXIT ;  /* 0x000000000000794d */ /* 0x000fea0003800000 */
.L_x_9469:
        /* <DEDUP_REMOVED lines=28> */
.L_x_9510:
        /* <DEDUP_REMOVED lines=24> */
.L_x_9512:
        /* <DEDUP_REMOVED lines=24> */
.L_x_9513:
        /* <DEDUP_REMOVED lines=24> */
.L_x_9514:
        /* <DEDUP_REMOVED lines=24> */
.L_x_9515:
[----:B------:R-:W-:-:S05]  /*13460*/  IADD3 R2, P0, R25, c[0x0][0x538], RZ ;  /* 0x00014e0019027a10 */ /* 0x000fca0007f1e0ff */
[----:B------:R-:W-:-:S05]  /*13470*/  IMAD.X R3, RZ, RZ, c[0x0][0x53c], P0 ;  /* 0x00014f00ff037624 */ /* 0x000fca00000e06ff */
[----:B------:R-:W-:Y:S01]  /*13480*/  STG.E.U8 [R2.64], R18 ;  /* 0x0000001202007986 */ /* 0x000fe2000c101124 */
[----:B------:R-:W-:Y:S05]  /*13490*/  EXIT ;  /* 0x000000000000794d */ /* 0x000fea0003800000 */
.L_x_9511:
[----:B------:R-:W-:Y:S04]  /*134a0*/  STG.E.U8 [R4.64], R27 ;  /* 0x0000001b04007986 */ /* 0x000fe8000c101124 */
[----:B------:R-:W-:Y:S04]  /*134b0*/  STG.E.U8 [R4.64+0x1], R24 ;  /* 0x0000011804007986 */ /* 0x000fe8000c101124 */
[----:B------:R-:W-:Y:S04]  /*134c0*/  STG.E.U8 [R4.64+0x2], R19 ;  /* 0x0000021304007986 */ /* 0x000fe8000c101124 */
[----:B------:R-:W-:Y:S01]  /*134d0*/  STG.E.U8 [R4.64+0x3], R18 ;  /* 0x0000031204007986 */ /* 0x000fe2000c101124 */
[----:B------:R-:W-:Y:S05]  /*134e0*/  EXIT ;  /* 0x000000000000794d */ /* 0x000fea0003800000 */
.L_x_9509:
        /* <DEDUP_REMOVED lines=47> */
.L_x_9517:
        /* <DEDUP_REMOVED lines=24> */
.L_x_9518:
        /* <DEDUP_REMOVED lines=24> */
.L_x_9519:
        /* <DEDUP_REMOVED lines=24> */
.L_x_9520:
[----:B------:R-:W-:-:S04]  /*13c60*/  IADD3 R2, P0, R25, c[0x0][0x538], RZ ;  /* 0x00014e0019027a10 */ /* 0x000fc80007f1e0ff */
[----:B------:R-:W-:-:S05]  /*13c70*/  IADD3.X R3, RZ, c[0x0][0x53c], RZ, P0, !PT ;  /* 0x00014f00ff037a10 */ /* 0x000fca00007fe4ff */
[----:B------:R-:W-:Y:S01]  /*13c80*/  STG.E.U8 [R2.64], R18 ;  /* 0x0000001202007986 */ /* 0x000fe2000c101124 */
[----:B------:R-:W-:Y:S05]  /*13c90*/  EXIT ;  /* 0x000000000000794d */ /* 0x000fea0003800000 */
.L_x_9516:
[----:B------:R-:W-:Y:S04]  /*13ca0*/  STG.E.U8 [R2.64], R27 ;  /* 0x0000001b02007986 */ /* 0x000fe8000c101124 */
[----:B------:R-:W-:Y:S04]  /*13cb0*/  STG.E.U8 [R4.64], R24 ;  /* 0x0000001804007986 */ /* 0x000fe8000c101124 */
[----:B------:R-:W-:Y:S04]  /*13cc0*/  STG.E.U8 [R6.64], R19 ;  /* 0x0000001306007986 */ /* 0x000fe8000c101124 */
[----:B------:R-:W-:Y:S01]  /*13cd0*/  STG.E.U8 [R8.64], R18 ;  /* 0x0000001208007986 */ /* 0x000fe2000c101124 */
[----:B------:R-:W-:Y:S05]  /*13ce0*/  EXIT ;  /* 0x000000000000794d */ /* 0x000fea0003800000 */
.L_x_9521:
        /* <DEDUP_REMOVED lines=9> */
.L_x_9956:


//--------------------- .text._ZN2at6native13reduce_kernelILi512ELi1ENS0_8ReduceOpIbNS0_14func_wrapper_tIbZNS0_12prod_functorIbbbEclERNS_14TensorIteratorEEUlbbE_EEjbLi4ELi4EEEEEvT1_ --------------------------
	.section	.text._ZN2at6native13reduce_kernelILi512ELi1ENS0_8ReduceOpIbNS0_14func_wrapper_tIbZNS0_12prod_functorIbbbEclERNS_14TensorIteratorEEUlbbE_EEjbLi4ELi4EEEEEvT1_,"ax",@progbits
	.sectioninfo	@"SHI_REGISTERS=26"
	.align	128
        .global         _ZN2at6native13reduce_kernelILi512ELi1ENS0_8ReduceOpIbNS0_14func_wrapper_tIbZNS0_12prod_functorIbbbEclERNS_14TensorIteratorEEUlbbE_EEjbLi4ELi4EEEEEvT1_
        .type           _ZN2at6native13reduce_kernelILi512ELi1ENS0_8ReduceOpIbNS0_14func_wrapper_tIbZNS0_12prod_functorIbbbEclERNS_14TensorIteratorEEUlbbE_EEjbLi4ELi4EEEEEvT1_,@function
        .size           _ZN2at6native13reduce_kernelILi512ELi1ENS0_8ReduceOpIbNS0_14func_wrapper_tIbZNS0_12prod_functorIbbbEclERNS_14TensorIteratorEEUlbbE_EEjbLi4ELi4EEEEEvT1_,(.L_x_9957 - _ZN2at6native13reduce_kernelILi512ELi1ENS0_8ReduceOpIbNS0_14func_wrapper_tIbZNS0_12prod_functorIbbbEclERNS_14TensorIteratorEEUlbbE_EEjbLi4ELi4EEEEEvT1_)
        .other          _ZN2at6native13reduce_kernelILi512ELi1ENS0_8ReduceOpIbNS0_14func_wrapper_tIbZNS0_12prod_functorIbbbEclERNS_14TensorIteratorEEUlbbE_EEjbLi4ELi4EEEEEvT1_,@"STO_CUDA_ENTRY STV_DEFAULT"
_ZN2at6native13reduce_kernelILi512ELi1ENS0_8ReduceOpIbNS0_14func_wrapper_tIbZNS0_12prod_functorIbbbEclERNS_14TensorIteratorEEUlbbE_EEjbLi4ELi4EEEEEvT1_:
.text._ZN2at6native13reduce_kernelILi512ELi1ENS0_8ReduceOpIbNS0_14func_wrapper_tIbZNS0_12prod_functorIbbbEclERNS_14TensorIteratorEEUlbbE_EEjbLi4ELi4EEEEEvT1_:
        /* <DEDUP_REMOVED lines=208> */
.L_x_9522:
        /* <DEDUP_REMOVED lines=41> */
.L_x_9531:
[----:B------:R-:W-:Y:S05]  /*0f90*/  BSYNC B3 ;  /* 0x0000000000037941 */ /* 0x000fea0003800000 */
.L_x_9530:
        /* <DEDUP_REMOVED lines=10> */
[----:B------:R-:W-:-:S04]  /*1040*/  ISETP.NE.AND P0, PT, R2, RZ, P0 ;  /* 0x000000ff0200720c */ /* 0x000fc80000705270 */
[----:B------:R-:W-:-:S04]  /*1050*/  SEL R4, RZ, 0x1, !P0 ;  /* 0x00000001ff047807 */ /* 0x000fc80004000000 */
.L_x_9529:
[----:B------:R-:W-:Y:S05]  /*1060*/  BSYNC B2 ;  /* 0x0000000000027941 */ /* 0x000fea0003800000 */
.L_x_9528:
[----:B------:R-:W-:Y:S02]  /*1070*/  IADD3 R21, P0, P1, R21, 0x4, R8 ;  /* 0x0000000415157810 */ /* 0x000fe4000791e008 */
[----:B------:R-:W-:Y:S02]  /*1080*/  IADD3 R5, R12, c[0x0][0x168], RZ ;  /* 0x00005a000c057a10 */ /* 0x000fe40007ffe0ff */
[----:B------:R-:W-:Y:S02]  /*1090*/  IADD3.X R10, R10, RZ, R9, P0, P1 ;  /* 0x000000ff0a0a7210 */ /* 0x000fe400007e2409 */
[----:B------:R-:W-:Y:S02]  /*10a0*/  IADD3 R5, R5, -0x4, RZ ;  /* 0xfffffffc05057810 */ /* 0x000fe40007ffe0ff */
.L_x_9527:
[----:B------:R-:W-:Y:S05]  /*10b0*/  BSYNC B1 ;  /* 0x0000000000017941 */ /* 0x000fea0003800000 */
.L_x_9526:
[----:B------:R-:W-:Y:S01]  /*10c0*/  LEA R2, R18, 0x3, 0x2 ;  /* 0x0000000312027811 */ /* 0x000fe200078e10ff */
[----:B------:R-:W-:Y:S01]  /*10d0*/  BSSY B1, `(.L_x_9532) ;  /* 0x0000022000017945 */ /* 0x000fe20003800000 */
[----:B------:R-:W-:Y:S02]  /*10e0*/  PRMT R8, R3, 0x7610, R8 ;  /* 0x0000761003087816 */ /* 0x000fe40000000008 */
[----:B------:R-:W-:-:S02]  /*10f0*/  ISETP.GE.U32.AND P0, PT, R2, R5, PT ;  /* 0x000000050200720c */ /* 0x000fc40003f06070 */
[----:B------:R-:W-:Y:S02]  /*1100*/  IADD3 R2, P1, R21, c[0x0][0x530], RZ ;  /* 0x00014c0015027a10 */ /* 0x000fe40007f3e0ff */
[C---:B------:R-:W-:Y:S02]  /*1110*/  PRMT R6, R3.reuse, 0x7610, R6 ;  /* 0x0000761003067816 */ /* 0x040fe40000000006 */
[----:B------:R-:W-:Y:S02]  /*1120*/  PRMT R7, R3, 0x7610, R7 ;  /* 0x0000761003077816 */ /* 0x000fe40000000007 */
[----:B------:R-:W-:Y:S02]  /*1130*/  ISETP.NE.AND P4, PT, RZ, c[0x0][0x180], PT ;  /* 0x00006000ff007a0c */ /* 0x000fe40003f85270 */
[----:B------:R-:W-:Y:S02]  /*1140*/  ISETP.NE.AND P5, PT, R20, RZ, PT ;  /* 0x000000ff1400720c */ /* 0x000fe40003fa5270 */
[----:B------:R-:W-:Y:S01]  /*1150*/  IADD3.X R3, R10, c[0x0][0x534], RZ, P1, !PT ;  /* 0x00014d000a037a10 */ /* 0x000fe20000ffe4ff */
[----:B------:R-:W-:Y:S05]  /*1160*/  @P0 BRA `(.L_x_9533) ;  /* 0x0000018000000947 */ /* 0x000fea0003800000 */
[C---:B------:R-:W-:Y:S02]  /*1170*/  PRMT R6, R8.reuse, 0x7610, R6 ;  /* 0x0000761008067816 */ /* 0x040fe40000000006 */
[----:B------:R-:W-:-:S03]  /*1180*/  PRMT R7, R8, 0x7610, R7 ;  /* 0x0000761008077816 */ /* 0x000fc60000000007 */
.L_x_9534:
[----:B------:R-:W-:-:S06]  /*1190*/  IMAD.WIDE.U32 R10, R18, 0x4, R2 ;  /* 0x00000004120a7825 */ /* 0x000fcc00078e0002 */
[----:B------:R-:W2:Y:S01]  /*11a0*/  LDG.E R10, [R10.64] ;  /* 0x000000240a0a7981 */ /* 0x000ea2000c1e1900 */
[----:B------:R-:W-:Y:S02]  /*11b0*/  IADD3 R18, R18, c[0x0][0x170], RZ ;  /* 0x00005c0012127a10 */ /* 0x000fe40007ffe0ff */
[----:B------:R-:W-:Y:S02]  /*11c0*/  LOP3.LUT P2, RZ, R4, 0xff, RZ, 0xc0, !PT ;  /* 0x000000ff04ff7812 */ /* 0x000fe4000784c0ff */
[----:B------:R-:W-:Y:S02]  /*11d0*/  LEA R4, R18, 0x3, 0x2 ;  /* 0x0000000312047811 */ /* 0x000fe400078e10ff */
[----:B------:R-:W-:Y:S02]  /*11e0*/  LOP3.LUT P3, RZ, R7, 0xff, RZ, 0xc0, !PT ;  /* 0x000000ff07ff7812 */ /* 0x000fe4000786c0ff */
[----:B------:R-:W-:Y:S02]  /*11f0*/  ISETP.GE.U32.AND P6, PT, R4, R5, PT ;  /* 0x000000050400720c */ /* 0x000fe40003fc6070 */
[----:B------:R-:W-:-:S02]  /*1200*/  LOP3.LUT P0, RZ, R6, 0xff, RZ, 0xc0, !PT ;  /* 0x000000ff06ff7812 */ /* 0x000fc4000780c0ff */
[----:B------:R-:W-:Y:S02]  /*1210*/  LOP3.LUT P1, RZ, R8, 0xff, RZ, 0xc0, !PT ;  /* 0x000000ff08ff7812 */ /* 0x000fe4000782c0ff */
[C---:B--2---:R-:W-:Y:S02]  /*1220*/  PRMT R4, R10.reuse, 0x7770, RZ ;  /* 0x000077700a047816 */ /* 0x044fe400000000ff */
[C---:B------:R-:W-:Y:S02]  /*1230*/  PRMT R6, R10.reuse, 0x7771, RZ ;  /* 0x000077710a067816 */ /* 0x040fe400000000ff */
[C---:B------:R-:W-:Y:S02]  /*1240*/  PRMT R7, R10.reuse, 0x7772, RZ ;  /* 0x000077720a077816 */ /* 0x040fe400000000ff */
[----:B------:R-:W-:Y:S02]  /*1250*/  PRMT R8, R10, 0x7773, RZ ;  /* 0x000077730a087816 */ /* 0x000fe400000000ff */
[----:B------:R-:W-:-:S02]  /*1260*/  ISETP.NE.AND P2, PT, R4, RZ, P2 ;  /* 0x000000ff0400720c */ /* 0x000fc40001745270 */
[----:B------:R-:W-:Y:S02]  /*1270*/  ISETP.NE.AND P3, PT, R6, RZ, P3 ;  /* 0x000000ff0600720c */ /* 0x000fe40001f65270 */
[----:B------:R-:W-:Y:S02]  /*1280*/  ISETP.NE.AND P0, PT, R7, RZ, P0 ;  /* 0x000000ff0700720c */ /* 0x000fe40000705270 */
[----:B------:R-:W-:Y:S02]  /*1290*/  ISETP.NE.AND P1, PT, R8, RZ, P1 ;  /* 0x000000ff0800720c */ /* 0x000fe40000f25270 */
[----:B------:R-:W-:Y:S02]  /*12a0*/  SEL R4, RZ, 0x1, !P2 ;  /* 0x00000001ff047807 */ /* 0x000fe40005000000 */
[----:B------:R-:W-:Y:S02]  /*12b0*/  SEL R7, RZ, 0x1, !P3 ;  /* 0x00000001ff077807 */ /* 0x000fe40005800000 */
[----:B------:R-:W-:-:S02]  /*12c0*/  SEL R6, RZ, 0x1, !P0 ;  /* 0x00000001ff067807 */ /* 0x000fc40004000000 */
[----:B------:R-:W-:Y:S01]  /*12d0*/  SEL R8, RZ, 0x1, !P1 ;  /* 0x00000001ff087807 */ /* 0x000fe20004800000 */
[----:B------:R-:W-:Y:S05]  /*12e0*/  @!P6 BRA `(.L_x_9534) ;  /* 0xfffffea00000e947 */ /* 0x000fea000383ffff */
.L_x_9533:
[----:B------:R-:W-:Y:S05]  /*12f0*/  BSYNC B1 ;  /* 0x0000000000017941 */ /* 0x000fea0003800000 */
.L_x_9532:
        /* <DEDUP_REMOVED lines=8> */
.L_x_9536:
[----:B------:R-:W-:Y:S05]  /*1380*/  BSYNC B1 ;  /* 0x0000000000017941 */ /* 0x000fea0003800000 */
.L_x_9535:
        /* <DEDUP_REMOVED lines=11> */
[----:B------:R-:W-:-:S04]  /*1440*/  LOP3.LUT P0, RZ, R4, 0xff, RZ, 0xc0, !PT ;  /* 0x000000ff04ff7812 */ /* 0x000fc8000780c0ff */
[----:B--2---:R-:W-:-:S04]  /*1450*/  ISETP.NE.AND P0, PT, R2, RZ, P0 ;  /* 0x000000ff0200720c */ /* 0x004fc80000705270 */
[----:B------:R-:W-:-:S04]  /*1460*/  SEL R4, RZ, 0x1, !P0 ;  /* 0x00000001ff047807 */ /* 0x000fc80004000000 */
.L_x_9538:
[----:B------:R-:W-:Y:S05]  /*1470*/  BSYNC B1 ;  /* 0x0000000000017941 */ /* 0x000fea0003800000 */
.L_x_9537:
[----:B------:R-:W-:Y:S02]  /*1480*/  LOP3.LUT P0, RZ, R7, 0xff, RZ, 0xc0, !PT ;  /* 0x000000ff07ff7812 */ /* 0x000fe4000780c0ff */
[----:B------:R-:W-:Y:S02]  /*1490*/  LOP3.LUT P3, RZ, R4, 0xff, RZ, 0xc0, !PT ;  /* 0x000000ff04ff7812 */ /* 0x000fe4000786c0ff */
[----:B------:R-:W-:Y:S02]  /*14a0*/  LOP3.LUT P1, RZ, R6, 0xff, RZ, 0xc0, !PT ;  /* 0x000000ff06ff7812 */ /* 0x000fe4000782c0ff */
[----:B------:R-:W-:Y:S02]  /*14b0*/  LOP3.LUT P2, RZ, R8, 0xff, RZ, 0xc0, !PT ;  /* 0x000000ff08ff7812 */ /* 0x000fe4000784c0ff */
[----:B------:R-:W-:-:S04]  /*14c0*/  PLOP3.LUT P0, PT, P1, P3, P0, 0x80, 0x0 ;  /* 0x000000000000781c */ /* 0x000fc80000f07000 */
[----:B------:R-:W-:-:S04]  /*14d0*/  PLOP3.LUT P0, PT, P0, P2, PT, 0x80, 0x0 ;  /* 0x000000000000781c */ /* 0x000fc80000705070 */
[----:B------:R-:W-:Y:S01]  /*14e0*/  SEL R19, RZ, 0x1, !P0 ;  /* 0x00000001ff137807 */ /* 0x000fe20004000000 */
[----:B------:R-:W-:Y:S05]  /*14f0*/  BRA `(.L_x_9524) ;  /* 0x000080d000007947 */ /* 0x000fea0003800000 */
.L_x_9525:
[----:B------:R-:W-:-:S04]  /*1500*/  MOV R0, 0x1 ;  /* 0x0000000100007802 */ /* 0x000fc80000000f00 */
[C---:B------:R-:W-:Y:S02]  /*1510*/  ISETP.NE.AND P0, PT, R0.reuse, c[0x0][0x1a4], PT ;  /* 0x0000690000007a0c */ /* 0x040fe40003f05270 */
[----:B------:R-:W-:-:S13]  /*1520*/  ISETP.EQ.AND P1, PT, R0, c[0x0][0x2d4], PT ;  /* 0x0000b50000007a0c */ /* 0x000fda0003f22270 */
[----:B------:R-:W-:Y:S05]  /*1530*/  @!P0 BRA P1, `(.L_x_9539) ;  /* 0x000078e000008947 */ /* 0x000fea0000800000 */
[----:B------:R-:W-:Y:S01]  /*1540*/  ULDC.U8 UR4, c[0x0][0x161] ;  /* 0x0000584000047ab9 */ /* 0x000fe20000000000 */
[----:B------:R-:W-:Y:S01]  /*1550*/  IMAD.MOV.U32 R8, RZ, RZ, c[0x0][0x170] ;  /* 0x00005c00ff087624 */ /* 0x000fe200078e00ff */
[----:B------:R-:W-:Y:S01]  /*1560*/  MOV R11, R18 ;  /* 0x00000012000b7202 */ /* 0x000fe20000000f00 */
[----:B------:R-:W-:Y:S02]  /*1570*/  IMAD.U32 R9, RZ, RZ, UR4 ;  /* 0x00000004ff097e24 */ /* 0x000fe4000f8e00ff */
        /* <DEDUP_REMOVED lines=13> */
.L_x_9549:
[----:B------:R-:W-:Y:S02]  /*1650*/  IMAD.MOV.U32 R2, RZ, RZ, RZ ;  /* 0x000000ffff027224 */ /* 0x000fe400078e00ff */
[----:B------:R-:W-:Y:S01]  /*1660*/  IMAD.MOV.U32 R0, RZ, RZ, RZ ;  /* 0x000000ffff007224 */ /* 0x000fe200078e00ff */
[----:B-1----:R-:W-:Y:S05]  /*1670*/  @!P6 BRA `(.L_x_9544) ;  /* 0x00000db00000e947 */ /* 0x002fea0003800000 */
[----:B------:R-:W-:Y:S01]  /*1680*/  HFMA2.MMA R4, -RZ, RZ, 0, 0 ;  /* 0x00000000ff047435 */ /* 0x000fe200000001ff */
[----:B------:R-:W-:-:S02]  /*1690*/  IMAD.MOV.U32 R5, RZ, RZ, R11 ;  /* 0x000000ffff057224 */ /* 0x000fc400078e000b */
[----:B------:R-:W-:-:S05]  /*16a0*/  IMAD.MOV.U32 R3, RZ, RZ, c[0x0][0x1a4] ;  /* 0x00006900ff037624 */ /* 0x000fca00078e00ff */
[----:B------:R-:W-:Y:S02]  /*16b0*/  ISETP.NE.AND P0, PT, R3, 0x2, PT ;  /* 0x000000020300780c */ /* 0x000fe40003f05270 */
[----:B------:R-:W-:-:S05]  /*16c0*/  IMAD.HI.U32 R4, R11, c[0x0][0x1ac], R4 ;  /* 0x00006b000b047a27 */ /* 0x000fca00078e0004 */
        /* <DEDUP_REMOVED lines=214> */
.L_x_9544:
[----:B------:R-:W-:-:S04]  /*2430*/  IADD3 R4, P0, P1, R0, c[0x0][0x530], R21 ;  /* 0x00014c0000047a10 */ /* 0x000fc8000791e015 */
[----:B------:R-:W-:-:S05]  /*2440*/  IADD3.X R5, RZ, c[0x0][0x534], R10, P0, P1 ;  /* 0x00014d00ff057a10 */ /* 0x000fca00007e240a */
[----:B------:R0:W5:Y:S01]  /*2450*/  LDG.E.U8 R0, [R4.64] ;  /* 0x0000002404007981 */ /* 0x000162000c1e1100 */
[----:B------:R-:W-:Y:S01]  /*2460*/  IADD3 R11, R11, c[0x0][0x170], RZ ;  /* 0x00005c000b0b7a10 */ /* 0x000fe20007ffe0ff */
        /* <DEDUP_REMOVED lines=9> */
[----:B0-----:R-:W-:Y:S01]  /*2500*/  IMAD.MOV R4, RZ, RZ, -R3 ;  /* 0x000000ffff047224 */ /* 0x001fe200078e0a03 */
        /* <DEDUP_REMOVED lines=200> */
.L_x_9545:
[----:B------:R-:W-:-:S04]  /*3190*/  IADD3 R2, P0, P1, R2, c[0x0][0x530], R21 ;  /* 0x00014c0002027a10 */ /* 0x000fc8000791e015 */
        /* <DEDUP_REMOVED lines=225> */
.L_x_9546:
[----:B------:R-:W-:-:S04]  /*3fb0*/  IADD3 R12, P0, P1, R12, c[0x0][0x530], R21 ;  /* 0x00014c000c0c7a10 */ /* 0x000fc8000791e015 */
[----:B------:R-:W-:-:S05]  /*3fc0*/  IADD3.X R13, RZ, c[0x0][0x534], R10, P0, P1 ;  /* 0x00014d00ff0d7a10 */ /* 0x000fca00007e240a */
[----:B-1----:R1:W5:Y:S01]  /*3fd0*/  LDG.E.U8 R3, [R12.64] ;  /* 0x000000240c037981 */ /* 0x002362000c1e1100 */
[----:B------:R-:W-:Y:S01]  /*3fe0*/  IADD3 R11, R11, c[0x0][0x170], RZ ;  /* 0x00005c000b0b7a10 */ /* 0x000fe20007ffe0ff */
[----:B------:R-:W-:Y:S05]  /*3ff0*/  @!P6 BRA `(.L_x_9547) ;  /* 0x00000db00000e947 */ /* 0x000fea0003800000 */
[----:B0-----:R-:W-:Y:S02]  /*4000*/  IMAD.MOV.U32 R4, RZ, RZ, RZ ;  /* 0x000000ffff047224 */ /* 0x001fe400078e00ff */
[----:B------:R-:W-:Y:S02]  /*4010*/  IMAD.MOV.U32 R5, RZ, RZ, R11 ;  /* 0x000000ffff057224 */ /* 0x000fe400078e000b */
[----:B-1----:R-:W-:Y:S02]  /*4020*/  IMAD.MOV.U32 R12, RZ, RZ, c[0x0][0x1a4] ;  /* 0x00006900ff0c7624 */ /* 0x002fe400078e00ff */
[----:B------:R-:W-:-:S03]  /*4030*/  IMAD.HI.U32 R4, R11, c[0x0][0x1ac], R4 ;  /* 0x00006b000b047a27 */ /* 0x000fc600078e0004 */
[----:B------:R-:W-:Y:S02]  /*4040*/  ISETP.NE.AND P0, PT, R12, 0x2, PT ;  /* 0x000000020c00780c */ /* 0x000fe40003f05270 */
[----:B------:R-:W-:Y:S01]  /*4050*/  SHF.R.U32.HI R5, RZ, c[0x0][0x1b0], R4 ;  /* 0x00006c00ff057a19 */ /* 0x000fe20000011604 */
[----:B------:R-:W-:-:S04]  /*4060*/  HFMA2.MMA R4, -RZ, RZ, 0, 0 ;  /* 0x00000000ff047435 */ /* 0x000fc800000001ff */
[----:B------:R-:W-:-:S06]  /*4070*/  IMAD.MOV R14, RZ, RZ, -R5 ;  /* 0x000000ffff0e7224 */ /* 0x000fcc00078e0a05 */
        /* <DEDUP_REMOVED lines=211> */
.L_x_9547:
[----:B------:R-:W-:-:S04]  /*4db0*/  IADD3 R14, P0, P1, R14, c[0x0][0x530], R21 ;  /* 0x00014c000e0e7a10 */ /* 0x000fc8000791e015 */
[----:B------:R-:W-:-:S05]  /*4dc0*/  IADD3.X R15, RZ, c[0x0][0x534], R10, P0, P1 ;  /* 0x00014d00ff0f7a10 */ /* 0x000fca00007e240a */
[----:B------:R-:W2:Y:S01]  /*4dd0*/  LDG.E.U8 R14, [R14.64] ;  /* 0x000000240e0e7981 */ /* 0x000ea2000c1e1100 */
[----:B------:R-:W-:Y:S02]  /*4de0*/  LOP3.LUT P1, RZ, R9, 0xff, RZ, 0xc0, !PT ;  /* 0x000000ff09ff7812 */ /* 0x000fe4000782c0ff */
[----:B------:R-:W-:Y:S02]  /*4df0*/  IADD3 R11, R11, c[0x0][0x170], RZ ;  /* 0x00005c000b0b7a10 */ /* 0x000fe40007ffe0ff */
[----:B0-----:R-:W-:Y:S02]  /*4e00*/  MOV R4, c[0x0][0x170] ;  /* 0x00005c0000047a02 */ /* 0x001fe40000000f00 */
[C---:B-----5:R-:W-:Y:S02]  /*4e10*/  ISETP.NE.AND P5, PT, R0.reuse, RZ, PT ;  /* 0x000000ff0000720c */ /* 0x060fe40003fa5270 */
[----:B------:R-:W-:Y:S01]  /*4e20*/  ISETP.NE.AND P1, PT, R0, RZ, P1 ;  /* 0x000000ff0000720c */ /* 0x000fe20000f25270 */
[----:B------:R-:W-:Y:S01]  /*4e30*/  IMAD R0, R4, 0x3, R11 ;  /* 0x0000000304007824 */ /* 0x000fe200078e020b */
[----:B------:R-:W-:-:S02]  /*4e40*/  LOP3.LUT P3, RZ, R8, 0xff, RZ, 0xc0, !PT ;  /* 0x000000ff08ff7812 */ /* 0x000fc4000786c0ff */
[----:B------:R-:W-:Y:S02]  /*4e50*/  SEL R9, RZ, 0x1, !P1 ;  /* 0x00000001ff097807 */ /* 0x000fe40004800000 */
[----:B------:R-:W-:Y:S02]  /*4e60*/  ISETP.GE.U32.AND P1, PT, R0, c[0x0][0x168], PT ;  /* 0x00005a0000007a0c */ /* 0x000fe40003f26070 */
[----:B------:R-:W-:Y:S02]  /*4e70*/  LOP3.LUT P2, RZ, R6, 0xff, RZ, 0xc0, !PT ;  /* 0x000000ff06ff7812 */ /* 0x000fe4000784c0ff */
[----:B------:R-:W-:Y:S02]  /*4e80*/  LOP3.LUT P0, RZ, R7, 0xff, RZ, 0xc0, !PT ;  /* 0x000000ff07ff7812 */ /* 0x000fe4000780c0ff */
[----:B------:R-:W-:Y:S02]  /*4e90*/  ISETP.NE.AND P3, PT, R2, RZ, P3 ;  /* 0x000000ff0200720c */ /* 0x000fe40001f65270 */
[----:B------:R-:W-:-:S02]  /*4ea0*/  ISETP.NE.AND P0, PT, R3, RZ, P0 ;  /* 0x000000ff0300720c */ /* 0x000fc40000705270 */
[----:B------:R-:W-:Y:S02]  /*4eb0*/  SEL R8, RZ, 0x1, !P3 ;  /* 0x00000001ff087807 */ /* 0x000fe40005800000 */
[----:B------:R-:W-:Y:S02]  /*4ec0*/  ISETP.NE.AND P4, PT, R2, RZ, PT ;  /* 0x000000ff0200720c */ /* 0x000fe40003f85270 */
[----:B------:R-:W-:Y:S02]  /*4ed0*/  SEL R7, RZ, 0x1, !P0 ;  /* 0x00000001ff077807 */ /* 0x000fe40004000000 */
[C---:B--2---:R-:W-:Y:S02]  /*4ee0*/  ISETP.NE.AND P2, PT, R14.reuse, RZ, P2 ;  /* 0x000000ff0e00720c */ /* 0x044fe40001745270 */
[----:B------:R-:W-:Y:S02]  /*4ef0*/  ISETP.NE.AND P3, PT, R14, RZ, PT ;  /* 0x000000ff0e00720c */ /* 0x000fe40003f65270 */
[----:B------:R-:W-:-:S02]  /*4f00*/  SEL R6, RZ, 0x1, !P2 ;  /* 0x00000001ff067807 */ /* 0x000fc40005000000 */
[----:B------:R-:W-:Y:S01]  /*4f10*/  ISETP.NE.AND P2, PT, R3, RZ, PT ;  /* 0x000000ff0300720c */ /* 0x000fe20003f45270 */
[----:B------:R-:W-:Y:S01]  /*4f20*/  @P1 CALL.REL.NOINC `(.L_x_9548) ;  /* 0x0000001000001944 */ /* 0x000fe20003c00000 */
[----:B------:R-:W-:Y:S05]  /*4f30*/  BRA `(.L_x_9549) ;  /* 0xffffc71000007947 */ /* 0x000fea000383ffff */
.L_x_9548:
[----:B------:R-:W-:-:S02]  /*4f40*/  NOP ;  /* 0x0000000000007918 */ /* 0x000fc40000000000 */
[----:B------:R-:W-:Y:S05]  /*4f50*/  BSYNC B2 ;  /* 0x0000000000027941 */ /* 0x000fea0003800000 */
.L_x_9543:
[----:B------:R-:W-:Y:S02]  /*4f60*/  SEL R5, RZ, 0x1, !P5 ;  /* 0x00000001ff057807 */ /* 0x000fe40006800000 */
[----:B------:R-:W-:Y:S02]  /*4f70*/  SEL R4, RZ, 0x1, !P4 ;  /* 0x00000001ff047807 */ /* 0x000fe40006000000 */
[----:B------:R-:W-:Y:S02]  /*4f80*/  SEL R0, RZ, 0x1, !P2 ;  /* 0x00000001ff007807 */ /* 0x000fe40005000000 */
[----:B------:R-:W-:Y:S02]  /*4f90*/  SEL R3, RZ, 0x1, !P3 ;  /* 0x00000001ff037807 */ /* 0x000fe40005800000 */
.L_x_9542:
[----:B------:R-:W-:Y:S05]  /*4fa0*/  BSYNC B1 ;  /* 0x0000000000017941 */ /* 0x000fea0003800000 */
.L_x_9541:
        /* <DEDUP_REMOVED lines=205> */
.L_x_9552:
        /* <DEDUP_REMOVED lines=208> */
.L_x_9553:
        /* <DEDUP_REMOVED lines=208> */
.L_x_9554:
        /* <DEDUP_REMOVED lines=208> */
.L_x_9555:
[----:B------:R-:W-:-:S04]  /*8380*/  IADD3 R18, P1, P2, R18, c[0x0][0x530], R21 ;  /* 0x00014c0012127a10 */ /* 0x000fc80007a3e015 */
[----:B------:R-:W-:-:S05]  /*8390*/  IADD3.X R19, RZ, c[0x0][0x534], R10, P1, P2 ;  /* 0x00014d00ff137a10 */ /* 0x000fca0000fe440a */
[----:B------:R-:W2:Y:S02]  /*83a0*/  LDG.E.U8 R18, [R18.64] ;  /* 0x0000002412127981 */ /* 0x000ea4000c1e1100 */
[----:B--2---:R-:W-:-:S04]  /*83b0*/  ISETP.NE.AND P1, PT, R18, RZ, PT ;  /* 0x000000ff1200720c */ /* 0x004fc80003f25270 */
[----:B------:R-:W-:-:S04]  /*83c0*/  SEL R3, RZ, 0x1, !P1 ;  /* 0x00000001ff037807 */ /* 0x000fc80004800000 */
.L_x_9551:
[----:B------:R-:W-:Y:S05]  /*83d0*/  BSYNC B1 ;  /* 0x0000000000017941 */ /* 0x000fea0003800000 */
.L_x_9550:
[----:B------:R-:W-:Y:S01]  /*83e0*/  BSSY B1, `(.L_x_9556) ;  /* 0x000001b000017945 */ /* 0x000fe20003800000 */
[----:B------:R-:W-:Y:S05]  /*83f0*/  @P0 BRA `(.L_x_9557) ;  /* 0x0000019000000947 */ /* 0x000fea0003800000 */
[----:B------:R-:W-:Y:S02]  /*8400*/  LOP3.LUT P0, RZ, R9, 0xff, RZ, 0xc0, !PT ;  /* 0x000000ff09ff7812 */ /* 0x000fe4000780c0ff */
[----:B------:R-:W-:Y:S02]  /*8410*/  LOP3.LUT P1, RZ, R5, 0xff, RZ, 0xc0, !PT ;  /* 0x000000ff05ff7812 */ /* 0x000fe4000782c0ff */
[----:B------:R-:W-:Y:S02]  /*8420*/  IADD3 R2, R11, c[0x0][0x170], RZ ;  /* 0x00005c000b027a10 */ /* 0x000fe40007ffe0ff */
[----:B------:R-:W-:Y:S02]  /*8430*/  PLOP3.LUT P0, PT, P0, P1, PT, 0x80, 0x0 ;  /* 0x000000000000781c */ /* 0x000fe40000703070 */
[----:B------:R-:W-:Y:S02]  /*8440*/  ISETP.GE.U32.AND P1, PT, R2, c[0x0][0x168], PT ;  /* 0x00005a0002007a0c */ /* 0x000fe40003f26070 */
[----:B------:R-:W-:-:S11]  /*8450*/  SEL R9, RZ, 0x1, !P0 ;  /* 0x00000001ff097807 */ /* 0x000fd60004000000 */
        /* <DEDUP_REMOVED lines=8> */
[----:B------:R-:W-:Y:S02]  /*84e0*/  IADD3 R2, R2, c[0x0][0x170], RZ ;  /* 0x00005c0002027a10 */ /* 0x000fe40007ffe0ff */
[----:B------:R-:W-:Y:S02]  /*84f0*/  LOP3.LUT P0, RZ, R7, 0xff, RZ, 0xc0, !PT ;  /* 0x000000ff07ff7812 */ /* 0x000fe4000780c0ff */
[----:B------:R-:W-:Y:S02]  /*8500*/  ISETP.GE.U32.AND P4, PT, R2, c[0x0][0x168], PT ;  /* 0x00005a0002007a0c */ /* 0x000fe40003f86070 */
[----:B------:R-:W-:-:S04]  /*8510*/  LOP3.LUT P1, RZ, R0, 0xff, RZ, 0xc0, !PT ;  /* 0x000000ff00ff7812 */ /* 0x000fc8000782c0ff */
[----:B------:R-:W-:-:S04]  /*8520*/  PLOP3.LUT P0, PT, P0, P1, PT, 0x80, 0x0 ;  /* 0x000000000000781c */ /* 0x000fc80000703070 */
[----:B------:R-:W-:-:S03]  /*8530*/  SEL R7, RZ, 0x1, !P0 ;  /* 0x00000001ff077807 */ /* 0x000fc60004000000 */
[----:B------:R-:W-:Y:S02]  /*8540*/  @!P4 LOP3.LUT P3, RZ, R3, 0xff, RZ, 0xc0, !PT ;  /* 0x000000ff03ffc812 */ /* 0x000fe4000786c0ff */
[----:B------:R-:W-:-:S04]  /*8550*/  @!P4 LOP3.LUT P2, RZ, R6, 0xff, RZ, 0xc0, !PT ;  /* 0x000000ff06ffc812 */ /* 0x000fc8000784c0ff */
[----:B------:R-:W-:-:S04]  /*8560*/  @!P4 PLOP3.LUT P2, PT, P2, P3, PT, 0x80, 0x0 ;  /* 0x000000000000c81c */ /* 0x000fc80001747070 */
[----:B------:R-:W-:-:S04]  /*8570*/  @!P4 SEL R0, RZ, 0x1, !P2 ;  /* 0x00000001ff00c807 */ /* 0x000fc80005000000 */
[----:B------:R-:W-:Y:S02]  /*8580*/  @!P4 PRMT R6, R0, 0x7610, R6 ;  /* 0x000076100006c816 */ /* 0x000fe40000000006 */
.L_x_9557:
[----:B------:R-:W-:Y:S05]  /*8590*/  BSYNC B1 ;  /* 0x0000000000017941 */ /* 0x000fea0003800000 */
.L_x_9556:
        /* <DEDUP_REMOVED lines=8> */
.L_x_9540:
        /* <DEDUP_REMOVED lines=10> */
.L_x_9561:
        /* <DEDUP_REMOVED lines=22> */
[----:B------:R-:W-:Y:S02]  /*8820*/  LOP3.LUT P3, RZ, R9, 0xff, RZ, 0xc0, !PT ;  /* 0x000000ff09ff7812 */ /* 0x000fe4000786c0ff */
[----:B------:R-:W-:Y:S02]  /*8830*/  LOP3.LUT P2, RZ, R0, 0xff, RZ, 0xc0, !PT ;  /* 0x000000ff00ff7812 */ /* 0x000fe4000784c0ff */
[----:B------:R-:W-:Y:S02]  /*8840*/  LOP3.LUT P0, RZ, R4, 0xff, RZ, 0xc0, !PT ;  /* 0x000000ff04ff7812 */ /* 0x000fe4000780c0ff */
[----:B------:R-:W-:Y:S02]  /*8850*/  LOP3.LUT P1, RZ, R5, 0xff, RZ, 0xc0, !PT ;  /* 0x000000ff05ff7812 */ /* 0x000fe4000782c0ff */
[----:B--2---:R-:W-:-:S02]  /*8860*/  ISETP.NE.AND P3, PT, R14, RZ, P3 ;  /* 0x000000ff0e00720c */ /* 0x004fc40001f65270 */
[----:B---3--:R-:W-:Y:S02]  /*8870*/  ISETP.NE.AND P2, PT, R12, RZ, P2 ;  /* 0x000000ff0c00720c */ /* 0x008fe40001745270 */
[----:B----4-:R-:W-:Y:S02]  /*8880*/  ISETP.NE.AND P0, PT, R6, RZ, P0 ;  /* 0x000000ff0600720c */ /* 0x010fe40000705270 */
[----:B-----5:R-:W-:Y:S02]  /*8890*/  ISETP.NE.AND P1, PT, R2, RZ, P1 ;  /* 0x000000ff0200720c */ /* 0x020fe40000f25270 */
[----:B------:R-:W-:Y:S02]  /*88a0*/  SEL R9, RZ, 0x1, !P3 ;  /* 0x00000001ff097807 */ /* 0x000fe40005800000 */
[----:B------:R-:W-:Y:S02]  /*88b0*/  SEL R0, RZ, 0x1, !P2 ;  /* 0x00000001ff007807 */ /* 0x000fe40005000000 */
[----:B------:R-:W-:-:S02]  /*88c0*/  ISETP.NE.AND P5, PT, R14, RZ, PT ;  /* 0x000000ff0e00720c */ /* 0x000fc40003fa5270 */
[----:B------:R-:W-:Y:S02]  /*88d0*/  ISETP.NE.AND P4, PT, R12, RZ, PT ;  /* 0x000000ff0c00720c */ /* 0x000fe40003f85270 */
[----:B------:R-:W-:Y:S02]  /*88e0*/  ISETP.NE.AND P3, PT, R6, RZ, PT ;  /* 0x000000ff0600720c */ /* 0x000fe40003f65270 */
[----:B------:R-:W-:Y:S02]  /*88f0*/  ISETP.NE.AND P2, PT, R2, RZ, PT ;  /* 0x000000ff0200720c */ /* 0x000fe40003f45270 */
[----:B------:R-:W-:Y:S02]  /*8900*/  SEL R4, RZ, 0x1, !P0 ;  /* 0x00000001ff047807 */ /* 0x000fe40004000000 */
[----:B------:R-:W-:Y:S01]  /*8910*/  SEL R5, RZ, 0x1, !P1 ;  /* 0x00000001ff057807 */ /* 0x000fe20004800000 */
[----:B------:R-:W-:Y:S05]  /*8920*/  @!P6 BRA `(.L_x_9561) ;  /* 0xfffffd900000e947 */ /* 0x000fea000383ffff */
[----:B------:R-:W-:Y:S05]  /*8930*/  BSYNC B2 ;  /* 0x0000000000027941 */ /* 0x000fea0003800000 */
.L_x_9560:
[----:B------:R-:W-:Y:S02]  /*8940*/  SEL R7, RZ, 0x1, !P5 ;  /* 0x00000001ff077807 */ /* 0x000fe40006800000 */
[----:B------:R-:W-:-:S02]  /*8950*/  SEL R8, RZ, 0x1, !P4 ;  /* 0x00000001ff087807 */ /* 0x000fc40006000000 */
[----:B------:R-:W-:Y:S02]  /*8960*/  SEL R14, RZ, 0x1, !P3 ;  /* 0x00000001ff0e7807 */ /* 0x000fe40005800000 */
[----:B------:R-:W-:Y:S02]  /*8970*/  SEL R6, RZ, 0x1, !P2 ;  /* 0x00000001ff067807 */ /* 0x000fe40005000000 */
.L_x_9559:
[----:B------:R-:W-:Y:S05]  /*8980*/  BSYNC B1 ;  /* 0x0000000000017941 */ /* 0x000fea0003800000 */
.L_x_9558:
        /* <DEDUP_REMOVED lines=36> */
.L_x_9563:
[----:B------:R-:W-:Y:S05]  /*8bd0*/  BSYNC B1 ;  /* 0x0000000000017941 */ /* 0x000fea0003800000 */
.L_x_9562:
[----:B------:R-:W-:Y:S01]  /*8be0*/  BSSY B1, `(.L_x_9564) ;  /* 0x000001b000017945 */ /* 0x000fe20003800000 */
[----:B------:R-:W-:Y:S05]  /*8bf0*/  @P0 BRA `(.L_x_9565) ;  /* 0x0000019000000947 */ /* 0x000fea0003800000 */
[----:B------:R-:W-:Y:S02]  /*8c00*/  LOP3.LUT P1, RZ, R9, 0xff, RZ, 0xc0, !PT ;  /* 0x000000ff09ff7812 */ /* 0x000fe4000782c0ff */
[----:B------:R-:W-:Y:S02]  /*8c10*/  LOP3.LUT P0, RZ, R7, 0xff, RZ, 0xc0, !PT ;  /* 0x000000ff07ff7812 */ /* 0x000fe4000780c0ff */
[----:B------:R-:W-:Y:S02]  /*8c20*/  IADD3 R2, R11, c[0x0][0x170], RZ ;  /* 0x00005c000b027a10 */ /* 0x000fe40007ffe0ff */
[----:B------:R-:W-:-:S02]  /*8c30*/  PLOP3.LUT P0, PT, P1, P0, PT, 0x80, 0x0 ;  /* 0x000000000000781c */ /* 0x000fc40000f01070 */
        /* <DEDUP_REMOVED lines=21> */
.L_x_9565:
[----:B------:R-:W-:Y:S05]  /*8d90*/  BSYNC B1 ;  /* 0x0000000000017941 */ /* 0x000fea0003800000 */
.L_x_9564:
        /* <DEDUP_REMOVED lines=8> */
.L_x_9539:
[----:B------:R-:W-:Y:S01]  /*8e20*/  MOV R7, c[0x0][0x170] ;  /* 0x00005c0000077a02 */ /* 0x000fe20000000f00 */
[----:B------:R-:W-:Y:S01]  /*8e30*/  ULDC.U8 UR4, c[0x0][0x161] ;  /* 0x0000584000047ab9 */ /* 0x000fe20000000000 */
[----:B------:R-:W-:Y:S01]  /*8e40*/  BSSY B1, `(.L_x_9566) ;  /* 0x0000034000017945 */ /* 0x000fe20003800000 */
[----:B------:R-:W-:Y:S01]  /*8e50*/  IMAD.U32 R4, RZ, RZ, UR4 ;  /* 0x00000004ff047e24 */ /* 0x000fe2000f8e00ff */
[----:B------:R-:W-:Y:S01]  /*8e60*/  MOV R5, UR4 ;  /* 0x0000000400057c02 */ /* 0x000fe20008000f00 */
[----:B------:R-:W-:Y:S02]  /*8e70*/  IMAD R0, R7, 0x3, R18 ;  /* 0x0000000307007824 */ /* 0x000fe400078e0212 */
        /* <DEDUP_REMOVED lines=8> */
.L_x_9569:
        /* <DEDUP_REMOVED lines=36> */
.L_x_9568:
[----:B------:R-:W-:Y:S02]  /*9140*/  SEL R11, RZ, 0x1, !P5 ;  /* 0x00000001ff0b7807 */ /* 0x000fe40006800000 */
[----:B------:R-:W-:-:S02]  /*9150*/  SEL R12, RZ, 0x1, !P4 ;  /* 0x00000001ff0c7807 */ /* 0x000fc40006000000 */
[----:B------:R-:W-:Y:S02]  /*9160*/  SEL R13, RZ, 0x1, !P3 ;  /* 0x00000001ff0d7807 */ /* 0x000fe40005800000 */
[----:B------:R-:W-:Y:S02]  /*9170*/  SEL R7, RZ, 0x1, !P2 ;  /* 0x00000001ff077807 */ /* 0x000fe40005000000 */
.L_x_9567:
[----:B------:R-:W-:Y:S05]  /*9180*/  BSYNC B1 ;  /* 0x0000000000017941 */ /* 0x000fea0003800000 */
.L_x_9566:
        /* <DEDUP_REMOVED lines=32> */
.L_x_9571:
[----:B------:R-:W-:Y:S05]  /*9390*/  BSYNC B1 ;  /* 0x0000000000017941 */ /* 0x000fea0003800000 */
.L_x_9570:
        /* <DEDUP_REMOVED lines=27> */
.L_x_9573:
[----:B------:R-:W-:Y:S05]  /*9550*/  BSYNC B1 ;  /* 0x0000000000017941 */ /* 0x000fea0003800000 */
.L_x_9572:
[----:B------:R-:W-:Y:S02]  /*9560*/  LOP3.LUT P0, RZ, R0, 0xff, RZ, 0xc0, !PT ;  /* 0x000000ff00ff7812 */ /* 0x000fe4000780c0ff */
[----:B------:R-:W-:Y:S02]  /*9570*/  LOP3.LUT P1, RZ, R4, 0xff, RZ, 0xc0, !PT ;  /* 0x000000ff04ff7812 */ /* 0x000fe4000782c0ff */
[----:B------:R-:W-:Y:S02]  /*9580*/  LOP3.LUT P2, RZ, R5, 0xff, RZ, 0xc0, !PT ;  /* 0x000000ff05ff7812 */ /* 0x000fe4000784c0ff */
[----:B------:R-:W-:Y:S02]  /*9590*/  LOP3.LUT P3, RZ, R6, 0xff, RZ, 0xc0, !PT ;  /* 0x000000ff06ff7812 */ /* 0x000fe4000786c0ff */
[----:B------:R-:W-:-:S04]  /*95a0*/  PLOP3.LUT P0, PT, P2, P1, P0, 0x80, 0x0 ;  /* 0x000000000000781c */ /* 0x000fc80001703000 */
[----:B------:R-:W-:-:S04]  /*95b0*/  PLOP3.LUT P0, PT, P0, P3, PT, 0x80, 0x0 ;  /* 0x000000000000781c */ /* 0x000fc80000707070 */
[----:B------:R-:W-:-:S04]  /*95c0*/  SEL R19, RZ, 0x1, !P0 ;  /* 0x00000001ff137807 */ /* 0x000fc80004000000 */
.L_x_9524:
[----:B------:R-:W-:Y:S05]  /*95d0*/  BSYNC B0 ;  /* 0x0000000000007941 */ /* 0x000fea0003800000 */
.L_x_9523:
        /* <DEDUP_REMOVED lines=8> */
[----:B0-----:R-:W-:-:S05]  /*9660*/  IMAD.U32 R3, RZ, RZ, UR4 ;  /* 0x00000004ff037e24 */ /* 0x001fca000f8e00ff */
.L_x_9575:
[----:B------:R-:W-:Y:S01]  /*9670*/  IADD3 R2, R20, R3, RZ ;  /* 0x0000000314027210 */ /* 0x000fe20007ffe0ff */
[----:B------:R-:W-:Y:S03]  /*9680*/  BAR.SYNC.DEFER_BLOCKING 0x0 ;  /* 0x0000000000007b1d */ /* 0x000fe60000010000 */
[----:B------:R-:W-:-:S04]  /*9690*/  ISETP.GE.U32.AND P0, PT, R2, c[0x0][0x4], PT ;  /* 0x0000010002007a0c */ /* 0x000fc80003f06070 */
[----:B------:R-:W-:-:S13]  /*96a0*/  ISETP.GE.U32.OR P0, PT, R20, R3, P0 ;  /* 0x000000031400720c */ /* 0x000fda0000706470 */
[----:B------:R-:W-:Y:S01]  /*96b0*/  @!P0 IMAD R2, R2, c[0x0][0x0], R23 ;  /* 0x0000000002028a24 */ /* 0x000fe200078e0217 */
[----:B------:R-:W-:-:S05]  /*96c0*/  @!P0 LOP3.LUT P1, RZ, R19, 0xff, RZ, 0xc0, !PT ;  /* 0x000000ff13ff8812 */ /* 0x000fca000782c0ff */
[----:B------:R-:W0:Y:S02]  /*96d0*/  @!P0 LDS.U8 R2, [R2+0x10] ;  /* 0x0000100002028984 */ /* 0x000e240000000000 */
[----:B0-----:R-:W-:-:S04]  /*96e0*/  @!P0 ISETP.NE.AND P1, PT, R2, RZ, P1 ;  /* 0x000000ff0200820c */ /* 0x001fc80000f25270 */
[----:B------:R-:W-:Y:S02]  /*96f0*/  @!P0 SEL R5, RZ, 0x1, !P1 ;  /* 0x00000001ff058807 */ /* 0x000fe40004800000 */
[----:B------:R-:W-:Y:S02]  /*9700*/  ISETP.GT.AND P1, PT, R3, 0x1, PT ;  /* 0x000000010300780c */ /* 0x000fe40003f24270 */
[----:B------:R-:W-:Y:S01]  /*9710*/  SHF.R.S32.HI R3, RZ, 0x1, R3 ;  /* 0x00000001ff037819 */ /* 0x000fe20000011403 */
[----:B------:R0:W-:Y:S01]  /*9720*/  @!P0 STS.U8 [R0+0x10], R5 ;  /* 0x0000100500008388 */ /* 0x0001e20000000000 */
[----:B------:R-:W-:-:S09]  /*9730*/  @!P0 PRMT R19, R5, 0x7610, R19 ;  /* 0x0000761005138816 */ /* 0x000fd20000000013 */
[----:B0-----:R-:W-:Y:S05]  /*9740*/  @P1 BRA `(.L_x_9575) ;  /* 0xffffff2000001947 */ /* 0x001fea000383ffff */
.L_x_9574:
[----:B0-----:R-:W-:-:S13]  /*9750*/  ISETP.NE.AND P0, PT, RZ, c[0x0][0x17c], PT ;  /* 0x00005f00ff007a0c */ /* 0x001fda0003f05270 */
[----:B------:R-:W-:Y:S05]  /*9760*/  @!P0 BRA `(.L_x_9576) ;  /* 0x0000027000008947 */ /* 0x000fea0003800000 */
[----:B------:R-:W-:Y:S02]  /*9770*/  IMAD.MOV.U32 R2, RZ, RZ, c[0x0][0x0] ;  /* 0x00000000ff027624 */ /* 0x000fe400078e00ff */
[----:B------:R-:W-:-:S03]  /*9780*/  IMAD.MOV.U32 R0, RZ, RZ, c[0x0][0x0] ;  /* 0x00000000ff007624 */ /* 0x000fc600078e00ff */
[----:B------:R-:W-:-:S13]  /*9790*/  ISETP.GT.AND P0, PT, R2, 0x20, PT ;  /* 0x000000200200780c */ /* 0x000fda0003f04270 */
[----:B------:R-:W-:Y:S05]  /*97a0*/  @!P0 BRA `(.L_x_9577) ;  /* 0x0000016000008947 */ /* 0x000fea0003800000 */
[----:B------:R-:W-:Y:S01]  /*97b0*/  IMAD R5, R20, c[0x0][0x0], R23 ;  /* 0x0000000014057a24 */ /* 0x000fe200078e0217 */
[----:B------:R-:W-:-:S04]  /*97c0*/  LEA.HI R0, R2, c[0x0][0x0], RZ, 0x1 ;  /* 0x0000000002007a11 */ /* 0x000fc800078f08ff */
[----:B------:R0:W-:Y:S01]  /*97d0*/  STS.U8 [R5+0x10], R19 ;  /* 0x0000101305007388 */ /* 0x0001e20000000000 */
[----:B------:R-:W-:Y:S01]  /*97e0*/  SHF.R.S32.HI R2, RZ, 0x1, R0 ;  /* 0x00000001ff027819 */ /* 0x000fe20000011400 */
[----:B------:R-:W-:-:S03]  /*97f0*/  HFMA2.MMA R0, -RZ, RZ, 0, 1.9073486328125e-06 ;  /* 0x00000020ff007435 */ /* 0x000fc600000001ff */
[----:B------:R-:W-:-:S13]  /*9800*/  ISETP.GE.AND P0, PT, R2, 0x20, PT ;  /* 0x000000200200780c */ /* 0x000fda0003f06270 */
[----:B0-----:R-:W-:Y:S05]  /*9810*/  @!P0 BRA `(.L_x_9577) ;  /* 0x000000f000008947 */ /* 0x001fea0003800000 */
.L_x_9578:
[----:B------:R-:W-:Y:S01]  /*9820*/  IMAD.IADD R0, R23, 0x1, R2 ;  /* 0x0000000117007824 */ /* 0x000fe200078e0202 */
[----:B------:R-:W-:Y:S04]  /*9830*/  BAR.SYNC.DEFER_BLOCKING 0x0 ;  /* 0x0000000000007b1d */ /* 0x000fe80000010000 */
[----:B------:R-:W-:-:S04]  /*9840*/  ISETP.GE.U32.AND P0, PT, R0, c[0x0][0x0], PT ;  /* 0x0000000000007a0c */ /* 0x000fc80003f06070 */
[----:B------:R-:W-:-:S13]  /*9850*/  ISETP.GE.U32.OR P0, PT, R23, R2, P0 ;  /* 0x000000021700720c */ /* 0x000fda0000706470 */
[--C-:B------:R-:W-:Y:S01]  /*9860*/  @!P0 IMAD.IADD R3, R5, 0x1, R2.reuse ;  /* 0x0000000105038824 */ /* 0x100fe200078e0202 */
[----:B------:R-:W-:Y:S02]  /*9870*/  @!P0 LOP3.LUT P1, RZ, R19, 0xff, RZ, 0xc0, !PT ;  /* 0x000000ff13ff8812 */ /* 0x000fe4000782c0ff */
[----:B------:R-:W-:Y:S02]  /*9880*/  SHF.R.S32.HI R2, RZ, 0x1, R2 ;  /* 0x00000001ff027819 */ /* 0x000fe40000011402 */
[----:B------:R-:W0:Y:S02]  /*9890*/  @!P0 LDS.U8 R0, [R3+0x10] ;  /* 0x0000100003008984 */ /* 0x000e240000000000 */
[----:B0-----:R-:W-:-:S04]  /*98a0*/  @!P0 ISETP.NE.AND P1, PT, R0, RZ, P1 ;  /* 0x000000ff0000820c */ /* 0x001fc80000f25270 */
[----:B------:R-:W-:Y:S02]  /*98b0*/  @!P0 SEL R0, RZ, 0x1, !P1 ;  /* 0x00000001ff008807 */ /* 0x000fe40004800000 */
[----:B------:R-:W-:Y:S02]  /*98c0*/  ISETP.GE.AND P1, PT, R2, 0x20, PT ;  /* 0x000000200200780c */ /* 0x000fe40003f26270 */
[----:B------:R-:W-:Y:S01]  /*98d0*/  @!P0 PRMT R19, R0, 0x7610, R19 ;  /* 0x0000761000138816 */ /* 0x000fe20000000013 */
[----:B------:R0:W-:Y:S10]  /*98e0*/  @!P0 STS.U8 [R5+0x10], R0 ;  /* 0x0000100005008388 */ /* 0x0001f40000000000 */
[----:B0-----:R-:W-:Y:S05]  /*98f0*/  @P1 BRA `(.L_x_9578) ;  /* 0xffffff2000001947 */ /* 0x001fea000383ffff */
[----:B------:R-:W-:-:S03]  /*9900*/  MOV R0, 0x20 ;  /* 0x0000002000007802 */ /* 0x000fc60000000f00 */
.L_x_9577:
[----:B------:R-:W-:Y:S01]  /*9910*/  BAR.SYNC.DEFER_BLOCKING 0x0 ;  /* 0x0000000000007b1d */ /* 0x000fe20000010000 */
[----:B------:R-:W-:-:S13]  /*9920*/  ISETP.GE.AND P0, PT, R0, 0x2, PT ;  /* 0x000000020000780c */ /* 0x000fda0003f06270 */
[----:B------:R-:W-:Y:S05]  /*9930*/  @!P0 BRA `(.L_x_9576) ;  /* 0x000000a000008947 */ /* 0x000fea0003800000 */
[----:B------:R-:W-:Y:S02]  /*9940*/  IMAD.MOV.U32 R3, RZ, RZ, 0x1 ;  /* 0x00000001ff037424 */ /* 0x000fe400078e00ff */
.L_x_9579:
[C---:B------:R-:W-:Y:S02]  /*9950*/  LOP3.LUT R2, R19.reuse, 0xffff, RZ, 0xc0, !PT ;  /* 0x0000ffff13027812 */ /* 0x040fe400078ec0ff */
[----:B------:R-:W-:Y:S02]  /*9960*/  LOP3.LUT P0, RZ, R19, 0xff, RZ, 0xc0, !PT ;  /* 0x000000ff13ff7812 */ /* 0x000fe4000780c0ff */
[----:B------:R-:W-:-:S06]  /*9970*/  PRMT R2, R2, 0x8880, RZ ;  /* 0x0000888002027816 */ /* 0x000fcc00000000ff */
[----:B------:R0:W2:Y:S02]  /*9980*/  SHFL.DOWN PT, R2, R2, R3, 0x1f ;  /* 0x08001f0302027589 */ /* 0x0000a400000e0000 */
[----:B0-----:R-:W-:-:S05]  /*9990*/  IMAD.SHL.U32 R3, R3, 0x2, RZ ;  /* 0x0000000203037824 */ /* 0x001fca00078e00ff */
[----:B------:R-:W-:Y:S02]  /*99a0*/  ISETP.GE.AND P1, PT, R3, R0, PT ;  /* 0x000000000300720c */ /* 0x000fe40003f26270 */
[----:B--2---:R-:W-:-:S04]  /*99b0*/  ISETP.NE.AND P0, PT, R2, RZ, P0 ;  /* 0x000000ff0200720c */ /* 0x004fc80000705270 */
[----:B------:R-:W-:-:S07]  /*99c0*/  SEL R19, RZ, 0x1, !P0 ;  /* 0x00000001ff137807 */ /* 0x000fce0004000000 */
[----:B------:R-:W-:Y:S05]  /*99d0*/  @!P1 BRA `(.L_x_9579) ;  /* 0xffffff7000009947 */ /* 0x000fea000383ffff */
.L_x_9576:
[----:B------:R-:W-:Y:S01]  /*99e0*/  ISETP.NE.AND P1, PT, RZ, c[0x0][0x338], PT ;  /* 0x0000ce00ff007a0c */ /* 0x000fe20003f25270 */
[----:B------:R-:W-:-:S12]  /*99f0*/  HFMA2.MMA R18, -RZ, RZ, 0, 0 ;  /* 0x00000000ff127435 */ /* 0x000fd800000001ff */
        /* <DEDUP_REMOVED lines=200> */
.L_x_9580:
        /* <DEDUP_REMOVED lines=213> */
.L_x_9582:
        /* <DEDUP_REMOVED lines=11> */
.L_x_9584:
[----:B------:R-:W-:Y:S05]  /*b480*/  BSYNC B0 ;  /* 0x0000000000007941 */ /* 0x000fea0003800000 */
.L_x_9583:
        /* <DEDUP_REMOVED lines=12> */
.L_x_9586:
[----:B------:R-:W-:Y:S05]  /*b550*/  BSYNC B0 ;  /* 0x0000000000007941 */ /* 0x000fea0003800000 */
.L_x_9585:
        /* <DEDUP_REMOVED lines=30> */
.L_x_9588:
[----:B------:R-:W-:Y:S05]  /*b740*/  BSYNC B0 ;  /* 0x0000000000007941 */ /* 0x000fea0003800000 */
.L_x_9587:
        /* <DEDUP_REMOVED lines=20> */
.L_x_9593:
[----:B------:R-:W-:-:S05]  /*b890*/  IMAD R4, R0, c[0x0][0x10], R7 ;  /* 0x0000040000047a24 */ /* 0x000fca00078e0207 */
[----:B------:R-:W-:-:S04]  /*b8a0*/  IADD3 R4, P0, R4, c[0x0][0x550], RZ ;  /* 0x0001540004047a10 */ /* 0x000fc80007f1e0ff */
[----:B------:R-:W-:-:S05]  /*b8b0*/  IADD3.X R5, RZ, c[0x0][0x554], RZ, P0, !PT ;  /* 0x00015500ff057a10 */ /* 0x000fca00007fe4ff */
[----:B------:R-:W2:Y:S01]  /*b8c0*/  LDG.E.U8 R4, [R4.64] ;  /* 0x0000002404047981 */ /* 0x000ea2000c1e1100 */
[----:B------:R-:W-:Y:S01]  /*b8d0*/  IMAD.MOV.U32 R6, RZ, RZ, c[0x0][0x0] ;  /* 0x00000000ff067624 */ /* 0x000fe200078e00ff */
[----:B------:R-:W-:-:S03]  /*b8e0*/  LOP3.LUT P0, RZ, R17, 0xff, RZ, 0xc0, !PT ;  /* 0x000000ff11ff7812 */ /* 0x000fc6000780c0ff */
[----:B------:R-:W-:-:S05]  /*b8f0*/  IMAD R7, R6, c[0x0][0x4], R7 ;  /* 0x0000010006077a24 */ /* 0x000fca00078e0207 */
[----:B------:R-:W-:Y:S02]  /*b900*/  ISETP.GE.U32.AND P1, PT, R7, c[0x0][0x178], PT ;  /* 0x00005e0007007a0c */ /* 0x000fe40003f26070 */
[----:B--2---:R-:W-:-:S04]  /*b910*/  ISETP.NE.AND P0, PT, R4, RZ, P0 ;  /* 0x000000ff0400720c */ /* 0x004fc80000705270 */
[----:B------:R-:W-:-:S07]  /*b920*/  SEL R17, RZ, 0x1, !P0 ;  /* 0x00000001ff117807 */ /* 0x000fce0004000000 */
[----:B------:R-:W-:Y:S05]  /*b930*/  @!P1 BRA `(.L_x_9593) ;  /* 0xffffff5000009947 */ /* 0x000fea000383ffff */
.L_x_9592:
[----:B------:R-:W-:Y:S05]  /*b940*/  BSYNC B1 ;  /* 0x0000000000017941 */ /* 0x000fea0003800000 */
.L_x_9591:
[----:B------:R-:W-:Y:S05]  /*b950*/  BRA `(.L_x_9594) ;  /* 0x000000e000007947 */ /* 0x000fea0003800000 */
.L_x_9590:
[----:B------:R-:W-:-:S13]  /*b960*/  ISETP.GE.U32.AND P0, PT, R20, c[0x0][0x178], PT ;  /* 0x00005e0014007a0c */ /* 0x000fda0003f06070 */
[----:B------:R-:W-:Y:S05]  /*b970*/  @P0 BRA `(.L_x_9594) ;  /* 0x000000c000000947 */ /* 0x000fea0003800000 */
[----:B------:R-:W-:-:S05]  /*b980*/  MOV R7, R20 ;  /* 0x0000001400077202 */ /* 0x000fca0000000f00 */
.L_x_9595:
[----:B------:R-:W-:-:S04]  /*b990*/  IMAD R4, R0, c[0x0][0x10], R7 ;  /* 0x0000040000047a24 */ /* 0x000fc800078e0207 */
[----:B------:R-:W-:-:S05]  /*b9a0*/  IMAD R4, R4, c[0x0][0x0], R23 ;  /* 0x0000000004047a24 */ /* 0x000fca00078e0217 */
[----:B------:R-:W-:-:S05]  /*b9b0*/  IADD3 R4, P0, R4, c[0x0][0x550], RZ ;  /* 0x0001540004047a10 */ /* 0x000fca0007f1e0ff */
[----:B------:R-:W-:-:S05]  /*b9c0*/  IMAD.X R5, RZ, RZ, c[0x0][0x554], P0 ;  /* 0x00015500ff057624 */ /* 0x000fca00000e06ff */
[----:B------:R-:W2:Y:S01]  /*b9d0*/  LDG.E.U8 R4, [R4.64] ;  /* 0x0000002404047981 */ /* 0x000ea2000c1e1100 */
[----:B------:R-:W-:Y:S02]  /*b9e0*/  IADD3 R7, R7, c[0x0][0x4], RZ ;  /* 0x0000010007077a10 */ /* 0x000fe40007ffe0ff */
[----:B------:R-:W-:Y:S02]  /*b9f0*/  LOP3.LUT P0, RZ, R17, 0xff, RZ, 0xc0, !PT ;  /* 0x000000ff11ff7812 */ /* 0x000fe4000780c0ff */
[----:B------:R-:W-:Y:S02]  /*ba00*/  ISETP.GE.U32.AND P1, PT, R7, c[0x0][0x178], PT ;  /* 0x00005e0007007a0c */ /* 0x000fe40003f26070 */
[----:B--2---:R-:W-:-:S04]  /*ba10*/  ISETP.NE.AND P0, PT, R4, RZ, P0 ;  /* 0x000000ff0400720c */ /* 0x004fc80000705270 */
[----:B------:R-:W-:-:S07]  /*ba20*/  SEL R17, RZ, 0x1, !P0 ;  /* 0x00000001ff117807 */ /* 0x000fce0004000000 */
[----:B------:R-:W-:Y:S05]  /*ba30*/  @!P1 BRA `(.L_x_9595) ;  /* 0xffffff5000009947 */ /* 0x000fea000383ffff */
.L_x_9594:
[----:B------:R-:W-:Y:S05]  /*ba40*/  BSYNC B0 ;  /* 0x0000000000007941 */ /* 0x000fea0003800000 */
.L_x_9589:
        /* <DEDUP_REMOVED lines=8> */
.L_x_9597:
[----:B------:R-:W-:Y:S01]  /*bad0*/  IMAD.IADD R0, R20, 0x1, R5 ;  /* 0x0000000114007824 */ /* 0x000fe200078e0205 */
[----:B------:R-:W-:Y:S04]  /*bae0*/  BAR.SYNC.DEFER_BLOCKING 0x0 ;  /* 0x0000000000007b1d */ /* 0x000fe80000010000 */
        /* <DEDUP_REMOVED lines=12> */
.L_x_9596:
        /* <DEDUP_REMOVED lines=12> */
.L_x_9600:
[----:B------:R-:W-:Y:S01]  /*bc70*/  IADD3 R4, R23, R0, RZ ;  /* 0x0000000017047210 */ /* 0x000fe20007ffe0ff */
[----:B------:R-:W-:Y:S03]  /*bc80*/  BAR.SYNC.DEFER_BLOCKING 0x0 ;  /* 0x0000000000007b1d */ /* 0x000fe60000010000 */
        /* <DEDUP_REMOVED lines=13> */
.L_x_9599:
[----:B0-----:R-:W-:Y:S01]  /*bd60*/  BAR.SYNC.DEFER_BLOCKING 0x0 ;  /* 0x0000000000007b1d */ /* 0x001fe20000010000 */
[----:B------:R-:W-:-:S13]  /*bd70*/  ISETP.GE.AND P0, PT, R0, 0x2, PT ;  /* 0x000000020000780c */ /* 0x000fda0003f06270 */
[----:B------:R-:W-:Y:S05]  /*bd80*/  @!P0 BRA `(.L_x_9598) ;  /* 0x000000a000008947 */ /* 0x000fea0003800000 */
[----:B------:R-:W-:Y:S02]  /*bd90*/  IMAD.MOV.U32 R5, RZ, RZ, 0x1 ;  /* 0x00000001ff057424 */ /* 0x000fe400078e00ff */
.L_x_9601:
[C---:B------:R-:W-:Y:S02]  /*bda0*/  LOP3.LUT R4, R17.reuse, 0xffff, RZ, 0xc0, !PT ;  /* 0x0000ffff11047812 */ /* 0x040fe400078ec0ff */
[----:B------:R-:W-:Y:S02]  /*bdb0*/  LOP3.LUT P0, RZ, R17, 0xff, RZ, 0xc0, !PT ;  /* 0x000000ff11ff7812 */ /* 0x000fe4000780c0ff */
[----:B------:R-:W-:-:S06]  /*bdc0*/  PRMT R4, R4, 0x8880, RZ ;  /* 0x0000888004047816 */ /* 0x000fcc00000000ff */
[----:B------:R0:W2:Y:S02]  /*bdd0*/  SHFL.DOWN PT, R4, R4, R5, 0x1f ;  /* 0x08001f0504047589 */ /* 0x0000a400000e0000 */
[----:B0-----:R-:W-:-:S04]  /*bde0*/  SHF.L.U32 R5, R5, 0x1, RZ ;  /* 0x0000000105057819 */ /* 0x001fc800000006ff */
[----:B------:R-:W-:Y:S02]  /*bdf0*/  ISETP.GE.AND P1, PT, R5, R0, PT ;  /* 0x000000000500720c */ /* 0x000fe40003f26270 */
[----:B--2---:R-:W-:-:S04]  /*be00*/  ISETP.NE.AND P0, PT, R4, RZ, P0 ;  /* 0x000000ff0400720c */ /* 0x004fc80000705270 */
[----:B------:R-:W-:-:S07]  /*be10*/  SEL R17, RZ, 0x1, !P0 ;  /* 0x00000001ff117807 */ /* 0x000fce0004000000 */
[----:B------:R-:W-:Y:S05]  /*be20*/  @!P1 BRA `(.L_x_9601) ;  /* 0xffffff7000009947 */ /* 0x000fea000383ffff */
.L_x_9598:
        /* <DEDUP_REMOVED lines=10> */
[----:B------:R-:W-:-:S04]  /*bed0*/  LOP3.LUT P0, RZ, R17, 0xff, RZ, 0xc0, !PT ;  /* 0x000000ff11ff7812 */ /* 0x000fc8000780c0ff */
[----:B--2---:R-:W-:-:S04]  /*bee0*/  ISETP.NE.AND P0, PT, R0, RZ, P0 ;  /* 0x000000ff0000720c */ /* 0x004fc80000705270 */
[----:B------:R-:W-:-:S04]  /*bef0*/  SEL R17, RZ, 0x1, !P0 ;  /* 0x00000001ff117807 */ /* 0x000fc80004000000 */
.L_x_9603:
[----:B------:R-:W-:Y:S05]  /*bf00*/  @!P1 BRA `(.L_x_9604) ;  /* 0x000001c000009947 */ /* 0x000fea0003800000 */
[----:B------:R-:W-:-:S05]  /*bf10*/  IMAD.MOV.U32 R0, RZ, RZ, 0x1 ;  /* 0x00000001ff007424 */ /* 0x000fca00078e00ff */
[----:B------:R-:W-:-:S13]  /*bf20*/  ISETP.NE.AND P0, PT, R0, c[0x0][0x56c], PT ;  /* 0x00015b0000007a0c */ /* 0x000fda0003f05270 */
[----:B------:R-:W-:Y:S05]  /*bf30*/  @!P0 BRA `(.L_x_9605) ;  /* 0x0000013000008947 */ /* 0x000fea0003800000 */
[----:B------:R-:W-:Y:S01]  /*bf40*/  MOV R2, 0x0 ;  /* 0x0000000000027802 */ /* 0x000fe20000000f00 */
[----:B------:R-:W-:Y:S01]  /*bf50*/  HFMA2.MMA R8, -RZ, RZ, 0, 4.4763088226318359375e-05 ;  /* 0x000002efff087435 */ /* 0x000fe200000001ff */
[----:B------:R-:W-:Y:S01]  /*bf60*/  MOV R4, c[0x4][0x7c8] ;  /* 0x0101f20000047a02 */ /* 0x000fe20000000f00 */
[----:B-1----:R-:W-:Y:S01]  /*bf70*/  HFMA2.MMA R13, -RZ, RZ, 0, 0 ;  /* 0x00000000ff0d7435 */ /* 0x002fe200000001ff */
        /* <DEDUP_REMOVED lines=15> */
.L_x_9605:
[----:B------:R-:W-:Y:S02]  /*c070*/  IADD3 R16, P1, R16, c[0x0][0x538], RZ ;  /* 0x00014e0010107a10 */ /* 0x000fe40007f3e0ff */
[----:B------:R-:W-:-:S03]  /*c080*/  LOP3.LUT P0, RZ, R17, 0xff, RZ, 0xc0, !PT ;  /* 0x000000ff11ff7812 */ /* 0x000fc6000780c0ff */
[----:B------:R-:W-:Y:S01]  /*c090*/  IMAD.X R17, RZ, RZ, c[0x0][0x53c], P1 ;  /* 0x00014f00ff117624 */ /* 0x000fe200008e06ff */
[----:B------:R-:W-:-:S05]  /*c0a0*/  SEL R3, RZ, 0x1, !P0 ;  /* 0x00000001ff037807 */ /* 0x000fca0004000000 */
[----:B------:R-:W-:Y:S01]  /*c0b0*/  STG.E.U8 [R16.64], R3 ;  /* 0x0000000310007986 */ /* 0x000fe2000c101124 */
[----:B------:R-:W-:Y:S05]  /*c0c0*/  EXIT ;  /* 0x000000000000794d */ /* 0x000fea0003800000 */
.L_x_9604:
[----:B------:R-:W-:Y:S01]  /*c0d0*/  STG.E.U8 [R2.64], R17 ;  /* 0x0000001102007986 */ /* 0x000fe2000c101124 */
[----:B------:R-:W-:Y:S05]  /*c0e0*/  EXIT ;  /* 0x000000000000794d */ /* 0x000fea0003800000 */
.L_x_9602:
[----:B------:R-:W-:Y:S01]  /*c0f0*/  ISETP.NE.AND P1, PT, RZ, UR38, PT ;  /* 0x00000026ff007c0c */ /* 0x000fe2000bf25270 */
[----:B------:R-:W-:Y:S01]  /*c100*/  ULDC.U8 UR4, c[0x0][0x569] ;  /* 0x00015a4000047ab9 */ /* 0x000fe20000000000 */
[----:B------:R-:W-:Y:S02]  /*c110*/  IADD3 R2, P0, R16, c[0x0][0x538], RZ ;  /* 0x00014e0010027a10 */ /* 0x000fe40007f1e0ff */
[----:B------:R-:W-:Y:S02]  /*c120*/  ISETP.NE.AND P2, PT, RZ, UR4, PT ;  /* 0x00000004ff007c0c */ /* 0x000fe4000bf45270 */
[----:B------:R-:W-:-:S07]  /*c130*/  IADD3.X R3, RZ, c[0x0][0x53c], RZ, P0, !PT ;  /* 0x00014f00ff037a10 */ /* 0x000fce00007fe4ff */
[----:B------:R-:W-:Y:S05]  /*c140*/  @!P1 BRA `(.L_x_9606) ;  /* 0x0000004000009947 */ /* 0x000fea0003800000 */
[----:B------:R-:W2:Y:S01]  /*c150*/  LDG.E.U8 R0, [R2.64] ;  /* 0x0000002402007981 */ /* 0x000ea2000c1e1100 */
[----:B------:R-:W-:-:S04]  /*c160*/  LOP3.LUT P0, RZ, R17, 0xff, RZ, 0xc0, !PT ;  /* 0x000000ff11ff7812 */ /* 0x000fc8000780c0ff */
[----:B--2---:R-:W-:-:S04]  /*c170*/  ISETP.NE.AND P0, PT, R0, RZ, P0 ;  /* 0x000000ff0000720c */ /* 0x004fc80000705270 */
[----:B------:R-:W-:-:S04]  /*c180*/  SEL R17, RZ, 0x1, !P0 ;  /* 0x00000001ff117807 */ /* 0x000fc80004000000 */
.L_x_9606:
        /* <DEDUP_REMOVED lines=23> */
.L_x_9608:
[----:B------:R-:W-:Y:S02]  /*c300*/  IADD3 R16, P1, R16, c[0x0][0x538], RZ ;  /* 0x00014e0010107a10 */ /* 0x000fe40007f3e0ff */
[----:B------:R-:W-:-:S03]  /*c310*/  LOP3.LUT P0, RZ, R17, 0xff, RZ, 0xc0, !PT ;  /* 0x000000ff11ff7812 */ /* 0x000fc6000780c0ff */
[----:B------:R-:W-:Y:S01]  /*c320*/  IMAD.X R17, RZ, RZ, c[0x0][0x53c], P1 ;  /* 0x00014f00ff117624 */ /* 0x000fe200008e06ff */
[----:B------:R-:W-:-:S05]  /*c330*/  SEL R3, RZ, 0x1, !P0 ;  /* 0x00000001ff037807 */ /* 0x000fca0004000000 */
[----:B------:R-:W-:Y:S01]  /*c340*/  STG.E.U8 [R16.64], R3 ;  /* 0x0000000310007986 */ /* 0x000fe2000c101124 */
[----:B------:R-:W-:Y:S05]  /*c350*/  EXIT ;  /* 0x000000000000794d */ /* 0x000fea0003800000 */
.L_x_9607:
[----:B------:R-:W-:-:S04]  /*c360*/  LOP3.LUT P0, RZ, R17, 0xff, RZ, 0xc0, !PT ;  /* 0x000000ff11ff7812 */ /* 0x000fc8000780c0ff */
[----:B------:R-:W-:-:S05]  /*c370*/  SEL R5, RZ, 0x1, !P0 ;  /* 0x00000001ff057807 */ /* 0x000fca0004000000 */
[----:B------:R-:W-:Y:S01]  /*c380*/  STG.E.U8 [R2.64], R5 ;  /* 0x0000000502007986 */ /* 0x000fe2000c101124 */
[----:B------:R-:W-:Y:S05]  /*c390*/  EXIT ;  /* 0x000000000000794d */ /* 0x000fea0003800000 */
.L_x_9581:
        /* <DEDUP_REMOVED lines=20> */
.L_x_9610:
        /* <DEDUP_REMOVED lines=13> */
[----:B-1----:R-:W-:Y:S01]  /*c5b0*/  MOV R12, 0x1 ;  /* 0x00000001000c7802 */ /* 0x002fe20000000f00 */
        /* <DEDUP_REMOVED lines=9> */
.L_x_9612:
[----:B------:R-:W-:Y:S02]  /*c650*/  IADD3 R18, P1, R18, c[0x0][0x538], RZ ;  /* 0x00014e0012127a10 */ /* 0x000fe40007f3e0ff */
[----:B------:R-:W-:Y:S02]  /*c660*/  LOP3.LUT P0, RZ, R19, 0xff, RZ, 0xc0, !PT ;  /* 0x000000ff13ff7812 */ /* 0x000fe4000780c0ff */
[----:B------:R-:W-:Y:S02]  /*c670*/  IADD3.X R19, RZ, c[0x0][0x53c], RZ, P1, !PT ;  /* 0x00014f00ff137a10 */ /* 0x000fe40000ffe4ff */
[----:B------:R-:W-:-:S05]  /*c680*/  SEL R3, RZ, 0x1, !P0 ;  /* 0x00000001ff037807 */ /* 0x000fca0004000000 */
[----:B------:R-:W-:Y:S01]  /*c690*/  STG.E.U8 [R18.64], R3 ;  /* 0x0000000312007986 */ /* 0x000fe2000c101124 */
[----:B------:R-:W-:Y:S05]  /*c6a0*/  EXIT ;  /* 0x000000000000794d */ /* 0x000fea0003800000 */
.L_x_9611:
[----:B------:R-:W-:Y:S01]  /*c6b0*/  STG.E.U8 [R2.64], R19 ;  /* 0x0000001302007986 */ /* 0x000fe2000c101124 */
[----:B------:R-:W-:Y:S05]  /*c6c0*/  EXIT ;  /* 0x000000000000794d */ /* 0x000fea0003800000 */
.L_x_9609:
[----:B------:R-:W-:Y:S01]  /*c6d0*/  ISETP.NE.AND P1, PT, RZ, UR38, PT ;  /* 0x00000026ff007c0c */ /* 0x000fe2000bf25270 */
[----:B------:R-:W-:Y:S01]  /*c6e0*/  ULDC.U8 UR4, c[0x0][0x569] ;  /* 0x00015a4000047ab9 */ /* 0x000fe20000000000 */
[----:B------:R-:W-:Y:S02]  /*c6f0*/  IADD3 R2, P0, R18, c[0x0][0x538], RZ ;  /* 0x00014e0012027a10 */ /* 0x000fe40007f1e0ff */
[----:B------:R-:W-:-:S03]  /*c700*/  ISETP.NE.AND P2, PT, RZ, UR4, PT ;  /* 0x00000004ff007c0c */ /* 0x000fc6000bf45270 */
[----:B------:R-:W-:-:S06]  /*c710*/  IMAD.X R3, RZ, RZ, c[0x0][0x53c], P0 ;  /* 0x00014f00ff037624 */ /* 0x000fcc00000e06ff */
[----:B------:R-:W-:Y:S05]  /*c720*/  @!P1 BRA `(.L_x_9613) ;  /* 0x0000004000009947 */ /* 0x000fea0003800000 */
[----:B------:R-:W2:Y:S01]  /*c730*/  LDG.E.U8 R0, [R2.64] ;  /* 0x0000002402007981 */ /* 0x000ea2000c1e1100 */
[----:B------:R-:W-:-:S04]  /*c740*/  LOP3.LUT P0, RZ, R19, 0xff, RZ, 0xc0, !PT ;  /* 0x000000ff13ff7812 */ /* 0x000fc8000780c0ff */
[----:B--2---:R-:W-:-:S04]  /*c750*/  ISETP.NE.AND P0, PT, R0, RZ, P0 ;  /* 0x000000ff0000720c */ /* 0x004fc80000705270 */
[----:B------:R-:W-:-:S04]  /*c760*/  SEL R19, RZ, 0x1, !P0 ;  /* 0x00000001ff137807 */ /* 0x000fc80004000000 */
.L_x_9613:
        /* <DEDUP_REMOVED lines=25> */
.L_x_9615:
[----:B------:R-:W-:-:S04]  /*c900*/  IADD3 R18, P0, R18, c[0x0][0x538], RZ ;  /* 0x00014e0012127a10 */ /* 0x000fc80007f1e0ff */
[----:B------:R-:W-:-:S05]  /*c910*/  IADD3.X R19, RZ, c[0x0][0x53c], RZ, P0, !PT ;  /* 0x00014f00ff137a10 */ /* 0x000fca00007fe4ff */
[----:B------:R-:W-:Y:S01]  /*c920*/  STG.E.U8 [R18.64], R16 ;  /* 0x0000001012007986 */ /* 0x000fe2000c101124 */
[----:B------:R-:W-:Y:S05]  /*c930*/  EXIT ;  /* 0x000000000000794d */ /* 0x000fea0003800000 */
.L_x_9614:
[----:B------:R-:W-:Y:S01]  /*c940*/  STG.E.U8 [R2.64], R16 ;  /* 0x0000001002007986 */ /* 0x000fe2000c101124 */
[----:B------:R-:W-:Y:S05]  /*c950*/  EXIT ;  /* 0x000000000000794d */ /* 0x000fea0003800000 */
.L_x_9616:
        /* <DEDUP_REMOVED lines=10> */
.L_x_9957:


//--------------------- .text._ZN2at6native13reduce_kernelILi256ELi2ENS0_8ReduceOpIbNS0_14func_wrapper_tIbZNS0_12prod_functorIbbbEclERNS_14TensorIteratorEEUlbbE_EEjbLi4ELi4EEEEEvT1_ --------------------------
	.section	.text._ZN2at6native13reduce_kernelILi256ELi2ENS0_8ReduceOpIbNS0_14func_wrapper_tIbZNS0_12prod_functorIbbbEclERNS_14TensorIteratorEEUlbbE_EEjbLi4ELi4EEEEEvT1_,"ax",@progbits
	.sectioninfo	@"SHI_REGISTERS=34"
	.align	128
        .global         _ZN2at6native13reduce_kernelILi256ELi2ENS0_8ReduceOpIbNS0_14func_wrapper_tIbZNS0_12prod_functorIbbbEclERNS_14TensorIteratorEEUlbbE_EEjbLi4ELi4EEEEEvT1_
        .type           _ZN2at6native13reduce_kernelILi256ELi2ENS0_8ReduceOpIbNS0_14func_wrapper_tIbZNS0_12prod_functorIbbbEclERNS_14TensorIteratorEEUlbbE_EEjbLi4ELi4EEEEEvT1_,@function
        .size           _ZN2at6native13reduce_kernelILi256ELi2ENS0_8ReduceOpIbNS0_14func_wrapper_tIbZNS0_12prod_functorIbbbEclERNS_14TensorIteratorEEUlbbE_EEjbLi4ELi4EEEEEvT1_,(.L_x_9958 - _ZN2at6native13reduce_kernelILi256ELi2ENS0_8ReduceOpIbNS0_14func_wrapper_tIbZNS0_12prod_functorIbbbEclERNS_14TensorIteratorEEUlbbE_EEjbLi4ELi4EEEEEvT1_)
        .other          _ZN2at6native13reduce_kernelILi256ELi2ENS0_8ReduceOpIbNS0_14func_wrapper_tIbZNS0_12prod_functorIbbbEclERNS_14TensorIteratorEEUlbbE_EEjbLi4ELi4EEEEEvT1_,@"STO_CUDA_ENTRY STV_DEFAULT"
_ZN2at6native13reduce_kernelILi256ELi2ENS0_8ReduceOpIbNS0_14func_wrapper_tIbZNS0_12prod_functorIbbbEclERNS_14TensorIteratorEEUlbbE_EEjbLi4ELi4EEEEEvT1_:
.text._ZN2at6native13reduce_kernelILi256ELi2ENS0_8ReduceOpIbNS0_14func_wrapper_tIbZNS0_12prod_functorIbbbEclERNS_14TensorIteratorEEUlbbE_EEjbLi4ELi4EEEEEvT1_:
        /* <DEDUP_REMOVED lines=11> */
[----:B------:R-:W-:Y:S01]  /*00b0*/  IMAD.SHL.U32 R3, R0, 0x2, RZ ;  /* 0x0000000200037824 */ /* 0x000fe200078e00ff */
        /* <DEDUP_REMOVED lines=197> */
.L_x_9617:
        /* <DEDUP_REMOVED lines=62> */
.L_x_9626:
[----:B------:R-:W-:Y:S05]  /*10f0*/  BSYNC B2 ;  /* 0x0000000000027941 */ /* 0x000fea0003800000 */
.L_x_9625:
        /* <DEDUP_REMOVED lines=10> */
[----:B------:R-:W-:-:S04]  /*11a0*/  ISETP.NE.AND P0, PT, R0, RZ, P0 ;  /* 0x000000ff0000720c */ /* 0x000fc80000705270 */
[----:B------:R-:W-:-:S04]  /*11b0*/  SEL R0, RZ, 0x1, !P0 ;  /* 0x00000001ff007807 */ /* 0x000fc80004000000 */
.L_x_9624:
[----:B------:R-:W-:Y:S05]  /*11c0*/  BSYNC B1 ;  /* 0x0000000000017941 */ /* 0x000fea0003800000 */
.L_x_9623:
[----:B------:R-:W-:Y:S02]  /*11d0*/  IADD3 R18, P0, P1, R16, c[0x0][0x530], R5 ;  /* 0x00014c0010127a10 */ /* 0x000fe4000791e005 */
[----:B------:R-:W-:Y:S02]  /*11e0*/  IADD3 R3, R8, c[0x0][0x168], RZ ;  /* 0x00005a0008037a10 */ /* 0x000fe40007ffe0ff */
[----:B------:R-:W-:Y:S02]  /*11f0*/  IADD3 R18, P2, R18, 0x4, RZ ;  /* 0x0000000412127810 */ /* 0x000fe40007f5e0ff */
[----:B------:R-:W-:Y:S02]  /*1200*/  IADD3.X R19, RZ, c[0x0][0x534], R19, P0, P1 ;  /* 0x00014d00ff137a10 */ /* 0x000fe400007e2413 */
[----:B------:R-:W-:-:S03]  /*1210*/  IADD3 R3, R3, -0x4, RZ ;  /* 0xfffffffc03037810 */ /* 0x000fc60007ffe0ff */
[----:B------:R-:W-:Y:S02]  /*1220*/  IMAD.X R19, RZ, RZ, R19, P2 ;  /* 0x000000ffff137224 */ /* 0x000fe400010e0613 */
.L_x_9622:
[----:B------:R-:W-:Y:S05]  /*1230*/  BSYNC B0 ;  /* 0x0000000000007941 */ /* 0x000fea0003800000 */
.L_x_9621:
        /* <DEDUP_REMOVED lines=13> */
.L_x_9629:
        /* <DEDUP_REMOVED lines=22> */
.L_x_9628:
[----:B------:R-:W-:Y:S05]  /*1470*/  BSYNC B0 ;  /* 0x0000000000007941 */ /* 0x000fea0003800000 */
.L_x_9627:
        /* <DEDUP_REMOVED lines=8> */
.L_x_9631:
[----:B------:R-:W-:Y:S05]  /*1500*/  BSYNC B0 ;  /* 0x0000000000007941 */ /* 0x000fea0003800000 */
.L_x_9630:
        /* <DEDUP_REMOVED lines=14> */
.L_x_9633:
[----:B------:R-:W-:Y:S05]  /*15f0*/  BSYNC B0 ;  /* 0x0000000000007941 */ /* 0x000fea0003800000 */
.L_x_9632:
[----:B------:R-:W-:Y:S02]  /*1600*/  LOP3.LUT P0, RZ, R4, 0xff, RZ, 0xc0, !PT ;  /* 0x000000ff04ff7812 */ /* 0x000fe4000780c0ff */
[----:B------:R-:W-:Y:S02]  /*1610*/  LOP3.LUT P3, RZ, R0, 0xff, RZ, 0xc0, !PT ;  /* 0x000000ff00ff7812 */ /* 0x000fe4000786c0ff */
[----:B------:R-:W-:Y:S02]  /*1620*/  LOP3.LUT P1, RZ, R5, 0xff, RZ, 0xc0, !PT ;  /* 0x000000ff05ff7812 */ /* 0x000fe4000782c0ff */
[----:B------:R-:W-:Y:S02]  /*1630*/  LOP3.LUT P2, RZ, R6, 0xff, RZ, 0xc0, !PT ;  /* 0x000000ff06ff7812 */ /* 0x000fe4000784c0ff */
[----:B------:R-:W-:Y:S02]  /*1640*/  PLOP3.LUT P0, PT, P1, P3, P0, 0x80, 0x0 ;  /* 0x000000000000781c */ /* 0x000fe40000f07000 */
[----:B------:R-:W-:-:S02]  /*1650*/  PRMT R25, RZ, 0x7610, R25 ;  /* 0x00007610ff197816 */ /* 0x000fc40000000019 */
[----:B------:R-:W-:-:S04]  /*1660*/  PLOP3.LUT P0, PT, P0, P2, PT, 0x80, 0x0 ;  /* 0x000000000000781c */ /* 0x000fc80000705070 */
[----:B------:R-:W-:Y:S01]  /*1670*/  SEL R22, RZ, 0x1, !P0 ;  /* 0x00000001ff167807 */ /* 0x000fe20004000000 */
[----:B------:R-:W-:Y:S05]  /*1680*/  BRA `(.L_x_9619) ;  /* 0x0000904000007947 */ /* 0x000fea0003800000 */
.L_x_9620:
[----:B------:R-:W-:-:S05]  /*1690*/  IMAD.MOV.U32 R0, RZ, RZ, 0x1 ;  /* 0x00000001ff007424 */ /* 0x000fca00078e00ff */
        /* <DEDUP_REMOVED lines=27> */
.L_x_9644:
[----:B------:R-:W-:Y:S01]  /*1850*/  ISETP.NE.AND P1, PT, RZ, c[0x0][0x1a4], PT ;  /* 0x00006900ff007a0c */ /* 0x000fe20003f25270 */
[----:B------:R-:W-:-:S02]  /*1860*/  IMAD.MOV.U32 R7, RZ, RZ, RZ ;  /* 0x000000ffff077224 */ /* 0x000fc400078e00ff */
        /* <DEDUP_REMOVED lines=211> */
.L_x_9639:
        /* <DEDUP_REMOVED lines=217> */
.L_x_9640:
        /* <DEDUP_REMOVED lines=219> */
.L_x_9641:
        /* <DEDUP_REMOVED lines=217> */
.L_x_9642:
[----:B------:R-:W-:-:S04]  /*4e70*/  LOP3.LUT R5, R26, 0xfffffffe, RZ, 0xc0, !PT ;  /* 0xfffffffe1a057812 */ /* 0x000fc800078ec0ff */
[----:B------:R-:W-:-:S05]  /*4e80*/  IADD3 R4, P0, R5, R18, RZ ;  /* 0x0000001205047210 */ /* 0x000fca0007f1e0ff */
[----:B------:R-:W-:-:S05]  /*4e90*/  IMAD.X R5, RZ, RZ, R19, P0 ;  /* 0x000000ffff057224 */ /* 0x000fca00000e0613 */
[----:B------:R-:W2:Y:S01]  /*4ea0*/  LDG.E.U16 R4, [R4.64] ;  /* 0x0000002404047981 */ /* 0x000ea2000c1e1500 */
[----:B------:R-:W-:Y:S02]  /*4eb0*/  LOP3.LUT P3, RZ, R20, 0xff, RZ, 0xc0, !PT ;  /* 0x000000ff14ff7812 */ /* 0x000fe4000786c0ff */
[----:B------:R-:W-:Y:S02]  /*4ec0*/  LOP3.LUT P0, RZ, R9, 0xff, RZ, 0xc0, !PT ;  /* 0x000000ff09ff7812 */ /* 0x000fe4000780c0ff */
[----:B------:R-:W-:Y:S02]  /*4ed0*/  ISETP.NE.AND P3, PT, R11, RZ, P3 ;  /* 0x000000ff0b00720c */ /* 0x000fe40001f65270 */
[----:B------:R-:W-:Y:S02]  /*4ee0*/  LOP3.LUT P5, RZ, R15, 0xff, RZ, 0xc0, !PT ;  /* 0x000000ff0fff7812 */ /* 0x000fe400078ac0ff */
[----:B------:R-:W-:Y:S02]  /*4ef0*/  SEL R20, RZ, 0x1, !P3 ;  /* 0x00000001ff147807 */ /* 0x000fe40005800000 */
[----:B------:R-:W-:-:S02]  /*4f00*/  ISETP.NE.AND P0, PT, R3, RZ, P0 ;  /* 0x000000ff0300720c */ /* 0x000fc40000705270 */
[----:B------:R-:W-:Y:S02]  /*4f10*/  LOP3.LUT P3, RZ, R24, 0xff, RZ, 0xc0, !PT ;  /* 0x000000ff18ff7812 */ /* 0x000fe4000786c0ff */
[C---:B------:R-:W-:Y:S02]  /*4f20*/  ISETP.NE.AND P5, PT, R10.reuse, RZ, P5 ;  /* 0x000000ff0a00720c */ /* 0x040fe40002fa5270 */
[----:B------:R-:W-:Y:S02]  /*4f30*/  SEL R9, RZ, 0x1, !P0 ;  /* 0x00000001ff097807 */ /* 0x000fe40004000000 */
[----:B------:R-:W-:Y:S02]  /*4f40*/  ISETP.NE.AND P0, PT, R10, RZ, PT ;  /* 0x000000ff0a00720c */ /* 0x000fe40003f05270 */
[----:B------:R-:W-:Y:S02]  /*4f50*/  LOP3.LUT P1, RZ, R8, 0xff, RZ, 0xc0, !PT ;  /* 0x000000ff08ff7812 */ /* 0x000fe4000782c0ff */
[----:B------:R-:W-:-:S02]  /*4f60*/  IADD3 R25, R25, c[0x0][0x170], RZ ;  /* 0x00005c0019197a10 */ /* 0x000fc40007ffe0ff */
[----:B------:R-:W-:Y:S02]  /*4f70*/  MOV R10, c[0x0][0x170] ;  /* 0x00005c00000a7a02 */ /* 0x000fe40000000f00 */
[----:B------:R-:W-:Y:S02]  /*4f80*/  LOP3.LUT P4, RZ, R14, 0xff, RZ, 0xc0, !PT ;  /* 0x000000ff0eff7812 */ /* 0x000fe4000788c0ff */
[----:B------:R-:W-:Y:S02]  /*4f90*/  SEL R15, RZ, 0x1, !P5 ;  /* 0x00000001ff0f7807 */ /* 0x000fe40006800000 */
[----:B------:R-:W-:Y:S02]  /*4fa0*/  ISETP.NE.AND P5, PT, R12, RZ, PT ;  /* 0x000000ff0c00720c */ /* 0x000fe40003fa5270 */
[----:B------:R-:W-:Y:S02]  /*4fb0*/  ISETP.NE.AND P1, PT, R0, RZ, P1 ;  /* 0x000000ff0000720c */ /* 0x000fe40000f25270 */
[----:B------:R-:W-:-:S02]  /*4fc0*/  ISETP.NE.AND P4, PT, R7, RZ, P4 ;  /* 0x000000ff0700720c */ /* 0x000fc40002785270 */
[----:B------:R-:W-:Y:S02]  /*4fd0*/  LOP3.LUT P2, RZ, R21, 0xff, RZ, 0xc0, !PT ;  /* 0x000000ff15ff7812 */ /* 0x000fe4000784c0ff */
[----:B------:R-:W-:Y:S02]  /*4fe0*/  SEL R14, RZ, 0x1, !P4 ;  /* 0x00000001ff0e7807 */ /* 0x000fe40006000000 */
[----:B------:R-:W-:Y:S02]  /*4ff0*/  ISETP.NE.AND P2, PT, R12, RZ, P2 ;  /* 0x000000ff0c00720c */ /* 0x000fe40001745270 */
[----:B------:R-:W-:Y:S02]  /*5000*/  ISETP.NE.AND P4, PT, R11, RZ, PT ;  /* 0x000000ff0b00720c */ /* 0x000fe40003f85270 */
[----:B------:R-:W-:Y:S02]  /*5010*/  LOP3.LUT R6, R6, 0xfffffffd, RZ, 0xc0, !PT ;  /* 0xfffffffd06067812 */ /* 0x000fe400078ec0ff */
[----:B------:R-:W-:-:S02]  /*5020*/  SEL R21, RZ, 0x1, !P2 ;  /* 0x00000001ff157807 */ /* 0x000fc40005000000 */
[----:B------:R-:W-:Y:S02]  /*5030*/  LOP3.LUT P2, RZ, R22, 0xff, RZ, 0xc0, !PT ;  /* 0x000000ff16ff7812 */ /* 0x000fe4000784c0ff */
[----:B------:R-:W-:Y:S02]  /*5040*/  @P5 LOP3.LUT R6, R6, 0x2, RZ, 0xfc, !PT ;  /* 0x0000000206065812 */ /* 0x000fe400078efcff */
[----:B------:R-:W-:Y:S02]  /*5050*/  SEL R8, RZ, 0x1, !P1 ;  /* 0x00000001ff087807 */ /* 0x000fe40004800000 */
[----:B------:R-:W-:Y:S02]  /*5060*/  LOP3.LUT R6, R6, 0xfffffffe, RZ, 0xc0, !PT ;  /* 0xfffffffe06067812 */ /* 0x000fe400078ec0ff */
[----:B------:R-:W-:Y:S02]  /*5070*/  ISETP.NE.AND P1, PT, R7, RZ, PT ;  /* 0x000000ff0700720c */ /* 0x000fe40003f25270 */
[----:B------:R-:W-:-:S02]  /*5080*/  @P4 LOP3.LUT R6, R6, 0x1, RZ, 0xfc, !PT ;  /* 0x0000000106064812 */ /* 0x000fc400078efcff */
[C---:B--2---:R-:W-:Y:S02]  /*5090*/  PRMT R5, R4.reuse, 0x7770, RZ ;  /* 0x0000777004057816 */ /* 0x044fe400000000ff */
[----:B------:R-:W-:Y:S02]  /*50a0*/  PRMT R4, R4, 0x7771, RZ ;  /* 0x0000777104047816 */ /* 0x000fe400000000ff */
[----:B------:R-:W-:Y:S02]  /*50b0*/  ISETP.NE.AND P2, PT, R5, RZ, P2 ;  /* 0x000000ff0500720c */ /* 0x000fe40001745270 */
[----:B------:R-:W-:Y:S02]  /*50c0*/  ISETP.NE.AND P3, PT, R4, RZ, P3 ;  /* 0x000000ff0400720c */ /* 0x000fe40001f65270 */
[----:B------:R-:W-:Y:S02]  /*50d0*/  SEL R22, RZ, 0x1, !P2 ;  /* 0x00000001ff167807 */ /* 0x000fe40005000000 */
[----:B------:R-:W-:-:S02]  /*50e0*/  SEL R24, RZ, 0x1, !P3 ;  /* 0x00000001ff187807 */ /* 0x000fc40005800000 */
[----:B------:R-:W-:Y:S01]  /*50f0*/  ISETP.NE.AND P3, PT, R0, RZ, PT ;  /* 0x000000ff0000720c */ /* 0x000fe20003f65270 */
[----:B------:R-:W-:Y:S01]  /*5100*/  IMAD R0, R10, 0x3, R25 ;  /* 0x000000030a007824 */ /* 0x000fe200078e0219 */
[----:B------:R-:W-:Y:S02]  /*5110*/  ISETP.NE.AND P2, PT, R3, RZ, PT ;  /* 0x000000ff0300720c */ /* 0x000fe40003f45270 */
[----:B------:R-:W-:Y:S02]  /*5120*/  ISETP.NE.AND P4, PT, R5, RZ, PT ;  /* 0x000000ff0500720c */ /* 0x000fe40003f85270 */
[----:B------:R-:W-:Y:S02]  /*5130*/  ISETP.GE.U32.AND P6, PT, R0, c[0x0][0x168], PT ;  /* 0x00005a0000007a0c */ /* 0x000fe40003fc6070 */
[----:B------:R-:W-:-:S11]  /*5140*/  ISETP.NE.AND P5, PT, R4, RZ, PT ;  /* 0x000000ff0400720c */ /* 0x000fd60003fa5270 */
[----:B------:R-:W-:Y:S01]  /*5150*/  @P6 CALL.REL.NOINC `(.L_x_9643) ;  /* 0x0000001000006944 */ /* 0x000fe20003c00000 */
[----:B------:R-:W-:Y:S05]  /*5160*/  BRA `(.L_x_9644) ;  /* 0xffffc6e000007947 */ /* 0x000fea000383ffff */
.L_x_9643:
[----:B------:R-:W-:Y:S05]  /*5170*/  BSYNC B1 ;  /* 0x0000000000017941 */ /* 0x000fea0003800000 */
.L_x_9638:
        /* <DEDUP_REMOVED lines=10> */
.L_x_9637:
[----:B------:R-:W-:Y:S05]  /*5220*/  BSYNC B0 ;  /* 0x0000000000007941 */ /* 0x000fea0003800000 */
.L_x_9636:
        /* <DEDUP_REMOVED lines=205> */
.L_x_9647:
        /* <DEDUP_REMOVED lines=213> */
.L_x_9648:
        /* <DEDUP_REMOVED lines=213> */
.L_x_9649:
        /* <DEDUP_REMOVED lines=213> */
.L_x_9650:
        /* <DEDUP_REMOVED lines=10> */
.L_x_9646:
[----:B------:R-:W-:Y:S05]  /*8790*/  BSYNC B0 ;  /* 0x0000000000007941 */ /* 0x000fea0003800000 */
.L_x_9645:
[----:B------:R-:W-:Y:S01]  /*87a0*/  BSSY B0, `(.L_x_9651) ;  /* 0x000002c000007945 */ /* 0x000fe20003800000 */
[----:B------:R-:W-:Y:S05]  /*87b0*/  @P0 BRA `(.L_x_9652) ;  /* 0x000002a000000947 */ /* 0x000fea0003800000 */
[----:B------:R-:W-:Y:S02]  /*87c0*/  LOP3.LUT P0, RZ, R8, 0xff, RZ, 0xc0, !PT ;  /* 0x000000ff08ff7812 */ /* 0x000fe4000780c0ff */
[----:B------:R-:W-:Y:S02]  /*87d0*/  LOP3.LUT P1, RZ, R7, 0xff, RZ, 0xc0, !PT ;  /* 0x000000ff07ff7812 */ /* 0x000fe4000782c0ff */
[----:B------:R-:W-:Y:S02]  /*87e0*/  IADD3 R25, R25, c[0x0][0x170], RZ ;  /* 0x00005c0019197a10 */ /* 0x000fe40007ffe0ff */
[----:B------:R-:W-:Y:S02]  /*87f0*/  PLOP3.LUT P0, PT, P0, P1, PT, 0x80, 0x0 ;  /* 0x000000000000781c */ /* 0x000fe40000703070 */
[----:B------:R-:W-:Y:S02]  /*8800*/  ISETP.GE.U32.AND P1, PT, R25, c[0x0][0x168], PT ;  /* 0x00005a0019007a0c */ /* 0x000fe40003f26070 */
[----:B------:R-:W-:-:S02]  /*8810*/  LOP3.LUT P2, RZ, R6, 0xff, RZ, 0xc0, !PT ;  /* 0x000000ff06ff7812 */ /* 0x000fc4000784c0ff */
[----:B------:R-:W-:Y:S02]  /*8820*/  LOP3.LUT P3, RZ, R9, 0xff, RZ, 0xc0, !PT ;  /* 0x000000ff09ff7812 */ /* 0x000fe4000786c0ff */
[----:B------:R-:W-:Y:S02]  /*8830*/  SEL R8, RZ, 0x1, !P0 ;  /* 0x00000001ff087807 */ /* 0x000fe40004000000 */
[----:B------:R-:W-:-:S04]  /*8840*/  PLOP3.LUT P2, PT, P3, P2, PT, 0x80, 0x0 ;  /* 0x000000000000781c */ /* 0x000fc80001f45070 */
[----:B------:R-:W-:Y:S01]  /*8850*/  SEL R9, RZ, 0x1, !P2 ;  /* 0x00000001ff097807 */ /* 0x000fe20005000000 */
[----:B------:R-:W-:Y:S05]  /*8860*/  @P1 BRA `(.L_x_9652) ;  /* 0x000001f000001947 */ /* 0x000fea0003800000 */
[----:B------:R-:W-:Y:S02]  /*8870*/  LOP3.LUT P0, RZ, R14, 0xff, RZ, 0xc0, !PT ;  /* 0x000000ff0eff7812 */ /* 0x000fe4000780c0ff */
[----:B------:R-:W-:Y:S02]  /*8880*/  LOP3.LUT P1, RZ, R5, 0xff, RZ, 0xc0, !PT ;  /* 0x000000ff05ff7812 */ /* 0x000fe4000782c0ff */
[----:B------:R-:W-:Y:S02]  /*8890*/  LOP3.LUT P2, RZ, R4, 0xff, RZ, 0xc0, !PT ;  /* 0x000000ff04ff7812 */ /* 0x000fe4000784c0ff */
[----:B------:R-:W-:Y:S02]  /*88a0*/  IADD3 R4, R25, c[0x0][0x170], RZ ;  /* 0x00005c0019047a10 */ /* 0x000fe40007ffe0ff */
[----:B------:R-:W-:Y:S02]  /*88b0*/  PLOP3.LUT P0, PT, P0, P1, PT, 0x80, 0x0 ;  /* 0x000000000000781c */ /* 0x000fe40000703070 */
[----:B------:R-:W-:-:S02]  /*88c0*/  ISETP.GE.U32.AND P1, PT, R4, c[0x0][0x168], PT ;  /* 0x00005a0004007a0c */ /* 0x000fc40003f26070 */
[----:B------:R-:W-:Y:S02]  /*88d0*/  LOP3.LUT P3, RZ, R15, 0xff, RZ, 0xc0, !PT ;  /* 0x000000ff0fff7812 */ /* 0x000fe4000786c0ff */
[----:B------:R-:W-:Y:S02]  /*88e0*/  SEL R14, RZ, 0x1, !P0 ;  /* 0x00000001ff0e7807 */ /* 0x000fe40004000000 */
[----:B------:R-:W-:-:S04]  /*88f0*/  PLOP3.LUT P2, PT, P3, P2, PT, 0x80, 0x0 ;  /* 0x000000000000781c */ /* 0x000fc80001f45070 */
[----:B------:R-:W-:-:S03]  /*8900*/  SEL R15, RZ, 0x1, !P2 ;  /* 0x00000001ff0f7807 */ /* 0x000fc60005000000 */
[----:B------:R-:W-:Y:S05]  /*8910*/  @P1 BRA `(.L_x_9652) ;  /* 0x0000014000001947 */ /* 0x000fea0003800000 */
[----:B------:R-:W-:Y:S02]  /*8920*/  IADD3 R4, R4, c[0x0][0x170], RZ ;  /* 0x00005c0004047a10 */ /* 0x000fe40007ffe0ff */
[----:B------:R-:W-:Y:S02]  /*8930*/  LOP3.LUT P0, RZ, R20, 0xff, RZ, 0xc0, !PT ;  /* 0x000000ff14ff7812 */ /* 0x000fe4000780c0ff */
[----:B------:R-:W-:Y:S02]  /*8940*/  ISETP.GE.U32.AND P6, PT, R4, c[0x0][0x168], PT ;  /* 0x00005a0004007a0c */ /* 0x000fe40003fc6070 */
[----:B------:R-:W-:Y:S02]  /*8950*/  LOP3.LUT P3, RZ, R11, 0xff, RZ, 0xc0, !PT ;  /* 0x000000ff0bff7812 */ /* 0x000fe4000786c0ff */
[----:B------:R-:W-:Y:S02]  /*8960*/  LOP3.LUT P1, RZ, R10, 0xff, RZ, 0xc0, !PT ;  /* 0x000000ff0aff7812 */ /* 0x000fe4000782c0ff */
[----:B------:R-:W-:-:S04]  /*8970*/  PLOP3.LUT P0, PT, P0, P3, PT, 0x80, 0x0 ;  /* 0x000000000000781c */ /* 0x000fc80000707070 */
[----:B------:R-:W-:-:S03]  /*8980*/  SEL R20, RZ, 0x1, !P0 ;  /* 0x00000001ff147807 */ /* 0x000fc60004000000 */
[----:B------:R-:W-:Y:S02]  /*8990*/  @!P6 LOP3.LUT P4, RZ, R3, 0xff, RZ, 0xc0, !PT ;  /* 0x000000ff03ffe812 */ /* 0x000fe4000788c0ff */
[----:B------:R-:W-:Y:S02]  /*89a0*/  @!P6 LOP3.LUT P5, RZ, R22, 0xff, RZ, 0xc0, !PT ;  /* 0x000000ff16ffe812 */ /* 0x000fe400078ac0ff */
[----:B------:R-:W-:Y:S02]  /*89b0*/  @!P6 LOP3.LUT P2, RZ, R0, 0xff, RZ, 0xc0, !PT ;  /* 0x000000ff00ffe812 */ /* 0x000fe4000784c0ff */
[----:B------:R-:W-:Y:S02]  /*89c0*/  @!P6 LOP3.LUT P3, RZ, R24, 0xff, RZ, 0xc0, !PT ;  /* 0x000000ff18ffe812 */ /* 0x000fe4000786c0ff */
[----:B------:R-:W-:Y:S02]  /*89d0*/  @!P6 PLOP3.LUT P4, PT, P5, P4, PT, 0x80, 0x0 ;  /* 0x000000000000e81c */ /* 0x000fe40002f89070 */
[----:B------:R-:W-:-:S02]  /*89e0*/  LOP3.LUT P5, RZ, R21, 0xff, RZ, 0xc0, !PT ;  /* 0x000000ff15ff7812 */ /* 0x000fc400078ac0ff */
[----:B------:R-:W-:Y:S02]  /*89f0*/  @!P6 PLOP3.LUT P2, PT, P3, P2, PT, 0x80, 0x0 ;  /* 0x000000000000e81c */ /* 0x000fe40001f45070 */
[----:B------:R-:W-:Y:S02]  /*8a00*/  PLOP3.LUT P1, PT, P5, P1, PT, 0x80, 0x0 ;  /* 0x000000000000781c */ /* 0x000fe40002f23070 */
[----:B------:R-:W-:Y:S02]  /*8a10*/  @!P6 SEL R0, RZ, 0x1, !P4 ;  /* 0x00000001ff00e807 */ /* 0x000fe40006000000 */
[----:B------:R-:W-:Y:S02]  /*8a20*/  @!P6 SEL R3, RZ, 0x1, !P2 ;  /* 0x00000001ff03e807 */ /* 0x000fe40005000000 */
[----:B------:R-:W-:Y:S02]  /*8a30*/  SEL R21, RZ, 0x1, !P1 ;  /* 0x00000001ff157807 */ /* 0x000fe40004800000 */
[----:B------:R-:W-:-:S02]  /*8a40*/  @!P6 PRMT R22, R0, 0x7610, R22 ;  /* 0x000076100016e816 */ /* 0x000fc40000000016 */
[----:B------:R-:W-:Y:S02]  /*8a50*/  @!P6 PRMT R24, R3, 0x7610, R24 ;  /* 0x000076100318e816 */ /* 0x000fe40000000018 */
.L_x_9652:
[----:B------:R-:W-:Y:S05]  /*8a60*/  BSYNC B0 ;  /* 0x0000000000007941 */ /* 0x000fea0003800000 */
.L_x_9651:
[----:B------:R-:W-:Y:S02]  /*8a70*/  LOP3.LUT P4, RZ, R15, 0xff, RZ, 0xc0, !PT ;  /* 0x000000ff0fff7812 */ /* 0x000fe4000788c0ff */
[----:B------:R-:W-:Y:S02]  /*8a80*/  LOP3.LUT P5, RZ, R9, 0xff, RZ, 0xc0, !PT ;  /* 0x000000ff09ff7812 */ /* 0x000fe400078ac0ff */
[----:B------:R-:W-:Y:S02]  /*8a90*/  LOP3.LUT P6, RZ, R21, 0xff, RZ, 0xc0, !PT ;  /* 0x000000ff15ff7812 */ /* 0x000fe400078cc0ff */
[----:B------:R-:W-:Y:S02]  /*8aa0*/  LOP3.LUT P1, RZ, R14, 0xff, RZ, 0xc0, !PT ;  /* 0x000000ff0eff7812 */ /* 0x000fe4000782c0ff */
[----:B------:R-:W-:Y:S02]  /*8ab0*/  LOP3.LUT P3, RZ, R8, 0xff, RZ, 0xc0, !PT ;  /* 0x000000ff08ff7812 */ /* 0x000fe4000786c0ff */
[----:B------:R-:W-:-:S02]  /*8ac0*/  LOP3.LUT P2, RZ, R20, 0xff, RZ, 0xc0, !PT ;  /* 0x000000ff14ff7812 */ /* 0x000fc4000784c0ff */
[----:B------:R-:W-:Y:S02]  /*8ad0*/  PLOP3.LUT P4, PT, P6, P5, P4, 0x80, 0x0 ;  /* 0x000000000000781c */ /* 0x000fe4000378b040 */
[----:B------:R-:W-:Y:S02]  /*8ae0*/  LOP3.LUT P0, RZ, R22, 0xff, RZ, 0xc0, !PT ;  /* 0x000000ff16ff7812 */ /* 0x000fe4000780c0ff */
[----:B------:R-:W-:Y:S02]  /*8af0*/  LOP3.LUT P5, RZ, R24, 0xff, RZ, 0xc0, !PT ;  /* 0x000000ff18ff7812 */ /* 0x000fe400078ac0ff */
[----:B------:R-:W-:Y:S02]  /*8b00*/  PLOP3.LUT P1, PT, P2, P3, P1, 0x80, 0x0 ;  /* 0x000000000000781c */ /* 0x000fe40001727010 */
[----:B------:R-:W-:Y:S02]  /*8b10*/  PLOP3.LUT P4, PT, P4, P5, PT, 0x80, 0x0 ;  /* 0x000000000000781c */ /* 0x000fe4000278b070 */
[----:B------:R-:W-:-:S02]  /*8b20*/  PLOP3.LUT P0, PT, P1, P0, PT, 0x80, 0x0 ;  /* 0x000000000000781c */ /* 0x000fc40000f01070 */
[----:B------:R-:W-:Y:S02]  /*8b30*/  SEL R25, RZ, 0x1, !P4 ;  /* 0x00000001ff197807 */ /* 0x000fe40006000000 */
[----:B------:R-:W-:Y:S01]  /*8b40*/  SEL R22, RZ, 0x1, !P0 ;  /* 0x00000001ff167807 */ /* 0x000fe20004000000 */
[----:B------:R-:W-:Y:S05]  /*8b50*/  BRA `(.L_x_9619) ;  /* 0x00001b7000007947 */ /* 0x000fea0003800000 */
.L_x_9635:
        /* <DEDUP_REMOVED lines=18> */
.L_x_9656:
        /* <DEDUP_REMOVED lines=10> */
[----:B------:R-:W-:Y:S02]  /*8d20*/  IADD3 R25, R25, c[0x0][0x170], RZ ;  /* 0x00005c0019197a10 */ /* 0x000fe40007ffe0ff */
[----:B------:R-:W-:Y:S01]  /*8d30*/  IADD3.X R9, RZ, R19, RZ, P0, !PT ;  /* 0x00000013ff097210 */ /* 0x000fe200007fe4ff */
[----:B------:R-:W2:Y:S01]  /*8d40*/  LDG.E.U16 R12, [R12.64] ;  /* 0x000000240c0c7981 */ /* 0x000ea2000c1e1500 */
[----:B------:R-:W-:Y:S01]  /*8d50*/  LOP3.LUT R11, R10, 0xfffffffe, RZ, 0xc0, !PT ;  /* 0xfffffffe0a0b7812 */ /* 0x000fe200078ec0ff */
[----:B------:R-:W-:Y:S02]  /*8d60*/  IMAD R14, R25, c[0x0][0x2d4], RZ ;  /* 0x0000b500190e7a24 */ /* 0x000fe400078e02ff */
[----:B------:R-:W3:Y:S01]  /*8d70*/  LDG.E.U16 R8, [R8.64] ;  /* 0x0000002408087981 */ /* 0x000ee2000c1e1500 */
[----:B------:R-:W-:Y:S02]  /*8d80*/  IADD3 R10, P0, R11, R18, RZ ;  /* 0x000000120b0a7210 */ /* 0x000fe40007f1e0ff */
[----:B------:R-:W-:-:S03]  /*8d90*/  LOP3.LUT R15, R14, 0xfffffffe, RZ, 0xc0, !PT ;  /* 0xfffffffe0e0f7812 */ /* 0x000fc600078ec0ff */
[----:B------:R-:W-:Y:S01]  /*8da0*/  IMAD.X R11, RZ, RZ, R19, P0 ;  /* 0x000000ffff0b7224 */ /* 0x000fe200000e0613 */
[----:B------:R-:W-:-:S04]  /*8db0*/  IADD3 R14, P0, R15, R18, RZ ;  /* 0x000000120f0e7210 */ /* 0x000fc80007f1e0ff */
[----:B------:R-:W4:Y:S01]  /*8dc0*/  LDG.E.U16 R10, [R10.64] ;  /* 0x000000240a0a7981 */ /* 0x000f22000c1e1500 */
[----:B------:R-:W-:-:S05]  /*8dd0*/  IMAD.X R15, RZ, RZ, R19, P0 ;  /* 0x000000ffff0f7224 */ /* 0x000fca00000e0613 */
[----:B------:R-:W5:Y:S01]  /*8de0*/  LDG.E.U16 R14, [R14.64] ;  /* 0x000000240e0e7981 */ /* 0x000f62000c1e1500 */
[----:B------:R-:W-:Y:S02]  /*8df0*/  LOP3.LUT P2, RZ, R0, 0xff, RZ, 0xc0, !PT ;  /* 0x000000ff00ff7812 */ /* 0x000fe4000784c0ff */
[----:B------:R-:W-:Y:S02]  /*8e00*/  LOP3.LUT P5, RZ, R7, 0xff, RZ, 0xc0, !PT ;  /* 0x000000ff07ff7812 */ /* 0x000fe400078ac0ff */
[----:B------:R-:W-:Y:S02]  /*8e10*/  IADD3 R25, R25, c[0x0][0x170], RZ ;  /* 0x00005c0019197a10 */ /* 0x000fe40007ffe0ff */
[----:B------:R-:W-:Y:S02]  /*8e20*/  LOP3.LUT P6, RZ, R20, 0xff, RZ, 0xc0, !PT ;  /* 0x000000ff14ff7812 */ /* 0x000fe400078cc0ff */
[----:B------:R-:W-:Y:S02]  /*8e30*/  LOP3.LUT P4, RZ, R5, 0xff, RZ, 0xc0, !PT ;  /* 0x000000ff05ff7812 */ /* 0x000fe4000788c0ff */
[----:B------:R-:W-:Y:S01]  /*8e40*/  LOP3.LUT P1, RZ, R3, 0xff, RZ, 0xc0, !PT ;  /* 0x000000ff03ff7812 */ /* 0x000fe2000782c0ff */
[----:B------:R-:W-:Y:S01]  /*8e50*/  IMAD R3, R22, 0x3, R25 ;  /* 0x0000000316037824 */ /* 0x000fe200078e0219 */
[----:B------:R-:W-:-:S02]  /*8e60*/  LOP3.LUT P3, RZ, R21, 0xff, RZ, 0xc0, !PT ;  /* 0x000000ff15ff7812 */ /* 0x000fc4000786c0ff */
[----:B------:R-:W-:Y:S02]  /*8e70*/  LOP3.LUT R6, R6, 0xfffffffd, RZ, 0xc0, !PT ;  /* 0xfffffffd06067812 */ /* 0x000fe400078ec0ff */
[----:B------:R-:W-:Y:S02]  /*8e80*/  LOP3.LUT P0, RZ, R4, 0xff, RZ, 0xc0, !PT ;  /* 0x000000ff04ff7812 */ /* 0x000fe4000780c0ff */
[----:B---3--:R-:W-:Y:S02]  /*8e90*/  PRMT R0, R8, 0x7770, RZ ;  /* 0x0000777008007816 */ /* 0x008fe400000000ff */
[----:B--2---:R-:W-:Y:S02]  /*8ea0*/  PRMT R9, R12, 0x7770, RZ ;  /* 0x000077700c097816 */ /* 0x004fe400000000ff */
[----:B------:R-:W-:Y:S02]  /*8eb0*/  ISETP.NE.AND P5, PT, R0, RZ, P5 ;  /* 0x000000ff0000720c */ /* 0x000fe40002fa5270 */
[----:B------:R-:W-:-:S02]  /*8ec0*/  PRMT R12, R12, 0x7771, RZ ;  /* 0x000077710c0c7816 */ /* 0x000fc400000000ff */
[----:B------:R-:W-:Y:S02]  /*8ed0*/  PRMT R8, R8, 0x7771, RZ ;  /* 0x0000777108087816 */ /* 0x000fe400000000ff */
[----:B------:R-:W-:Y:S02]  /*8ee0*/  SEL R7, RZ, 0x1, !P5 ;  /* 0x00000001ff077807 */ /* 0x000fe40006800000 */
[----:B------:R-:W-:Y:S02]  /*8ef0*/  ISETP.NE.AND P5, PT, R9, RZ, PT ;  /* 0x000000ff0900720c */ /* 0x000fe40003fa5270 */
[----:B------:R-:W-:Y:S02]  /*8f00*/  ISETP.NE.AND P6, PT, R12, RZ, P6 ;  /* 0x000000ff0c00720c */ /* 0x000fe400037c5270 */
[----:B------:R-:W-:Y:S02]  /*8f10*/  ISETP.NE.AND P4, PT, R8, RZ, P4 ;  /* 0x000000ff0800720c */ /* 0x000fe40002785270 */
[----:B------:R-:W-:-:S02]  /*8f20*/  SEL R20, RZ, 0x1, !P6 ;  /* 0x00000001ff147807 */ /* 0x000fc40007000000 */
[----:B------:R-:W-:Y:S02]  /*8f30*/  ISETP.GE.U32.AND P6, PT, R3, c[0x0][0x168], PT ;  /* 0x00005a0003007a0c */ /* 0x000fe40003fc6070 */
[----:B------:R-:W-:Y:S02]  /*8f40*/  SEL R5, RZ, 0x1, !P4 ;  /* 0x00000001ff057807 */ /* 0x000fe40006000000 */
[----:B------:R-:W-:Y:S02]  /*8f50*/  ISETP.NE.AND P3, PT, R9, RZ, P3 ;  /* 0x000000ff0900720c */ /* 0x000fe40001f65270 */
[----:B------:R-:W-:Y:S02]  /*8f60*/  ISETP.NE.AND P4, PT, R12, RZ, PT ;  /* 0x000000ff0c00720c */ /* 0x000fe40003f85270 */
[----:B----4-:R-:W-:Y:S02]  /*8f70*/  PRMT R13, R10, 0x7770, RZ ;  /* 0x000077700a0d7816 */ /* 0x010fe400000000ff */
[----:B------:R-:W-:-:S02]  /*8f80*/  SEL R21, RZ, 0x1, !P3 ;  /* 0x00000001ff157807 */ /* 0x000fc40005800000 */
[----:B-----5:R-:W-:Y:S02]  /*8f90*/  PRMT R11, R14, 0x7770, RZ ;  /* 0x000077700e0b7816 */ /* 0x020fe400000000ff */
[----:B------:R-:W-:Y:S02]  /*8fa0*/  LOP3.LUT P3, RZ, R24, 0xff, RZ, 0xc0, !PT ;  /* 0x000000ff18ff7812 */ /* 0x000fe4000786c0ff */
[----:B------:R-:W-:Y:S02]  /*8fb0*/  PRMT R10, R10, 0x7771, RZ ;  /* 0x000077710a0a7816 */ /* 0x000fe400000000ff */
[----:B------:R-:W-:Y:S02]  /*8fc0*/  @P5 LOP3.LUT R6, R6, 0x2, RZ, 0xfc, !PT ;  /* 0x0000000206065812 */ /* 0x000fe400078efcff */
[----:B------:R-:W-:Y:S02]  /*8fd0*/  PRMT R14, R14, 0x7771, RZ ;  /* 0x000077710e0e7816 */ /* 0x000fe400000000ff */
[----:B------:R-:W-:-:S02]  /*8fe0*/  ISETP.NE.AND P0, PT, R13, RZ, P0 ;  /* 0x000000ff0d00720c */ /* 0x000fc40000705270 */
[----:B------:R-:W-:Y:S02]  /*8ff0*/  ISETP.NE.AND P1, PT, R10, RZ, P1 ;  /* 0x000000ff0a00720c */ /* 0x000fe40000f25270 */
[----:B------:R-:W-:Y:S02]  /*9000*/  LOP3.LUT R6, R6, 0xfffffffe, RZ, 0xc0, !PT ;  /* 0xfffffffe06067812 */ /* 0x000fe400078ec0ff */
[----:B------:R-:W-:Y:S02]  /*9010*/  ISETP.NE.AND P2, PT, R11, RZ, P2 ;  /* 0x000000ff0b00720c */ /* 0x000fe40001745270 */
[----:B------:R-:W-:Y:S02]  /*9020*/  ISETP.NE.AND P3, PT, R14, RZ, P3 ;  /* 0x000000ff0e00720c */ /* 0x000fe40001f65270 */
[----:B------:R-:W-:Y:S02]  /*9030*/  SEL R4, RZ, 0x1, !P0 ;  /* 0x00000001ff047807 */ /* 0x000fe40004000000 */
[----:B------:R-:W-:-:S02]  /*9040*/  ISETP.NE.AND P0, PT, R0, RZ, PT ;  /* 0x000000ff0000720c */ /* 0x000fc40003f05270 */
[----:B------:R-:W-:Y:S02]  /*9050*/  @P4 LOP3.LUT R6, R6, 0x1, RZ, 0xfc, !PT ;  /* 0x0000000106064812 */ /* 0x000fe400078efcff */
[----:B------:R-:W-:Y:S02]  /*9060*/  SEL R3, RZ, 0x1, !P1 ;  /* 0x00000001ff037807 */ /* 0x000fe40004800000 */
[----:B------:R-:W-:Y:S02]  /*9070*/  SEL R0, RZ, 0x1, !P2 ;  /* 0x00000001ff007807 */ /* 0x000fe40005000000 */
[----:B------:R-:W-:Y:S02]  /*9080*/  SEL R24, RZ, 0x1, !P3 ;  /* 0x00000001ff187807 */ /* 0x000fe40005800000 */
[----:B------:R-:W-:Y:S02]  /*9090*/  ISETP.NE.AND P1, PT, R8, RZ, PT ;  /* 0x000000ff0800720c */ /* 0x000fe40003f25270 */
[----:B------:R-:W-:-:S02]  /*90a0*/  ISETP.NE.AND P2, PT, R13, RZ, PT ;  /* 0x000000ff0d00720c */ /* 0x000fc40003f45270 */
[----:B------:R-:W-:Y:S02]  /*90b0*/  ISETP.NE.AND P3, PT, R10, RZ, PT ;  /* 0x000000ff0a00720c */ /* 0x000fe40003f65270 */
[----:B------:R-:W-:Y:S02]  /*90c0*/  ISETP.NE.AND P4, PT, R11, RZ, PT ;  /* 0x000000ff0b00720c */ /* 0x000fe40003f85270 */
[----:B------:R-:W-:Y:S01]  /*90d0*/  ISETP.NE.AND P5, PT, R14, RZ, PT ;  /* 0x000000ff0e00720c */ /* 0x000fe20003fa5270 */
[----:B------:R-:W-:Y:S05]  /*90e0*/  @!P6 BRA `(.L_x_9656) ;  /* 0xfffffb900000e947 */ /* 0x000fea000383ffff */
[----:B------:R-:W-:-:S02]  /*90f0*/  NOP ;  /* 0x0000000000007918 */ /* 0x000fc40000000000 */
[----:B------:R-:W-:Y:S05]  /*9100*/  BSYNC B1 ;  /* 0x0000000000017941 */ /* 0x000fea0003800000 */
.L_x_9655:
[----:B------:R-:W-:Y:S02]  /*9110*/  P2R R6, PR, RZ, 0x20 ;  /* 0x00000020ff067803 */ /* 0x000fe40000000000 */
[----:B------:R-:W-:Y:S02]  /*9120*/  ISETP.NE.AND P5, PT, R9, RZ, PT ;  /* 0x000000ff0900720c */ /* 0x000fe40003fa5270 */
[----:B------:R-:W-:Y:S02]  /*9130*/  ISETP.NE.AND P6, PT, R12, RZ, PT ;  /* 0x000000ff0c00720c */ /* 0x000fe40003fc5270 */
[----:B------:R-:W-:-:S02]  /*9140*/  SEL R14, RZ, 0x1, !P5 ;  /* 0x00000001ff0e7807 */ /* 0x000fc40006800000 */
        /* <DEDUP_REMOVED lines=8> */
.L_x_9654:
[----:B------:R-:W-:Y:S05]  /*91d0*/  BSYNC B0 ;  /* 0x0000000000007941 */ /* 0x000fea0003800000 */
.L_x_9653:
        /* <DEDUP_REMOVED lines=38> */
[----:B------:R-:W-:Y:S02]  /*9440*/  IADD3 R18, P2, R9, R18, RZ ;  /* 0x0000001209127210 */ /* 0x000fe40007f5e0ff */
[----:B------:R-:W-:-:S03]  /*9450*/  @!P1 IADD3.X R9, RZ, R19, RZ, P3, !PT ;  /* 0x00000013ff099210 */ /* 0x000fc60001ffe4ff */
[----:B------:R-:W-:Y:S02]  /*9460*/  IMAD.X R19, RZ, RZ, R19, P2 ;  /* 0x000000ffff137224 */ /* 0x000fe400010e0613 */
[----:B------:R-:W2:Y:S04]  /*9470*/  @!P1 LDG.E.U16 R8, [R8.64] ;  /* 0x0000002408089981 */ /* 0x000ea8000c1e1500 */
[----:B------:R-:W3:Y:S01]  /*9480*/  LDG.E.U16 R18, [R18.64] ;  /* 0x0000002412127981 */ /* 0x000ee2000c1e1500 */
[C---:B--2---:R-:W-:Y:S02]  /*9490*/  @!P1 PRMT R26, R8.reuse, 0x7770, RZ ;  /* 0x00007770081a9816 */ /* 0x044fe400000000ff */
[----:B------:R-:W-:Y:S02]  /*94a0*/  @!P1 PRMT R27, R8, 0x7771, RZ ;  /* 0x00007771081b9816 */ /* 0x000fe400000000ff */
[----:B---3--:R-:W-:-:S02]  /*94b0*/  PRMT R15, R18, 0x7770, RZ ;  /* 0x00007770120f7816 */ /* 0x008fc400000000ff */
[----:B------:R-:W-:Y:S02]  /*94c0*/  PRMT R22, R18, 0x7771, RZ ;  /* 0x0000777112167816 */ /* 0x000fe400000000ff */
[----:B------:R-:W-:Y:S02]  /*94d0*/  @!P1 ISETP.NE.AND P4, PT, R26, RZ, PT ;  /* 0x000000ff1a00920c */ /* 0x000fe40003f85270 */
[----:B------:R-:W-:Y:S02]  /*94e0*/  @!P1 ISETP.NE.AND P5, PT, R27, RZ, PT ;  /* 0x000000ff1b00920c */ /* 0x000fe40003fa5270 */
[----:B------:R-:W-:Y:S02]  /*94f0*/  ISETP.NE.AND P2, PT, R15, RZ, PT ;  /* 0x000000ff0f00720c */ /* 0x000fe40003f45270 */
[----:B------:R-:W-:Y:S02]  /*9500*/  ISETP.NE.AND P3, PT, R22, RZ, PT ;  /* 0x000000ff1600720c */ /* 0x000fe40003f65270 */
[----:B------:R-:W-:-:S02]  /*9510*/  @!P1 SEL R26, RZ, 0x1, !P4 ;  /* 0x00000001ff1a9807 */ /* 0x000fc40006000000 */
[----:B------:R-:W-:Y:S02]  /*9520*/  @!P1 SEL R8, RZ, 0x1, !P5 ;  /* 0x00000001ff089807 */ /* 0x000fe40006800000 */
[----:B------:R-:W-:Y:S02]  /*9530*/  SEL R22, RZ, 0x1, !P2 ;  /* 0x00000001ff167807 */ /* 0x000fe40005000000 */
[----:B------:R-:W-:Y:S02]  /*9540*/  SEL R15, RZ, 0x1, !P3 ;  /* 0x00000001ff0f7807 */ /* 0x000fe40005800000 */
[----:B------:R-:W-:Y:S02]  /*9550*/  @!P1 PRMT R6, R26, 0x7610, R6 ;  /* 0x000076101a069816 */ /* 0x000fe40000000006 */
[----:B------:R-:W-:Y:S02]  /*9560*/  @!P1 PRMT R10, R8, 0x7610, R10 ;  /* 0x00007610080a9816 */ /* 0x000fe4000000000a */
.L_x_9658:
[----:B------:R-:W-:Y:S05]  /*9570*/  BSYNC B0 ;  /* 0x0000000000007941 */ /* 0x000fea0003800000 */
.L_x_9657:
[----:B------:R-:W-:Y:S01]  /*9580*/  BSSY B0, `(.L_x_9659) ;  /* 0x000002c000007945 */ /* 0x000fe20003800000 */
[----:B------:R-:W-:Y:S05]  /*9590*/  @P0 BRA `(.L_x_9660) ;  /* 0x000002a000000947 */ /* 0x000fea0003800000 */
[----:B------:R-:W-:Y:S02]  /*95a0*/  LOP3.LUT P0, RZ, R21, 0xff, RZ, 0xc0, !PT ;  /* 0x000000ff15ff7812 */ /* 0x000fe4000780c0ff */
[----:B------:R-:W-:-:S02]  /*95b0*/  LOP3.LUT P1, RZ, R14, 0xff, RZ, 0xc0, !PT ;  /* 0x000000ff0eff7812 */ /* 0x000fc4000782c0ff */
[----:B------:R-:W-:Y:S02]  /*95c0*/  IADD3 R8, R25, c[0x0][0x170], RZ ;  /* 0x00005c0019087a10 */ /* 0x000fe40007ffe0ff */
[----:B------:R-:W-:Y:S02]  /*95d0*/  PLOP3.LUT P0, PT, P0, P1, PT, 0x80, 0x0 ;  /* 0x000000000000781c */ /* 0x000fe40000703070 */
[----:B------:R-:W-:Y:S02]  /*95e0*/  ISETP.GE.U32.AND P1, PT, R8, c[0x0][0x168], PT ;  /* 0x00005a0008007a0c */ /* 0x000fe40003f26070 */
[----:B------:R-:W-:Y:S02]  /*95f0*/  LOP3.LUT P2, RZ, R13, 0xff, RZ, 0xc0, !PT ;  /* 0x000000ff0dff7812 */ /* 0x000fe4000784c0ff */
[----:B------:R-:W-:Y:S02]  /*9600*/  LOP3.LUT P3, RZ, R20, 0xff, RZ, 0xc0, !PT ;  /* 0x000000ff14ff7812 */ /* 0x000fe4000786c0ff */
[----:B------:R-:W-:-:S02]  /*9610*/  SEL R21, RZ, 0x1, !P0 ;  /* 0x00000001ff157807 */ /* 0x000fc40004000000 */
[----:B------:R-:W-:-:S04]  /*9620*/  PLOP3.LUT P2, PT, P3, P2, PT, 0x80, 0x0 ;  /* 0x000000000000781c */ /* 0x000fc80001f45070 */
[----:B------:R-:W-:Y:S01]  /*9630*/  SEL R20, RZ, 0x1, !P2 ;  /* 0x00000001ff147807 */ /* 0x000fe20005000000 */
        /* <DEDUP_REMOVED lines=32> */
.L_x_9660:
[----:B------:R-:W-:Y:S05]  /*9840*/  BSYNC B0 ;  /* 0x0000000000007941 */ /* 0x000fea0003800000 */
.L_x_9659:
        /* <DEDUP_REMOVED lines=15> */
.L_x_9634:
[----:B------:R-:W-:Y:S01]  /*9940*/  IMAD.MOV.U32 R25, RZ, RZ, c[0x0][0x170] ;  /* 0x00005c00ff197624 */ /* 0x000fe200078e00ff */
[----:B------:R-:W-:Y:S01]  /*9950*/  ULDC.U8 UR4, c[0x0][0x161] ;  /* 0x0000584000047ab9 */ /* 0x000fe20000000000 */
[----:B------:R-:W-:Y:S01]  /*9960*/  BSSY B0, `(.L_x_9661) ;  /* 0x0000065000007945 */ /* 0x000fe20003800000 */
[----:B------:R-:W-:Y:S01]  /*9970*/  IMAD.U32 R0, RZ, RZ, UR4 ;  /* 0x00000004ff007e24 */ /* 0x000fe2000f8e00ff */
[----:B------:R-:W-:Y:S01]  /*9980*/  MOV R7, UR4 ;  /* 0x0000000400077c02 */ /* 0x000fe20008000f00 */
[----:B------:R-:W-:Y:S01]  /*9990*/  IMAD R3, R25, 0x3, R10 ;  /* 0x0000000319037824 */ /* 0x000fe200078e020a */
[----:B------:R-:W-:Y:S01]  /*99a0*/  MOV R22, UR4 ;  /* 0x0000000400167c02 */ /* 0x000fe20008000f00 */
[----:B------:R-:W-:-:S02]  /*99b0*/  IMAD.U32 R14, RZ, RZ, UR4 ;  /* 0x00000004ff0e7e24 */ /* 0x000fc4000f8e00ff */
[----:B------:R-:W-:Y:S01]  /*99c0*/  IMAD.U32 R15, RZ, RZ, UR4 ;  /* 0x00000004ff0f7e24 */ /* 0x000fe2000f8e00ff */
[----:B------:R-:W-:Y:S01]  /*99d0*/  ISETP.GE.U32.AND P0, PT, R3, c[0x0][0x168], PT ;  /* 0x00005a0003007a0c */ /* 0x000fe20003f06070 */
[----:B------:R-:W-:Y:S02]  /*99e0*/  IMAD.U32 R3, RZ, RZ, UR4 ;  /* 0x00000004ff037e24 */ /* 0x000fe4000f8e00ff */
[----:B------:R-:W-:Y:S02]  /*99f0*/  IMAD.U32 R20, RZ, RZ, UR4 ;  /* 0x00000004ff147e24 */ /* 0x000fe4000f8e00ff */
[----:B------:R-:W-:-:S08]  /*9a00*/  IMAD.U32 R21, RZ, RZ, UR4 ;  /* 0x00000004ff157e24 */ /* 0x000fd0000f8e00ff */
        /* <DEDUP_REMOVED lines=9> */
.L_x_9664:
[C---:B------:R-:W-:Y:S02]  /*9aa0*/  LOP3.LUT R11, R10.reuse, 0xfffffffe, RZ, 0xc0, !PT ;  /* 0xfffffffe0a0b7812 */ /* 0x040fe400078ec0ff */
[----:B------:R-:W-:Y:S02]  /*9ab0*/  IADD3 R4, R10, c[0x0][0x170], RZ ;  /* 0x00005c000a047a10 */ /* 0x000fe40007ffe0ff */
[-C--:B------:R-:W-:Y:S02]  /*9ac0*/  IADD3 R10, P0, R11, R18.reuse, RZ ;  /* 0x000000120b0a7210 */ /* 0x080fe40007f1e0ff */
[C---:B------:R-:W-:Y:S02]  /*9ad0*/  LOP3.LUT R5, R4.reuse, 0xfffffffe, RZ, 0xc0, !PT ;  /* 0xfffffffe04057812 */ /* 0x040fe400078ec0ff */
[----:B------:R-:W-:Y:S01]  /*9ae0*/  IADD3 R8, R4, c[0x0][0x170], RZ ;  /* 0x00005c0004087a10 */ /* 0x000fe20007ffe0ff */
[----:B------:R-:W-:Y:S01]  /*9af0*/  IMAD.X R11, RZ, RZ, R19, P0 ;  /* 0x000000ffff0b7224 */ /* 0x000fe200000e0613 */
[----:B------:R-:W-:-:S02]  /*9b00*/  IADD3 R4, P0, R5, R18, RZ ;  /* 0x0000001205047210 */ /* 0x000fc40007f1e0ff */
[----:B------:R-:W-:-:S03]  /*9b10*/  LOP3.LUT R9, R8, 0xfffffffe, RZ, 0xc0, !PT ;  /* 0xfffffffe08097812 */ /* 0x000fc600078ec0ff */
[----:B------:R-:W-:Y:S01]  /*9b20*/  IMAD.X R5, RZ, RZ, R19, P0 ;  /* 0x000000ffff057224 */ /* 0x000fe200000e0613 */
[----:B------:R-:W-:Y:S01]  /*9b30*/  IADD3 R24, R8, c[0x0][0x170], RZ ;  /* 0x00005c0008187a10 */ /* 0x000fe20007ffe0ff */
[----:B------:R0:W2:Y:S01]  /*9b40*/  LDG.E.U16 R11, [R10.64] ;  /* 0x000000240a0b7981 */ /* 0x0000a2000c1e1500 */
[----:B------:R-:W-:-:S03]  /*9b50*/  IADD3 R8, P0, R9, R18, RZ ;  /* 0x0000001209087210 */ /* 0x000fc60007f1e0ff */
[----:B------:R2:W3:Y:S01]  /*9b60*/  LDG.E.U16 R4, [R4.64] ;  /* 0x0000002404047981 */ /* 0x0004e2000c1e1500 */
[----:B------:R-:W-:Y:S01]  /*9b70*/  LOP3.LUT R13, R24, 0xfffffffe, RZ, 0xc0, !PT ;  /* 0xfffffffe180d7812 */ /* 0x000fe200078ec0ff */
[----:B------:R-:W-:-:S03]  /*9b80*/  IMAD.X R9, RZ, RZ, R19, P0 ;  /* 0x000000ffff097224 */ /* 0x000fc600000e0613 */
[----:B------:R-:W-:Y:S02]  /*9b90*/  IADD3 R12, P0, R13, R18, RZ ;  /* 0x000000120d0c7210 */ /* 0x000fe40007f1e0ff */
[----:B------:R-:W4:Y:S03]  /*9ba0*/  LDG.E.U16 R8, [R8.64] ;  /* 0x0000002408087981 */ /* 0x000f26000c1e1500 */
[----:B------:R-:W-:-:S05]  /*9bb0*/  IMAD.X R13, RZ, RZ, R19, P0 ;  /* 0x000000ffff0d7224 */ /* 0x000fca00000e0613 */
[----:B------:R-:W5:Y:S01]  /*9bc0*/  LDG.E.U16 R12, [R12.64] ;  /* 0x000000240c0c7981 */ /* 0x000f62000c1e1500 */
[----:B------:R-:W-:Y:S02]  /*9bd0*/  LOP3.LUT P2, RZ, R3, 0xff, RZ, 0xc0, !PT ;  /* 0x000000ff03ff7812 */ /* 0x000fe4000784c0ff */
[----:B------:R-:W-:Y:S02]  /*9be0*/  LOP3.LUT P5, RZ, R20, 0xff, RZ, 0xc0, !PT ;  /* 0x000000ff14ff7812 */ /* 0x000fe400078ac0ff */
[----:B0-----:R-:W-:Y:S02]  /*9bf0*/  IADD3 R10, R24, c[0x0][0x170], RZ ;  /* 0x00005c00180a7a10 */ /* 0x001fe40007ffe0ff */
[----:B------:R-:W-:Y:S02]  /*9c00*/  LOP3.LUT P6, RZ, R21, 0xff, RZ, 0xc0, !PT ;  /* 0x000000ff15ff7812 */ /* 0x000fe400078cc0ff */
[----:B------:R-:W-:Y:S02]  /*9c10*/  LOP3.LUT P3, RZ, R22, 0xff, RZ, 0xc0, !PT ;  /* 0x000000ff16ff7812 */ /* 0x000fe4000786c0ff */
[----:B------:R-:W-:-:S02]  /*9c20*/  LOP3.LUT P4, RZ, R15, 0xff, RZ, 0xc0, !PT ;  /* 0x000000ff0fff7812 */ /* 0x000fc4000788c0ff */
[----:B------:R-:W-:Y:S01]  /*9c30*/  LOP3.LUT P1, RZ, R7, 0xff, RZ, 0xc0, !PT ;  /* 0x000000ff07ff7812 */ /* 0x000fe2000782c0ff */
[----:B------:R-:W-:Y:S01]  /*9c40*/  IMAD R7, R25, 0x3, R10 ;  /* 0x0000000319077824 */ /* 0x000fe200078e020a */
[----:B------:R-:W-:Y:S02]  /*9c50*/  LOP3.LUT P0, RZ, R14, 0xff, RZ, 0xc0, !PT ;  /* 0x000000ff0eff7812 */ /* 0x000fe4000780c0ff */
[----:B------:R-:W-:Y:S02]  /*9c60*/  LOP3.LUT R6, R6, 0xfffffffd, RZ, 0xc0, !PT ;  /* 0xfffffffd06067812 */ /* 0x000fe400078ec0ff */
[C---:B--2---:R-:W-:Y:S02]  /*9c70*/  PRMT R5, R11.reuse, 0x7770, RZ ;  /* 0x000077700b057816 */ /* 0x044fe400000000ff */
[----:B------:R-:W-:Y:S02]  /*9c80*/  PRMT R11, R11, 0x7771, RZ ;  /* 0x000077710b0b7816 */ /* 0x000fe400000000ff */
[----:B---3--:R-:W-:-:S02]  /*9c90*/  PRMT R3, R4, 0x7770, RZ ;  /* 0x0000777004037816 */ /* 0x008fc400000000ff */
[----:B------:R-:W-:Y:S02]  /*9ca0*/  PRMT R4, R4, 0x7771, RZ ;  /* 0x0000777104047816 */ /* 0x000fe400000000ff */
[----:B------:R-:W-:Y:S02]  /*9cb0*/  ISETP.NE.AND P5, PT, R3, RZ, P5 ;  /* 0x000000ff0300720c */ /* 0x000fe40002fa5270 */
[----:B------:R-:W-:Y:S02]  /*9cc0*/  ISETP.NE.AND P6, PT, R11, RZ, P6 ;  /* 0x000000ff0b00720c */ /* 0x000fe400037c5270 */
[----:B------:R-:W-:Y:S02]  /*9cd0*/  SEL R20, RZ, 0x1, !P5 ;  /* 0x00000001ff147807 */ /* 0x000fe40006800000 */
[C---:B------:R-:W-:Y:S02]  /*9ce0*/  ISETP.NE.AND P5, PT, R5.reuse, RZ, PT ;  /* 0x000000ff0500720c */ /* 0x040fe40003fa5270 */
[----:B------:R-:W-:-:S02]  /*9cf0*/  ISETP.NE.AND P3, PT, R5, RZ, P3 ;  /* 0x000000ff0500720c */ /* 0x000fc40001f65270 */
[----:B------:R-:W-:Y:S02]  /*9d00*/  ISETP.NE.AND P4, PT, R4, RZ, P4 ;  /* 0x000000ff0400720c */ /* 0x000fe40002785270 */
[----:B------:R-:W-:Y:S02]  /*9d10*/  SEL R21, RZ, 0x1, !P6 ;  /* 0x00000001ff157807 */ /* 0x000fe40007000000 */
[----:B------:R-:W-:Y:S02]  /*9d20*/  SEL R22, RZ, 0x1, !P3 ;  /* 0x00000001ff167807 */ /* 0x000fe40005800000 */
[----:B------:R-:W-:Y:S02]  /*9d30*/  ISETP.GE.U32.AND P6, PT, R7, c[0x0][0x168], PT ;  /* 0x00005a0007007a0c */ /* 0x000fe40003fc6070 */
[----:B------:R-:W-:Y:S02]  /*9d40*/  SEL R15, RZ, 0x1, !P4 ;  /* 0x00000001ff0f7807 */ /* 0x000fe40006000000 */
[----:B------:R-:W-:-:S02]  /*9d50*/  LOP3.LUT P3, RZ, R0, 0xff, RZ, 0xc0, !PT ;  /* 0x000000ff00ff7812 */ /* 0x000fc4000786c0ff */
[----:B------:R-:W-:Y:S02]  /*9d60*/  ISETP.NE.AND P4, PT, R11, RZ, PT ;  /* 0x000000ff0b00720c */ /* 0x000fe40003f85270 */
[----:B----4-:R-:W-:Y:S02]  /*9d70*/  PRMT R0, R8, 0x7770, RZ ;  /* 0x0000777008007816 */ /* 0x010fe400000000ff */
[----:B-----5:R-:W-:Y:S02]  /*9d80*/  PRMT R9, R12, 0x7770, RZ ;  /* 0x000077700c097816 */ /* 0x020fe400000000ff */
[----:B------:R-:W-:Y:S02]  /*9d90*/  PRMT R8, R8, 0x7771, RZ ;  /* 0x0000777108087816 */ /* 0x000fe400000000ff */
[----:B------:R-:W-:Y:S02]  /*9da0*/  @P5 LOP3.LUT R6, R6, 0x2, RZ, 0xfc, !PT ;  /* 0x0000000206065812 */ /* 0x000fe400078efcff */
[----:B------:R-:W-:-:S02]  /*9db0*/  ISETP.NE.AND P0, PT, R0, RZ, P0 ;  /* 0x000000ff0000720c */ /* 0x000fc40000705270 */
[----:B------:R-:W-:Y:S02]  /*9dc0*/  PRMT R12, R12, 0x7771, RZ ;  /* 0x000077710c0c7816 */ /* 0x000fe400000000ff */
[----:B------:R-:W-:Y:S02]  /*9dd0*/  ISETP.NE.AND P2, PT, R9, RZ, P2 ;  /* 0x000000ff0900720c */ /* 0x000fe40001745270 */
[----:B------:R-:W-:Y:S02]  /*9de0*/  ISETP.NE.AND P1, PT, R8, RZ, P1 ;  /* 0x000000ff0800720c */ /* 0x000fe40000f25270 */
[----:B------:R-:W-:Y:S02]  /*9df0*/  LOP3.LUT R6, R6, 0xfffffffe, RZ, 0xc0, !PT ;  /* 0xfffffffe06067812 */ /* 0x000fe400078ec0ff */
[----:B------:R-:W-:Y:S02]  /*9e00*/  SEL R14, RZ, 0x1, !P0 ;  /* 0x00000001ff0e7807 */ /* 0x000fe40004000000 */
[----:B------:R-:W-:-:S02]  /*9e10*/  ISETP.NE.AND P3, PT, R12, RZ, P3 ;  /* 0x000000ff0c00720c */ /* 0x000fc40001f65270 */
[----:B------:R-:W-:Y:S02]  /*9e20*/  ISETP.NE.AND P0, PT, R3, RZ, PT ;  /* 0x000000ff0300720c */ /* 0x000fe40003f05270 */
[----:B------:R-:W-:Y:S02]  /*9e30*/  SEL R3, RZ, 0x1, !P2 ;  /* 0x00000001ff037807 */ /* 0x000fe40005000000 */
[----:B------:R-:W-:Y:S02]  /*9e40*/  ISETP.NE.AND P2, PT, R0, RZ, PT ;  /* 0x000000ff0000720c */ /* 0x000fe40003f45270 */
[----:B------:R-:W-:Y:S02]  /*9e50*/  @P4 LOP3.LUT R6, R6, 0x1, RZ, 0xfc, !PT ;  /* 0x0000000106064812 */ /* 0x000fe400078efcff */
[----:B------:R-:W-:Y:S02]  /*9e60*/  SEL R7, RZ, 0x1, !P1 ;  /* 0x00000001ff077807 */ /* 0x000fe40004800000 */
[----:B------:R-:W-:-:S02]  /*9e70*/  SEL R0, RZ, 0x1, !P3 ;  /* 0x00000001ff007807 */ /* 0x000fc40005800000 */
[----:B------:R-:W-:Y:S02]  /*9e80*/  ISETP.NE.AND P1, PT, R4, RZ, PT ;  /* 0x000000ff0400720c */ /* 0x000fe40003f25270 */
[----:B------:R-:W-:Y:S02]  /*9e90*/  ISETP.NE.AND P3, PT, R8, RZ, PT ;  /* 0x000000ff0800720c */ /* 0x000fe40003f65270 */
[----:B------:R-:W-:Y:S02]  /*9ea0*/  ISETP.NE.AND P4, PT, R9, RZ, PT ;  /* 0x000000ff0900720c */ /* 0x000fe40003f85270 */
[----:B------:R-:W-:Y:S01]  /*9eb0*/  ISETP.NE.AND P5, PT, R12, RZ, PT ;  /* 0x000000ff0c00720c */ /* 0x000fe20003fa5270 */
[----:B------:R-:W-:Y:S05]  /*9ec0*/  @!P6 BRA `(.L_x_9664) ;  /* 0xfffffbd00000e947 */ /* 0x000fea000383ffff */
[----:B------:R-:W-:-:S02]  /*9ed0*/  NOP ;  /* 0x0000000000007918 */ /* 0x000fc40000000000 */
[----:B------:R-:W-:Y:S05]  /*9ee0*/  BSYNC B1 ;  /* 0x0000000000017941 */ /* 0x000fea0003800000 */
.L_x_9663:
[----:B------:R-:W-:Y:S02]  /*9ef0*/  P2R R4, PR, RZ, 0x20 ;  /* 0x00000020ff047803 */ /* 0x000fe40000000000 */
[----:B------:R-:W-:Y:S02]  /*9f00*/  ISETP.NE.AND P5, PT, R5, RZ, PT ;  /* 0x000000ff0500720c */ /* 0x000fe40003fa5270 */
[----:B------:R-:W-:-:S02]  /*9f10*/  ISETP.NE.AND P6, PT, R11, RZ, PT ;  /* 0x000000ff0b00720c */ /* 0x000fc40003fc5270 */
[----:B------:R-:W-:Y:S02]  /*9f20*/  SEL R13, RZ, 0x1, !P5 ;  /* 0x00000001ff0d7807 */ /* 0x000fe40006800000 */
[----:B------:R-:W-:Y:S02]  /*9f30*/  ISETP.NE.AND P5, PT, R4, RZ, PT ;  /* 0x000000ff0400720c */ /* 0x000fe40003fa5270 */
[----:B------:R-:W-:Y:S02]  /*9f40*/  SEL R12, RZ, 0x1, !P6 ;  /* 0x00000001ff0c7807 */ /* 0x000fe40007000000 */
[----:B------:R-:W-:Y:S02]  /*9f50*/  SEL R11, RZ, 0x1, !P0 ;  /* 0x00000001ff0b7807 */ /* 0x000fe40004000000 */
[----:B------:R-:W-:Y:S02]  /*9f60*/  SEL R9, RZ, 0x1, !P1 ;  /* 0x00000001ff097807 */ /* 0x000fe40004800000 */
[----:B------:R-:W-:-:S02]  /*9f70*/  SEL R25, RZ, 0x1, !P2 ;  /* 0x00000001ff197807 */ /* 0x000fc40005000000 */
[----:B------:R-:W-:Y:S02]  /*9f80*/  SEL R24, RZ, 0x1, !P3 ;  /* 0x00000001ff187807 */ /* 0x000fe40005800000 */
[----:B------:R-:W-:Y:S02]  /*9f90*/  SEL R6, RZ, 0x1, !P4 ;  /* 0x00000001ff067807 */ /* 0x000fe40006000000 */
[----:B------:R-:W-:Y:S02]  /*9fa0*/  SEL R8, RZ, 0x1, !P5 ;  /* 0x00000001ff087807 */ /* 0x000fe40006800000 */
.L_x_9662:
[----:B------:R-:W-:Y:S05]  /*9fb0*/  BSYNC B0 ;  /* 0x0000000000007941 */ /* 0x000fea0003800000 */
.L_x_9661:
        /* <DEDUP_REMOVED lines=53> */
.L_x_9666:
[----:B------:R-:W-:Y:S05]  /*a310*/  BSYNC B0 ;  /* 0x0000000000007941 */ /* 0x000fea0003800000 */
.L_x_9665:
[----:B------:R-:W-:Y:S01]  /*a320*/  BSSY B0, `(.L_x_9667) ;  /* 0x000002c000007945 */ /* 0x000fe20003800000 */
[----:B------:R-:W-:Y:S05]  /*a330*/  @P0 BRA `(.L_x_9668) ;  /* 0x000002a000000947 */ /* 0x000fea0003800000 */
[----:B------:R-:W-:Y:S02]  /*a340*/  LOP3.LUT P0, RZ, R22, 0xff, RZ, 0xc0, !PT ;  /* 0x000000ff16ff7812 */ /* 0x000fe4000780c0ff */
[----:B------:R-:W-:Y:S02]  /*a350*/  LOP3.LUT P1, RZ, R13, 0xff, RZ, 0xc0, !PT ;  /* 0x000000ff0dff7812 */ /* 0x000fe4000782c0ff */
[----:B------:R-:W-:-:S02]  /*a360*/  IADD3 R4, R10, c[0x0][0x170], RZ ;  /* 0x00005c000a047a10 */ /* 0x000fc40007ffe0ff */
[----:B------:R-:W-:Y:S02]  /*a370*/  PLOP3.LUT P0, PT, P0, P1, PT, 0x80, 0x0 ;  /* 0x000000000000781c */ /* 0x000fe40000703070 */
[----:B------:R-:W-:Y:S02]  /*a380*/  ISETP.GE.U32.AND P1, PT, R4, c[0x0][0x168], PT ;  /* 0x00005a0004007a0c */ /* 0x000fe40003f26070 */
[----:B------:R-:W-:Y:S02]  /*a390*/  LOP3.LUT P2, RZ, R12, 0xff, RZ, 0xc0, !PT ;  /* 0x000000ff0cff7812 */ /* 0x000fe4000784c0ff */
[----:B------:R-:W-:Y:S02]  /*a3a0*/  LOP3.LUT P3, RZ, R21, 0xff, RZ, 0xc0, !PT ;  /* 0x000000ff15ff7812 */ /* 0x000fe4000786c0ff */
[----:B------:R-:W-:Y:S02]  /*a3b0*/  SEL R22, RZ, 0x1, !P0 ;  /* 0x00000001ff167807 */ /* 0x000fe40004000000 */
        /* <DEDUP_REMOVED lines=34> */
.L_x_9668:
[----:B------:R-:W-:Y:S05]  /*a5e0*/  BSYNC B0 ;  /* 0x0000000000007941 */ /* 0x000fea0003800000 */
.L_x_9667:
        /* <DEDUP_REMOVED lines=13> */
[----:B------:R-:W-:-:S04]  /*a6c0*/  SEL R22, RZ, 0x1, !P0 ;  /* 0x00000001ff167807 */ /* 0x000fc80004000000 */
.L_x_9619:
[----:B------:R-:W-:Y:S05]  /*a6d0*/  BSYNC B6 ;  /* 0x0000000000067941 */ /* 0x000fea0003800000 */
.L_x_9618:
        /* <DEDUP_REMOVED lines=12> */
.L_x_9672:
        /* <DEDUP_REMOVED lines=10> */
[----:B------:R-:W-:Y:S02]  /*a840*/  LOP3.LUT P0, RZ, R22, 0xff, RZ, 0xc0, !PT ;  /* 0x000000ff16ff7812 */ /* 0x000fe4000780c0ff */
[----:B------:R-:W-:Y:S01]  /*a850*/  LOP3.LUT P1, RZ, R25, 0xff, RZ, 0xc0, !PT ;  /* 0x000000ff19ff7812 */ /* 0x000fe2000782c0ff */
[----:B------:R-:W-:-:S05]  /*a860*/  IMAD.SHL.U32 R6, R3, 0x2, RZ ;  /* 0x0000000203067824 */ /* 0x000fca00078e00ff */
[----:B------:R-:W0:Y:S02]  /*a870*/  LDS.U16 R4, [R6+0x10] ;  /* 0x0000100006047984 */ /* 0x000e240000000400 */
[C---:B0-----:R-:W-:Y:S02]  /*a880*/  PRMT R3, R4.reuse, 0x7770, RZ ;  /* 0x0000777004037816 */ /* 0x041fe400000000ff */
[----:B------:R-:W-:Y:S02]  /*a890*/  PRMT R4, R4, 0x7771, RZ ;  /* 0x0000777104047816 */ /* 0x000fe400000000ff */
[----:B------:R-:W-:Y:S02]  /*a8a0*/  ISETP.NE.AND P0, PT, R3, RZ, P0 ;  /* 0x000000ff0300720c */ /* 0x000fe40000705270 */
[----:B------:R-:W-:Y:S02]  /*a8b0*/  ISETP.NE.AND P1, PT, R4, RZ, P1 ;  /* 0x000000ff0400720c */ /* 0x000fe40000f25270 */
[----:B------:R-:W-:-:S02]  /*a8c0*/  SEL R22, RZ, 0x1, !P0 ;  /* 0x00000001ff167807 */ /* 0x000fc40004000000 */
[----:B------:R-:W-:-:S04]  /*a8d0*/  SEL R25, RZ, 0x1, !P1 ;  /* 0x00000001ff197807 */ /* 0x000fc80004800000 */
[----:B------:R-:W-:-:S05]  /*a8e0*/  PRMT R3, R25, 0x7604, R22 ;  /* 0x0000760419037816 */ /* 0x000fca0000000016 */
[----:B------:R0:W-:Y:S02]  /*a8f0*/  STS.U16 [R0], R3 ;  /* 0x0000000300007388 */ /* 0x0001e40000000400 */
.L_x_9671:
[----:B------:R-:W-:Y:S05]  /*a900*/  BSYNC B0 ;  /* 0x0000000000007941 */ /* 0x000fea0003800000 */
.L_x_9670:
[----:B0-----:R-:W-:Y:S01]  /*a910*/  IMAD.MOV.U32 R3, RZ, RZ, R5 ;  /* 0x000000ffff037224 */ /* 0x001fe200078e0005 */
[----:B------:R-:W-:Y:S05]  /*a920*/  @P2 BRA `(.L_x_9672) ;  /* 0xfffffe7000002947 */ /* 0x000fea000383ffff */
.L_x_9669:
        /* <DEDUP_REMOVED lines=16> */
.L_x_9677:
        /* <DEDUP_REMOVED lines=8> */
[----:B------:R-:W-:Y:S02]  /*aab0*/  LOP3.LUT P0, RZ, R22, 0xff, RZ, 0xc0, !PT ;  /* 0x000000ff16ff7812 */ /* 0x000fe4000780c0ff */
[----:B------:R-:W-:-:S03]  /*aac0*/  LOP3.LUT P1, RZ, R25, 0xff, RZ, 0xc0, !PT ;  /* 0x000000ff19ff7812 */ /* 0x000fc6000782c0ff */
[----:B------:R-:W0:Y:S02]  /*aad0*/  LDS.U16 R0, [R0] ;  /* 0x0000000000007984 */ /* 0x000e240000000400 */
        /* <DEDUP_REMOVED lines=8> */
.L_x_9676:
[----:B------:R-:W-:Y:S05]  /*ab60*/  BSYNC B0 ;  /* 0x0000000000007941 */ /* 0x000fea0003800000 */
.L_x_9675:
[----:B------:R-:W-:-:S04]  /*ab70*/  SHF.R.S32.HI R3, RZ, 0x1, R3 ;  /* 0x00000001ff037819 */ /* 0x000fc80000011403 */
[----:B------:R-:W-:-:S13]  /*ab80*/  ISETP.GE.AND P0, PT, R3, 0x20, PT ;  /* 0x000000200300780c */ /* 0x000fda0003f06270 */
[----:B------:R-:W-:Y:S05]  /*ab90*/  @P0 BRA `(.L_x_9677) ;  /* 0xfffffe9000000947 */ /* 0x000fea000383ffff */
[----:B------:R-:W-:-:S10]  /*aba0*/  HFMA2.MMA R0, -RZ, RZ, 0, 1.9073486328125e-06 ;  /* 0x00000020ff007435 */ /* 0x000fd400000001ff */
.L_x_9674:
[----:B------:R-:W-:Y:S01]  /*abb0*/  ISETP.GE.AND P0, PT, R0, 0x2, PT ;  /* 0x000000020000780c */ /* 0x000fe20003f06270 */
[----:B------:R-:W-:Y:S01]  /*abc0*/  WARPSYNC 0xffffffff ;  /* 0xffffffff00007948 */ /* 0x000fe20003800000 */
[----:B------:R-:W-:Y:S11]  /*abd0*/  BAR.SYNC.DEFER_BLOCKING 0x0 ;  /* 0x0000000000007b1d */ /* 0x000ff60000010000 */
[----:B------:R-:W-:Y:S05]  /*abe0*/  @!P0 BRA `(.L_x_9673) ;  /* 0x0000010000008947 */ /* 0x000fea0003800000 */
[----:B------:R-:W-:Y:S02]  /*abf0*/  IMAD.MOV.U32 R3, RZ, RZ, 0x1 ;  /* 0x00000001ff037424 */ /* 0x000fe400078e00ff */
.L_x_9678:
[----:B0-----:R-:W-:Y:S02]  /*ac00*/  LOP3.LUT R4, R22, 0xffff, RZ, 0xc0, !PT ;  /* 0x0000ffff16047812 */ /* 0x001fe400078ec0ff */
[----:B------:R-:W-:-:S02]  /*ac10*/  LOP3.LUT R5, R25, 0xffff, RZ, 0xc0, !PT ;  /* 0x0000ffff19057812 */ /* 0x000fc400078ec0ff */
[----:B------:R-:W-:Y:S02]  /*ac20*/  PRMT R4, R4, 0x8880, RZ ;  /* 0x0000888004047816 */ /* 0x000fe400000000ff */
[----:B------:R-:W-:Y:S02]  /*ac30*/  PRMT R6, R5, 0x8880, RZ ;  /* 0x0000888005067816 */ /* 0x000fe400000000ff */
[----:B------:R-:W-:Y:S02]  /*ac40*/  LOP3.LUT P0, RZ, R22, 0xff, RZ, 0xc0, !PT ;  /* 0x000000ff16ff7812 */ /* 0x000fe4000780c0ff */
[----:B------:R-:W0:Y:S01]  /*ac50*/  SHFL.DOWN PT, R4, R4, R3, 0x1f ;  /* 0x08001f0304047589 */ /* 0x000e2200000e0000 */
[----:B------:R-:W-:-:S03]  /*ac60*/  LOP3.LUT P1, RZ, R25, 0xff, RZ, 0xc0, !PT ;  /* 0x000000ff19ff7812 */ /* 0x000fc6000782c0ff */
[----:B------:R1:W2:Y:S02]  /*ac70*/  SHFL.DOWN PT, R6, R6, R3, 0x1f ;  /* 0x08001f0306067589 */ /* 0x0002a400000e0000 */
[----:B-1----:R-:W-:-:S05]  /*ac80*/  IMAD.SHL.U32 R3, R3, 0x2, RZ ;  /* 0x0000000203037824 */ /* 0x002fca00078e00ff */
[----:B------:R-:W-:Y:S02]  /*ac90*/  ISETP.GE.AND P2, PT, R3, R0, PT ;  /* 0x000000000300720c */ /* 0x000fe40003f46270 */
[----:B0-----:R-:W-:Y:S02]  /*aca0*/  ISETP.NE.AND P0, PT, R4, RZ, P0 ;  /* 0x000000ff0400720c */ /* 0x001fe40000705270 */
[----:B--2---:R-:W-:Y:S02]  /*acb0*/  ISETP.NE.AND P1, PT, R6, RZ, P1 ;  /* 0x000000ff0600720c */ /* 0x004fe40000f25270 */
[----:B------:R-:W-:Y:S02]  /*acc0*/  SEL R22, RZ, 0x1, !P0 ;  /* 0x00000001ff167807 */ /* 0x000fe40004000000 */
[----:B------:R-:W-:-:S05]  /*acd0*/  SEL R25, RZ, 0x1, !P1 ;  /* 0x00000001ff197807 */ /* 0x000fca0004800000 */
[----:B------:R-:W-:Y:S05]  /*ace0*/  @!P2 BRA `(.L_x_9678) ;  /* 0xffffff100000a947 */ /* 0x000fea000383ffff */
.L_x_9673:
[----:B------:R-:W-:Y:S01]  /*acf0*/  ISETP.NE.AND P1, PT, RZ, c[0x0][0x338], PT ;  /* 0x0000ce00ff007a0c */ /* 0x000fe20003f25270 */
[----:B------:R-:W-:-:S12]  /*ad00*/  CS2R R18, SRZ ;  /* 0x0000000000127805 */ /* 0x000fd8000001ff00 */
[----:B------:R-:W-:Y:S05]  /*ad10*/  @!P1 BRA `(.L_x_9679) ;  /* 0x00000c7000009947 */ /* 0x000fea0003800000 */
[----:B------:R-:W-:Y:S02]  /*ad20*/  IMAD.MOV.U32 R16, RZ, RZ, RZ ;  /* 0x000000ffff107224 */ /* 0x000fe400078e00ff */
[----:B------:R-:W-:Y:S02]  /*ad30*/  IMAD.MOV.U32 R0, RZ, RZ, 0x1 ;  /* 0x00000001ff007424 */ /* 0x000fe400078e00ff */
[----:B0-----:R-:W-:-:S03]  /*ad40*/  IMAD.HI.U32 R6, R17, c[0x0][0x340], R16 ;  /* 0x0000d00011067a27 */ /* 0x001fc600078e0010 */
        /* <DEDUP_REMOVED lines=196> */
.L_x_9679:
[----:B------:R-:W-:Y:S05]  /*b990*/  @!P1 BRA `(.L_x_9680) ;  /* 0x00000c7000009947 */ /* 0x000fea0003800000 */
[----:B------:R-:W-:Y:S01]  /*b9a0*/  IADD3 R7, R17, 0x1, RZ ;  /* 0x0000000111077810 */ /* 0x000fe20007ffe0ff */
[----:B0-----:R-:W-:Y:S01]  /*b9b0*/  IMAD.MOV.U32 R6, RZ, RZ, RZ ;  /* 0x000000ffff067224 */ /* 0x001fe200078e00ff */
        /* <DEDUP_REMOVED lines=197> */
.L_x_9680:
[----:B------:R-:W-:Y:S01]  /*c610*/  ISETP.NE.U32.AND P0, PT, RZ, c[0x0][0x548], PT ;  /* 0x00015200ff007a0c */ /* 0x000fe20003f05070 */
[----:B0-----:R-:W-:Y:S01]  /*c620*/  CS2R R4, SRZ ;  /* 0x0000000000047805 */ /* 0x001fe2000001ff00 */
[----:B------:R-:W-:Y:S01]  /*c630*/  ISETP.NE.AND P3, PT, RZ, c[0x0][0x184], PT ;  /* 0x00006100ff007a0c */ /* 0x000fe20003f65270 */
[----:B------:R-:W-:Y:S01]  /*c640*/  IMAD.MOV.U32 R3, RZ, RZ, RZ ;  /* 0x000000ffff037224 */ /* 0x000fe200078e00ff */
[----:B------:R-:W-:-:S13]  /*c650*/  ISETP.NE.AND.EX P0, PT, RZ, c[0x0][0x54c], PT, P0 ;  /* 0x00015300ff007a0c */ /* 0x000fda0003f05300 */
        /* <DEDUP_REMOVED lines=209> */
.L_x_9682:
        /* <DEDUP_REMOVED lines=200> */
.L_x_9683:
        /* <DEDUP_REMOVED lines=11> */
.L_x_9685:
[----:B------:R-:W-:Y:S05]  /*e0a0*/  BSYNC B0 ;  /* 0x0000000000007941 */ /* 0x000fea0003800000 */
.L_x_9684:
        /* <DEDUP_REMOVED lines=13> */
.L_x_9687:
[----:B------:R-:W-:Y:S05]  /*e180*/  BSYNC B0 ;  /* 0x0000000000007941 */ /* 0x000fea0003800000 */
.L_x_9686:
        /* <DEDUP_REMOVED lines=31> */
.L_x_9689:
[----:B------:R-:W-:Y:S05]  /*e380*/  BSYNC B0 ;  /* 0x0000000000007941 */ /* 0x000fea0003800000 */
.L_x_9688:
        /* <DEDUP_REMOVED lines=22> */
.L_x_9694:
[----:B------:R-:W-:Y:S02]  /*e4f0*/  IMAD.MOV.U32 R7, RZ, RZ, 0x2 ;  /* 0x00000002ff077424 */ /* 0x000fe400078e00ff */
[----:B------:R-:W-:-:S04]  /*e500*/  IMAD R6, R0, c[0x0][0x10], R9 ;  /* 0x0000040000067a24 */ /* 0x000fc800078e0209 */
[----:B------:R-:W-:-:S05]  /*e510*/  IMAD.WIDE.U32 R6, R6, R7, c[0x0][0x550] ;  /* 0x0001540006067625 */ /* 0x000fca00078e0007 */
[----:B------:R-:W2:Y:S04]  /*e520*/  LDG.E.U8 R11, [R6.64] ;  /* 0x00000024060b7981 */ /* 0x000ea8000c1e1100 */
[----:B------:R-:W3:Y:S01]  /*e530*/  LDG.E.U8 R8, [R6.64+0x1] ;  /* 0x0000012406087981 */ /* 0x000ee2000c1e1100 */
[----:B------:R-:W-:Y:S01]  /*e540*/  IMAD.MOV.U32 R10, RZ, RZ, c[0x0][0x0] ;  /* 0x00000000ff0a7624 */ /* 0x000fe200078e00ff */
[----:B------:R-:W-:Y:S02]  /*e550*/  LOP3.LUT P0, RZ, R18, 0xff, RZ, 0xc0, !PT ;  /* 0x000000ff12ff7812 */ /* 0x000fe4000780c0ff */
[----:B------:R-:W-:Y:S01]  /*e560*/  LOP3.LUT P1, RZ, R19, 0xff, RZ, 0xc0, !PT ;  /* 0x000000ff13ff7812 */ /* 0x000fe2000782c0ff */
[----:B------:R-:W-:-:S05]  /*e570*/  IMAD R9, R10, c[0x0][0x4], R9 ;  /* 0x000001000a097a24 */ /* 0x000fca00078e0209 */
[----:B------:R-:W-:Y:S02]  /*e580*/  ISETP.GE.U32.AND P3, PT, R9, c[0x0][0x178], PT ;  /* 0x00005e0009007a0c */ /* 0x000fe40003f66070 */
[----:B--2---:R-:W-:Y:S02]  /*e590*/  ISETP.NE.AND P0, PT, R11, RZ, P0 ;  /* 0x000000ff0b00720c */ /* 0x004fe40000705270 */
[----:B---3--:R-:W-:Y:S02]  /*e5a0*/  ISETP.NE.AND P1, PT, R8, RZ, P1 ;  /* 0x000000ff0800720c */ /* 0x008fe40000f25270 */
[----:B------:R-:W-:Y:S02]  /*e5b0*/  SEL R18, RZ, 0x1, !P0 ;  /* 0x00000001ff127807 */ /* 0x000fe40004000000 */
[----:B------:R-:W-:-:S05]  /*e5c0*/  SEL R19, RZ, 0x1, !P1 ;  /* 0x00000001ff137807 */ /* 0x000fca0004800000 */
[----:B------:R-:W-:Y:S05]  /*e5d0*/  @!P3 BRA `(.L_x_9694) ;  /* 0xffffff100000b947 */ /* 0x000fea000383ffff */
.L_x_9693:
[----:B------:R-:W-:Y:S05]  /*e5e0*/  BSYNC B1 ;  /* 0x0000000000017941 */ /* 0x000fea0003800000 */
.L_x_9692:
[----:B------:R-:W-:Y:S05]  /*e5f0*/  BRA `(.L_x_9695) ;  /* 0x0000014000007947 */ /* 0x000fea0003800000 */
.L_x_9691:
[----:B------:R-:W-:Y:S02]  /*e600*/  ISETP.GE.U32.AND P0, PT, R2, c[0x0][0x178], PT ;  /* 0x00005e0002007a0c */ /* 0x000fe40003f06070 */
[----:B------:R-:W-:-:S11]  /*e610*/  PRMT R19, R18, 0x7610, R19 ;  /* 0x0000761012137816 */ /* 0x000fd60000000013 */
[----:B------:R-:W-:Y:S05]  /*e620*/  @P0 BRA `(.L_x_9695) ;  /* 0x0000011000000947 */ /* 0x000fea0003800000 */
[----:B------:R-:W-:Y:S01]  /*e630*/  PRMT R19, R18, 0x7610, R19 ;  /* 0x0000761012137816 */ /* 0x000fe20000000013 */
[----:B------:R-:W-:-:S03]  /*e640*/  IMAD.MOV.U32 R9, RZ, RZ, R2 ;  /* 0x000000ffff097224 */ /* 0x000fc600078e0002 */
.L_x_9696:
[----:B------:R-:W-:Y:S01]  /*e650*/  HFMA2.MMA R7, -RZ, RZ, 0, 1.1920928955078125e-07 ;  /* 0x00000002ff077435 */ /* 0x000fe200000001ff */
[----:B------:R-:W-:-:S04]  /*e660*/  IMAD R6, R0, c[0x0][0x10], R9 ;  /* 0x0000040000067a24 */ /* 0x000fc800078e0209 */
[----:B------:R-:W-:-:S05]  /*e670*/  IMAD R6, R6, c[0x0][0x0], R23 ;  /* 0x0000000006067a24 */ /* 0x000fca00078e0217 */
[----:B------:R-:W-:-:S05]  /*e680*/  IMAD.WIDE.U32 R6, R6, R7, c[0x0][0x550] ;  /* 0x0001540006067625 */ /* 0x000fca00078e0007 */
[----:B------:R-:W2:Y:S04]  /*e690*/  LDG.E.U8 R10, [R6.64] ;  /* 0x00000024060a7981 */ /* 0x000ea8000c1e1100 */
[----:B------:R-:W3:Y:S01]  /*e6a0*/  LDG.E.U8 R8, [R6.64+0x1] ;  /* 0x0000012406087981 */ /* 0x000ee2000c1e1100 */
[----:B------:R-:W-:Y:S02]  /*e6b0*/  IADD3 R9, R9, c[0x0][0x4], RZ ;  /* 0x0000010009097a10 */ /* 0x000fe40007ffe0ff */
[----:B------:R-:W-:Y:S02]  /*e6c0*/  LOP3.LUT P0, RZ, R18, 0xff, RZ, 0xc0, !PT ;  /* 0x000000ff12ff7812 */ /* 0x000fe4000780c0ff */
[----:B------:R-:W-:Y:S02]  /*e6d0*/  ISETP.GE.U32.AND P3, PT, R9, c[0x0][0x178], PT ;  /* 0x00005e0009007a0c */ /* 0x000fe40003f66070 */
[----:B------:R-:W-:-:S02]  /*e6e0*/  LOP3.LUT P1, RZ, R19, 0xff, RZ, 0xc0, !PT ;  /* 0x000000ff13ff7812 */ /* 0x000fc4000782c0ff */
[----:B--2---:R-:W-:Y:S02]  /*e6f0*/  ISETP.NE.AND P0, PT, R10, RZ, P0 ;  /* 0x000000ff0a00720c */ /* 0x004fe40000705270 */
[----:B---3--:R-:W-:Y:S02]  /*e700*/  ISETP.NE.AND P1, PT, R8, RZ, P1 ;  /* 0x000000ff0800720c */ /* 0x008fe40000f25270 */
[----:B------:R-:W-:Y:S02]  /*e710*/  SEL R18, RZ, 0x1, !P0 ;  /* 0x00000001ff127807 */ /* 0x000fe40004000000 */
[----:B------:R-:W-:-:S03]  /*e720*/  SEL R19, RZ, 0x1, !P1 ;  /* 0x00000001ff137807 */ /* 0x000fc60004800000 */
[----:B------:R-:W-:Y:S05]  /*e730*/  @!P3 BRA `(.L_x_9696) ;  /* 0xffffff100000b947 */ /* 0x000fea000383ffff */
.L_x_9695:
[----:B------:R-:W-:Y:S05]  /*e740*/  BSYNC B0 ;  /* 0x0000000000007941 */ /* 0x000fea0003800000 */
.L_x_9690:
        /* <DEDUP_REMOVED lines=10> */
.L_x_9700:
        /* <DEDUP_REMOVED lines=8> */
[----:B------:R-:W-:Y:S01]  /*e870*/  IMAD R6, R6, c[0x0][0x0], R23 ;  /* 0x0000000006067a24 */ /* 0x000fe200078e0217 */
[----:B------:R-:W-:Y:S02]  /*e880*/  LOP3.LUT P0, RZ, R18, 0xff, RZ, 0xc0, !PT ;  /* 0x000000ff12ff7812 */ /* 0x000fe4000780c0ff */
[----:B------:R-:W-:Y:S02]  /*e890*/  LOP3.LUT P1, RZ, R19, 0xff, RZ, 0xc0, !PT ;  /* 0x000000ff13ff7812 */ /* 0x000fe4000782c0ff */
[----:B------:R-:W-:-:S05]  /*e8a0*/  SHF.L.U32 R9, R6, 0x1, RZ ;  /* 0x0000000106097819 */ /* 0x000fca00000006ff */
        /* <DEDUP_REMOVED lines=9> */
.L_x_9699:
[----:B------:R-:W-:Y:S05]  /*e940*/  BSYNC B0 ;  /* 0x0000000000007941 */ /* 0x000fea0003800000 */
.L_x_9698:
[----:B0-----:R-:W-:Y:S01]  /*e950*/  IMAD.MOV.U32 R7, RZ, RZ, R8 ;  /* 0x000000ffff077224 */ /* 0x001fe200078e0008 */
[----:B------:R-:W-:Y:S05]  /*e960*/  @P3 BRA `(.L_x_9700) ;  /* 0xfffffe8000003947 */ /* 0x000fea000383ffff */
.L_x_9697:
[----:B0-----:R-:W-:-:S13]  /*e970*/  ISETP.NE.AND P0, PT, RZ, c[0x0][0x17c], PT ;  /* 0x00005f00ff007a0c */ /* 0x001fda0003f05270 */
[----:B------:R-:W-:Y:S05]  /*e980*/  @!P0 BRA `(.L_x_9701) ;  /* 0x0000036000008947 */ /* 0x000fea0003800000 */
[----:B------:R-:W-:Y:S02]  /*e990*/  IMAD.MOV.U32 R6, RZ, RZ, c[0x0][0x0] ;  /* 0x00000000ff067624 */ /* 0x000fe400078e00ff */
[----:B------:R-:W-:-:S03]  /*e9a0*/  IMAD.MOV.U32 R2, RZ, RZ, c[0x0][0x0] ;  /* 0x00000000ff027624 */ /* 0x000fc600078e00ff */
[----:B------:R-:W-:-:S13]  /*e9b0*/  ISETP.GT.AND P0, PT, R6, 0x20, PT ;  /* 0x000000200600780c */ /* 0x000fda0003f04270 */
[----:B------:R-:W-:Y:S05]  /*e9c0*/  @!P0 BRA `(.L_x_9702) ;  /* 0x000001f000008947 */ /* 0x000fea0003800000 */
[----:B------:R-:W-:Y:S01]  /*e9d0*/  PRMT R7, R19, 0x7604, R18 ;  /* 0x0000760413077816 */ /* 0x000fe20000000012 */
[----:B------:R-:W-:Y:S01]  /*e9e0*/  HFMA2.MMA R2, -RZ, RZ, 0, 1.9073486328125e-06 ;  /* 0x00000020ff027435 */ /* 0x000fe200000001ff */
[----:B------:R-:W-:-:S03]  /*e9f0*/  LEA.HI R6, R6, c[0x0][0x0], RZ, 0x1 ;  /* 0x0000000006067a11 */ /* 0x000fc600078f08ff */
[----:B------:R0:W-:Y:S01]  /*ea00*/  STS.U16 [R0], R7 ;  /* 0x0000000700007388 */ /* 0x0001e20000000400 */
[----:B------:R-:W-:-:S04]  /*ea10*/  SHF.R.S32.HI R6, RZ, 0x1, R6 ;  /* 0x00000001ff067819 */ /* 0x000fc80000011406 */
[----:B------:R-:W-:-:S13]  /*ea20*/  ISETP.GE.AND P0, PT, R6, 0x20, PT ;  /* 0x000000200600780c */ /* 0x000fda0003f06270 */
[----:B------:R-:W-:Y:S05]  /*ea30*/  @!P0 BRA `(.L_x_9702) ;  /* 0x0000018000008947 */ /* 0x000fea0003800000 */
[----:B0-----:R-:W-:-:S04]  /*ea40*/  IMAD.MOV.U32 R2, RZ, RZ, R6 ;  /* 0x000000ffff027224 */ /* 0x001fc800078e0006 */
.L_x_9705:
[C---:B------:R-:W-:Y:S01]  /*ea50*/  IMAD.IADD R6, R23.reuse, 0x1, R2 ;  /* 0x0000000117067824 */ /* 0x040fe200078e0202 */
[----:B------:R-:W-:Y:S04]  /*ea60*/  BAR.SYNC.DEFER_BLOCKING 0x0 ;  /* 0x0000000000007b1d */ /* 0x000fe80000010000 */
[----:B------:R-:W-:Y:S02]  /*ea70*/  ISETP.GE.U32.AND P0, PT, R6, c[0x0][0x0], PT ;  /* 0x0000000006007a0c */ /* 0x000fe40003f06070 */
[----:B------:R-:W-:Y:S02]  /*ea80*/  BSSY B0, `(.L_x_9703) ;  /* 0x000000f000007945 */ /* 0x000fe40003800000 */
        /* <DEDUP_REMOVED lines=14> */
.L_x_9704:
[----:B------:R-:W-:Y:S05]  /*eb70*/  BSYNC B0 ;  /* 0x0000000000007941 */ /* 0x000fea0003800000 */
.L_x_9703:
[----:B------:R-:W-:-:S04]  /*eb80*/  SHF.R.S32.HI R2, RZ, 0x1, R2 ;  /* 0x00000001ff027819 */ /* 0x000fc80000011402 */
[----:B------:R-:W-:-:S13]  /*eb90*/  ISETP.GE.AND P0, PT, R2, 0x20, PT ;  /* 0x000000200200780c */ /* 0x000fda0003f06270 */
[----:B------:R-:W-:Y:S05]  /*eba0*/  @P0 BRA `(.L_x_9705) ;  /* 0xfffffea000000947 */ /* 0x000fea000383ffff */
[----:B------:R-:W-:-:S03]  /*ebb0*/  MOV R2, 0x20 ;  /* 0x0000002000027802 */ /* 0x000fc60000000f00 */
.L_x_9702:
[----:B0-----:R-:W-:Y:S01]  /*ebc0*/  BAR.SYNC.DEFER_BLOCKING 0x0 ;  /* 0x0000000000007b1d */ /* 0x001fe20000010000 */
[----:B------:R-:W-:-:S13]  /*ebd0*/  ISETP.GE.AND P0, PT, R2, 0x2, PT ;  /* 0x000000020200780c */ /* 0x000fda0003f06270 */
[----:B------:R-:W-:Y:S05]  /*ebe0*/  @!P0 BRA `(.L_x_9701) ;  /* 0x0000010000008947 */ /* 0x000fea0003800000 */
[----:B------:R-:W-:Y:S02]  /*ebf0*/  IMAD.MOV.U32 R7, RZ, RZ, 0x1 ;  /* 0x00000001ff077424 */ /* 0x000fe400078e00ff */
.L_x_9706:
[----:B------:R-:W-:Y:S02]  /*ec00*/  LOP3.LUT R0, R18, 0xffff, RZ, 0xc0, !PT ;  /* 0x0000ffff12007812 */ /* 0x000fe400078ec0ff */
[C---:B------:R-:W-:Y:S02]  /*ec10*/  LOP3.LUT R6, R19.reuse, 0xffff, RZ, 0xc0, !PT ;  /* 0x0000ffff13067812 */ /* 0x040fe400078ec0ff */
        /* <DEDUP_REMOVED lines=13> */
.L_x_9701:
        /* <DEDUP_REMOVED lines=11> */
[----:B------:R-:W-:Y:S02]  /*eda0*/  LOP3.LUT P0, RZ, R18, 0xff, RZ, 0xc0, !PT ;  /* 0x000000ff12ff7812 */ /* 0x000fe4000780c0ff */
[----:B------:R-:W-:Y:S02]  /*edb0*/  LOP3.LUT P1, RZ, R19, 0xff, RZ, 0xc0, !PT ;  /* 0x000000ff13ff7812 */ /* 0x000fe4000782c0ff */
[----:B--2---:R-:W-:Y:S02]  /*edc0*/  ISETP.NE.AND P0, PT, R2, RZ, P0 ;  /* 0x000000ff0200720c */ /* 0x004fe40000705270 */
[----:B---3--:R-:W-:-:S02]  /*edd0*/  ISETP.NE.AND P1, PT, R0, RZ, P1 ;  /* 0x000000ff0000720c */ /* 0x008fc40000f25270 */
[----:B------:R-:W-:Y:S02]  /*ede0*/  SEL R18, RZ, 0x1, !P0 ;  /* 0x00000001ff127807 */ /* 0x000fe40004000000 */
[----:B------:R-:W-:-:S04]  /*edf0*/  SEL R19, RZ, 0x1, !P1 ;  /* 0x00000001ff137807 */ /* 0x000fc80004800000 */
.L_x_9708:
        /* <DEDUP_REMOVED lines=8> */
[----:B------:R-:W-:Y:S01]  /*ee80*/  IMAD.MOV.U32 R5, RZ, RZ, c[0x4][0x7cc] ;  /* 0x0101f300ff057624 */ /* 0x000fe200078e00ff */
[----:B------:R-:W-:Y:S01]  /*ee90*/  MOV R13, RZ ;  /* 0x000000ff000d7202 */ /* 0x000fe20000000f00 */
[----:B------:R-:W-:Y:S01]  /*eea0*/  IMAD.MOV.U32 R6, RZ, RZ, c[0x4][0x7b8] ;  /* 0x0101ee00ff067624 */ /* 0x000fe200078e00ff */
[----:B------:R-:W0:Y:S01]  /*eeb0*/  LDC.64 R2, c[0x4][R2] ;  /* 0x0100000002027b82 */ /* 0x000e220000000a00 */
[----:B------:R-:W-:Y:S02]  /*eec0*/  IMAD.MOV.U32 R7, RZ, RZ, c[0x4][0x7bc] ;  /* 0x0101ef00ff077624 */ /* 0x000fe400078e00ff */
[----:B------:R-:W-:Y:S02]  /*eed0*/  IMAD.MOV.U32 R10, RZ, RZ, c[0x4][0x18] ;  /* 0x01000600ff0a7624 */ /* 0x000fe400078e00ff */
[----:B------:R-:W-:-:S02]  /*eee0*/  IMAD.MOV.U32 R11, RZ, RZ, c[0x4][0x1c] ;  /* 0x01000700ff0b7624 */ /* 0x000fc400078e00ff */
        /* <DEDUP_REMOVED lines=9> */
.L_x_9710:
        /* <DEDUP_REMOVED lines=26> */
.L_x_9711:
[----:B------:R-:W-:Y:S02]  /*f120*/  IADD3 R16, P1, R16, c[0x0][0x538], RZ ;  /* 0x00014e0010107a10 */ /* 0x000fe40007f3e0ff */
[----:B------:R-:W-:-:S03]  /*f130*/  LOP3.LUT P0, RZ, R19, 0xff, RZ, 0xc0, !PT ;  /* 0x000000ff13ff7812 */ /* 0x000fc6000780c0ff */
[----:B------:R-:W-:Y:S01]  /*f140*/  IMAD.X R17, RZ, RZ, c[0x0][0x53c], P1 ;  /* 0x00014f00ff117624 */ /* 0x000fe200008e06ff */
[----:B0-----:R-:W-:-:S05]  /*f150*/  SEL R3, RZ, 0x1, !P0 ;  /* 0x00000001ff037807 */ /* 0x001fca0004000000 */
[----:B------:R-:W-:Y:S01]  /*f160*/  STG.E.U8 [R16.64], R3 ;  /* 0x0000000310007986 */ /* 0x000fe2000c101124 */
[----:B------:R-:W-:Y:S05]  /*f170*/  EXIT ;  /* 0x000000000000794d */ /* 0x000fea0003800000 */
.L_x_9709:
[----:B------:R-:W-:Y:S04]  /*f180*/  STG.E.U8 [R4.64], R18 ;  /* 0x0000001204007986 */ /* 0x000fe8000c101124 */
[----:B------:R-:W-:Y:S01]  /*f190*/  STG.E.U8 [R4.64+0x1], R19 ;  /* 0x0000011304007986 */ /* 0x000fe2000c101124 */
[----:B------:R-:W-:Y:S05]  /*f1a0*/  EXIT ;  /* 0x000000000000794d */ /* 0x000fea0003800000 */
.L_x_9707:
[----:B------:R-:W-:Y:S02]  /*f1b0*/  ISETP.NE.AND P2, PT, RZ, UR38, PT ;  /* 0x00000026ff007c0c */ /* 0x000fe4000bf45270 */
[----:B------:R-:W-:Y:S02]  /*f1c0*/  IADD3 R4, P1, R16, c[0x0][0x538], RZ ;  /* 0x00014e0010047a10 */ /* 0x000fe40007f3e0ff */
[----:B------:R-:W-:-:S03]  /*f1d0*/  IADD3 R2, P0, R17, c[0x0][0x538], RZ ;  /* 0x00014e0011027a10 */ /* 0x000fc60007f1e0ff */
[----:B------:R-:W-:Y:S01]  /*f1e0*/  IMAD.X R5, RZ, RZ, c[0x0][0x53c], P1 ;  /* 0x00014f00ff057624 */ /* 0x000fe200008e06ff */
[----:B------:R-:W-:-:S05]  /*f1f0*/  IADD3.X R3, RZ, c[0x0][0x53c], RZ, P0, !PT ;  /* 0x00014f00ff037a10 */ /* 0x000fca00007fe4ff */
[----:B------:R-:W2:Y:S04]  /*f200*/  @P2 LDG.E.U8 R6, [R2.64] ;  /* 0x0000002402062981 */ /* 0x000ea8000c1e1100 */
[----:B------:R-:W3:Y:S01]  /*f210*/  @P2 LDG.E.U8 R0, [R4.64] ;  /* 0x0000002404002981 */ /* 0x000ee2000c1e1100 */
[----:B------:R-:W-:Y:S01]  /*f220*/  ULDC.U8 UR4, c[0x0][0x569] ;  /* 0x00015a4000047ab9 */ /* 0x000fe20000000000 */
[----:B------:R-:W-:Y:S02]  /*f230*/  @P2 LOP3.LUT P0, RZ, R18, 0xff, RZ, 0xc0, !PT ;  /* 0x000000ff12ff2812 */ /* 0x000fe4000780c0ff */
[----:B------:R-:W-:Y:S02]  /*f240*/  ISETP.NE.AND P3, PT, RZ, UR4, PT ;  /* 0x00000004ff007c0c */ /* 0x000fe4000bf65270 */
[----:B------:R-:W-:-:S02]  /*f250*/  @P2 LOP3.LUT P1, RZ, R19, 0xff, RZ, 0xc0, !PT ;  /* 0x000000ff13ff2812 */ /* 0x000fc4000782c0ff */
[----:B--2---:R-:W-:Y:S02]  /*f260*/  @P2 ISETP.NE.AND P0, PT, R6, RZ, P0 ;  /* 0x000000ff0600220c */ /* 0x004fe40000705270 */
[----:B---3--:R-:W-:Y:S02]  /*f270*/  @P2 ISETP.NE.AND P1, PT, R0, RZ, P1 ;  /* 0x000000ff0000220c */ /* 0x008fe40000f25270 */
        /* <DEDUP_REMOVED lines=28> */
.L_x_9713:
        /* <DEDUP_REMOVED lines=8> */
[----:B------:R-:W-:Y:S01]  /*f4c0*/  HFMA2.MMA R12, -RZ, RZ, 0, 5.9604644775390625e-08 ;  /* 0x00000001ff0c7435 */ /* 0x000fe200000001ff */
[----:B------:R-:W-:Y:S01]  /*f4d0*/  IMAD.MOV.U32 R4, RZ, RZ, c[0x4][0x7c8] ;  /* 0x0101f200ff047624 */ /* 0x000fe200078e00ff */
[----:B------:R-:W-:Y:S01]  /*f4e0*/  MOV R7, c[0x4][0x7bc] ;  /* 0x0101ef0000077a02 */ /* 0x000fe20000000f00 */
[----:B------:R-:W-:-:S02]  /*f4f0*/  IMAD.MOV.U32 R5, RZ, RZ, c[0x4][0x7cc] ;  /* 0x0101f300ff057624 */ /* 0x000fc400078e00ff */
[----:B------:R-:W0:Y:S01]  /*f500*/  LDC.64 R2, c[0x4][R2] ;  /* 0x0100000002027b82 */ /* 0x000e220000000a00 */
[----:B------:R-:W-:Y:S02]  /*f510*/  IMAD.MOV.U32 R6, RZ, RZ, c[0x4][0x7b8] ;  /* 0x0101ee00ff067624 */ /* 0x000fe400078e00ff */
[----:B------:R-:W-:Y:S02]  /*f520*/  IMAD.MOV.U32 R8, RZ, RZ, 0x2ef ;  /* 0x000002efff087424 */ /* 0x000fe400078e00ff */
[----:B------:R-:W-:Y:S02]  /*f530*/  IMAD.MOV.U32 R10, RZ, RZ, c[0x4][0x18] ;  /* 0x01000600ff0a7624 */ /* 0x000fe400078e00ff */
[----:B------:R-:W-:Y:S02]  /*f540*/  IMAD.MOV.U32 R11, RZ, RZ, c[0x4][0x1c] ;  /* 0x01000700ff0b7624 */ /* 0x000fe400078e00ff */
[----:B------:R-:W-:Y:S02]  /*f550*/  IMAD.MOV.U32 R13, RZ, RZ, RZ ;  /* 0x000000ffff0d7224 */ /* 0x000fe400078e00ff */
        /* <DEDUP_REMOVED lines=8> */
.L_x_9714:
[----:B------:R-:W-:Y:S02]  /*f5e0*/  IADD3 R16, P1, R16, c[0x0][0x538], RZ ;  /* 0x00014e0010107a10 */ /* 0x000fe40007f3e0ff */
[----:B------:R-:W-:-:S03]  /*f5f0*/  LOP3.LUT P0, RZ, R19, 0xff, RZ, 0xc0, !PT ;  /* 0x000000ff13ff7812 */ /* 0x000fc6000780c0ff */
[----:B------:R-:W-:Y:S01]  /*f600*/  IMAD.X R17, RZ, RZ, c[0x0][0x53c], P1 ;  /* 0x00014f00ff117624 */ /* 0x000fe200008e06ff */
[----:B0-----:R-:W-:-:S05]  /*f610*/  SEL R3, RZ, 0x1, !P0 ;  /* 0x00000001ff037807 */ /* 0x001fca0004000000 */
[----:B------:R-:W-:Y:S01]  /*f620*/  STG.E.U8 [R16.64], R3 ;  /* 0x0000000310007986 */ /* 0x000fe2000c101124 */
[----:B------:R-:W-:Y:S05]  /*f630*/  EXIT ;  /* 0x000000000000794d */ /* 0x000fea0003800000 */
.L_x_9712:
[----:B------:R-:W-:Y:S02]  /*f640*/  LOP3.LUT P0, RZ, R18, 0xff, RZ, 0xc0, !PT ;  /* 0x000000ff12ff7812 */ /* 0x000fe4000780c0ff */
[----:B------:R-:W-:Y:S02]  /*f650*/  LOP3.LUT P1, RZ, R19, 0xff, RZ, 0xc0, !PT ;  /* 0x000000ff13ff7812 */ /* 0x000fe4000782c0ff */
[----:B------:R-:W-:Y:S02]  /*f660*/  SEL R7, RZ, 0x1, !P0 ;  /* 0x00000001ff077807 */ /* 0x000fe40004000000 */
[----:B------:R-:W-:-:S03]  /*f670*/  SEL R9, RZ, 0x1, !P1 ;  /* 0x00000001ff097807 */ /* 0x000fc60004800000 */
[----:B------:R-:W-:Y:S04]  /*f680*/  STG.E.U8 [R2.64], R7 ;  /* 0x0000000702007986 */ /* 0x000fe8000c101124 */
[----:B------:R-:W-:Y:S01]  /*f690*/  STG.E.U8 [R4.64], R9 ;  /* 0x0000000904007986 */ /* 0x000fe2000c101124 */
[----:B------:R-:W-:Y:S05]  /*f6a0*/  EXIT ;  /* 0x000000000000794d */ /* 0x000fea0003800000 */
.L_x_9681:
        /* <DEDUP_REMOVED lines=24> */
.L_x_9716:
        /* <DEDUP_REMOVED lines=24> */
.L_x_9718:
        /* <DEDUP_REMOVED lines=26> */
.L_x_9719:
[----:B0-----:R-:W-:Y:S02]  /*fb50*/  IADD3 R2, P1, R19, c[0x0][0x538], RZ ;  /* 0x00014e0013027a10 */ /* 0x001fe40007f3e0ff */
[----:B------:R-:W-:-:S03]  /*fb60*/  LOP3.LUT P0, RZ, R25, 0xff, RZ, 0xc0, !PT ;  /* 0x000000ff19ff7812 */ /* 0x000fc6000780c0ff */
[----:B------:R-:W-:Y:S01]  /*fb70*/  IMAD.X R3, RZ, RZ, c[0x0][0x53c], P1 ;  /* 0x00014f00ff037624 */ /* 0x000fe200008e06ff */
[----:B------:R-:W-:-:S05]  /*fb80*/  SEL R5, RZ, 0x1, !P0 ;  /* 0x00000001ff057807 */ /* 0x000fca0004000000 */
[----:B------:R-:W-:Y:S01]  /*fb90*/  STG.E.U8 [R2.64], R5 ;  /* 0x0000000502007986 */ /* 0x000fe2000c101124 */
[----:B------:R-:W-:Y:S05]  /*fba0*/  EXIT ;  /* 0x000000000000794d */ /* 0x000fea0003800000 */
.L_x_9717:
[----:B------:R-:W-:Y:S04]  /*fbb0*/  STG.E.U8 [R4.64], R22 ;  /* 0x0000001604007986 */ /* 0x000fe8000c101124 */
[----:B------:R-:W-:Y:S01]  /*fbc0*/  STG.E.U8 [R4.64+0x1], R25 ;  /* 0x0000011904007986 */ /* 0x000fe2000c101124 */
[----:B------:R-:W-:Y:S05]  /*fbd0*/  EXIT ;  /* 0x000000000000794d */ /* 0x000fea0003800000 */
.L_x_9715:
[----:B0-----:R-:W-:Y:S02]  /*fbe0*/  ISETP.NE.AND P2, PT, R0, RZ, PT ;  /* 0x000000ff0000720c */ /* 0x001fe40003f45270 */
        /* <DEDUP_REMOVED lines=40> */
.L_x_9721:
        /* <DEDUP_REMOVED lines=26> */
.L_x_9722:
[----:B0-----:R-:W-:Y:S02]  /*10010*/  IADD3 R2, P1, R19, c[0x0][0x538], RZ ;  /* 0x00014e0013027a10 */ /* 0x001fe40007f3e0ff */
[----:B------:R-:W-:-:S03]  /*10020*/  LOP3.LUT P0, RZ, R25, 0xff, RZ, 0xc0, !PT ;  /* 0x000000ff19ff7812 */ /* 0x000fc6000780c0ff */
[----:B------:R-:W-:Y:S01]  /*10030*/  IMAD.X R3, RZ, RZ, c[0x0][0x53c], P1 ;  /* 0x00014f00ff037624 */ /* 0x000fe200008e06ff */
[----:B------:R-:W-:-:S05]  /*10040*/  SEL R5, RZ, 0x1, !P0 ;  /* 0x00000001ff057807 */ /* 0x000fca0004000000 */
[----:B------:R-:W-:Y:S01]  /*10050*/  STG.E.U8 [R2.64], R5 ;  /* 0x0000000502007986 */ /* 0x000fe2000c101124 */
[----:B------:R-:W-:Y:S05]  /*10060*/  EXIT ;  /* 0x000000000000794d */ /* 0x000fea0003800000 */
.L_x_9720:
[----:B------:R-:W-:Y:S02]  /*10070*/  LOP3.LUT P0, RZ, R22, 0xff, RZ, 0xc0, !PT ;  /* 0x000000ff16ff7812 */ /* 0x000fe4000780c0ff */
[----:B------:R-:W-:Y:S02]  /*10080*/  LOP3.LUT P1, RZ, R25, 0xff, RZ, 0xc0, !PT ;  /* 0x000000ff19ff7812 */ /* 0x000fe4000782c0ff */
[----:B------:R-:W-:Y:S02]  /*10090*/  SEL R7, RZ, 0x1, !P0 ;  /* 0x00000001ff077807 */ /* 0x000fe40004000000 */
[----:B------:R-:W-:-:S03]  /*100a0*/  SEL R9, RZ, 0x1, !P1 ;  /* 0x00000001ff097807 */ /* 0x000fc60004800000 */
[----:B------:R-:W-:Y:S04]  /*100b0*/  STG.E.U8 [R2.64], R7 ;  /* 0x0000000702007986 */ /* 0x000fe8000c101124 */
[----:B------:R-:W-:Y:S01]  /*100c0*/  STG.E.U8 [R4.64], R9 ;  /* 0x0000000904007986 */ /* 0x000fe2000c101124 */
[----:B------:R-:W-:Y:S05]  /*100d0*/  EXIT ;  /* 0x000000000000794d */ /* 0x000fea0003800000 */
.L_x_9723:
        /* <DEDUP_REMOVED lines=10> */
.L_x_9958:


//--------------------- .text._ZN2at6native13reduce_kernelILi128ELi4ENS0_8ReduceOpIbNS0_14func_wrapper_tIbZNS0_12prod_functorIbbbEclERNS_14TensorIteratorEEUlbbE_EEjbLi4ELi4EEEEEvT1_ --------------------------
	.section	.text._ZN2at6native13reduce_kernelILi128ELi4ENS0_8ReduceOpIbNS0_14func_wrapper_tIbZNS0_12prod_functorIbbbEclERNS_14TensorIteratorEEUlbbE_EEjbLi4ELi4EEEEEvT1_,"ax",@progbits
	.sectioninfo	@"SHI_REGISTERS=48"
	.align	128
        .global         _ZN2at6native13reduce_kernelILi128ELi4ENS0_8ReduceOpIbNS0_14func_wrapper_tIbZNS0_12prod_functorIbbbEclERNS_14TensorIteratorEEUlbbE_EEjbLi4ELi4EEEEEvT1_
        .type           _ZN2at6native13reduce_kernelILi128ELi4ENS0_8ReduceOpIbNS0_14func_wrapper_tIbZNS0_12prod_functorIbbbEclERNS_14TensorIteratorEEUlbbE_EEjbLi4ELi4EEEEEvT1_,@function
        .size           _ZN2at6native13reduce_kernelILi128ELi4ENS0_8ReduceOpIbNS0_14func_wrapper_tIbZNS0_12prod_functorIbbbEclERNS_14TensorIteratorEEUlbbE_EEjbLi4ELi4EEEEEvT1_,(.L_x_9959 - _ZN2at6native13reduce_kernelILi128ELi4ENS0_8ReduceOpIbNS0_14func_wrapper_tIbZNS0_12prod_functorIbbbEclERNS_14TensorIteratorEEUlbbE_EEjbLi4ELi4EEEEEvT1_)
        .other          _ZN2at6native13reduce_kernelILi128ELi4ENS0_8ReduceOpIbNS0_14func_wrapper_tIbZNS0_12prod_functorIbbbEclERNS_14TensorIteratorEEUlbbE_EEjbLi4ELi4EEEEEvT1_,@"STO_CUDA_ENTRY STV_DEFAULT"
_ZN2at6native13reduce_kernelILi128ELi4ENS0_8ReduceOpIbNS0_14func_wrapper_tIbZNS0_12prod_functorIbbbEclERNS_14TensorIteratorEEUlbbE_EEjbLi4ELi4EEEEEvT1_:
.text._ZN2at6native13reduce_kernelILi128ELi4ENS0_8ReduceOpIbNS0_14func_wrapper_tIbZNS0_12prod_functorIbbbEclERNS_14TensorIteratorEEUlbbE_EEjbLi4ELi4EEEEEvT1_:
        /* <DEDUP_REMOVED lines=213> */
.L_x_9724:
        /* <DEDUP_REMOVED lines=52> */
.L_x_9733:
[----:B------:R-:W-:Y:S05]  /*1090*/  BSYNC B2 ;  /* 0x0000000000027941 */ /* 0x000fea0003800000 */
.L_x_9732:
        /* <DEDUP_REMOVED lines=12> */
.L_x_9731:
[----:B------:R-:W-:Y:S05]  /*1160*/  BSYNC B1 ;  /* 0x0000000000017941 */ /* 0x000fea0003800000 */
.L_x_9730:
[----:B------:R-:W-:Y:S02]  /*1170*/  IADD3 R16, P0, P1, R25, c[0x0][0x530], R16 ;  /* 0x00014c0019107a10 */ /* 0x000fe4000791e010 */
[----:B------:R-:W-:Y:S02]  /*1180*/  IADD3 R3, R7, c[0x0][0x168], RZ ;  /* 0x00005a0007037a10 */ /* 0x000fe40007ffe0ff */
[----:B------:R-:W-:Y:S02]  /*1190*/  IADD3 R16, P2, R16, 0x4, RZ ;  /* 0x0000000410107810 */ /* 0x000fe40007f5e0ff */
[----:B------:R-:W-:Y:S02]  /*11a0*/  IADD3.X R19, RZ, c[0x0][0x534], R19, P0, P1 ;  /* 0x00014d00ff137a10 */ /* 0x000fe400007e2413 */
[----:B------:R-:W-:-:S03]  /*11b0*/  IADD3 R3, R3, -0x4, RZ ;  /* 0xfffffffc03037810 */ /* 0x000fc60007ffe0ff */
[----:B------:R-:W-:Y:S02]  /*11c0*/  IMAD.X R19, RZ, RZ, R19, P2 ;  /* 0x000000ffff137224 */ /* 0x000fe400010e0613 */
.L_x_9729:
[----:B------:R-:W-:Y:S05]  /*11d0*/  BSYNC B0 ;  /* 0x0000000000007941 */ /* 0x000fea0003800000 */
.L_x_9728:
        /* <DEDUP_REMOVED lines=13> */
.L_x_9736:
[----:B------:R-:W-:-:S04]  /*12b0*/  IMAD.MOV.U32 R18, RZ, RZ, R16 ;  /* 0x000000ffff127224 */ /* 0x000fc800078e0010 */
        /* <DEDUP_REMOVED lines=22> */
.L_x_9735:
[----:B------:R-:W-:Y:S05]  /*1420*/  BSYNC B0 ;  /* 0x0000000000007941 */ /* 0x000fea0003800000 */
.L_x_9734:
        /* <DEDUP_REMOVED lines=8> */
.L_x_9738:
[----:B------:R-:W-:Y:S05]  /*14b0*/  BSYNC B0 ;  /* 0x0000000000007941 */ /* 0x000fea0003800000 */
.L_x_9737:
        /* <DEDUP_REMOVED lines=14> */
.L_x_9740:
[----:B------:R-:W-:Y:S05]  /*15a0*/  BSYNC B0 ;  /* 0x0000000000007941 */ /* 0x000fea0003800000 */
.L_x_9739:
[----:B------:R-:W-:Y:S02]  /*15b0*/  LOP3.LUT P0, RZ, R9, 0xff, RZ, 0xc0, !PT ;  /* 0x000000ff09ff7812 */ /* 0x000fe4000780c0ff */
[----:B------:R-:W-:Y:S02]  /*15c0*/  LOP3.LUT P3, RZ, R0, 0xff, RZ, 0xc0, !PT ;  /* 0x000000ff00ff7812 */ /* 0x000fe4000786c0ff */
[----:B------:R-:W-:Y:S02]  /*15d0*/  LOP3.LUT P1, RZ, R8, 0xff, RZ, 0xc0, !PT ;  /* 0x000000ff08ff7812 */ /* 0x000fe4000782c0ff */
[----:B------:R-:W-:Y:S02]  /*15e0*/  LOP3.LUT P2, RZ, R6, 0xff, RZ, 0xc0, !PT ;  /* 0x000000ff06ff7812 */ /* 0x000fe4000784c0ff */
[----:B------:R-:W-:Y:S02]  /*15f0*/  PLOP3.LUT P0, PT, P1, P3, P0, 0x80, 0x0 ;  /* 0x000000000000781c */ /* 0x000fe40000f07000 */
[----:B------:R-:W-:-:S02]  /*1600*/  PRMT R24, RZ, 0x7610, R24 ;  /* 0x00007610ff187816 */ /* 0x000fc40000000018 */
[----:B------:R-:W-:Y:S02]  /*1610*/  PLOP3.LUT P0, PT, P0, P2, PT, 0x80, 0x0 ;  /* 0x000000000000781c */ /* 0x000fe40000705070 */
[----:B------:R-:W-:Y:S02]  /*1620*/  PRMT R19, RZ, 0x7610, R19 ;  /* 0x00007610ff137816 */ /* 0x000fe40000000013 */
[----:B------:R-:W-:Y:S02]  /*1630*/  SEL R27, RZ, 0x1, !P0 ;  /* 0x00000001ff1b7807 */ /* 0x000fe40004000000 */
[----:B------:R-:W-:Y:S01]  /*1640*/  PRMT R18, RZ, 0x7610, R18 ;  /* 0x00007610ff127816 */ /* 0x000fe20000000012 */
[----:B------:R-:W-:Y:S05]  /*1650*/  BRA `(.L_x_9726) ;  /* 0x0000afe000007947 */ /* 0x000fea0003800000 */
.L_x_9727:
        /* <DEDUP_REMOVED lines=43> */
.L_x_9751:
[----:B------:R-:W-:Y:S01]  /*1910*/  ISETP.NE.AND P1, PT, RZ, c[0x0][0x1a4], PT ;  /* 0x00006900ff007a0c */ /* 0x000fe20003f25270 */
[----:B------:R-:W-:-:S12]  /*1920*/  CS2R R6, SRZ ;  /* 0x0000000000067805 */ /* 0x000fd8000001ff00 */
[----:B------:R-:W-:Y:S05]  /*1930*/  @!P1 BRA `(.L_x_9746) ;  /* 0x00000d0000009947 */ /* 0x000fea0003800000 */
[----:B------:R-:W-:-:S04]  /*1940*/  IMAD.MOV.U32 R4, RZ, RZ, RZ ;  /* 0x000000ffff047224 */ /* 0x000fc800078e00ff */
[----:B------:R-:W-:-:S05]  /*1950*/  IMAD.HI.U32 R8, R5, c[0x0][0x1ac], R4 ;  /* 0x00006b0005087a27 */ /* 0x000fca00078e0004 */
[----:B------:R-:W-:Y:S01]  /*1960*/  SHF.R.U32.HI R9, RZ, c[0x0][0x1b0], R8 ;  /* 0x00006c00ff097a19 */ /* 0x000fe20000011608 */
[----:B------:R-:W-:-:S04]  /*1970*/  IMAD.MOV.U32 R8, RZ, RZ, RZ ;  /* 0x000000ffff087224 */ /* 0x000fc800078e00ff */
        /* <DEDUP_REMOVED lines=204> */
.L_x_9746:
        /* <DEDUP_REMOVED lines=228> */
.L_x_9747:
        /* <DEDUP_REMOVED lines=221> */
.L_x_9748:
        /* <DEDUP_REMOVED lines=219> */
.L_x_9749:
[----:B------:R-:W-:-:S04]  /*5000*/  LOP3.LUT R41, R20, 0xfffffffc, RZ, 0xc0, !PT ;  /* 0xfffffffc14297812 */ /* 0x000fc800078ec0ff */
[----:B------:R-:W-:-:S05]  /*5010*/  IADD3 R40, P0, R41, R16, RZ ;  /* 0x0000001029287210 */ /* 0x000fca0007f1e0ff */
[----:B------:R-:W-:-:S05]  /*5020*/  IMAD.X R41, RZ, RZ, R19, P0 ;  /* 0x000000ffff297224 */ /* 0x000fca00000e0613 */
[----:B------:R-:W2:Y:S01]  /*5030*/  LDG.E R20, [R40.64] ;  /* 0x0000002428147981 */ /* 0x000ea2000c1e1900 */
[----:B------:R-:W-:Y:S02]  /*5040*/  LOP3.LUT P3, RZ, R3, 0xff, RZ, 0xc0, !PT ;  /* 0x000000ff03ff7812 */ /* 0x000fe4000786c0ff */
[----:B------:R-:W-:Y:S02]  /*5050*/  LOP3.LUT P2, RZ, R24, 0xff, RZ, 0xc0, !PT ;  /* 0x000000ff18ff7812 */ /* 0x000fe4000784c0ff */
[----:B------:R-:W-:Y:S02]  /*5060*/  ISETP.NE.AND P3, PT, R15, RZ, P3 ;  /* 0x000000ff0f00720c */ /* 0x000fe40001f65270 */
[----:B------:R-:W-:Y:S02]  /*5070*/  LOP3.LUT P5, RZ, R31, 0xff, RZ, 0xc0, !PT ;  /* 0x000000ff1fff7812 */ /* 0x000fe400078ac0ff */
[----:B------:R-:W-:Y:S02]  /*5080*/  SEL R3, RZ, 0x1, !P3 ;  /* 0x00000001ff037807 */ /* 0x000fe40005800000 */
[----:B------:R-:W-:-:S02]  /*5090*/  LOP3.LUT P3, RZ, R29, 0xff, RZ, 0xc0, !PT ;  /* 0x000000ff1dff7812 */ /* 0x000fc4000786c0ff */
[----:B------:R-:W-:Y:S02]  /*50a0*/  ISETP.NE.AND P2, PT, R36, RZ, P2 ;  /* 0x000000ff2400720c */ /* 0x000fe40001745270 */
[----:B------:R-:W-:Y:S02]  /*50b0*/  ISETP.NE.AND P3, PT, R35, RZ, P3 ;  /* 0x000000ff2300720c */ /* 0x000fe40001f65270 */
[----:B------:R-:W-:Y:S02]  /*50c0*/  ISETP.NE.AND P5, PT, R11, RZ, P5 ;  /* 0x000000ff0b00720c */ /* 0x000fe40002fa5270 */
[----:B------:R-:W-:Y:S02]  /*50d0*/  LOP3.LUT P1, RZ, R30, 0xff, RZ, 0xc0, !PT ;  /* 0x000000ff1eff7812 */ /* 0x000fe4000782c0ff */
[----:B------:R-:W-:Y:S02]  /*50e0*/  SEL R24, RZ, 0x1, !P2 ;  /* 0x00000001ff187807 */ /* 0x000fe40005000000 */
[----:B------:R-:W-:-:S02]  /*50f0*/  LOP3.LUT P2, RZ, R28, 0xff, RZ, 0xc0, !PT ;  /* 0x000000ff1cff7812 */ /* 0x000fc4000784c0ff */
[----:B------:R-:W-:Y:S02]  /*5100*/  SEL R29, RZ, 0x1, !P3 ;  /* 0x00000001ff1d7807 */ /* 0x000fe40005800000 */
[----:B------:R-:W-:Y:S02]  /*5110*/  LOP3.LUT P3, RZ, R26, 0xff, RZ, 0xc0, !PT ;  /* 0x000000ff1aff7812 */ /* 0x000fe4000786c0ff */
[----:B------:R-:W-:Y:S02]  /*5120*/  LOP3.LUT P4, RZ, R32, 0xff, RZ, 0xc0, !PT ;  /* 0x000000ff20ff7812 */ /* 0x000fe4000788c0ff */
[----:B------:R-:W-:Y:S02]  /*5130*/  SEL R31, RZ, 0x1, !P5 ;  /* 0x00000001ff1f7807 */ /* 0x000fe40006800000 */
[----:B------:R-:W-:Y:S02]  /*5140*/  ISETP.NE.AND P1, PT, R18, RZ, P1 ;  /* 0x000000ff1200720c */ /* 0x000fe40000f25270 */
[----:B------:R-:W-:-:S02]  /*5150*/  ISETP.NE.AND P5, PT, R15, RZ, PT ;  /* 0x000000ff0f00720c */ /* 0x000fc40003fa5270 */
[----:B------:R-:W-:Y:S02]  /*5160*/  ISETP.NE.AND P2, PT, R7, RZ, P2 ;  /* 0x000000ff0700720c */ /* 0x000fe40001745270 */
[----:B------:R-:W-:Y:S02]  /*5170*/  ISETP.NE.AND P3, PT, R4, RZ, P3 ;  /* 0x000000ff0400720c */ /* 0x000fe40001f65270 */
[----:B------:R-:W-:Y:S02]  /*5180*/  ISETP.NE.AND P4, PT, R10, RZ, P4 ;  /* 0x000000ff0a00720c */ /* 0x000fe40002785270 */
[----:B------:R-:W-:Y:S02]  /*5190*/  SEL R30, RZ, 0x1, !P1 ;  /* 0x00000001ff1e7807 */ /* 0x000fe40004800000 */
[----:B------:R-:W-:Y:S02]  /*51a0*/  LOP3.LUT P1, RZ, R27, 0xff, RZ, 0xc0, !PT ;  /* 0x000000ff1bff7812 */ /* 0x000fe4000782c0ff */
[----:B------:R-:W-:-:S02]  /*51b0*/  SEL R28, RZ, 0x1, !P2 ;  /* 0x00000001ff1c7807 */ /* 0x000fc40005000000 */
[----:B------:R-:W-:Y:S02]  /*51c0*/  LOP3.LUT P2, RZ, R25, 0xff, RZ, 0xc0, !PT ;  /* 0x000000ff19ff7812 */ /* 0x000fe4000784c0ff */
[----:B------:R-:W-:Y:S02]  /*51d0*/  SEL R26, RZ, 0x1, !P3 ;  /* 0x00000001ff1a7807 */ /* 0x000fe40005800000 */
[----:B------:R-:W-:Y:S02]  /*51e0*/  LOP3.LUT P3, RZ, R33, 0xff, RZ, 0xc0, !PT ;  /* 0x000000ff21ff7812 */ /* 0x000fe4000786c0ff */
[----:B------:R-:W-:Y:S02]  /*51f0*/  SEL R32, RZ, 0x1, !P4 ;  /* 0x00000001ff207807 */ /* 0x000fe40006000000 */
[----:B------:R-:W-:Y:S01]  /*5200*/  ISETP.NE.AND P4, PT, R36, RZ, PT ;  /* 0x000000ff2400720c */ /* 0x000fe20003f85270 */
[----:B------:R-:W-:Y:S01]  /*5210*/  IMAD.MOV.U32 R36, RZ, RZ, c[0x0][0x170] ;  /* 0x00005c00ff247624 */ /* 0x000fe200078e00ff */
[----:B------:R-:W-:-:S02]  /*5220*/  ISETP.NE.AND P1, PT, R6, RZ, P1 ;  /* 0x000000ff0600720c */ /* 0x000fc40000f25270 */
[----:B------:R-:W-:Y:S02]  /*5230*/  LOP3.LUT R0, R0, 0xfffffdff, RZ, 0xc0, !PT ;  /* 0xfffffdff00007812 */ /* 0x000fe400078ec0ff */
[----:B------:R-:W-:Y:S02]  /*5240*/  ISETP.NE.AND P2, PT, R8, RZ, P2 ;  /* 0x000000ff0800720c */ /* 0x000fe40001745270 */
[----:B------:R-:W-:Y:S02]  /*5250*/  SEL R27, RZ, 0x1, !P1 ;  /* 0x00000001ff1b7807 */ /* 0x000fe40004800000 */
[----:B------:R-:W-:Y:S02]  /*5260*/  @P5 LOP3.LUT R0, R0, 0x200, RZ, 0xfc, !PT ;  /* 0x0000020000005812 */ /* 0x000fe400078efcff */
[----:B------:R-:W-:Y:S02]  /*5270*/  LOP3.LUT P1, RZ, R21, 0xff, RZ, 0xc0, !PT ;  /* 0x000000ff15ff7812 */ /* 0x000fe4000782c0ff */
[----:B------:R-:W-:-:S02]  /*5280*/  SEL R25, RZ, 0x1, !P2 ;  /* 0x00000001ff197807 */ /* 0x000fc40005000000 */
[----:B------:R-:W-:Y:S02]  /*5290*/  LOP3.LUT P2, RZ, R34, 0xff, RZ, 0xc0, !PT ;  /* 0x000000ff22ff7812 */ /* 0x000fe4000784c0ff */
[----:B------:R-:W-:Y:S02]  /*52a0*/  LOP3.LUT R0, R0, 0xfffffeff, RZ, 0xc0, !PT ;  /* 0xfffffeff00007812 */ /* 0x000fe400078ec0ff */
[----:B------:R-:W-:Y:S02]  /*52b0*/  ISETP.NE.AND P1, PT, R9, RZ, P1 ;  /* 0x000000ff0900720c */ /* 0x000fe40000f25270 */
[----:B------:R-:W-:Y:S02]  /*52c0*/  @P4 LOP3.LUT R0, R0, 0x100, RZ, 0xfc, !PT ;  /* 0x0000010000004812 */ /* 0x000fe400078efcff */
[----:B------:R-:W-:Y:S02]  /*52d0*/  LOP3.LUT P0, RZ, R37, 0xff, RZ, 0xc0, !PT ;  /* 0x000000ff25ff7812 */ /* 0x000fe4000780c0ff */
[----:B------:R-:W-:-:S02]  /*52e0*/  SEL R21, RZ, 0x1, !P1 ;  /* 0x00000001ff157807 */ /* 0x000fc40004800000 */
[----:B------:R-:W-:Y:S02]  /*52f0*/  LOP3.LUT P1, RZ, R13, 0xff, RZ, 0xc0, !PT ;  /* 0x000000ff0dff7812 */ /* 0x000fe4000782c0ff */
[----:B------:R-:W-:Y:S02]  /*5300*/  LOP3.LUT R0, R0, 0xffffff7f, RZ, 0xc0, !PT ;  /* 0xffffff7f00007812 */ /* 0x000fe400078ec0ff */
[----:B------:R-:W-:Y:S02]  /*5310*/  ISETP.NE.AND P0, PT, R12, RZ, P0 ;  /* 0x000000ff0c00720c */ /* 0x000fe40000705270 */
[----:B------:R-:W-:Y:S02]  /*5320*/  IADD3 R5, R5, c[0x0][0x170], RZ ;  /* 0x00005c0005057a10 */ /* 0x000fe40007ffe0ff */
[----:B------:R-:W-:Y:S02]  /*5330*/  SEL R13, RZ, 0x1, !P0 ;  /* 0x00000001ff0d7807 */ /* 0x000fe40004000000 */
[----:B------:R-:W-:-:S02]  /*5340*/  LOP3.LUT P0, RZ, R38, 0xff, RZ, 0xc0, !PT ;  /* 0x000000ff26ff7812 */ /* 0x000fc4000780c0ff */
[----:B------:R-:W-:Y:S02]  /*5350*/  PRMT R37, R13, 0x7610, R37 ;  /* 0x000076100d257816 */ /* 0x000fe40000000025 */
[C---:B--2---:R-:W-:Y:S02]  /*5360*/  PRMT R14, R20.reuse, 0x7770, RZ ;  /* 0x00007770140e7816 */ /* 0x044fe400000000ff */
[----:B------:R-:W-:Y:S02]  /*5370*/  PRMT R15, R20, 0x7771, RZ ;  /* 0x00007771140f7816 */ /* 0x000fe400000000ff */
[----:B------:R-:W-:Y:S02]  /*5380*/  ISETP.NE.AND P3, PT, R14, RZ, P3 ;  /* 0x000000ff0e00720c */ /* 0x000fe40001f65270 */
[----:B------:R-:W-:Y:S02]  /*5390*/  ISETP.NE.AND P2, PT, R15, RZ, P2 ;  /* 0x000000ff0f00720c */ /* 0x000fe40001745270 */
[----:B------:R-:W-:-:S02]  /*53a0*/  SEL R33, RZ, 0x1, !P3 ;  /* 0x00000001ff217807 */ /* 0x000fc40005800000 */
[----:B------:R-:W-:Y:S02]  /*53b0*/  ISETP.NE.AND P3, PT, R18, RZ, PT ;  /* 0x000000ff1200720c */ /* 0x000fe40003f65270 */
[----:B------:R-:W-:Y:S02]  /*53c0*/  PRMT R18, R20, 0x7772, RZ ;  /* 0x0000777214127816 */ /* 0x000fe400000000ff */
[----:B------:R-:W-:Y:S02]  /*53d0*/  SEL R34, RZ, 0x1, !P2 ;  /* 0x00000001ff227807 */ /* 0x000fe40005000000 */
[----:B------:R-:W-:Y:S02]  /*53e0*/  ISETP.NE.AND P2, PT, R35, RZ, PT ;  /* 0x000000ff2300720c */ /* 0x000fe40003f45270 */
[----:B------:R-:W-:Y:S02]  /*53f0*/  ISETP.NE.AND P1, PT, R18, RZ, P1 ;  /* 0x000000ff1200720c */ /* 0x000fe40000f25270 */
[----:B------:R-:W-:-:S02]  /*5400*/  PRMT R20, R20, 0x7773, RZ ;  /* 0x0000777314147816 */ /* 0x000fc400000000ff */
[----:B------:R-:W-:Y:S02]  /*5410*/  SEL R35, RZ, 0x1, !P1 ;  /* 0x00000001ff237807 */ /* 0x000fe40004800000 */
[----:B------:R-:W-:Y:S02]  /*5420*/  @P3 LOP3.LUT R0, R0, 0x80, RZ, 0xfc, !PT ;  /* 0x0000008000003812 */ /* 0x000fe400078efcff */
[----:B------:R-:W-:Y:S02]  /*5430*/  ISETP.NE.AND P1, PT, R7, RZ, PT ;  /* 0x000000ff0700720c */ /* 0x000fe40003f25270 */
[----:B------:R-:W-:Y:S02]  /*5440*/  LOP3.LUT R0, R0, 0xffffffbf, RZ, 0xc0, !PT ;  /* 0xffffffbf00007812 */ /* 0x000fe400078ec0ff */
[----:B------:R-:W-:Y:S02]  /*5450*/  ISETP.NE.AND P0, PT, R20, RZ, P0 ;  /* 0x000000ff1400720c */ /* 0x000fe40000705270 */
[----:B------:R-:W-:-:S02]  /*5460*/  @P2 LOP3.LUT R0, R0, 0x40, RZ, 0xfc, !PT ;  /* 0x0000004000002812 */ /* 0x000fc400078efcff */
[----:B------:R-:W-:Y:S02]  /*5470*/  SEL R38, RZ, 0x1, !P0 ;  /* 0x00000001ff267807 */ /* 0x000fe40004000000 */
[----:B------:R-:W-:Y:S01]  /*5480*/  ISETP.NE.AND P0, PT, R6, RZ, PT ;  /* 0x000000ff0600720c */ /* 0x000fe20003f05270 */
[----:B------:R-:W-:Y:S01]  /*5490*/  IMAD R6, R36, 0x3, R5 ;  /* 0x0000000324067824 */ /* 0x000fe200078e0205 */
[----:B------:R-:W-:Y:S02]  /*54a0*/  LOP3.LUT R0, R0, 0xffffffdf, RZ, 0xc0, !PT ;  /* 0xffffffdf00007812 */ /* 0x000fe400078ec0ff */
[----:B------:R-:W-:Y:S02]  /*54b0*/  ISETP.NE.AND P2, PT, R4, RZ, PT ;  /* 0x000000ff0400720c */ /* 0x000fe40003f45270 */
[----:B------:R-:W-:Y:S02]  /*54c0*/  @P1 LOP3.LUT R0, R0, 0x20, RZ, 0xfc, !PT ;  /* 0x0000002000001812 */ /* 0x000fe400078efcff */
[----:B------:R-:W-:-:S02]  /*54d0*/  ISETP.NE.AND P1, PT, R9, RZ, PT ;  /* 0x000000ff0900720c */ /* 0x000fc40003f25270 */
[----:B------:R-:W-:Y:S02]  /*54e0*/  LOP3.LUT R0, R0, 0xffffffef, RZ, 0xc0, !PT ;  /* 0xffffffef00007812 */ /* 0x000fe400078ec0ff */
[----:B------:R-:W-:Y:S02]  /*54f0*/  ISETP.GE.U32.AND P6, PT, R6, c[0x0][0x168], PT ;  /* 0x00005a0006007a0c */ /* 0x000fe40003fc6070 */
[----:B------:R-:W-:Y:S02]  /*5500*/  @P0 LOP3.LUT R0, R0, 0x10, RZ, 0xfc, !PT ;  /* 0x0000001000000812 */ /* 0x000fe400078efcff */
[----:B------:R-:W-:Y:S02]  /*5510*/  ISETP.NE.AND P0, PT, R8, RZ, PT ;  /* 0x000000ff0800720c */ /* 0x000fe40003f05270 */
[----:B------:R-:W-:Y:S02]  /*5520*/  LOP3.LUT R0, R0, 0xfffffff7, RZ, 0xc0, !PT ;  /* 0xfffffff700007812 */ /* 0x000fe400078ec0ff */
[----:B------:R-:W-:-:S02]  /*5530*/  PRMT R13, R35, 0x7610, R13 ;  /* 0x00007610230d7816 */ /* 0x000fc4000000000d */
[----:B------:R-:W-:Y:S02]  /*5540*/  @P2 LOP3.LUT R0, R0, 0x8, RZ, 0xfc, !PT ;  /* 0x0000000800002812 */ /* 0x000fe400078efcff */
[----:B------:R-:W-:Y:S02]  /*5550*/  ISETP.NE.AND P2, PT, R12, RZ, PT ;  /* 0x000000ff0c00720c */ /* 0x000fe40003f45270 */
[----:B------:R-:W-:Y:S02]  /*5560*/  LOP3.LUT R0, R0, 0xfffffffb, RZ, 0xc0, !PT ;  /* 0xfffffffb00007812 */ /* 0x000fe400078ec0ff */
[----:B------:R-:W-:Y:S02]  /*5570*/  ISETP.NE.AND P3, PT, R15, RZ, PT ;  /* 0x000000ff0f00720c */ /* 0x000fe40003f65270 */
[----:B------:R-:W-:Y:S02]  /*5580*/  @P0 LOP3.LUT R0, R0, 0x4, RZ, 0xfc, !PT ;  /* 0x0000000400000812 */ /* 0x000fe400078efcff */
[----:B------:R-:W-:-:S02]  /*5590*/  ISETP.NE.AND P0, PT, R11, RZ, PT ;  /* 0x000000ff0b00720c */ /* 0x000fc40003f05270 */
[----:B------:R-:W-:Y:S02]  /*55a0*/  LOP3.LUT R0, R0, 0xfffffffd, RZ, 0xc0, !PT ;  /* 0xfffffffd00007812 */ /* 0x000fe400078ec0ff */
[----:B------:R-:W-:Y:S02]  /*55b0*/  ISETP.NE.AND P4, PT, R18, RZ, PT ;  /* 0x000000ff1200720c */ /* 0x000fe40003f85270 */
[----:B------:R-:W-:Y:S02]  /*55c0*/  @P1 LOP3.LUT R0, R0, 0x2, RZ, 0xfc, !PT ;  /* 0x0000000200001812 */ /* 0x000fe400078efcff */
[----:B------:R-:W-:Y:S02]  /*55d0*/  ISETP.NE.AND P1, PT, R10, RZ, PT ;  /* 0x000000ff0a00720c */ /* 0x000fe40003f25270 */
[----:B------:R-:W-:Y:S02]  /*55e0*/  LOP3.LUT R0, R0, 0xfffffffe, RZ, 0xc0, !PT ;  /* 0xfffffffe00007812 */ /* 0x000fe400078ec0ff */
[----:B------:R-:W-:-:S02]  /*55f0*/  ISETP.NE.AND P5, PT, R20, RZ, PT ;  /* 0x000000ff1400720c */ /* 0x000fc40003fa5270 */
[----:B------:R-:W-:Y:S02]  /*5600*/  @P2 LOP3.LUT R0, R0, 0x1, RZ, 0xfc, !PT ;  /* 0x0000000100002812 */ /* 0x000fe400078efcff */
[----:B------:R-:W-:Y:S01]  /*5610*/  ISETP.NE.AND P2, PT, R14, RZ, PT ;  /* 0x000000ff0e00720c */ /* 0x000fe20003f45270 */
[----:B------:R-:W-:Y:S01]  /*5620*/  @P6 CALL.REL.NOINC `(.L_x_9750) ;  /* 0x0000001000006944 */ /* 0x000fe20003c00000 */
[----:B------:R-:W-:Y:S05]  /*5630*/  BRA `(.L_x_9751) ;  /* 0xffffc2d000007947 */ /* 0x000fea000383ffff */
.L_x_9750:
[----:B------:R-:W-:-:S02]  /*5640*/  NOP ;  /* 0x0000000000007918 */ /* 0x000fc40000000000 */
[----:B------:R-:W-:Y:S05]  /*5650*/  BSYNC B1 ;  /* 0x0000000000017941 */ /* 0x000fea0003800000 */
.L_x_9745:
[----:B------:R-:W-:Y:S02]  /*5660*/  P2R R8, PR, RZ, 0x4 ;  /* 0x00000004ff087803 */ /* 0x000fe40000000000 */
[C---:B------:R-:W-:Y:S02]  /*5670*/  LOP3.LUT P2, RZ, R0.reuse, 0x8, RZ, 0xc0, !PT ;  /* 0x0000000800ff7812 */ /* 0x040fe4000784c0ff */
[----:B------:R-:W-:Y:S02]  /*5680*/  P2R R9, PR, RZ, 0x8 ;  /* 0x00000008ff097803 */ /* 0x000fe40000000000 */
[----:B------:R-:W-:Y:S02]  /*5690*/  P2R R7, PR, RZ, 0x4 ;  /* 0x00000004ff077803 */ /* 0x000fe40000000000 */
[----:B------:R-:W-:-:S02]  /*56a0*/  LOP3.LUT P2, RZ, R0, 0x4, RZ, 0xc0, !PT ;  /* 0x0000000400ff7812 */ /* 0x000fc4000784c0ff */
[----:B------:R-:W-:Y:S02]  /*56b0*/  P2R R10, PR, RZ, 0x10 ;  /* 0x00000010ff0a7803 */ /* 0x000fe40000000000 */
[----:B------:R-:W-:Y:S02]  /*56c0*/  P2R R6, PR, RZ, 0x4 ;  /* 0x00000004ff067803 */ /* 0x000fe40000000000 */
[C---:B------:R-:W-:Y:S02]  /*56d0*/  LOP3.LUT P2, RZ, R0.reuse, 0x2, RZ, 0xc0, !PT ;  /* 0x0000000200ff7812 */ /* 0x040fe4000784c0ff */
[----:B------:R-:W-:Y:S02]  /*56e0*/  P2R R11, PR, RZ, 0x20 ;  /* 0x00000020ff0b7803 */ /* 0x000fe40000000000 */
[----:B------:R-:W-:Y:S02]  /*56f0*/  P2R R4, PR, RZ, 0x4 ;  /* 0x00000004ff047803 */ /* 0x000fe40000000000 */
[----:B------:R-:W-:-:S02]  /*5700*/  LOP3.LUT P2, RZ, R0, 0x1, RZ, 0xc0, !PT ;  /* 0x0000000100ff7812 */ /* 0x000fc4000784c0ff */
[----:B------:R-:W-:Y:S02]  /*5710*/  LOP3.LUT P3, RZ, R0, 0x10, RZ, 0xc0, !PT ;  /* 0x0000001000ff7812 */ /* 0x000fe4000786c0ff */
[----:B------:R-:W-:Y:S02]  /*5720*/  SEL R41, RZ, 0x1, !P2 ;  /* 0x00000001ff297807 */ /* 0x000fe40005000000 */
[----:B------:R-:W-:Y:S02]  /*5730*/  ISETP.NE.AND P2, PT, R4, RZ, PT ;  /* 0x000000ff0400720c */ /* 0x000fe40003f45270 */
[----:B------:R-:W-:Y:S02]  /*5740*/  LOP3.LUT P4, RZ, R0, 0x20, RZ, 0xc0, !PT ;  /* 0x0000002000ff7812 */ /* 0x000fe4000788c0ff */
[----:B------:R-:W-:Y:S02]  /*5750*/  SEL R40, RZ, 0x1, !P2 ;  /* 0x00000001ff287807 */ /* 0x000fe40005000000 */
[----:B------:R-:W-:-:S02]  /*5760*/  ISETP.NE.AND P2, PT, R6, RZ, PT ;  /* 0x000000ff0600720c */ /* 0x000fc40003f45270 */
[----:B------:R-:W-:Y:S02]  /*5770*/  LOP3.LUT P5, RZ, R0, 0x40, RZ, 0xc0, !PT ;  /* 0x0000004000ff7812 */ /* 0x000fe400078ac0ff */
[----:B------:R-:W-:Y:S02]  /*5780*/  SEL R39, RZ, 0x1, !P2 ;  /* 0x00000001ff277807 */ /* 0x000fe40005000000 */
[----:B------:R-:W-:Y:S02]  /*5790*/  ISETP.NE.AND P2, PT, R7, RZ, PT ;  /* 0x000000ff0700720c */ /* 0x000fe40003f45270 */
[----:B------:R-:W-:Y:S02]  /*57a0*/  SEL R43, RZ, 0x1, !P1 ;  /* 0x00000001ff2b7807 */ /* 0x000fe40004800000 */
        /* <DEDUP_REMOVED lines=11> */
[----:B------:R-:W-:Y:S02]  /*5860*/  ISETP.NE.AND P5, PT, R11, RZ, PT ;  /* 0x000000ff0b00720c */ /* 0x000fe40003fa5270 */
[----:B------:R-:W-:Y:S02]  /*5870*/  SEL R6, RZ, 0x1, !P0 ;  /* 0x00000001ff067807 */ /* 0x000fe40004000000 */
[----:B------:R-:W-:-:S02]  /*5880*/  SEL R4, RZ, 0x1, !P1 ;  /* 0x00000001ff047807 */ /* 0x000fc40004800000 */
[----:B------:R-:W-:Y:S02]  /*5890*/  SEL R0, RZ, 0x1, !P6 ;  /* 0x00000001ff007807 */ /* 0x000fe40007000000 */
[----:B------:R-:W-:Y:S02]  /*58a0*/  SEL R18, RZ, 0x1, !P2 ;  /* 0x00000001ff127807 */ /* 0x000fe40005000000 */
[----:B------:R-:W-:Y:S02]  /*58b0*/  SEL R15, RZ, 0x1, !P3 ;  /* 0x00000001ff0f7807 */ /* 0x000fe40005800000 */
[----:B------:R-:W-:Y:S02]  /*58c0*/  SEL R14, RZ, 0x1, !P4 ;  /* 0x00000001ff0e7807 */ /* 0x000fe40006000000 */
[----:B------:R-:W-:Y:S02]  /*58d0*/  SEL R12, RZ, 0x1, !P5 ;  /* 0x00000001ff0c7807 */ /* 0x000fe40006800000 */
.L_x_9744:
[----:B------:R-:W-:Y:S05]  /*58e0*/  BSYNC B0 ;  /* 0x0000000000007941 */ /* 0x000fea0003800000 */
.L_x_9743:
        /* <DEDUP_REMOVED lines=205> */
.L_x_9754:
        /* <DEDUP_REMOVED lines=219> */
.L_x_9755:
        /* <DEDUP_REMOVED lines=219> */
.L_x_9756:
        /* <DEDUP_REMOVED lines=219> */
.L_x_9757:
        /* <DEDUP_REMOVED lines=16> */
.L_x_9753:
[----:B------:R-:W-:Y:S05]  /*8fd0*/  BSYNC B0 ;  /* 0x0000000000007941 */ /* 0x000fea0003800000 */
.L_x_9752:
[----:B------:R-:W-:Y:S01]  /*8fe0*/  BSSY B0, `(.L_x_9758) ;  /* 0x000004b000007945 */ /* 0x000fe20003800000 */
[----:B------:R-:W-:Y:S05]  /*8ff0*/  @P0 BRA `(.L_x_9759) ;  /* 0x0000049000000947 */ /* 0x000fea0003800000 */
[----:B------:R-:W-:Y:S02]  /*9000*/  LOP3.LUT P0, RZ, R32, 0xff, RZ, 0xc0, !PT ;  /* 0x000000ff20ff7812 */ /* 0x000fe4000780c0ff */
[----:B------:R-:W-:Y:S02]  /*9010*/  LOP3.LUT P2, RZ, R43, 0xff, RZ, 0xc0, !PT ;  /* 0x000000ff2bff7812 */ /* 0x000fe4000784c0ff */
[----:B------:R-:W-:Y:S02]  /*9020*/  LOP3.LUT P1, RZ, R40, 0xff, RZ, 0xc0, !PT ;  /* 0x000000ff28ff7812 */ /* 0x000fe4000782c0ff */
[----:B------:R-:W-:Y:S02]  /*9030*/  PLOP3.LUT P0, PT, P0, P2, PT, 0x80, 0x0 ;  /* 0x000000000000781c */ /* 0x000fe40000705070 */
[----:B------:R-:W-:Y:S02]  /*9040*/  LOP3.LUT P2, RZ, R21, 0xff, RZ, 0xc0, !PT ;  /* 0x000000ff15ff7812 */ /* 0x000fe4000784c0ff */
[----:B------:R-:W-:-:S02]  /*9050*/  IADD3 R5, R5, c[0x0][0x170], RZ ;  /* 0x00005c0005057a10 */ /* 0x000fc40007ffe0ff */
[----:B------:R-:W-:Y:S02]  /*9060*/  PLOP3.LUT P1, PT, P2, P1, PT, 0x80, 0x0 ;  /* 0x000000000000781c */ /* 0x000fe40001723070 */
[----:B------:R-:W-:Y:S02]  /*9070*/  ISETP.GE.U32.AND P2, PT, R5, c[0x0][0x168], PT ;  /* 0x00005a0005007a0c */ /* 0x000fe40003f46070 */
[----:B------:R-:W-:Y:S02]  /*9080*/  LOP3.LUT P5, RZ, R42, 0xff, RZ, 0xc0, !PT ;  /* 0x000000ff2aff7812 */ /* 0x000fe400078ac0ff */
[----:B------:R-:W-:Y:S02]  /*9090*/  LOP3.LUT P6, RZ, R31, 0xff, RZ, 0xc0, !PT ;  /* 0x000000ff1fff7812 */ /* 0x000fe400078cc0ff */
[----:B------:R-:W-:Y:S02]  /*90a0*/  LOP3.LUT P4, RZ, R41, 0xff, RZ, 0xc0, !PT ;  /* 0x000000ff29ff7812 */ /* 0x000fe4000788c0ff */
[----:B------:R-:W-:-:S02]  /*90b0*/  LOP3.LUT P3, RZ, R37, 0xff, RZ, 0xc0, !PT ;  /* 0x000000ff25ff7812 */ /* 0x000fc4000786c0ff */
[----:B------:R-:W-:Y:S02]  /*90c0*/  PLOP3.LUT P5, PT, P6, P5, PT, 0x80, 0x0 ;  /* 0x000000000000781c */ /* 0x000fe400037ab070 */
[----:B------:R-:W-:Y:S02]  /*90d0*/  PLOP3.LUT P3, PT, P3, P4, PT, 0x80, 0x0 ;  /* 0x000000000000781c */ /* 0x000fe40001f69070 */
[----:B------:R-:W-:Y:S02]  /*90e0*/  SEL R32, RZ, 0x1, !P0 ;  /* 0x00000001ff207807 */ /* 0x000fe40004000000 */
[----:B------:R-:W-:Y:S02]  /*90f0*/  SEL R31, RZ, 0x1, !P5 ;  /* 0x00000001ff1f7807 */ /* 0x000fe40006800000 */
[----:B------:R-:W-:Y:S02]  /*9100*/  SEL R37, RZ, 0x1, !P3 ;  /* 0x00000001ff257807 */ /* 0x000fe40005800000 */
[----:B------:R-:W-:Y:S01]  /*9110*/  SEL R21, RZ, 0x1, !P1 ;  /* 0x00000001ff157807 */ /* 0x000fe20004800000 */
[----:B------:R-:W-:Y:S05]  /*9120*/  @P2 BRA `(.L_x_9759) ;  /* 0x0000036000002947 */ /* 0x000fea0003800000 */
[----:B------:R-:W-:Y:S02]  /*9130*/  LOP3.LUT P0, RZ, R25, 0xff, RZ, 0xc0, !PT ;  /* 0x000000ff19ff7812 */ /* 0x000fe4000780c0ff */
[----:B------:R-:W-:-:S02]  /*9140*/  LOP3.LUT P2, RZ, R39, 0xff, RZ, 0xc0, !PT ;  /* 0x000000ff27ff7812 */ /* 0x000fc4000784c0ff */
[----:B------:R-:W-:Y:S02]  /*9150*/  LOP3.LUT P1, RZ, R20, 0xff, RZ, 0xc0, !PT ;  /* 0x000000ff14ff7812 */ /* 0x000fe4000782c0ff */
[----:B------:R-:W-:Y:S02]  /*9160*/  PLOP3.LUT P0, PT, P0, P2, PT, 0x80, 0x0 ;  /* 0x000000000000781c */ /* 0x000fe40000705070 */
[----:B------:R-:W-:Y:S02]  /*9170*/  LOP3.LUT P2, RZ, R28, 0xff, RZ, 0xc0, !PT ;  /* 0x000000ff1cff7812 */ /* 0x000fe4000784c0ff */
[----:B------:R-:W-:Y:S02]  /*9180*/  IADD3 R5, R5, c[0x0][0x170], RZ ;  /* 0x00005c0005057a10 */ /* 0x000fe40007ffe0ff */
[----:B------:R-:W-:Y:S02]  /*9190*/  PLOP3.LUT P1, PT, P2, P1, PT, 0x80, 0x0 ;  /* 0x000000000000781c */ /* 0x000fe40001723070 */
[----:B------:R-:W-:-:S02]  /*91a0*/  ISETP.GE.U32.AND P2, PT, R5, c[0x0][0x168], PT ;  /* 0x00005a0005007a0c */ /* 0x000fc40003f46070 */
[----:B------:R-:W-:Y:S02]  /*91b0*/  LOP3.LUT P5, RZ, R36, 0xff, RZ, 0xc0, !PT ;  /* 0x000000ff24ff7812 */ /* 0x000fe400078ac0ff */
[----:B------:R-:W-:Y:S02]  /*91c0*/  LOP3.LUT P6, RZ, R26, 0xff, RZ, 0xc0, !PT ;  /* 0x000000ff1aff7812 */ /* 0x000fe400078cc0ff */
[----:B------:R-:W-:Y:S02]  /*91d0*/  LOP3.LUT P4, RZ, R35, 0xff, RZ, 0xc0, !PT ;  /* 0x000000ff23ff7812 */ /* 0x000fe4000788c0ff */
[----:B------:R-:W-:Y:S02]  /*91e0*/  LOP3.LUT P3, RZ, R27, 0xff, RZ, 0xc0, !PT ;  /* 0x000000ff1bff7812 */ /* 0x000fe4000786c0ff */
[----:B------:R-:W-:Y:S02]  /*91f0*/  PLOP3.LUT P5, PT, P6, P5, PT, 0x80, 0x0 ;  /* 0x000000000000781c */ /* 0x000fe400037ab070 */
[----:B------:R-:W-:-:S02]  /*9200*/  PLOP3.LUT P3, PT, P3, P4, PT, 0x80, 0x0 ;  /* 0x000000000000781c */ /* 0x000fc40001f69070 */
[----:B------:R-:W-:Y:S02]  /*9210*/  SEL R25, RZ, 0x1, !P0 ;  /* 0x00000001ff197807 */ /* 0x000fe40004000000 */
[----:B------:R-:W-:Y:S02]  /*9220*/  SEL R26, RZ, 0x1, !P5 ;  /* 0x00000001ff1a7807 */ /* 0x000fe40006800000 */
[----:B------:R-:W-:Y:S02]  /*9230*/  SEL R27, RZ, 0x1, !P3 ;  /* 0x00000001ff1b7807 */ /* 0x000fe40005800000 */
[----:B------:R-:W-:Y:S01]  /*9240*/  SEL R28, RZ, 0x1, !P1 ;  /* 0x00000001ff1c7807 */ /* 0x000fe20004800000 */
[----:B------:R-:W-:Y:S05]  /*9250*/  @P2 BRA `(.L_x_9759) ;  /* 0x0000023000002947 */ /* 0x000fea0003800000 */
[----:B------:R-:W-:Y:S02]  /*9260*/  LOP3.LUT P5, RZ, R6, 0xff, RZ, 0xc0, !PT ;  /* 0x000000ff06ff7812 */ /* 0x000fe400078ac0ff */
[----:B------:R-:W-:Y:S02]  /*9270*/  LOP3.LUT P6, RZ, R30, 0xff, RZ, 0xc0, !PT ;  /* 0x000000ff1eff7812 */ /* 0x000fe400078cc0ff */
[----:B------:R-:W-:-:S02]  /*9280*/  LOP3.LUT P2, RZ, R0, 0xff, RZ, 0xc0, !PT ;  /* 0x000000ff00ff7812 */ /* 0x000fc4000784c0ff */
[----:B------:R-:W-:Y:S02]  /*9290*/  IADD3 R0, R5, c[0x0][0x170], RZ ;  /* 0x00005c0005007a10 */ /* 0x000fe40007ffe0ff */
[----:B------:R-:W-:Y:S02]  /*92a0*/  PLOP3.LUT P5, PT, P6, P5, PT, 0x80, 0x0 ;  /* 0x000000000000781c */ /* 0x000fe400037ab070 */
[----:B------:R-:W-:Y:S02]  /*92b0*/  ISETP.GE.U32.AND P6, PT, R0, c[0x0][0x168], PT ;  /* 0x00005a0000007a0c */ /* 0x000fe40003fc6070 */
[----:B------:R-:W-:Y:S02]  /*92c0*/  LOP3.LUT P1, RZ, R29, 0xff, RZ, 0xc0, !PT ;  /* 0x000000ff1dff7812 */ /* 0x000fe4000782c0ff */
[----:B------:R-:W-:Y:S02]  /*92d0*/  LOP3.LUT P3, RZ, R7, 0xff, RZ, 0xc0, !PT ;  /* 0x000000ff07ff7812 */ /* 0x000fe4000786c0ff */
[----:B------:R-:W-:-:S02]  /*92e0*/  LOP3.LUT P0, RZ, R4, 0xff, RZ, 0xc0, !PT ;  /* 0x000000ff04ff7812 */ /* 0x000fc4000780c0ff */
[----:B------:R-:W-:Y:S02]  /*92f0*/  PLOP3.LUT P1, PT, P1, P3, PT, 0x80, 0x0 ;  /* 0x000000000000781c */ /* 0x000fe40000f27070 */
[----:B------:R-:W-:Y:S02]  /*9300*/  LOP3.LUT P4, RZ, R24, 0xff, RZ, 0xc0, !PT ;  /* 0x000000ff18ff7812 */ /* 0x000fe4000788c0ff */
[----:B------:R-:W-:Y:S02]  /*9310*/  LOP3.LUT P3, RZ, R3, 0xff, RZ, 0xc0, !PT ;  /* 0x000000ff03ff7812 */ /* 0x000fe4000786c0ff */
[----:B------:R-:W-:Y:S02]  /*9320*/  PLOP3.LUT P0, PT, P4, P0, PT, 0x80, 0x0 ;  /* 0x000000000000781c */ /* 0x000fe40002701070 */
[----:B------:R-:W-:Y:S02]  /*9330*/  PLOP3.LUT P2, PT, P3, P2, PT, 0x80, 0x0 ;  /* 0x000000000000781c */ /* 0x000fe40001f45070 */
[----:B------:R-:W-:-:S02]  /*9340*/  SEL R29, RZ, 0x1, !P1 ;  /* 0x00000001ff1d7807 */ /* 0x000fc40004800000 */
[----:B------:R-:W-:Y:S02]  /*9350*/  SEL R30, RZ, 0x1, !P5 ;  /* 0x00000001ff1e7807 */ /* 0x000fe40006800000 */
[----:B------:R-:W-:Y:S02]  /*9360*/  SEL R24, RZ, 0x1, !P0 ;  /* 0x00000001ff187807 */ /* 0x000fe40004000000 */
[----:B------:R-:W-:Y:S01]  /*9370*/  SEL R3, RZ, 0x1, !P2 ;  /* 0x00000001ff037807 */ /* 0x000fe20005000000 */
[----:B------:R-:W-:Y:S05]  /*9380*/  @P6 BRA `(.L_x_9759) ;  /* 0x0000010000006947 */ /* 0x000fea0003800000 */
[----:B------:R-:W-:Y:S02]  /*9390*/  LOP3.LUT P0, RZ, R33, 0xff, RZ, 0xc0, !PT ;  /* 0x000000ff21ff7812 */ /* 0x000fe4000780c0ff */
[----:B------:R-:W-:Y:S02]  /*93a0*/  LOP3.LUT P2, RZ, R18, 0xff, RZ, 0xc0, !PT ;  /* 0x000000ff12ff7812 */ /* 0x000fe4000784c0ff */
[----:B------:R-:W-:Y:S02]  /*93b0*/  LOP3.LUT P5, RZ, R15, 0xff, RZ, 0xc0, !PT ;  /* 0x000000ff0fff7812 */ /* 0x000fe400078ac0ff */
[----:B------:R-:W-:-:S02]  /*93c0*/  PLOP3.LUT P0, PT, P0, P2, PT, 0x80, 0x0 ;  /* 0x000000000000781c */ /* 0x000fc40000705070 */
[----:B------:R-:W-:Y:S02]  /*93d0*/  LOP3.LUT P6, RZ, R34, 0xff, RZ, 0xc0, !PT ;  /* 0x000000ff22ff7812 */ /* 0x000fe400078cc0ff */
[----:B------:R-:W-:Y:S02]  /*93e0*/  LOP3.LUT P4, RZ, R14, 0xff, RZ, 0xc0, !PT ;  /* 0x000000ff0eff7812 */ /* 0x000fe4000788c0ff */
[----:B------:R-:W-:Y:S02]  /*93f0*/  LOP3.LUT P3, RZ, R13, 0xff, RZ, 0xc0, !PT ;  /* 0x000000ff0dff7812 */ /* 0x000fe4000786c0ff */
[----:B------:R-:W-:Y:S02]  /*9400*/  LOP3.LUT P1, RZ, R12, 0xff, RZ, 0xc0, !PT ;  /* 0x000000ff0cff7812 */ /* 0x000fe4000782c0ff */
[----:B------:R-:W-:Y:S02]  /*9410*/  LOP3.LUT P2, RZ, R38, 0xff, RZ, 0xc0, !PT ;  /* 0x000000ff26ff7812 */ /* 0x000fe4000784c0ff */
[----:B------:R-:W-:-:S02]  /*9420*/  PLOP3.LUT P5, PT, P6, P5, PT, 0x80, 0x0 ;  /* 0x000000000000781c */ /* 0x000fc400037ab070 */
[----:B------:R-:W-:Y:S02]  /*9430*/  PLOP3.LUT P3, PT, P3, P4, PT, 0x80, 0x0 ;  /* 0x000000000000781c */ /* 0x000fe40001f69070 */
[----:B------:R-:W-:Y:S02]  /*9440*/  PLOP3.LUT P1, PT, P2, P1, PT, 0x80, 0x0 ;  /* 0x000000000000781c */ /* 0x000fe40001723070 */
[----:B------:R-:W-:Y:S02]  /*9450*/  SEL R33, RZ, 0x1, !P0 ;  /* 0x00000001ff217807 */ /* 0x000fe40004000000 */
[----:B------:R-:W-:Y:S02]  /*9460*/  SEL R34, RZ, 0x1, !P5 ;  /* 0x00000001ff227807 */ /* 0x000fe40006800000 */
[----:B------:R-:W-:Y:S02]  /*9470*/  SEL R13, RZ, 0x1, !P3 ;  /* 0x00000001ff0d7807 */ /* 0x000fe40005800000 */
[----:B------:R-:W-:-:S02]  /*9480*/  SEL R38, RZ, 0x1, !P1 ;  /* 0x00000001ff267807 */ /* 0x000fc40004800000 */
.L_x_9759:
[----:B------:R-:W-:Y:S05]  /*9490*/  BSYNC B0 ;  /* 0x0000000000007941 */ /* 0x000fea0003800000 */
.L_x_9758:
[----:B------:R-:W-:Y:S02]  /*94a0*/  LOP3.LUT P2, RZ, R25, 0xff, RZ, 0xc0, !PT ;  /* 0x000000ff19ff7812 */ /* 0x000fe4000784c0ff */
[----:B------:R-:W-:-:S02]  /*94b0*/  LOP3.LUT P0, RZ, R32, 0xff, RZ, 0xc0, !PT ;  /* 0x000000ff20ff7812 */ /* 0x000fc4000780c0ff */
[----:B------:R-:W-:Y:S02]  /*94c0*/  LOP3.LUT P6, RZ, R29, 0xff, RZ, 0xc0, !PT ;  /* 0x000000ff1dff7812 */ /* 0x000fe400078cc0ff */
[----:B------:R-:W-:Y:S02]  /*94d0*/  LOP3.LUT P3, RZ, R26, 0xff, RZ, 0xc0, !PT ;  /* 0x000000ff1aff7812 */ /* 0x000fe4000786c0ff */
[----:B------:R-:W-:Y:S02]  /*94e0*/  PLOP3.LUT P2, PT, P6, P0, P2, 0x80, 0x0 ;  /* 0x000000000000781c */ /* 0x000fe40003741020 */
[----:B------:R-:W-:Y:S02]  /*94f0*/  LOP3.LUT P4, RZ, R31, 0xff, RZ, 0xc0, !PT ;  /* 0x000000ff1fff7812 */ /* 0x000fe4000788c0ff */
[----:B------:R-:W-:Y:S02]  /*9500*/  LOP3.LUT P1, RZ, R27, 0xff, RZ, 0xc0, !PT ;  /* 0x000000ff1bff7812 */ /* 0x000fe4000782c0ff */
[----:B------:R-:W-:-:S02]  /*9510*/  LOP3.LUT P5, RZ, R30, 0xff, RZ, 0xc0, !PT ;  /* 0x000000ff1eff7812 */ /* 0x000fc400078ac0ff */
[----:B------:R-:W-:Y:S02]  /*9520*/  LOP3.LUT P0, RZ, R37, 0xff, RZ, 0xc0, !PT ;  /* 0x000000ff25ff7812 */ /* 0x000fe4000780c0ff */
[----:B------:R-:W-:Y:S02]  /*9530*/  LOP3.LUT P6, RZ, R24, 0xff, RZ, 0xc0, !PT ;  /* 0x000000ff18ff7812 */ /* 0x000fe400078cc0ff */
[----:B------:R-:W-:Y:S02]  /*9540*/  PLOP3.LUT P3, PT, P5, P4, P3, 0x80, 0x0 ;  /* 0x000000000000781c */ /* 0x000fe40002f69030 */
[----:B------:R-:W-:Y:S02]  /*9550*/  PLOP3.LUT P1, PT, P6, P0, P1, 0x80, 0x0 ;  /* 0x000000000000781c */ /* 0x000fe40003721010 */
[----:B------:R-:W-:Y:S02]  /*9560*/  LOP3.LUT P4, RZ, R28, 0xff, RZ, 0xc0, !PT ;  /* 0x000000ff1cff7812 */ /* 0x000fe4000788c0ff */
[----:B------:R-:W-:-:S02]  /*9570*/  LOP3.LUT P5, RZ, R21, 0xff, RZ, 0xc0, !PT ;  /* 0x000000ff15ff7812 */ /* 0x000fc400078ac0ff */
[----:B------:R-:W-:Y:S02]  /*9580*/  LOP3.LUT P6, RZ, R3, 0xff, RZ, 0xc0, !PT ;  /* 0x000000ff03ff7812 */ /* 0x000fe400078cc0ff */
[----:B------:R-:W-:Y:S02]  /*9590*/  LOP3.LUT P0, RZ, R13, 0xff, RZ, 0xc0, !PT ;  /* 0x000000ff0dff7812 */ /* 0x000fe4000780c0ff */
[----:B------:R-:W-:Y:S02]  /*95a0*/  PLOP3.LUT P5, PT, P6, P5, P4, 0x80, 0x0 ;  /* 0x000000000000781c */ /* 0x000fe400037ab040 */
[----:B------:R-:W-:Y:S02]  /*95b0*/  PLOP3.LUT P1, PT, P1, P0, PT, 0x80, 0x0 ;  /* 0x000000000000781c */ /* 0x000fe40000f21070 */
[----:B------:R-:W-:Y:S02]  /*95c0*/  LOP3.LUT P6, RZ, R38, 0xff, RZ, 0xc0, !PT ;  /* 0x000000ff26ff7812 */ /* 0x000fe400078cc0ff */
[----:B------:R-:W-:-:S02]  /*95d0*/  LOP3.LUT P4, RZ, R34, 0xff, RZ, 0xc0, !PT ;  /* 0x000000ff22ff7812 */ /* 0x000fc4000788c0ff */
[----:B------:R-:W-:Y:S02]  /*95e0*/  LOP3.LUT P0, RZ, R33, 0xff, RZ, 0xc0, !PT ;  /* 0x000000ff21ff7812 */ /* 0x000fe4000780c0ff */
[----:B------:R-:W-:Y:S02]  /*95f0*/  PLOP3.LUT P5, PT, P5, P6, PT, 0x80, 0x0 ;  /* 0x000000000000781c */ /* 0x000fe40002fad070 */
[----:B------:R-:W-:Y:S02]  /*9600*/  PLOP3.LUT P3, PT, P3, P4, PT, 0x80, 0x0 ;  /* 0x000000000000781c */ /* 0x000fe40001f69070 */
[----:B------:R-:W-:Y:S02]  /*9610*/  PLOP3.LUT P0, PT, P2, P0, PT, 0x80, 0x0 ;  /* 0x000000000000781c */ /* 0x000fe40001701070 */
[----:B------:R-:W-:Y:S02]  /*9620*/  SEL R18, RZ, 0x1, !P5 ;  /* 0x00000001ff127807 */ /* 0x000fe40006800000 */
[----:B------:R-:W-:-:S02]  /*9630*/  SEL R19, RZ, 0x1, !P1 ;  /* 0x00000001ff137807 */ /* 0x000fc40004800000 */
[----:B------:R-:W-:Y:S02]  /*9640*/  SEL R24, RZ, 0x1, !P3 ;  /* 0x00000001ff187807 */ /* 0x000fe40005800000 */
[----:B------:R-:W-:Y:S01]  /*9650*/  SEL R27, RZ, 0x1, !P0 ;  /* 0x00000001ff1b7807 */ /* 0x000fe20004000000 */
[----:B------:R-:W-:Y:S05]  /*9660*/  BRA `(.L_x_9726) ;  /* 0x00002fd000007947 */ /* 0x000fea0003800000 */
.L_x_9742:
        /* <DEDUP_REMOVED lines=34> */
.L_x_9763:
[----:B------:R-:W-:-:S05]  /*9890*/  IMAD R3, R5, c[0x0][0x2d4], RZ ;  /* 0x0000b50005037a24 */ /* 0x000fca00078e02ff */
[----:B------:R-:W-:-:S04]  /*98a0*/  LOP3.LUT R3, R3, 0xfffffffc, RZ, 0xc0, !PT ;  /* 0xfffffffc03037812 */ /* 0x000fc800078ec0ff */
[----:B------:R-:W-:Y:S02]  /*98b0*/  IADD3 R4, P0, R3, R16, RZ ;  /* 0x0000001003047210 */ /* 0x000fe40007f1e0ff */
[----:B------:R-:W-:-:S03]  /*98c0*/  IADD3 R3, R5, c[0x0][0x170], RZ ;  /* 0x00005c0005037a10 */ /* 0x000fc60007ffe0ff */
[----:B------:R-:W-:Y:S02]  /*98d0*/  IMAD.X R5, RZ, RZ, R19, P0 ;  /* 0x000000ffff057224 */ /* 0x000fe400000e0613 */
[C---:B------:R-:W-:Y:S01]  /*98e0*/  IMAD R6, R3.reuse, c[0x0][0x2d4], RZ ;  /* 0x0000b50003067a24 */ /* 0x040fe200078e02ff */
[----:B------:R-:W-:Y:S02]  /*98f0*/  IADD3 R3, R3, c[0x0][0x170], RZ ;  /* 0x00005c0003037a10 */ /* 0x000fe40007ffe0ff */
[----:B------:R0:W2:Y:S02]  /*9900*/  LDG.E R10, [R4.64] ;  /* 0x00000024040a7981 */ /* 0x0000a4000c1e1900 */
[----:B------:R-:W-:Y:S01]  /*9910*/  LOP3.LUT R9, R6, 0xfffffffc, RZ, 0xc0, !PT ;  /* 0xfffffffc06097812 */ /* 0x000fe200078ec0ff */
[----:B------:R-:W-:-:S03]  /*9920*/  IMAD R6, R3, c[0x0][0x2d4], RZ ;  /* 0x0000b50003067a24 */ /* 0x000fc600078e02ff */
[----:B------:R-:W-:Y:S02]  /*9930*/  IADD3 R8, P0, R9, R16, RZ ;  /* 0x0000001009087210 */ /* 0x000fe40007f1e0ff */
[----:B------:R-:W-:-:S03]  /*9940*/  LOP3.LUT R7, R6, 0xfffffffc, RZ, 0xc0, !PT ;  /* 0xfffffffc06077812 */ /* 0x000fc600078ec0ff */
[--C-:B------:R-:W-:Y:S01]  /*9950*/  IMAD.X R9, RZ, RZ, R19.reuse, P0 ;  /* 0x000000ffff097224 */ /* 0x100fe200000e0613 */
[----:B------:R-:W-:Y:S02]  /*9960*/  IADD3 R6, P0, R7, R16, RZ ;  /* 0x0000001007067210 */ /* 0x000fe40007f1e0ff */
[----:B------:R-:W-:Y:S02]  /*9970*/  IADD3 R3, R3, c[0x0][0x170], RZ ;  /* 0x00005c0003037a10 */ /* 0x000fe40007ffe0ff */
[----:B------:R-:W3:Y:S01]  /*9980*/  LDG.E R24, [R8.64] ;  /* 0x0000002408187981 */ /* 0x000ee2000c1e1900 */
[----:B------:R-:W-:Y:S02]  /*9990*/  IMAD.X R7, RZ, RZ, R19, P0 ;  /* 0x000000ffff077224 */ /* 0x000fe400000e0613 */
[----:B0-----:R-:W-:-:S03]  /*99a0*/  IMAD R4, R3, c[0x0][0x2d4], RZ ;  /* 0x0000b50003047a24 */ /* 0x001fc600078e02ff */
[----:B------:R-:W4:Y:S02]  /*99b0*/  LDG.E R26, [R6.64] ;  /* 0x00000024061a7981 */ /* 0x000f24000c1e1900 */
[----:B------:R-:W-:-:S04]  /*99c0*/  LOP3.LUT R5, R4, 0xfffffffc, RZ, 0xc0, !PT ;  /* 0xfffffffc04057812 */ /* 0x000fc800078ec0ff */
[----:B------:R-:W-:-:S05]  /*99d0*/  IADD3 R4, P0, R5, R16, RZ ;  /* 0x0000001005047210 */ /* 0x000fca0007f1e0ff */
[----:B------:R-:W-:-:S05]  /*99e0*/  IMAD.X R5, RZ, RZ, R19, P0 ;  /* 0x000000ffff057224 */ /* 0x000fca00000e0613 */
[----:B------:R0:W5:Y:S01]  /*99f0*/  LDG.E R34, [R4.64] ;  /* 0x0000002404227981 */ /* 0x000162000c1e1900 */
[----:B------:R-:W-:Y:S02]  /*9a00*/  LOP3.LUT P6, RZ, R18, 0xff, RZ, 0xc0, !PT ;  /* 0x000000ff12ff7812 */ /* 0x000fe400078cc0ff */
[----:B------:R-:W-:Y:S02]  /*9a10*/  LOP3.LUT P5, RZ, R15, 0xff, RZ, 0xc0, !PT ;  /* 0x000000ff0fff7812 */ /* 0x000fe400078ac0ff */
[----:B------:R-:W-:Y:S02]  /*9a20*/  LOP3.LUT P4, RZ, R33, 0xff, RZ, 0xc0, !PT ;  /* 0x000000ff21ff7812 */ /* 0x000fe4000788c0ff */
[----:B------:R-:W-:Y:S02]  /*9a30*/  LOP3.LUT P3, RZ, R39, 0xff, RZ, 0xc0, !PT ;  /* 0x000000ff27ff7812 */ /* 0x000fe4000786c0ff */
[----:B------:R-:W-:Y:S02]  /*9a40*/  LOP3.LUT P1, RZ, R21, 0xff, RZ, 0xc0, !PT ;  /* 0x000000ff15ff7812 */ /* 0x000fe4000782c0ff */
[----:B0-----:R-:W-:-:S02]  /*9a50*/  IADD3 R5, R3, c[0x0][0x170], RZ ;  /* 0x00005c0003057a10 */ /* 0x001fc40007ffe0ff */
[----:B------:R-:W-:Y:S02]  /*9a60*/  LOP3.LUT P2, RZ, R41, 0xff, RZ, 0xc0, !PT ;  /* 0x000000ff29ff7812 */ /* 0x000fe4000784c0ff */
[----:B------:R-:W-:Y:S02]  /*9a70*/  LOP3.LUT R0, R0, 0xfffffdff, RZ, 0xc0, !PT ;  /* 0xfffffdff00007812 */ /* 0x000fe400078ec0ff */
[----:B------:R-:W-:Y:S02]  /*9a80*/  LOP3.LUT P0, RZ, R20, 0xff, RZ, 0xc0, !PT ;  /* 0x000000ff14ff7812 */ /* 0x000fe4000780c0ff */
[C---:B--2---:R-:W-:Y:S02]  /*9a90*/  PRMT R11, R10.reuse, 0x7772, RZ ;  /* 0x000077720a0b7816 */ /* 0x044fe400000000ff */
[C---:B------:R-:W-:Y:S02]  /*9aa0*/  PRMT R13, R10.reuse, 0x7770, RZ ;  /* 0x000077700a0d7816 */ /* 0x040fe400000000ff */
[----:B------:R-:W-:-:S02]  /*9ab0*/  PRMT R12, R10, 0x7771, RZ ;  /* 0x000077710a0c7816 */ /* 0x000fc400000000ff */
[----:B------:R-:W-:Y:S02]  /*9ac0*/  PRMT R10, R10, 0x7773, RZ ;  /* 0x000077730a0a7816 */ /* 0x000fe400000000ff */
[----:B------:R-:W-:Y:S02]  /*9ad0*/  ISETP.NE.AND P6, PT, R11, RZ, P6 ;  /* 0x000000ff0b00720c */ /* 0x000fe400037c5270 */
[----:B------:R-:W-:Y:S02]  /*9ae0*/  ISETP.NE.AND P5, PT, R10, RZ, P5 ;  /* 0x000000ff0a00720c */ /* 0x000fe40002fa5270 */
[----:B------:R-:W-:Y:S02]  /*9af0*/  SEL R18, RZ, 0x1, !P6 ;  /* 0x00000001ff127807 */ /* 0x000fe40007000000 */
[----:B------:R-:W-:Y:S02]  /*9b00*/  LOP3.LUT P6, RZ, R27, 0xff, RZ, 0xc0, !PT ;  /* 0x000000ff1bff7812 */ /* 0x000fe400078cc0ff */
[----:B---3--:R-:W-:-:S02]  /*9b10*/  PRMT R9, R24, 0x7770, RZ ;  /* 0x0000777018097816 */ /* 0x008fc400000000ff */
[----:B------:R-:W-:Y:S02]  /*9b20*/  PRMT R8, R24, 0x7771, RZ ;  /* 0x0000777118087816 */ /* 0x000fe400000000ff */
[----:B------:R-:W-:Y:S02]  /*9b30*/  SEL R15, RZ, 0x1, !P5 ;  /* 0x00000001ff0f7807 */ /* 0x000fe40006800000 */
[----:B----4-:R-:W-:Y:S02]  /*9b40*/  PRMT R3, R26, 0x7771, RZ ;  /* 0x000077711a037816 */ /* 0x010fe400000000ff */
[C---:B------:R-:W-:Y:S02]  /*9b50*/  PRMT R7, R24.reuse, 0x7772, RZ ;  /* 0x0000777218077816 */ /* 0x040fe400000000ff */
[----:B------:R-:W-:Y:S02]  /*9b60*/  PRMT R6, R24, 0x7773, RZ ;  /* 0x0000777318067816 */ /* 0x000fe400000000ff */
[----:B------:R-:W-:Y:S01]  /*9b70*/  LOP3.LUT P5, RZ, R28, 0xff, RZ, 0xc0, !PT ;  /* 0x000000ff1cff7812 */ /* 0x000fe200078ac0ff */
[----:B------:R-:W-:Y:S01]  /*9b80*/  IMAD R28, R14, 0x3, R5 ;  /* 0x000000030e1c7824 */ /* 0x000fe200078e0205 */
[----:B------:R-:W-:-:S02]  /*9b90*/  PRMT R24, R26, 0x7772, RZ ;  /* 0x000077721a187816 */ /* 0x000fc400000000ff */
[----:B------:R-:W-:Y:S02]  /*9ba0*/  ISETP.NE.AND P6, PT, R3, RZ, P6 ;  /* 0x000000ff0300720c */ /* 0x000fe400037c5270 */
[----:B------:R-:W-:Y:S02]  /*9bb0*/  ISETP.NE.AND P4, PT, R9, RZ, P4 ;  /* 0x000000ff0900720c */ /* 0x000fe40002785270 */
[----:B------:R-:W-:Y:S02]  /*9bc0*/  ISETP.NE.AND P5, PT, R24, RZ, P5 ;  /* 0x000000ff1800720c */ /* 0x000fe40002fa5270 */
[----:B------:R-:W-:Y:S02]  /*9bd0*/  SEL R27, RZ, 0x1, !P6 ;  /* 0x00000001ff1b7807 */ /* 0x000fe40007000000 */
[----:B------:R-:W-:Y:S02]  /*9be0*/  SEL R33, RZ, 0x1, !P4 ;  /* 0x00000001ff217807 */ /* 0x000fe40006000000 */
[----:B------:R-:W-:-:S02]  /*9bf0*/  PRMT R4, R26, 0x7770, RZ ;  /* 0x000077701a047816 */ /* 0x000fc400000000ff */
[----:B------:R-:W-:Y:S02]  /*9c00*/  ISETP.GE.U32.AND P6, PT, R28, c[0x0][0x168], PT ;  /* 0x00005a001c007a0c */ /* 0x000fe40003fc6070 */
[----:B------:R-:W-:Y:S02]  /*9c10*/  LOP3.LUT P4, RZ, R30, 0xff, RZ, 0xc0, !PT ;  /* 0x000000ff1eff7812 */ /* 0x000fe4000788c0ff */
[----:B------:R-:W-:Y:S02]  /*9c20*/  PRMT R26, R26, 0x7773, RZ ;  /* 0x000077731a1a7816 */ /* 0x000fe400000000ff */
[----:B------:R-:W-:Y:S02]  /*9c30*/  SEL R28, RZ, 0x1, !P5 ;  /* 0x00000001ff1c7807 */ /* 0x000fe40006800000 */
[----:B------:R-:W-:Y:S02]  /*9c40*/  ISETP.NE.AND P5, PT, R13, RZ, PT ;  /* 0x000000ff0d00720c */ /* 0x000fe40003fa5270 */
[----:B------:R-:W-:-:S02]  /*9c50*/  ISETP.NE.AND P3, PT, R8, RZ, P3 ;  /* 0x000000ff0800720c */ /* 0x000fc40001f65270 */
[----:B------:R-:W-:Y:S02]  /*9c60*/  ISETP.NE.AND P4, PT, R26, RZ, P4 ;  /* 0x000000ff1a00720c */ /* 0x000fe40002785270 */
[----:B------:R-:W-:Y:S02]  /*9c70*/  SEL R39, RZ, 0x1, !P3 ;  /* 0x00000001ff277807 */ /* 0x000fe40005800000 */
[----:B------:R-:W-:Y:S02]  /*9c80*/  LOP3.LUT P3, RZ, R35, 0xff, RZ, 0xc0, !PT ;  /* 0x000000ff23ff7812 */ /* 0x000fe4000786c0ff */
[----:B-----5:R-:W-:Y:S02]  /*9c90*/  PRMT R29, R34, 0x7770, RZ ;  /* 0x00007770221d7816 */ /* 0x020fe400000000ff */
[----:B------:R-:W-:Y:S02]  /*9ca0*/  SEL R30, RZ, 0x1, !P4 ;  /* 0x00000001ff1e7807 */ /* 0x000fe40006000000 */
[----:B------:R-:W-:-:S02]  /*9cb0*/  ISETP.NE.AND P4, PT, R12, RZ, PT ;  /* 0x000000ff0c00720c */ /* 0x000fc40003f85270 */
[----:B------:R-:W-:Y:S02]  /*9cc0*/  ISETP.NE.AND P1, PT, R13, RZ, P1 ;  /* 0x000000ff0d00720c */ /* 0x000fe40000f25270 */
[----:B------:R-:W-:Y:S02]  /*9cd0*/  ISETP.NE.AND P2, PT, R7, RZ, P2 ;  /* 0x000000ff0700720c */ /* 0x000fe40001745270 */
[----:B------:R-:W-:Y:S02]  /*9ce0*/  ISETP.NE.AND P3, PT, R29, RZ, P3 ;  /* 0x000000ff1d00720c */ /* 0x000fe40001f65270 */
[----:B------:R-:W-:Y:S02]  /*9cf0*/  SEL R21, RZ, 0x1, !P1 ;  /* 0x00000001ff157807 */ /* 0x000fe40004800000 */
[----:B------:R-:W-:Y:S02]  /*9d00*/  @P5 LOP3.LUT R0, R0, 0x200, RZ, 0xfc, !PT ;  /* 0x0000020000005812 */ /* 0x000fe400078efcff */
[----:B------:R-:W-:-:S02]  /*9d10*/  LOP3.LUT P1, RZ, R40, 0xff, RZ, 0xc0, !PT ;  /* 0x000000ff28ff7812 */ /* 0x000fc4000782c0ff */
[----:B------:R-:W-:Y:S02]  /*9d20*/  SEL R41, RZ, 0x1, !P2 ;  /* 0x00000001ff297807 */ /* 0x000fe40005000000 */
[----:B------:R-:W-:Y:S02]  /*9d30*/  LOP3.LUT P2, RZ, R36, 0xff, RZ, 0xc0, !PT ;  /* 0x000000ff24ff7812 */ /* 0x000fe4000784c0ff */
[----:B------:R-:W-:Y:S02]  /*9d40*/  PRMT R31, R34, 0x7771, RZ ;  /* 0x00007771221f7816 */ /* 0x000fe400000000ff */
[----:B------:R-:W-:Y:S02]  /*9d50*/  SEL R35, RZ, 0x1, !P3 ;  /* 0x00000001ff237807 */ /* 0x000fe40005800000 */
[----:B------:R-:W-:Y:S02]  /*9d60*/  ISETP.NE.AND P3, PT, R11, RZ, PT ;  /* 0x000000ff0b00720c */ /* 0x000fe40003f65270 */
[----:B------:R-:W-:-:S02]  /*9d70*/  ISETP.NE.AND P0, PT, R12, RZ, P0 ;  /* 0x000000ff0c00720c */ /* 0x000fc40000705270 */
[----:B------:R-:W-:Y:S02]  /*9d80*/  LOP3.LUT R0, R0, 0xfffffeff, RZ, 0xc0, !PT ;  /* 0xfffffeff00007812 */ /* 0x000fe400078ec0ff */
        /* <DEDUP_REMOVED lines=10> */
[----:B------:R-:W-:-:S02]  /*9e30*/  LOP3.LUT R0, R0, 0xffffff7f, RZ, 0xc0, !PT ;  /* 0xffffff7f00007812 */ /* 0x000fc400078ec0ff */
[----:B------:R-:W-:Y:S02]  /*9e40*/  ISETP.NE.AND P0, PT, R4, RZ, P0 ;  /* 0x000000ff0400720c */ /* 0x000fe40000705270 */
[----:B------:R-:W-:Y:S02]  /*9e50*/  ISETP.NE.AND P1, PT, R32, RZ, P1 ;  /* 0x000000ff2000720c */ /* 0x000fe40000f25270 */
[----:B------:R-:W-:Y:S02]  /*9e60*/  @P3 LOP3.LUT R0, R0, 0x80, RZ, 0xfc, !PT ;  /* 0x0000008000003812 */ /* 0x000fe400078efcff */
[----:B------:R-:W-:Y:S02]  /*9e70*/  SEL R25, RZ, 0x1, !P0 ;  /* 0x00000001ff197807 */ /* 0x000fe40004000000 */
[----:B------:R-:W-:Y:S02]  /*9e80*/  LOP3.LUT P0, RZ, R38, 0xff, RZ, 0xc0, !PT ;  /* 0x000000ff26ff7812 */ /* 0x000fe4000780c0ff */
[----:B------:R-:W-:-:S02]  /*9e90*/  PRMT R34, R34, 0x7773, RZ ;  /* 0x0000777322227816 */ /* 0x000fc400000000ff */
[----:B------:R-:W-:Y:S02]  /*9ea0*/  SEL R37, RZ, 0x1, !P1 ;  /* 0x00000001ff257807 */ /* 0x000fe40004800000 */
[----:B------:R-:W-:Y:S02]  /*9eb0*/  ISETP.NE.AND P1, PT, R9, RZ, PT ;  /* 0x000000ff0900720c */ /* 0x000fe40003f25270 */
[----:B------:R-:W-:Y:S02]  /*9ec0*/  LOP3.LUT R0, R0, 0xffffffbf, RZ, 0xc0, !PT ;  /* 0xffffffbf00007812 */ /* 0x000fe400078ec0ff */
[----:B------:R-:W-:Y:S02]  /*9ed0*/  ISETP.NE.AND P0, PT, R34, RZ, P0 ;  /* 0x000000ff2200720c */ /* 0x000fe40000705270 */
[----:B------:R-:W-:Y:S02]  /*9ee0*/  @P2 LOP3.LUT R0, R0, 0x40, RZ, 0xfc, !PT ;  /* 0x0000004000002812 */ /* 0x000fe400078efcff */
[----:B------:R-:W-:-:S02]  /*9ef0*/  SEL R38, RZ, 0x1, !P0 ;  /* 0x00000001ff267807 */ /* 0x000fc40004000000 */
[----:B------:R-:W-:Y:S02]  /*9f00*/  ISETP.NE.AND P0, PT, R8, RZ, PT ;  /* 0x000000ff0800720c */ /* 0x000fe40003f05270 */
[----:B------:R-:W-:Y:S02]  /*9f10*/  LOP3.LUT R0, R0, 0xffffffdf, RZ, 0xc0, !PT ;  /* 0xffffffdf00007812 */ /* 0x000fe400078ec0ff */
[----:B------:R-:W-:Y:S02]  /*9f20*/  ISETP.NE.AND P2, PT, R7, RZ, PT ;  /* 0x000000ff0700720c */ /* 0x000fe40003f45270 */
[----:B------:R-:W-:Y:S02]  /*9f30*/  @P1 LOP3.LUT R0, R0, 0x20, RZ, 0xfc, !PT ;  /* 0x0000002000001812 */ /* 0x000fe400078efcff */
[----:B------:R-:W-:Y:S02]  /*9f40*/  ISETP.NE.AND P1, PT, R4, RZ, PT ;  /* 0x000000ff0400720c */ /* 0x000fe40003f25270 */
[----:B------:R-:W-:-:S02]  /*9f50*/  LOP3.LUT R0, R0, 0xffffffef, RZ, 0xc0, !PT ;  /* 0xffffffef00007812 */ /* 0x000fc400078ec0ff */
[----:B------:R-:W-:Y:S02]  /*9f60*/  ISETP.NE.AND P3, PT, R31, RZ, PT ;  /* 0x000000ff1f00720c */ /* 0x000fe40003f65270 */
[----:B------:R-:W-:Y:S02]  /*9f70*/  @P0 LOP3.LUT R0, R0, 0x10, RZ, 0xfc, !PT ;  /* 0x0000001000000812 */ /* 0x000fe400078efcff */
[----:B------:R-:W-:Y:S02]  /*9f80*/  ISETP.NE.AND P0, PT, R6, RZ, PT ;  /* 0x000000ff0600720c */ /* 0x000fe40003f05270 */
[----:B------:R-:W-:Y:S02]  /*9f90*/  LOP3.LUT R0, R0, 0xfffffff7, RZ, 0xc0, !PT ;  /* 0xfffffff700007812 */ /* 0x000fe400078ec0ff */
[----:B------:R-:W-:Y:S02]  /*9fa0*/  ISETP.NE.AND P4, PT, R32, RZ, PT ;  /* 0x000000ff2000720c */ /* 0x000fe40003f85270 */
[----:B------:R-:W-:-:S02]  /*9fb0*/  @P2 LOP3.LUT R0, R0, 0x8, RZ, 0xfc, !PT ;  /* 0x0000000800002812 */ /* 0x000fc400078efcff */
[----:B------:R-:W-:Y:S02]  /*9fc0*/  ISETP.NE.AND P2, PT, R3, RZ, PT ;  /* 0x000000ff0300720c */ /* 0x000fe40003f45270 */
[----:B------:R-:W-:Y:S02]  /*9fd0*/  LOP3.LUT R0, R0, 0xfffffffb, RZ, 0xc0, !PT ;  /* 0xfffffffb00007812 */ /* 0x000fe400078ec0ff */
[----:B------:R-:W-:Y:S02]  /*9fe0*/  ISETP.NE.AND P5, PT, R34, RZ, PT ;  /* 0x000000ff2200720c */ /* 0x000fe40003fa5270 */
[----:B------:R-:W-:Y:S02]  /*9ff0*/  @P0 LOP3.LUT R0, R0, 0x4, RZ, 0xfc, !PT ;  /* 0x0000000400000812 */ /* 0x000fe400078efcff */
[----:B------:R-:W-:Y:S02]  /*a000*/  ISETP.NE.AND P0, PT, R24, RZ, PT ;  /* 0x000000ff1800720c */ /* 0x000fe40003f05270 */
[----:B------:R-:W-:-:S04]  /*a010*/  LOP3.LUT R0, R0, 0xfffffffd, RZ, 0xc0, !PT ;  /* 0xfffffffd00007812 */ /* 0x000fc800078ec0ff */
[----:B------:R-:W-:Y:S02]  /*a020*/  @P1 LOP3.LUT R0, R0, 0x2, RZ, 0xfc, !PT ;  /* 0x0000000200001812 */ /* 0x000fe400078efcff */
[----:B------:R-:W-:Y:S02]  /*a030*/  ISETP.NE.AND P1, PT, R26, RZ, PT ;  /* 0x000000ff1a00720c */ /* 0x000fe40003f25270 */
[----:B------:R-:W-:-:S04]  /*a040*/  LOP3.LUT R0, R0, 0xfffffffe, RZ, 0xc0, !PT ;  /* 0xfffffffe00007812 */ /* 0x000fc800078ec0ff */
[----:B------:R-:W-:Y:S02]  /*a050*/  @P2 LOP3.LUT R0, R0, 0x1, RZ, 0xfc, !PT ;  /* 0x0000000100002812 */ /* 0x000fe400078efcff */
[----:B------:R-:W-:Y:S01]  /*a060*/  ISETP.NE.AND P2, PT, R29, RZ, PT ;  /* 0x000000ff1d00720c */ /* 0x000fe20003f45270 */
[----:B------:R-:W-:Y:S05]  /*a070*/  @!P6 BRA `(.L_x_9763) ;  /* 0xfffff8100000e947 */ /* 0x000fea000383ffff */
[----:B------:R-:W-:-:S02]  /*a080*/  NOP ;  /* 0x0000000000007918 */ /* 0x000fc40000000000 */
[----:B------:R-:W-:Y:S05]  /*a090*/  BSYNC B1 ;  /* 0x0000000000017941 */ /* 0x000fea0003800000 */
.L_x_9762:
[----:B------:R-:W-:Y:S02]  /*a0a0*/  P2R R0, PR, RZ, 0x8 ;  /* 0x00000008ff007803 */ /* 0x000fe40000000000 */
[----:B------:R-:W-:Y:S02]  /*a0b0*/  ISETP.NE.AND P3, PT, R13, RZ, PT ;  /* 0x000000ff0d00720c */ /* 0x000fe40003f65270 */
[----:B------:R-:W-:Y:S02]  /*a0c0*/  P2R R32, PR, RZ, 0x10 ;  /* 0x00000010ff207803 */ /* 0x000fe40000000000 */
[----:B------:R-:W-:Y:S02]  /*a0d0*/  P2R R42, PR, RZ, 0x20 ;  /* 0x00000020ff2a7803 */ /* 0x000fe40000000000 */
[----:B------:R-:W-:-:S02]  /*a0e0*/  SEL R31, RZ, 0x1, !P3 ;  /* 0x00000001ff1f7807 */ /* 0x000fc40005800000 */
        /* <DEDUP_REMOVED lines=8> */
[----:B------:R-:W-:Y:S02]  /*a170*/  ISETP.NE.AND P6, PT, R8, RZ, PT ;  /* 0x000000ff0800720c */ /* 0x000fe40003fc5270 */
[----:B------:R-:W-:Y:S02]  /*a180*/  ISETP.NE.AND P3, PT, R7, RZ, PT ;  /* 0x000000ff0700720c */ /* 0x000fe40003f65270 */
[----:B------:R-:W-:Y:S02]  /*a190*/  ISETP.NE.AND P4, PT, R6, RZ, PT ;  /* 0x000000ff0600720c */ /* 0x000fe40003f85270 */
[----:B------:R-:W-:-:S02]  /*a1a0*/  ISETP.NE.AND P5, PT, R4, RZ, PT ;  /* 0x000000ff0400720c */ /* 0x000fc40003fa5270 */
[----:B------:R-:W-:Y:S02]  /*a1b0*/  SEL R13, RZ, 0x1, !P6 ;  /* 0x00000001ff0d7807 */ /* 0x000fe40007000000 */
[----:B------:R-:W-:Y:S02]  /*a1c0*/  SEL R12, RZ, 0x1, !P3 ;  /* 0x00000001ff0c7807 */ /* 0x000fe40005800000 */
[----:B------:R-:W-:Y:S02]  /*a1d0*/  SEL R11, RZ, 0x1, !P4 ;  /* 0x00000001ff0b7807 */ /* 0x000fe40006000000 */
[----:B------:R-:W-:Y:S02]  /*a1e0*/  SEL R34, RZ, 0x1, !P5 ;  /* 0x00000001ff227807 */ /* 0x000fe40006800000 */
[----:B------:R-:W-:Y:S02]  /*a1f0*/  ISETP.NE.AND P6, PT, R3, RZ, PT ;  /* 0x000000ff0300720c */ /* 0x000fe40003fc5270 */
[----:B------:R-:W-:-:S02]  /*a200*/  ISETP.NE.AND P3, PT, R0, RZ, PT ;  /* 0x000000ff0000720c */ /* 0x000fc40003f65270 */
[----:B------:R-:W-:Y:S02]  /*a210*/  ISETP.NE.AND P4, PT, R32, RZ, PT ;  /* 0x000000ff2000720c */ /* 0x000fe40003f85270 */
        /* <DEDUP_REMOVED lines=8> */
.L_x_9761:
[----:B------:R-:W-:Y:S05]  /*a2a0*/  BSYNC B0 ;  /* 0x0000000000007941 */ /* 0x000fea0003800000 */
.L_x_9760:
        /* <DEDUP_REMOVED lines=83> */
.L_x_9765:
[----:B------:R-:W-:Y:S05]  /*a7e0*/  BSYNC B0 ;  /* 0x0000000000007941 */ /* 0x000fea0003800000 */
.L_x_9764:
[----:B------:R-:W-:Y:S01]  /*a7f0*/  BSSY B0, `(.L_x_9766) ;  /* 0x000004b000007945 */ /* 0x000fe20003800000 */
[----:B------:R-:W-:Y:S05]  /*a800*/  @P0 BRA `(.L_x_9767) ;  /* 0x0000049000000947 */ /* 0x000fea0003800000 */
[----:B------:R-:W-:Y:S02]  /*a810*/  LOP3.LUT P0, RZ, R21, 0xff, RZ, 0xc0, !PT ;  /* 0x000000ff15ff7812 */ /* 0x000fe4000780c0ff */
[----:B------:R-:W-:Y:S02]  /*a820*/  LOP3.LUT P2, RZ, R31, 0xff, RZ, 0xc0, !PT ;  /* 0x000000ff1fff7812 */ /* 0x000fe4000784c0ff */
[----:B------:R-:W-:-:S02]  /*a830*/  LOP3.LUT P1, RZ, R24, 0xff, RZ, 0xc0, !PT ;  /* 0x000000ff18ff7812 */ /* 0x000fc4000782c0ff */
[----:B------:R-:W-:Y:S02]  /*a840*/  PLOP3.LUT P0, PT, P0, P2, PT, 0x80, 0x0 ;  /* 0x000000000000781c */ /* 0x000fe40000705070 */
[----:B------:R-:W-:Y:S02]  /*a850*/  LOP3.LUT P2, RZ, R15, 0xff, RZ, 0xc0, !PT ;  /* 0x000000ff0fff7812 */ /* 0x000fe4000784c0ff */
[----:B------:R-:W-:Y:S02]  /*a860*/  IADD3 R5, R5, c[0x0][0x170], RZ ;  /* 0x00005c0005057a10 */ /* 0x000fe40007ffe0ff */
[----:B------:R-:W-:Y:S02]  /*a870*/  PLOP3.LUT P1, PT, P2, P1, PT, 0x80, 0x0 ;  /* 0x000000000000781c */ /* 0x000fe40001723070 */
[----:B------:R-:W-:Y:S02]  /*a880*/  ISETP.GE.U32.AND P2, PT, R5, c[0x0][0x168], PT ;  /* 0x00005a0005007a0c */ /* 0x000fe40003f46070 */
[----:B------:R-:W-:-:S02]  /*a890*/  LOP3.LUT P5, RZ, R29, 0xff, RZ, 0xc0, !PT ;  /* 0x000000ff1dff7812 */ /* 0x000fc400078ac0ff */
[----:B------:R-:W-:Y:S02]  /*a8a0*/  LOP3.LUT P6, RZ, R20, 0xff, RZ, 0xc0, !PT ;  /* 0x000000ff14ff7812 */ /* 0x000fe400078cc0ff */
        /* <DEDUP_REMOVED lines=14> */
[----:B------:R-:W-:Y:S02]  /*a990*/  IADD3 R5, R5, c[0x0][0x170], RZ ;  /* 0x00005c0005057a10 */ /* 0x000fe40007ffe0ff */
[----:B------:R-:W-:Y:S02]  /*a9a0*/  PLOP3.LUT P1, PT, P2, P1, PT, 0x80, 0x0 ;  /* 0x000000000000781c */ /* 0x000fe40001723070 */
[----:B------:R-:W-:Y:S02]  /*a9b0*/  ISETP.GE.U32.AND P2, PT, R5, c[0x0][0x168], PT ;  /* 0x00005a0005007a0c */ /* 0x000fe40003f46070 */
[----:B------:R-:W-:Y:S02]  /*a9c0*/  LOP3.LUT P5, RZ, R13, 0xff, RZ, 0xc0, !PT ;  /* 0x000000ff0dff7812 */ /* 0x000fe400078ac0ff */
[----:B------:R-:W-:-:S02]  /*a9d0*/  LOP3.LUT P6, RZ, R39, 0xff, RZ, 0xc0, !PT ;  /* 0x000000ff27ff7812 */ /* 0x000fc400078cc0ff */
[----:B------:R-:W-:Y:S02]  /*a9e0*/  LOP3.LUT P4, RZ, R12, 0xff, RZ, 0xc0, !PT ;  /* 0x000000ff0cff7812 */ /* 0x000fe4000788c0ff */
[----:B------:R-:W-:Y:S02]  /*a9f0*/  LOP3.LUT P3, RZ, R41, 0xff, RZ, 0xc0, !PT ;  /* 0x000000ff29ff7812 */ /* 0x000fe4000786c0ff */
[----:B------:R-:W-:Y:S02]  /*aa00*/  PLOP3.LUT P5, PT, P6, P5, PT, 0x80, 0x0 ;  /* 0x000000000000781c */ /* 0x000fe400037ab070 */
[----:B------:R-:W-:Y:S02]  /*aa10*/  PLOP3.LUT P3, PT, P3, P4, PT, 0x80, 0x0 ;  /* 0x000000000000781c */ /* 0x000fe40001f69070 */
[----:B------:R-:W-:Y:S02]  /*aa20*/  SEL R33, RZ, 0x1, !P0 ;  /* 0x00000001ff217807 */ /* 0x000fe40004000000 */
[----:B------:R-:W-:-:S02]  /*aa30*/  SEL R39, RZ, 0x1, !P5 ;  /* 0x00000001ff277807 */ /* 0x000fc40006800000 */
[----:B------:R-:W-:Y:S02]  /*aa40*/  SEL R41, RZ, 0x1, !P3 ;  /* 0x00000001ff297807 */ /* 0x000fe40005800000 */
[----:B------:R-:W-:Y:S01]  /*aa50*/  SEL R40, RZ, 0x1, !P1 ;  /* 0x00000001ff287807 */ /* 0x000fe20004800000 */
[----:B------:R-:W-:Y:S05]  /*aa60*/  @P2 BRA `(.L_x_9767) ;  /* 0x0000023000002947 */ /* 0x000fea0003800000 */
[----:B------:R-:W-:Y:S02]  /*aa70*/  LOP3.LUT P5, RZ, R32, 0xff, RZ, 0xc0, !PT ;  /* 0x000000ff20ff7812 */ /* 0x000fe400078ac0ff */
[----:B------:R-:W-:Y:S02]  /*aa80*/  LOP3.LUT P6, RZ, R27, 0xff, RZ, 0xc0, !PT ;  /* 0x000000ff1bff7812 */ /* 0x000fe400078cc0ff */
[----:B------:R-:W-:Y:S02]  /*aa90*/  IADD3 R5, R5, c[0x0][0x170], RZ ;  /* 0x00005c0005057a10 */ /* 0x000fe40007ffe0ff */
[----:B------:R-:W-:Y:S02]  /*aaa0*/  PLOP3.LUT P5, PT, P6, P5, PT, 0x80, 0x0 ;  /* 0x000000000000781c */ /* 0x000fe400037ab070 */
[----:B------:R-:W-:-:S02]  /*aab0*/  ISETP.GE.U32.AND P6, PT, R5, c[0x0][0x168], PT ;  /* 0x00005a0005007a0c */ /* 0x000fc40003fc6070 */
[----:B------:R-:W-:Y:S02]  /*aac0*/  LOP3.LUT P1, RZ, R25, 0xff, RZ, 0xc0, !PT ;  /* 0x000000ff19ff7812 */ /* 0x000fe4000782c0ff */
[----:B------:R-:W-:Y:S02]  /*aad0*/  LOP3.LUT P3, RZ, R34, 0xff, RZ, 0xc0, !PT ;  /* 0x000000ff22ff7812 */ /* 0x000fe4000786c0ff */
[----:B------:R-:W-:Y:S02]  /*aae0*/  LOP3.LUT P0, RZ, R9, 0xff, RZ, 0xc0, !PT ;  /* 0x000000ff09ff7812 */ /* 0x000fe4000780c0ff */
[----:B------:R-:W-:Y:S02]  /*aaf0*/  PLOP3.LUT P1, PT, P1, P3, PT, 0x80, 0x0 ;  /* 0x000000000000781c */ /* 0x000fe40000f27070 */
[----:B------:R-:W-:Y:S02]  /*ab00*/  LOP3.LUT P4, RZ, R28, 0xff, RZ, 0xc0, !PT ;  /* 0x000000ff1cff7812 */ /* 0x000fe4000788c0ff */
[----:B------:R-:W-:-:S02]  /*ab10*/  LOP3.LUT P2, RZ, R8, 0xff, RZ, 0xc0, !PT ;  /* 0x000000ff08ff7812 */ /* 0x000fc4000784c0ff */
[----:B------:R-:W-:Y:S02]  /*ab20*/  LOP3.LUT P3, RZ, R30, 0xff, RZ, 0xc0, !PT ;  /* 0x000000ff1eff7812 */ /* 0x000fe4000786c0ff */
[----:B------:R-:W-:Y:S02]  /*ab30*/  PLOP3.LUT P0, PT, P4, P0, PT, 0x80, 0x0 ;  /* 0x000000000000781c */ /* 0x000fe40002701070 */
[----:B------:R-:W-:Y:S02]  /*ab40*/  PLOP3.LUT P2, PT, P3, P2, PT, 0x80, 0x0 ;  /* 0x000000000000781c */ /* 0x000fe40001f45070 */
[----:B------:R-:W-:Y:S02]  /*ab50*/  SEL R25, RZ, 0x1, !P1 ;  /* 0x00000001ff197807 */ /* 0x000fe40004800000 */
[----:B------:R-:W-:Y:S02]  /*ab60*/  SEL R27, RZ, 0x1, !P5 ;  /* 0x00000001ff1b7807 */ /* 0x000fe40006800000 */
[----:B------:R-:W-:-:S02]  /*ab70*/  SEL R28, RZ, 0x1, !P0 ;  /* 0x00000001ff1c7807 */ /* 0x000fc40004000000 */
[----:B------:R-:W-:Y:S01]  /*ab80*/  SEL R30, RZ, 0x1, !P2 ;  /* 0x00000001ff1e7807 */ /* 0x000fe20005000000 */
[----:B------:R-:W-:Y:S05]  /*ab90*/  @P6 BRA `(.L_x_9767) ;  /* 0x0000010000006947 */ /* 0x000fea0003800000 */
[----:B------:R-:W-:Y:S02]  /*aba0*/  LOP3.LUT P0, RZ, R35, 0xff, RZ, 0xc0, !PT ;  /* 0x000000ff23ff7812 */ /* 0x000fe4000780c0ff */
[----:B------:R-:W-:Y:S02]  /*abb0*/  LOP3.LUT P2, RZ, R0, 0xff, RZ, 0xc0, !PT ;  /* 0x000000ff00ff7812 */ /* 0x000fe4000784c0ff */
[----:B------:R-:W-:Y:S02]  /*abc0*/  LOP3.LUT P5, RZ, R3, 0xff, RZ, 0xc0, !PT ;  /* 0x000000ff03ff7812 */ /* 0x000fe400078ac0ff */
[----:B------:R-:W-:Y:S02]  /*abd0*/  PLOP3.LUT P0, PT, P0, P2, PT, 0x80, 0x0 ;  /* 0x000000000000781c */ /* 0x000fe40000705070 */
[----:B------:R-:W-:Y:S02]  /*abe0*/  LOP3.LUT P6, RZ, R36, 0xff, RZ, 0xc0, !PT ;  /* 0x000000ff24ff7812 */ /* 0x000fe400078cc0ff */
[----:B------:R-:W-:-:S02]  /*abf0*/  LOP3.LUT P4, RZ, R4, 0xff, RZ, 0xc0, !PT ;  /* 0x000000ff04ff7812 */ /* 0x000fc4000788c0ff */
[----:B------:R-:W-:Y:S02]  /*ac00*/  LOP3.LUT P3, RZ, R37, 0xff, RZ, 0xc0, !PT ;  /* 0x000000ff25ff7812 */ /* 0x000fe4000786c0ff */
[----:B------:R-:W-:Y:S02]  /*ac10*/  LOP3.LUT P1, RZ, R10, 0xff, RZ, 0xc0, !PT ;  /* 0x000000ff0aff7812 */ /* 0x000fe4000782c0ff */
[----:B------:R-:W-:Y:S02]  /*ac20*/  LOP3.LUT P2, RZ, R38, 0xff, RZ, 0xc0, !PT ;  /* 0x000000ff26ff7812 */ /* 0x000fe4000784c0ff */
[----:B------:R-:W-:Y:S02]  /*ac30*/  PLOP3.LUT P5, PT, P6, P5, PT, 0x80, 0x0 ;  /* 0x000000000000781c */ /* 0x000fe400037ab070 */
[----:B------:R-:W-:Y:S02]  /*ac40*/  PLOP3.LUT P3, PT, P3, P4, PT, 0x80, 0x0 ;  /* 0x000000000000781c */ /* 0x000fe40001f69070 */
[----:B------:R-:W-:-:S02]  /*ac50*/  PLOP3.LUT P1, PT, P2, P1, PT, 0x80, 0x0 ;  /* 0x000000000000781c */ /* 0x000fc40001723070 */
[----:B------:R-:W-:Y:S02]  /*ac60*/  SEL R35, RZ, 0x1, !P0 ;  /* 0x00000001ff237807 */ /* 0x000fe40004000000 */
[----:B------:R-:W-:Y:S02]  /*ac70*/  SEL R36, RZ, 0x1, !P5 ;  /* 0x00000001ff247807 */ /* 0x000fe40006800000 */
[----:B------:R-:W-:Y:S02]  /*ac80*/  SEL R37, RZ, 0x1, !P3 ;  /* 0x00000001ff257807 */ /* 0x000fe40005800000 */
[----:B------:R-:W-:Y:S02]  /*ac90*/  SEL R38, RZ, 0x1, !P1 ;  /* 0x00000001ff267807 */ /* 0x000fe40004800000 */
.L_x_9767:
[----:B------:R-:W-:Y:S05]  /*aca0*/  BSYNC B0 ;  /* 0x0000000000007941 */ /* 0x000fea0003800000 */
.L_x_9766:
[----:B------:R-:W-:Y:S02]  /*acb0*/  LOP3.LUT P1, RZ, R33, 0xff, RZ, 0xc0, !PT ;  /* 0x000000ff21ff7812 */ /* 0x000fe4000782c0ff */
[----:B------:R-:W-:Y:S02]  /*acc0*/  LOP3.LUT P3, RZ, R21, 0xff, RZ, 0xc0, !PT ;  /* 0x000000ff15ff7812 */ /* 0x000fe4000786c0ff */
[----:B------:R-:W-:-:S02]  /*acd0*/  LOP3.LUT P6, RZ, R25, 0xff, RZ, 0xc0, !PT ;  /* 0x000000ff19ff7812 */ /* 0x000fc400078cc0ff */
[----:B------:R-:W-:Y:S02]  /*ace0*/  LOP3.LUT P0, RZ, R39, 0xff, RZ, 0xc0, !PT ;  /* 0x000000ff27ff7812 */ /* 0x000fe4000780c0ff */
[----:B------:R-:W-:Y:S02]  /*acf0*/  PLOP3.LUT P1, PT, P6, P3, P1, 0x80, 0x0 ;  /* 0x000000000000781c */ /* 0x000fe40003727010 */
[----:B------:R-:W-:Y:S02]  /*ad00*/  LOP3.LUT P4, RZ, R20, 0xff, RZ, 0xc0, !PT ;  /* 0x000000ff14ff7812 */ /* 0x000fe4000788c0ff */
[----:B------:R-:W-:Y:S02]  /*ad10*/  LOP3.LUT P2, RZ, R41, 0xff, RZ, 0xc0, !PT ;  /* 0x000000ff29ff7812 */ /* 0x000fe4000784c0ff */
[----:B------:R-:W-:Y:S02]  /*ad20*/  LOP3.LUT P5, RZ, R27, 0xff, RZ, 0xc0, !PT ;  /* 0x000000ff1bff7812 */ /* 0x000fe400078ac0ff */
[----:B------:R-:W-:-:S02]  /*ad30*/  LOP3.LUT P3, RZ, R18, 0xff, RZ, 0xc0, !PT ;  /* 0x000000ff12ff7812 */ /* 0x000fc4000786c0ff */
[----:B------:R-:W-:Y:S02]  /*ad40*/  LOP3.LUT P6, RZ, R28, 0xff, RZ, 0xc0, !PT ;  /* 0x000000ff1cff7812 */ /* 0x000fe400078cc0ff */
[----:B------:R-:W-:Y:S02]  /*ad50*/  PLOP3.LUT P0, PT, P5, P4, P0, 0x80, 0x0 ;  /* 0x000000000000781c */ /* 0x000fe40002f09000 */
[----:B------:R-:W-:Y:S02]  /*ad60*/  PLOP3.LUT P2, PT, P6, P3, P2, 0x80, 0x0 ;  /* 0x000000000000781c */ /* 0x000fe40003747020 */
[----:B------:R-:W-:Y:S02]  /*ad70*/  LOP3.LUT P5, RZ, R40, 0xff, RZ, 0xc0, !PT ;  /* 0x000000ff28ff7812 */ /* 0x000fe400078ac0ff */
[----:B------:R-:W-:Y:S02]  /*ad80*/  LOP3.LUT P4, RZ, R15, 0xff, RZ, 0xc0, !PT ;  /* 0x000000ff0fff7812 */ /* 0x000fe4000788c0ff */
[----:B------:R-:W-:-:S02]  /*ad90*/  LOP3.LUT P6, RZ, R30, 0xff, RZ, 0xc0, !PT ;  /* 0x000000ff1eff7812 */ /* 0x000fc400078cc0ff */
[----:B------:R-:W-:Y:S02]  /*ada0*/  LOP3.LUT P3, RZ, R37, 0xff, RZ, 0xc0, !PT ;  /* 0x000000ff25ff7812 */ /* 0x000fe4000786c0ff */
[----:B------:R-:W-:Y:S02]  /*adb0*/  PLOP3.LUT P5, PT, P6, P4, P5, 0x80, 0x0 ;  /* 0x000000000000781c */ /* 0x000fe400037a9050 */
[----:B------:R-:W-:Y:S02]  /*adc0*/  PLOP3.LUT P3, PT, P2, P3, PT, 0x80, 0x0 ;  /* 0x000000000000781c */ /* 0x000fe40001767070 */
[----:B------:R-:W-:Y:S02]  /*add0*/  LOP3.LUT P6, RZ, R38, 0xff, RZ, 0xc0, !PT ;  /* 0x000000ff26ff7812 */ /* 0x000fe400078cc0ff */
[----:B------:R-:W-:Y:S02]  /*ade0*/  LOP3.LUT P4, RZ, R36, 0xff, RZ, 0xc0, !PT ;  /* 0x000000ff24ff7812 */ /* 0x000fe4000788c0ff */
[----:B------:R-:W-:-:S02]  /*adf0*/  LOP3.LUT P2, RZ, R35, 0xff, RZ, 0xc0, !PT ;  /* 0x000000ff23ff7812 */ /* 0x000fc4000784c0ff */
[----:B------:R-:W-:Y:S02]  /*ae00*/  PLOP3.LUT P5, PT, P5, P6, PT, 0x80, 0x0 ;  /* 0x000000000000781c */ /* 0x000fe40002fad070 */
[----:B------:R-:W-:Y:S02]  /*ae10*/  PLOP3.LUT P0, PT, P0, P4, PT, 0x80, 0x0 ;  /* 0x000000000000781c */ /* 0x000fe40000709070 */
[----:B------:R-:W-:Y:S02]  /*ae20*/  PLOP3.LUT P1, PT, P1, P2, PT, 0x80, 0x0 ;  /* 0x000000000000781c */ /* 0x000fe40000f25070 */
[----:B------:R-:W-:Y:S02]  /*ae30*/  SEL R18, RZ, 0x1, !P5 ;  /* 0x00000001ff127807 */ /* 0x000fe40006800000 */
[----:B------:R-:W-:Y:S02]  /*ae40*/  SEL R19, RZ, 0x1, !P3 ;  /* 0x00000001ff137807 */ /* 0x000fe40005800000 */
[----:B------:R-:W-:-:S02]  /*ae50*/  SEL R24, RZ, 0x1, !P0 ;  /* 0x00000001ff187807 */ /* 0x000fc40004000000 */
[----:B------:R-:W-:Y:S01]  /*ae60*/  SEL R27, RZ, 0x1, !P1 ;  /* 0x00000001ff1b7807 */ /* 0x000fe20004800000 */
[----:B------:R-:W-:Y:S05]  /*ae70*/  BRA `(.L_x_9726) ;  /* 0x000017c000007947 */ /* 0x000fea0003800000 */
.L_x_9741:
        /* <DEDUP_REMOVED lines=38> */
.L_x_9771:
[C---:B------:R-:W-:Y:S02]  /*b0e0*/  LOP3.LUT R9, R5.reuse, 0xfffffffc, RZ, 0xc0, !PT ;  /* 0xfffffffc05097812 */ /* 0x040fe400078ec0ff */
[----:B------:R-:W-:Y:S02]  /*b0f0*/  IADD3 R5, R5, c[0x0][0x170], RZ ;  /* 0x00005c0005057a10 */ /* 0x000fe40007ffe0ff */
[-C--:B------:R-:W-:Y:S02]  /*b100*/  IADD3 R8, P0, R9, R16.reuse, RZ ;  /* 0x0000001009087210 */ /* 0x080fe40007f1e0ff */
[C---:B------:R-:W-:Y:S02]  /*b110*/  LOP3.LUT R11, R5.reuse, 0xfffffffc, RZ, 0xc0, !PT ;  /* 0xfffffffc050b7812 */ /* 0x040fe400078ec0ff */
[----:B------:R-:W-:Y:S01]  /*b120*/  IADD3 R3, R5, c[0x0][0x170], RZ ;  /* 0x00005c0005037a10 */ /* 0x000fe20007ffe0ff */
[----:B------:R-:W-:Y:S01]  /*b130*/  IMAD.X R9, RZ, RZ, R19, P0 ;  /* 0x000000ffff097224 */ /* 0x000fe200000e0613 */
[----:B------:R-:W-:-:S02]  /*b140*/  IADD3 R10, P0, R11, R16, RZ ;  /* 0x000000100b0a7210 */ /* 0x000fc40007f1e0ff */
[----:B------:R-:W-:Y:S02]  /*b150*/  LOP3.LUT R7, R3, 0xfffffffc, RZ, 0xc0, !PT ;  /* 0xfffffffc03077812 */ /* 0x000fe400078ec0ff */
[----:B------:R-:W2:Y:S01]  /*b160*/  LDG.E R8, [R8.64] ;  /* 0x0000002408087981 */ /* 0x000ea2000c1e1900 */
[--C-:B------:R-:W-:Y:S01]  /*b170*/  IMAD.X R11, RZ, RZ, R19.reuse, P0 ;  /* 0x000000ffff0b7224 */ /* 0x100fe200000e0613 */
[----:B------:R-:W-:Y:S02]  /*b180*/  IADD3 R6, P0, R7, R16, RZ ;  /* 0x0000001007067210 */ /* 0x000fe40007f1e0ff */
[----:B------:R-:W-:Y:S02]  /*b190*/  IADD3 R3, R3, c[0x0][0x170], RZ ;  /* 0x00005c0003037a10 */ /* 0x000fe40007ffe0ff */
[----:B------:R2:W3:Y:S01]  /*b1a0*/  LDG.E R24, [R10.64] ;  /* 0x000000240a187981 */ /* 0x0004e2000c1e1900 */
[----:B------:R-:W-:Y:S01]  /*b1b0*/  IMAD.X R7, RZ, RZ, R19, P0 ;  /* 0x000000ffff077224 */ /* 0x000fe200000e0613 */
[----:B------:R-:W-:-:S04]  /*b1c0*/  LOP3.LUT R5, R3, 0xfffffffc, RZ, 0xc0, !PT ;  /* 0xfffffffc03057812 */ /* 0x000fc800078ec0ff */
[----:B------:R-:W4:Y:S01]  /*b1d0*/  LDG.E R26, [R6.64] ;  /* 0x00000024061a7981 */ /* 0x000f22000c1e1900 */
        /* <DEDUP_REMOVED lines=13> */
[----:B------:R-:W-:Y:S02]  /*b2b0*/  PRMT R10, R8, 0x7773, RZ ;  /* 0x00007773080a7816 */ /* 0x000fe400000000ff */
[----:B------:R-:W-:-:S02]  /*b2c0*/  ISETP.NE.AND P6, PT, R11, RZ, P6 ;  /* 0x000000ff0b00720c */ /* 0x000fc400037c5270 */
[----:B------:R-:W-:Y:S02]  /*b2d0*/  ISETP.NE.AND P5, PT, R10, RZ, P5 ;  /* 0x000000ff0a00720c */ /* 0x000fe40002fa5270 */
[----:B------:R-:W-:Y:S02]  /*b2e0*/  SEL R18, RZ, 0x1, !P6 ;  /* 0x00000001ff127807 */ /* 0x000fe40007000000 */
[C---:B------:R-:W-:Y:S02]  /*b2f0*/  PRMT R13, R8.reuse, 0x7770, RZ ;  /* 0x00007770080d7816 */ /* 0x040fe400000000ff */
[----:B------:R-:W-:Y:S02]  /*b300*/  PRMT R12, R8, 0x7771, RZ ;  /* 0x00007771080c7816 */ /* 0x000fe400000000ff */
[----:B------:R-:W-:Y:S02]  /*b310*/  LOP3.LUT P6, RZ, R27, 0xff, RZ, 0xc0, !PT ;  /* 0x000000ff1bff7812 */ /* 0x000fe400078cc0ff */
[----:B----4-:R-:W-:-:S02]  /*b320*/  PRMT R3, R26, 0x7771, RZ ;  /* 0x000077711a037816 */ /* 0x010fc400000000ff */
[C---:B---3--:R-:W-:Y:S02]  /*b330*/  PRMT R9, R24.reuse, 0x7770, RZ ;  /* 0x0000777018097816 */ /* 0x048fe400000000ff */
[C---:B------:R-:W-:Y:S02]  /*b340*/  PRMT R8, R24.reuse, 0x7771, RZ ;  /* 0x0000777118087816 */ /* 0x040fe400000000ff */
[----:B------:R-:W-:Y:S02]  /*b350*/  SEL R15, RZ, 0x1, !P5 ;  /* 0x00000001ff0f7807 */ /* 0x000fe40006800000 */
        /* <DEDUP_REMOVED lines=85> */
.L_x_9770:
        /* <DEDUP_REMOVED lines=32> */
.L_x_9769:
[----:B------:R-:W-:Y:S05]  /*bab0*/  BSYNC B0 ;  /* 0x0000000000007941 */ /* 0x000fea0003800000 */
.L_x_9768:
        /* <DEDUP_REMOVED lines=79> */
.L_x_9773:
[----:B------:R-:W-:Y:S05]  /*bfb0*/  BSYNC B0 ;  /* 0x0000000000007941 */ /* 0x000fea0003800000 */
.L_x_9772:
        /* <DEDUP_REMOVED lines=75> */
.L_x_9775:
[----:B------:R-:W-:Y:S05]  /*c470*/  BSYNC B0 ;  /* 0x0000000000007941 */ /* 0x000fea0003800000 */
.L_x_9774:
        /* <DEDUP_REMOVED lines=27> */
[----:B------:R-:W-:Y:S02]  /*c630*/  SEL R27, RZ, 0x1, !P1 ;  /* 0x00000001ff1b7807 */ /* 0x000fe40004800000 */
.L_x_9726:
[----:B------:R-:W-:Y:S05]  /*c640*/  BSYNC B6 ;  /* 0x0000000000067941 */ /* 0x000fea0003800000 */
.L_x_9725:
        /* <DEDUP_REMOVED lines=12> */
.L_x_9779:
        /* <DEDUP_REMOVED lines=10> */
[----:B------:R-:W-:Y:S02]  /*c7b0*/  LOP3.LUT P1, RZ, R27, 0xff, RZ, 0xc0, !PT ;  /* 0x000000ff1bff7812 */ /* 0x000fe4000782c0ff */
[----:B------:R-:W-:Y:S02]  /*c7c0*/  LOP3.LUT P2, RZ, R24, 0xff, RZ, 0xc0, !PT ;  /* 0x000000ff18ff7812 */ /* 0x000fe4000784c0ff */
[----:B------:R-:W-:Y:S01]  /*c7d0*/  LOP3.LUT P4, RZ, R19, 0xff, RZ, 0xc0, !PT ;  /* 0x000000ff13ff7812 */ /* 0x000fe2000788c0ff */
[----:B------:R-:W0:Y:S01]  /*c7e0*/  LDS R3, [R3.X4+0x10] ;  /* 0x0000100003037984 */ /* 0x000e220000004800 */
[----:B------:R-:W-:Y:S02]  /*c7f0*/  LOP3.LUT P0, RZ, R18, 0xff, RZ, 0xc0, !PT ;  /* 0x000000ff12ff7812 */ /* 0x000fe4000780c0ff */
[C---:B0-----:R-:W-:Y:S02]  /*c800*/  PRMT R4, R3.reuse, 0x7770, RZ ;  /* 0x0000777003047816 */ /* 0x041fe400000000ff */
[----:B------:R-:W-:-:S02]  /*c810*/  PRMT R5, R3, 0x7771, RZ ;  /* 0x0000777103057816 */ /* 0x000fc400000000ff */
[----:B------:R-:W-:Y:S02]  /*c820*/  PRMT R6, R3, 0x7772, RZ ;  /* 0x0000777203067816 */ /* 0x000fe400000000ff */
[----:B------:R-:W-:Y:S02]  /*c830*/  ISETP.NE.AND P1, PT, R4, RZ, P1 ;  /* 0x000000ff0400720c */ /* 0x000fe40000f25270 */
[----:B------:R-:W-:Y:S02]  /*c840*/  ISETP.NE.AND P2, PT, R5, RZ, P2 ;  /* 0x000000ff0500720c */ /* 0x000fe40001745270 */
[----:B------:R-:W-:Y:S02]  /*c850*/  ISETP.NE.AND P4, PT, R6, RZ, P4 ;  /* 0x000000ff0600720c */ /* 0x000fe40002785270 */
[----:B------:R-:W-:Y:S02]  /*c860*/  PRMT R3, R3, 0x7773, RZ ;  /* 0x0000777303037816 */ /* 0x000fe400000000ff */
[----:B------:R-:W-:-:S02]  /*c870*/  SEL R27, RZ, 0x1, !P1 ;  /* 0x00000001ff1b7807 */ /* 0x000fc40004800000 */
[----:B------:R-:W-:Y:S02]  /*c880*/  SEL R24, RZ, 0x1, !P2 ;  /* 0x00000001ff187807 */ /* 0x000fe40005000000 */
[----:B------:R-:W-:Y:S02]  /*c890*/  ISETP.NE.AND P0, PT, R3, RZ, P0 ;  /* 0x000000ff0300720c */ /* 0x000fe40000705270 */
[----:B------:R-:W-:Y:S02]  /*c8a0*/  SEL R19, RZ, 0x1, !P4 ;  /* 0x00000001ff137807 */ /* 0x000fe40006000000 */
[----:B------:R-:W-:Y:S02]  /*c8b0*/  PRMT R4, R24, 0x7604, R27 ;  /* 0x0000760418047816 */ /* 0x000fe4000000001b */
[----:B------:R-:W-:Y:S02]  /*c8c0*/  SEL R18, RZ, 0x1, !P0 ;  /* 0x00000001ff127807 */ /* 0x000fe40004000000 */
[----:B------:R-:W-:-:S04]  /*c8d0*/  PRMT R3, R19, 0x7054, R4 ;  /* 0x0000705413037816 */ /* 0x000fc80000000004 */
[----:B------:R-:W-:-:S05]  /*c8e0*/  PRMT R3, R18, 0x654, R3 ;  /* 0x0000065412037816 */ /* 0x000fca0000000003 */
[----:B------:R0:W-:Y:S02]  /*c8f0*/  STS [R0.X4+0x10], R3 ;  /* 0x0000100300007388 */ /* 0x0001e40000004800 */
.L_x_9778:
[----:B------:R-:W-:Y:S05]  /*c900*/  BSYNC B0 ;  /* 0x0000000000007941 */ /* 0x000fea0003800000 */
.L_x_9777:
[----:B------:R-:W-:Y:S01]  /*c910*/  IMAD.MOV.U32 R4, RZ, RZ, R7 ;  /* 0x000000ffff047224 */ /* 0x000fe200078e0007 */
[----:B------:R-:W-:Y:S05]  /*c920*/  @P3 BRA `(.L_x_9779) ;  /* 0xfffffde000003947 */ /* 0x000fea000383ffff */
.L_x_9776:
        /* <DEDUP_REMOVED lines=17> */
.L_x_9784:
        /* <DEDUP_REMOVED lines=9> */
[----:B------:R-:W-:Y:S02]  /*cad0*/  LOP3.LUT P1, RZ, R24, 0xff, RZ, 0xc0, !PT ;  /* 0x000000ff18ff7812 */ /* 0x000fe4000782c0ff */
[----:B------:R-:W-:Y:S01]  /*cae0*/  LOP3.LUT P2, RZ, R19, 0xff, RZ, 0xc0, !PT ;  /* 0x000000ff13ff7812 */ /* 0x000fe2000784c0ff */
[----:B------:R-:W0:Y:S01]  /*caf0*/  LDS R0, [R0] ;  /* 0x0000000000007984 */ /* 0x000e220000000800 */
[----:B------:R-:W-:Y:S02]  /*cb00*/  LOP3.LUT P3, RZ, R18, 0xff, RZ, 0xc0, !PT ;  /* 0x000000ff12ff7812 */ /* 0x000fe4000786c0ff */
[C---:B0-----:R-:W-:Y:S02]  /*cb10*/  PRMT R4, R0.reuse, 0x7770, RZ ;  /* 0x0000777000047816 */ /* 0x041fe400000000ff */
[----:B------:R-:W-:-:S02]  /*cb20*/  PRMT R5, R0, 0x7771, RZ ;  /* 0x0000777100057816 */ /* 0x000fc400000000ff */
[----:B------:R-:W-:Y:S02]  /*cb30*/  PRMT R6, R0, 0x7772, RZ ;  /* 0x0000777200067816 */ /* 0x000fe400000000ff */
[----:B------:R-:W-:Y:S02]  /*cb40*/  ISETP.NE.AND P0, PT, R4, RZ, P0 ;  /* 0x000000ff0400720c */ /* 0x000fe40000705270 */
[----:B------:R-:W-:Y:S02]  /*cb50*/  ISETP.NE.AND P1, PT, R5, RZ, P1 ;  /* 0x000000ff0500720c */ /* 0x000fe40000f25270 */
[----:B------:R-:W-:Y:S02]  /*cb60*/  PRMT R0, R0, 0x7773, RZ ;  /* 0x0000777300007816 */ /* 0x000fe400000000ff */
[----:B------:R-:W-:Y:S02]  /*cb70*/  ISETP.NE.AND P2, PT, R6, RZ, P2 ;  /* 0x000000ff0600720c */ /* 0x000fe40001745270 */
        /* <DEDUP_REMOVED lines=9> */
.L_x_9783:
[----:B------:R-:W-:Y:S05]  /*cc10*/  BSYNC B0 ;  /* 0x0000000000007941 */ /* 0x000fea0003800000 */
.L_x_9782:
[----:B------:R-:W-:-:S04]  /*cc20*/  SHF.R.S32.HI R3, RZ, 0x1, R3 ;  /* 0x00000001ff037819 */ /* 0x000fc80000011403 */
[----:B------:R-:W-:-:S13]  /*cc30*/  ISETP.GE.AND P0, PT, R3, 0x20, PT ;  /* 0x000000200300780c */ /* 0x000fda0003f06270 */
[----:B------:R-:W-:Y:S05]  /*cc40*/  @P0 BRA `(.L_x_9784) ;  /* 0xfffffdf000000947 */ /* 0x000fea000383ffff */
[----:B------:R-:W-:-:S05]  /*cc50*/  IMAD.MOV.U32 R0, RZ, RZ, 0x20 ;  /* 0x00000020ff007424 */ /* 0x000fca00078e00ff */
.L_x_9781:
[----:B0-----:R-:W-:Y:S01]  /*cc60*/  ISETP.GE.AND P0, PT, R0, 0x2, PT ;  /* 0x000000020000780c */ /* 0x001fe20003f06270 */
[----:B------:R-:W-:Y:S01]  /*cc70*/  WARPSYNC 0xffffffff ;  /* 0xffffffff00007948 */ /* 0x000fe20003800000 */
[----:B------:R-:W-:Y:S11]  /*cc80*/  BAR.SYNC.DEFER_BLOCKING 0x0 ;  /* 0x0000000000007b1d */ /* 0x000ff60000010000 */
[----:B------:R-:W-:Y:S05]  /*cc90*/  @!P0 BRA `(.L_x_9780) ;  /* 0x000001f000008947 */ /* 0x000fea0003800000 */
[----:B------:R-:W-:Y:S02]  /*cca0*/  IMAD.MOV.U32 R3, RZ, RZ, 0x1 ;  /* 0x00000001ff037424 */ /* 0x000fe400078e00ff */
.L_x_9785:
        /* <DEDUP_REMOVED lines=9> */
[----:B------:R-:W0:Y:S01]  /*cd40*/  SHFL.DOWN PT, R6, R6, R3, 0x1f ;  /* 0x08001f0306067589 */ /* 0x000e2200000e0000 */
[----:B------:R-:W-:-:S02]  /*cd50*/  LOP3.LUT P0, RZ, R27, 0xff, RZ, 0xc0, !PT ;  /* 0x000000ff1bff7812 */ /* 0x000fc4000780c0ff */
[----:B------:R-:W-:Y:S01]  /*cd60*/  LOP3.LUT P2, RZ, R19, 0xff, RZ, 0xc0, !PT ;  /* 0x000000ff13ff7812 */ /* 0x000fe2000784c0ff */
[----:B------:R-:W1:Y:S01]  /*cd70*/  SHFL.DOWN PT, R10, R10, R3, 0x1f ;  /* 0x08001f030a0a7589 */ /* 0x000e6200000e0000 */
[----:B------:R-:W-:Y:S02]  /*cd80*/  LOP3.LUT R24, R24, 0xff, RZ, 0xc0, !PT ;  /* 0x000000ff18187812 */ /* 0x000fe400078ec0ff */
[----:B------:R-:W-:Y:S01]  /*cd90*/  LOP3.LUT R18, R18, 0xff, RZ, 0xc0, !PT ;  /* 0x000000ff12127812 */ /* 0x000fe200078ec0ff */
[----:B------:R-:W2:Y:S04]  /*cda0*/  SHFL.DOWN PT, R4, R4, R3, 0x1f ;  /* 0x08001f0304047589 */ /* 0x000ea800000e0000 */
[----:B------:R3:W4:Y:S02]  /*cdb0*/  SHFL.DOWN PT, R8, R8, R3, 0x1f ;  /* 0x08001f0308087589 */ /* 0x00072400000e0000 */
[----:B---3--:R-:W-:-:S02]  /*cdc0*/  SHF.L.U32 R3, R3, 0x1, RZ ;  /* 0x0000000103037819 */ /* 0x008fc400000006ff */
[----:B0-----:R-:W-:Y:S02]  /*cdd0*/  ISETP.NE.AND P1, PT, R6, RZ, PT ;  /* 0x000000ff0600720c */ /* 0x001fe40003f25270 */
[----:B------:R-:W-:Y:S02]  /*cde0*/  ISETP.GE.AND P4, PT, R3, R0, PT ;  /* 0x000000000300720c */ /* 0x000fe40003f86270 */
[----:B-1----:R-:W-:Y:S02]  /*cdf0*/  ISETP.NE.AND P3, PT, R10, RZ, PT ;  /* 0x000000ff0a00720c */ /* 0x002fe40003f65270 */
[----:B------:R-:W-:Y:S02]  /*ce00*/  ISETP.NE.AND P1, PT, R24, RZ, P1 ;  /* 0x000000ff1800720c */ /* 0x000fe40000f25270 */
[----:B--2---:R-:W-:Y:S02]  /*ce10*/  ISETP.NE.AND P0, PT, R4, RZ, P0 ;  /* 0x000000ff0400720c */ /* 0x004fe40000705270 */
[----:B------:R-:W-:-:S02]  /*ce20*/  ISETP.NE.AND P3, PT, R18, RZ, P3 ;  /* 0x000000ff1200720c */ /* 0x000fc40001f65270 */
[----:B----4-:R-:W-:Y:S02]  /*ce30*/  ISETP.NE.AND P2, PT, R8, RZ, P2 ;  /* 0x000000ff0800720c */ /* 0x010fe40001745270 */
[----:B------:R-:W-:Y:S02]  /*ce40*/  SEL R27, RZ, 0x1, !P0 ;  /* 0x00000001ff1b7807 */ /* 0x000fe40004000000 */
[----:B------:R-:W-:Y:S02]  /*ce50*/  SEL R19, RZ, 0x1, !P2 ;  /* 0x00000001ff137807 */ /* 0x000fe40005000000 */
[----:B------:R-:W-:Y:S02]  /*ce60*/  SEL R24, RZ, 0x1, !P1 ;  /* 0x00000001ff187807 */ /* 0x000fe40004800000 */
[----:B------:R-:W-:Y:S01]  /*ce70*/  SEL R18, RZ, 0x1, !P3 ;  /* 0x00000001ff127807 */ /* 0x000fe20005800000 */
[----:B------:R-:W-:Y:S05]  /*ce80*/  @!P4 BRA `(.L_x_9785) ;  /* 0xfffffe200000c947 */ /* 0x000fea000383ffff */
.L_x_9780:
[----:B------:R-:W-:Y:S01]  /*ce90*/  ISETP.NE.AND P1, PT, RZ, c[0x0][0x338], PT ;  /* 0x0000ce00ff007a0c */ /* 0x000fe20003f25270 */
[----:B------:R-:W-:-:S02]  /*cea0*/  IMAD.MOV.U32 R26, RZ, RZ, RZ ;  /* 0x000000ffff1a7224 */ /* 0x000fc400078e00ff */
        /* <DEDUP_REMOVED lines=202> */
.L_x_9786:
        /* <DEDUP_REMOVED lines=200> */
.L_x_9787:
        /* <DEDUP_REMOVED lines=202> */
.L_x_9788:
        /* <DEDUP_REMOVED lines=200> */
.L_x_9789:
        /* <DEDUP_REMOVED lines=215> */
.L_x_9791:
        /* <DEDUP_REMOVED lines=200> */
.L_x_9792:
        /* <DEDUP_REMOVED lines=202> */
.L_x_9793:
        /* <DEDUP_REMOVED lines=200> */
.L_x_9794:
        /* <DEDUP_REMOVED lines=11> */
.L_x_9796:
[----:B------:R-:W-:Y:S05]  /*134b0*/  BSYNC B0 ;  /* 0x0000000000007941 */ /* 0x000fea0003800000 */
.L_x_9795:
        /* <DEDUP_REMOVED lines=15> */
.L_x_9798:
[----:B------:R-:W-:Y:S05]  /*135b0*/  BSYNC B0 ;  /* 0x0000000000007941 */ /* 0x000fea0003800000 */
.L_x_9797:
        /* <DEDUP_REMOVED lines=31> */
.L_x_9800:
[----:B------:R-:W-:Y:S05]  /*137b0*/  BSYNC B0 ;  /* 0x0000000000007941 */ /* 0x000fea0003800000 */
.L_x_9799:
        /* <DEDUP_REMOVED lines=26> */
.L_x_9805:
        /* <DEDUP_REMOVED lines=8> */
[----:B------:R-:W-:-:S02]  /*139e0*/  LOP3.LUT P1, RZ, R27, 0xff, RZ, 0xc0, !PT ;  /* 0x000000ff1bff7812 */ /* 0x000fc4000782c0ff */
[----:B------:R-:W-:Y:S01]  /*139f0*/  LOP3.LUT P2, RZ, R24, 0xff, RZ, 0xc0, !PT ;  /* 0x000000ff18ff7812 */ /* 0x000fe2000784c0ff */
[----:B------:R-:W-:Y:S01]  /*13a00*/  IMAD R3, R14, c[0x0][0x4], R3 ;  /* 0x000001000e037a24 */ /* 0x000fe200078e0203 */
[----:B------:R-:W-:Y:S02]  /*13a10*/  LOP3.LUT P4, RZ, R19, 0xff, RZ, 0xc0, !PT ;  /* 0x000000ff13ff7812 */ /* 0x000fe4000788c0ff */
[----:B------:R-:W-:Y:S02]  /*13a20*/  LOP3.LUT P0, RZ, R18, 0xff, RZ, 0xc0, !PT ;  /* 0x000000ff12ff7812 */ /* 0x000fe4000780c0ff */
[----:B------:R-:W-:Y:S02]  /*13a30*/  ISETP.GE.U32.AND P5, PT, R3, c[0x0][0x178], PT ;  /* 0x00005e0003007a0c */ /* 0x000fe40003fa6070 */
[----:B--2---:R-:W-:Y:S02]  /*13a40*/  ISETP.NE.AND P1, PT, R11, RZ, P1 ;  /* 0x000000ff0b00720c */ /* 0x004fe40000f25270 */
[----:B---3--:R-:W-:-:S02]  /*13a50*/  ISETP.NE.AND P2, PT, R8, RZ, P2 ;  /* 0x000000ff0800720c */ /* 0x008fc40001745270 */
[----:B------:R-:W-:Y:S02]  /*13a60*/  SEL R27, RZ, 0x1, !P1 ;  /* 0x00000001ff1b7807 */ /* 0x000fe40004800000 */
[----:B----4-:R-:W-:Y:S02]  /*13a70*/  ISETP.NE.AND P4, PT, R9, RZ, P4 ;  /* 0x000000ff0900720c */ /* 0x010fe40002785270 */
[----:B------:R-:W-:Y:S02]  /*13a80*/  SEL R24, RZ, 0x1, !P2 ;  /* 0x00000001ff187807 */ /* 0x000fe40005000000 */
[----:B-----5:R-:W-:Y:S02]  /*13a90*/  ISETP.NE.AND P0, PT, R10, RZ, P0 ;  /* 0x000000ff0a00720c */ /* 0x020fe40000705270 */
[----:B------:R-:W-:Y:S02]  /*13aa0*/  SEL R19, RZ, 0x1, !P4 ;  /* 0x00000001ff137807 */ /* 0x000fe40006000000 */
[----:B------:R-:W-:Y:S01]  /*13ab0*/  SEL R18, RZ, 0x1, !P0 ;  /* 0x00000001ff127807 */ /* 0x000fe20004000000 */
[----:B------:R-:W-:Y:S05]  /*13ac0*/  @!P5 BRA `(.L_x_9805) ;  /* 0xfffffe900000d947 */ /* 0x000fea000383ffff */
.L_x_9804:
[----:B------:R-:W-:Y:S05]  /*13ad0*/  BSYNC B1 ;  /* 0x0000000000017941 */ /* 0x000fea0003800000 */
.L_x_9803:
[----:B------:R-:W-:Y:S05]  /*13ae0*/  BRA `(.L_x_9806) ;  /* 0x0000020000007947 */ /* 0x000fea0003800000 */
.L_x_9802:
        /* <DEDUP_REMOVED lines=9> */
.L_x_9807:
        /* <DEDUP_REMOVED lines=9> */
[----:B------:R-:W-:Y:S02]  /*13c10*/  LOP3.LUT P1, RZ, R27, 0xff, RZ, 0xc0, !PT ;  /* 0x000000ff1bff7812 */ /* 0x000fe4000782c0ff */
[----:B------:R-:W-:Y:S02]  /*13c20*/  ISETP.GE.U32.AND P5, PT, R3, c[0x0][0x178], PT ;  /* 0x00005e0003007a0c */ /* 0x000fe40003fa6070 */
[----:B------:R-:W-:Y:S02]  /*13c30*/  LOP3.LUT P2, RZ, R24, 0xff, RZ, 0xc0, !PT ;  /* 0x000000ff18ff7812 */ /* 0x000fe4000784c0ff */
[----:B------:R-:W-:Y:S02]  /*13c40*/  LOP3.LUT P4, RZ, R19, 0xff, RZ, 0xc0, !PT ;  /* 0x000000ff13ff7812 */ /* 0x000fe4000788c0ff */
[----:B------:R-:W-:Y:S02]  /*13c50*/  LOP3.LUT P0, RZ, R18, 0xff, RZ, 0xc0, !PT ;  /* 0x000000ff12ff7812 */ /* 0x000fe4000780c0ff */
[----:B--2---:R-:W-:-:S02]  /*13c60*/  ISETP.NE.AND P1, PT, R11, RZ, P1 ;  /* 0x000000ff0b00720c */ /* 0x004fc40000f25270 */
[----:B---3--:R-:W-:Y:S02]  /*13c70*/  ISETP.NE.AND P2, PT, R8, RZ, P2 ;  /* 0x000000ff0800720c */ /* 0x008fe40001745270 */
[----:B------:R-:W-:Y:S02]  /*13c80*/  SEL R27, RZ, 0x1, !P1 ;  /* 0x00000001ff1b7807 */ /* 0x000fe40004800000 */
[----:B----4-:R-:W-:Y:S02]  /*13c90*/  ISETP.NE.AND P4, PT, R9, RZ, P4 ;  /* 0x000000ff0900720c */ /* 0x010fe40002785270 */
[----:B------:R-:W-:Y:S02]  /*13ca0*/  SEL R24, RZ, 0x1, !P2 ;  /* 0x00000001ff187807 */ /* 0x000fe40005000000 */
[----:B-----5:R-:W-:Y:S02]  /*13cb0*/  ISETP.NE.AND P0, PT, R10, RZ, P0 ;  /* 0x000000ff0a00720c */ /* 0x020fe40000705270 */
[----:B------:R-:W-:-:S02]  /*13cc0*/  SEL R19, RZ, 0x1, !P4 ;  /* 0x00000001ff137807 */ /* 0x000fc40006000000 */
[----:B------:R-:W-:Y:S01]  /*13cd0*/  SEL R18, RZ, 0x1, !P0 ;  /* 0x00000001ff127807 */ /* 0x000fe20004000000 */
[----:B------:R-:W-:Y:S05]  /*13ce0*/  @!P5 BRA `(.L_x_9807) ;  /* 0xfffffe900000d947 */ /* 0x000fea000383ffff */
.L_x_9806:
[----:B------:R-:W-:Y:S05]  /*13cf0*/  BSYNC B0 ;  /* 0x0000000000007941 */ /* 0x000fea0003800000 */
.L_x_9801:
        /* <DEDUP_REMOVED lines=11> */
.L_x_9811:
[----:B0-----:R-:W-:Y:S01]  /*13db0*/  IMAD.IADD R7, R17, 0x1, R6 ;  /* 0x0000000111077824 */ /* 0x001fe200078e0206 */
[----:B------:R-:W-:Y:S01]  /*13dc0*/  BAR.SYNC.DEFER_BLOCKING 0x0 ;  /* 0x0000000000007b1d */ /* 0x000fe20000010000 */
[----:B------:R-:W-:-:S02]  /*13dd0*/  ISETP.GT.AND P4, PT, R6, 0x1, PT ;  /* 0x000000010600780c */ /* 0x000fc40003f84270 */
        /* <DEDUP_REMOVED lines=27> */
.L_x_9810:
[----:B------:R-:W-:Y:S05]  /*13f90*/  BSYNC B0 ;  /* 0x0000000000007941 */ /* 0x000fea0003800000 */
.L_x_9809:
[----:B------:R-:W-:Y:S01]  /*13fa0*/  IMAD.MOV.U32 R6, RZ, RZ, R10 ;  /* 0x000000ffff067224 */ /* 0x000fe200078e000a */
[----:B------:R-:W-:Y:S05]  /*13fb0*/  @P4 BRA `(.L_x_9811) ;  /* 0xfffffdf000004947 */ /* 0x000fea000383ffff */
.L_x_9808:
        /* <DEDUP_REMOVED lines=15> */
.L_x_9816:
[----:B------:R-:W-:Y:S01]  /*140b0*/  IMAD.IADD R6, R2, 0x1, R7 ;  /* 0x0000000102067824 */ /* 0x000fe200078e0207 */
[----:B------:R-:W-:Y:S04]  /*140c0*/  BAR.SYNC.DEFER_BLOCKING 0x0 ;  /* 0x0000000000007b1d */ /* 0x000fe80000010000 */
[----:B------:R-:W-:-:S02]  /*140d0*/  ISETP.GE.U32.AND P0, PT, R6, c[0x0][0x0], PT ;  /* 0x0000000006007a0c */ /* 0x000fc40003f06070 */
[----:B------:R-:W-:Y:S02]  /*140e0*/  BSSY B0, `(.L_x_9814) ;  /* 0x0000019000007945 */ /* 0x000fe40003800000 */
        /* <DEDUP_REMOVED lines=24> */
.L_x_9815:
[----:B------:R-:W-:Y:S05]  /*14270*/  BSYNC B0 ;  /* 0x0000000000007941 */ /* 0x000fea0003800000 */
.L_x_9814:
[----:B------:R-:W-:-:S04]  /*14280*/  SHF.R.S32.HI R7, RZ, 0x1, R7 ;  /* 0x00000001ff077819 */ /* 0x000fc80000011407 */
[----:B------:R-:W-:-:S13]  /*14290*/  ISETP.GE.AND P0, PT, R7, 0x20, PT ;  /* 0x000000200700780c */ /* 0x000fda0003f06270 */
[----:B------:R-:W-:Y:S05]  /*142a0*/  @P0 BRA `(.L_x_9816) ;  /* 0xfffffe0000000947 */ /* 0x000fea000383ffff */
[----:B------:R-:W-:-:S04]  /*142b0*/  IMAD.MOV.U32 R6, RZ, RZ, 0x20 ;  /* 0x00000020ff067424 */ /* 0x000fc800078e00ff */
.L_x_9813:
[----:B------:R-:W-:Y:S01]  /*142c0*/  BAR.SYNC.DEFER_BLOCKING 0x0 ;  /* 0x0000000000007b1d */ /* 0x000fe20000010000 */
[----:B------:R-:W-:-:S13]  /*142d0*/  ISETP.GE.AND P0, PT, R6, 0x2, PT ;  /* 0x000000020600780c */ /* 0x000fda0003f06270 */
[----:B------:R-:W-:Y:S05]  /*142e0*/  @!P0 BRA `(.L_x_9812) ;  /* 0x000001e000008947 */ /* 0x000fea0003800000 */
[----:B------:R-:W-:Y:S02]  /*142f0*/  IMAD.MOV.U32 R3, RZ, RZ, 0x1 ;  /* 0x00000001ff037424 */ /* 0x000fe400078e00ff */
.L_x_9817:
[----:B------:R-:W-:Y:S02]  /*14300*/  LOP3.LUT R2, R24, 0xffff, RZ, 0xc0, !PT ;  /* 0x0000ffff18027812 */ /* 0x000fe400078ec0ff */
[----:B------:R-:W-:Y:S02]  /*14310*/  LOP3.LUT R8, R18, 0xffff, RZ, 0xc0, !PT ;  /* 0x0000ffff12087812 */ /* 0x000fe400078ec0ff */
[----:B0-----:R-:W-:Y:S02]  /*14320*/  LOP3.LUT R0, R27, 0xffff, RZ, 0xc0, !PT ;  /* 0x0000ffff1b007812 */ /* 0x001fe400078ec0ff */
[----:B------:R-:W-:Y:S02]  /*14330*/  LOP3.LUT R7, R19, 0xffff, RZ, 0xc0, !PT ;  /* 0x0000ffff13077812 */ /* 0x000fe400078ec0ff */
[----:B------:R-:W-:Y:S02]  /*14340*/  PRMT R2, R2, 0x8880, RZ ;  /* 0x0000888002027816 */ /* 0x000fe400000000ff */
[----:B------:R-:W-:-:S02]  /*14350*/  PRMT R10, R8, 0x8880, RZ ;  /* 0x00008880080a7816 */ /* 0x000fc400000000ff */
[----:B------:R-:W-:Y:S02]  /*14360*/  PRMT R0, R0, 0x8880, RZ ;  /* 0x0000888000007816 */ /* 0x000fe400000000ff */
[----:B------:R-:W-:Y:S01]  /*14370*/  PRMT R8, R7, 0x8880, RZ ;  /* 0x0000888007087816 */ /* 0x000fe200000000ff */
[----:B------:R-:W0:Y:S01]  /*14380*/  SHFL.DOWN PT, R2, R2, R3, 0x1f ;  /* 0x08001f0302027589 */ /* 0x000e2200000e0000 */
[----:B------:R-:W-:Y:S02]  /*14390*/  LOP3.LUT P1, RZ, R27, 0xff, RZ, 0xc0, !PT ;  /* 0x000000ff1bff7812 */ /* 0x000fe4000782c0ff */
[----:B------:R-:W-:Y:S01]  /*143a0*/  LOP3.LUT P2, RZ, R19, 0xff, RZ, 0xc0, !PT ;  /* 0x000000ff13ff7812 */ /* 0x000fe2000784c0ff */
        /* <DEDUP_REMOVED lines=9> */
[----:B------:R-:W-:Y:S02]  /*14440*/  ISETP.NE.AND P4, PT, R24, RZ, P4 ;  /* 0x000000ff1800720c */ /* 0x000fe40002785270 */
[----:B--2---:R-:W-:Y:S02]  /*14450*/  ISETP.NE.AND P1, PT, R0, RZ, P1 ;  /* 0x000000ff0000720c */ /* 0x004fe40000f25270 */
[----:B------:R-:W-:Y:S02]  /*14460*/  ISETP.NE.AND P0, PT, R18, RZ, P0 ;  /* 0x000000ff1200720c */ /* 0x000fe40000705270 */
[----:B----4-:R-:W-:-:S02]  /*14470*/  ISETP.NE.AND P2, PT, R8, RZ, P2 ;  /* 0x000000ff0800720c */ /* 0x010fc40001745270 */
[----:B------:R-:W-:Y:S02]  /*14480*/  SEL R27, RZ, 0x1, !P1 ;  /* 0x00000001ff1b7807 */ /* 0x000fe40004800000 */
[----:B------:R-:W-:Y:S02]  /*14490*/  SEL R19, RZ, 0x1, !P2 ;  /* 0x00000001ff137807 */ /* 0x000fe40005000000 */
[----:B------:R-:W-:Y:S02]  /*144a0*/  SEL R24, RZ, 0x1, !P4 ;  /* 0x00000001ff187807 */ /* 0x000fe40006000000 */
[----:B------:R-:W-:Y:S01]  /*144b0*/  SEL R18, RZ, 0x1, !P0 ;  /* 0x00000001ff127807 */ /* 0x000fe20004000000 */
[----:B------:R-:W-:Y:S05]  /*144c0*/  @!P5 BRA `(.L_x_9817) ;  /* 0xfffffe300000d947 */ /* 0x000fea000383ffff */
.L_x_9812:
        /* <DEDUP_REMOVED lines=10> */
[----:B0-----:R-:W3:Y:S04]  /*14570*/  LDG.E.U8 R0, [R4.64+0x1] ;  /* 0x0000012404007981 */ /* 0x001ee8000c1e1100 */
[----:B------:R-:W4:Y:S04]  /*14580*/  LDG.E.U8 R2, [R4.64+0x2] ;  /* 0x0000022404027981 */ /* 0x000f28000c1e1100 */
[----:B------:R-:W5:Y:S01]  /*14590*/  LDG.E.U8 R3, [R4.64+0x3] ;  /* 0x0000032404037981 */ /* 0x000f62000c1e1100 */
[----:B------:R-:W-:-:S02]  /*145a0*/  LOP3.LUT P1, RZ, R27, 0xff, RZ, 0xc0, !PT ;  /* 0x000000ff1bff7812 */ /* 0x000fc4000782c0ff */
[----:B------:R-:W-:Y:S02]  /*145b0*/  LOP3.LUT P2, RZ, R24, 0xff, RZ, 0xc0, !PT ;  /* 0x000000ff18ff7812 */ /* 0x000fe4000784c0ff */
[----:B------:R-:W-:Y:S02]  /*145c0*/  LOP3.LUT P3, RZ, R19, 0xff, RZ, 0xc0, !PT ;  /* 0x000000ff13ff7812 */ /* 0x000fe4000786c0ff */
[----:B------:R-:W-:Y:S02]  /*145d0*/  LOP3.LUT P0, RZ, R18, 0xff, RZ, 0xc0, !PT ;  /* 0x000000ff12ff7812 */ /* 0x000fe4000780c0ff */
[----:B--2---:R-:W-:Y:S02]  /*145e0*/  ISETP.NE.AND P1, PT, R6, RZ, P1 ;  /* 0x000000ff0600720c */ /* 0x004fe40000f25270 */
[----:B---3--:R-:W-:Y:S02]  /*145f0*/  ISETP.NE.AND P2, PT, R0, RZ, P2 ;  /* 0x000000ff0000720c */ /* 0x008fe40001745270 */
[----:B------:R-:W-:-:S02]  /*14600*/  SEL R27, RZ, 0x1, !P1 ;  /* 0x00000001ff1b7807 */ /* 0x000fc40004800000 */
[----:B----4-:R-:W-:Y:S02]  /*14610*/  ISETP.NE.AND P3, PT, R2, RZ, P3 ;  /* 0x000000ff0200720c */ /* 0x010fe40001f65270 */
[----:B------:R-:W-:Y:S02]  /*14620*/  SEL R24, RZ, 0x1, !P2 ;  /* 0x00000001ff187807 */ /* 0x000fe40005000000 */
[----:B-----5:R-:W-:Y:S02]  /*14630*/  ISETP.NE.AND P0, PT, R3, RZ, P0 ;  /* 0x000000ff0300720c */ /* 0x020fe40000705270 */
[----:B------:R-:W-:Y:S02]  /*14640*/  SEL R19, RZ, 0x1, !P3 ;  /* 0x00000001ff137807 */ /* 0x000fe40005800000 */
[----:B------:R-:W-:-:S04]  /*14650*/  SEL R18, RZ, 0x1, !P0 ;  /* 0x00000001ff127807 */ /* 0x000fc80004000000 */
.L_x_9819:
[----:B------:R-:W-:Y:S05]  /*14660*/  @!P4 BRA `(.L_x_9820) ;  /* 0x000006b00000c947 */ /* 0x000fea0003800000 */
[----:B------:R-:W-:-:S05]  /*14670*/  IMAD.MOV.U32 R17, RZ, RZ, 0x1 ;  /* 0x00000001ff117424 */ /* 0x000fca00078e00ff */
[----:B------:R-:W-:-:S04]  /*14680*/  ISETP.NE.AND P0, PT, R17, c[0x0][0x56c], PT ;  /* 0x00015b0011007a0c */ /* 0x000fc80003f05270 */
[----:B0-----:R-:W-:-:S09]  /*14690*/  P2R R0, PR, RZ, 0x1 ;  /* 0x00000001ff007803 */ /* 0x001fd20000000000 */
        /* <DEDUP_REMOVED lines=20> */
.L_x_9821:
        /* <DEDUP_REMOVED lines=26> */
.L_x_9822:
        /* <DEDUP_REMOVED lines=26> */
.L_x_9823:
        /* <DEDUP_REMOVED lines=8> */
[----:B------:R-:W-:Y:S01]  /*14ba0*/  IMAD.MOV.U32 R4, RZ, RZ, c[0x4][0x7c8] ;  /* 0x0101f200ff047624 */ /* 0x000fe200078e00ff */
[----:B------:R-:W-:Y:S01]  /*14bb0*/  MOV R6, c[0x4][0x7b8] ;  /* 0x0101ee0000067a02 */ /* 0x000fe20000000f00 */
[----:B------:R-:W-:Y:S01]  /*14bc0*/  IMAD.MOV.U32 R5, RZ, RZ, c[0x4][0x7cc] ;  /* 0x0101f300ff057624 */ /* 0x000fe200078e00ff */
[----:B0-----:R0:W1:Y:S01]  /*14bd0*/  LDC.64 R2, c[0x4][R0] ;  /* 0x0100000000027b82 */ /* 0x0010620000000a00 */
[----:B------:R-:W-:-:S02]  /*14be0*/  IMAD.MOV.U32 R7, RZ, RZ, c[0x4][0x7bc] ;  /* 0x0101ef00ff077624 */ /* 0x000fc400078e00ff */
[----:B------:R-:W-:Y:S02]  /*14bf0*/  IMAD.MOV.U32 R8, RZ, RZ, 0x2ef ;  /* 0x000002efff087424 */ /* 0x000fe400078e00ff */
[----:B------:R-:W-:Y:S02]  /*14c00*/  IMAD.MOV.U32 R10, RZ, RZ, c[0x4][0x18] ;  /* 0x01000600ff0a7624 */ /* 0x000fe400078e00ff */
[----:B------:R-:W-:Y:S02]  /*14c10*/  IMAD.MOV.U32 R11, RZ, RZ, c[0x4][0x1c] ;  /* 0x01000700ff0b7624 */ /* 0x000fe400078e00ff */
[----:B------:R-:W-:Y:S02]  /*14c20*/  IMAD.MOV.U32 R12, RZ, RZ, 0x1 ;  /* 0x00000001ff0c7424 */ /* 0x000fe400078e00ff */
[----:B------:R-:W-:Y:S02]  /*14c30*/  IMAD.MOV.U32 R13, RZ, RZ, RZ ;  /* 0x000000ffff0d7224 */ /* 0x000fe400078e00ff */
[----:B0-----:R-:W-:Y:S01]  /*14c40*/  LEPC R14 ;  /* 0x00000000000e734e */ /* 0x001fe20000000000 */
[----:B------:R-:W-:Y:S02]  /*14c50*/  MOV R9, 0x14cc0 ;  /* 0x00014cc000097802 */ /* 0x000fe40000000f00 */
[----:B------:R-:W-:-:S02]  /*14c60*/  MOV R20, 0x14c40 ;  /* 0x00014c4000147802 */ /* 0x000fc40000000f00 */
[----:B------:R-:W-:Y:S02]  /*14c70*/  MOV R21, 0x0 ;  /* 0x0000000000157802 */ /* 0x000fe40000000f00 */
[----:B------:R-:W-:Y:S02]  /*14c80*/  MOV R0, 0x0 ;  /* 0x0000000000007802 */ /* 0x000fe40000000f00 */
[----:B------:R-:W-:-:S04]  /*14c90*/  IADD3 R20, P0, P1, -R20, R9, R14 ;  /* 0x0000000914147210 */ /* 0x000fc8000791e10e */
[----:B------:R-:W-:-:S04]  /*14ca0*/  IADD3.X R21, ~R0, R21, R15, P0, P1 ;  /* 0x0000001500157210 */ /* 0x000fc800007e250f */
[----:B-1----:R-:W-:Y:S05]  /*14cb0*/  CALL.ABS.NOINC R2 ;  /* 0x0000000002007343 */ /* 0x002fea0003c00000 */
.L_x_9824:
[----:B------:R-:W-:Y:S02]  /*14cc0*/  IADD3 R16, P1, R16, c[0x0][0x538], RZ ;  /* 0x00014e0010107a10 */ /* 0x000fe40007f3e0ff */
[----:B------:R-:W-:-:S03]  /*14cd0*/  LOP3.LUT P0, RZ, R18, 0xff, RZ, 0xc0, !PT ;  /* 0x000000ff12ff7812 */ /* 0x000fc6000780c0ff */
[----:B------:R-:W-:Y:S01]  /*14ce0*/  IMAD.X R17, RZ, RZ, c[0x0][0x53c], P1 ;  /* 0x00014f00ff117624 */ /* 0x000fe200008e06ff */
[----:B0-----:R-:W-:-:S05]  /*14cf0*/  SEL R3, RZ, 0x1, !P0 ;  /* 0x00000001ff037807 */ /* 0x001fca0004000000 */
[----:B------:R-:W-:Y:S01]  /*14d00*/  STG.E.U8 [R16.64], R3 ;  /* 0x0000000310007986 */ /* 0x000fe2000c101124 */
[----:B------:R-:W-:Y:S05]  /*14d10*/  EXIT ;  /* 0x000000000000794d */ /* 0x000fea0003800000 */
.L_x_9820:
[----:B------:R-:W-:Y:S04]  /*14d20*/  STG.E.U8 [R4.64], R27 ;  /* 0x0000001b04007986 */ /* 0x000fe8000c101124 */
[----:B------:R-:W-:Y:S04]  /*14d30*/  STG.E.U8 [R4.64+0x1], R24 ;  /* 0x0000011804007986 */ /* 0x000fe8000c101124 */
[----:B------:R-:W-:Y:S04]  /*14d40*/  STG.E.U8 [R4.64+0x2], R19 ;  /* 0x0000021304007986 */ /* 0x000fe8000c101124 */
[----:B------:R-:W-:Y:S01]  /*14d50*/  STG.E.U8 [R4.64+0x3], R18 ;  /* 0x0000031204007986 */ /* 0x000fe2000c101124 */
[----:B------:R-:W-:Y:S05]  /*14d60*/  EXIT ;  /* 0x000000000000794d */ /* 0x000fea0003800000 */
.L_x_9818:
[----:B------:R-:W-:Y:S02]  /*14d70*/  ISETP.NE.AND P4, PT, RZ, UR38, PT ;  /* 0x00000026ff007c0c */ /* 0x000fe4000bf85270 */
[----:B------:R-:W-:-:S02]  /*14d80*/  IADD3 R2, P0, R25, c[0x0][0x538], RZ ;  /* 0x00014e0019027a10 */ /* 0x000fc40007f1e0ff */
[----:B------:R-:W-:Y:S02]  /*14d90*/  IADD3 R4, P1, R23, c[0x0][0x538], RZ ;  /* 0x00014e0017047a10 */ /* 0x000fe40007f3e0ff */
[----:B------:R-:W-:Y:S01]  /*14da0*/  IADD3 R6, P2, R22, c[0x0][0x538], RZ ;  /* 0x00014e0016067a10 */ /* 0x000fe20007f5e0ff */
[----:B------:R-:W-:Y:S01]  /*14db0*/  IMAD.X R3, RZ, RZ, c[0x0][0x53c], P0 ;  /* 0x00014f00ff037624 */ /* 0x000fe200000e06ff */
[----:B------:R-:W-:Y:S01]  /*14dc0*/  IADD3 R8, P3, R16, c[0x0][0x538], RZ ;  /* 0x00014e0010087a10 */ /* 0x000fe20007f7e0ff */
[----:B------:R-:W-:Y:S02]  /*14dd0*/  IMAD.X R5, RZ, RZ, c[0x0][0x53c], P1 ;  /* 0x00014f00ff057624 */ /* 0x000fe400008e06ff */
[----:B------:R-:W-:Y:S02]  /*14de0*/  IMAD.X R7, RZ, RZ, c[0x0][0x53c], P2 ;  /* 0x00014f00ff077624 */ /* 0x000fe400010e06ff */
[----:B0-----:R-:W-:Y:S01]  /*14df0*/  IMAD.X R9, RZ, RZ, c[0x0][0x53c], P3 ;  /* 0x00014f00ff097624 */ /* 0x001fe200018e06ff */
[----:B------:R-:W2:Y:S04]  /*14e00*/  @P4 LDG.E.U8 R12, [R2.64] ;  /* 0x00000024020c4981 */ /* 0x000ea8000c1e1100 */
[----:B------:R-:W3:Y:S04]  /*14e10*/  @P4 LDG.E.U8 R0, [R4.64] ;  /* 0x0000002404004981 */ /* 0x000ee8000c1e1100 */
[----:B------:R-:W4:Y:S04]  /*14e20*/  @P4 LDG.E.U8 R10, [R6.64] ;  /* 0x00000024060a4981 */ /* 0x000f28000c1e1100 */
[----:B------:R-:W5:Y:S01]  /*14e30*/  @P4 LDG.E.U8 R11, [R8.64] ;  /* 0x00000024080b4981 */ /* 0x000f62000c1e1100 */
[----:B------:R-:W-:Y:S01]  /*14e40*/  ULDC.U8 UR4, c[0x0][0x569] ;  /* 0x00015a4000047ab9 */ /* 0x000fe20000000000 */
[----:B------:R-:W-:-:S02]  /*14e50*/  @P4 LOP3.LUT P0, RZ, R27, 0xff, RZ, 0xc0, !PT ;  /* 0x000000ff1bff4812 */ /* 0x000fc4000780c0ff */
[----:B------:R-:W-:Y:S02]  /*14e60*/  ISETP.NE.AND P5, PT, RZ, UR4, PT ;  /* 0x00000004ff007c0c */ /* 0x000fe4000bfa5270 */
[----:B------:R-:W-:Y:S02]  /*14e70*/  @P4 LOP3.LUT P1, RZ, R24, 0xff, RZ, 0xc0, !PT ;  /* 0x000000ff18ff4812 */ /* 0x000fe4000782c0ff */
[----:B------:R-:W-:Y:S02]  /*14e80*/  @P4 LOP3.LUT P2, RZ, R19, 0xff, RZ, 0xc0, !PT ;  /* 0x000000ff13ff4812 */ /* 0x000fe4000784c0ff */
[----:B------:R-:W-:Y:S02]  /*14e90*/  @P4 LOP3.LUT P3, RZ, R18, 0xff, RZ, 0xc0, !PT ;  /* 0x000000ff12ff4812 */ /* 0x000fe4000786c0ff */
[----:B--2---:R-:W-:Y:S02]  /*14ea0*/  @P4 ISETP.NE.AND P0, PT, R12, RZ, P0 ;  /* 0x000000ff0c00420c */ /* 0x004fe40000705270 */
[----:B---3--:R-:W-:-:S02]  /*14eb0*/  @P4 ISETP.NE.AND P1, PT, R0, RZ, P1 ;  /* 0x000000ff0000420c */ /* 0x008fc40000f25270 */
[----:B------:R-:W-:Y:S02]  /*14ec0*/  @P4 SEL R0, RZ, 0x1, !P0 ;  /* 0x00000001ff004807 */ /* 0x000fe40004000000 */
[----:B----4-:R-:W-:Y:S02]  /*14ed0*/  @P4 ISETP.NE.AND P2, PT, R10, RZ, P2 ;  /* 0x000000ff0a00420c */ /* 0x010fe40001745270 */
[----:B------:R-:W-:Y:S02]  /*14ee0*/  @P4 SEL R10, RZ, 0x1, !P1 ;  /* 0x00000001ff0a4807 */ /* 0x000fe40004800000 */
[----:B-----5:R-:W-:Y:S02]  /*14ef0*/  @P4 ISETP.NE.AND P3, PT, R11, RZ, P3 ;  /* 0x000000ff0b00420c */ /* 0x020fe40001f65270 */
[----:B------:R-:W-:Y:S02]  /*14f00*/  @P4 SEL R11, RZ, 0x1, !P2 ;  /* 0x00000001ff0b4807 */ /* 0x000fe40005000000 */
[----:B------:R-:W-:-:S02]  /*14f10*/  @P4 SEL R12, RZ, 0x1, !P3 ;  /* 0x00000001ff0c4807 */ /* 0x000fc40005800000 */
[----:B------:R-:W-:Y:S02]  /*14f20*/  @P4 PRMT R27, R0, 0x7610, R27 ;  /* 0x00007610001b4816 */ /* 0x000fe4000000001b */
[----:B------:R-:W-:Y:S02]  /*14f30*/  @P4 PRMT R24, R10, 0x7610, R24 ;  /* 0x000076100a184816 */ /* 0x000fe40000000018 */
        /* <DEDUP_REMOVED lines=26> */
.L_x_9826:
        /* <DEDUP_REMOVED lines=10> */
[----:B------:R-:W-:Y:S02]  /*15180*/  IMAD.MOV.U32 R5, RZ, RZ, c[0x4][0x7cc] ;  /* 0x0101f300ff057624 */ /* 0x000fe400078e00ff */
[----:B------:R-:W-:Y:S01]  /*15190*/  IMAD.MOV.U32 R6, RZ, RZ, c[0x4][0x7b8] ;  /* 0x0101ee00ff067624 */ /* 0x000fe200078e00ff */
[----:B------:R-:W0:Y:S01]  /*151a0*/  LDC.64 R2, c[0x4][R2] ;  /* 0x0100000002027b82 */ /* 0x000e220000000a00 */
[----:B------:R-:W-:-:S02]  /*151b0*/  IMAD.MOV.U32 R7, RZ, RZ, c[0x4][0x7bc] ;  /* 0x0101ef00ff077624 */ /* 0x000fc400078e00ff */
[----:B------:R-:W-:Y:S02]  /*151c0*/  IMAD.MOV.U32 R8, RZ, RZ, 0x2ef ;  /* 0x000002efff087424 */ /* 0x000fe400078e00ff */
        /* <DEDUP_REMOVED lines=11> */
.L_x_9827:
        /* <DEDUP_REMOVED lines=26> */
.L_x_9828:
        /* <DEDUP_REMOVED lines=26> */
.L_x_9829:
[----:B------:R-:W-:Y:S02]  /*155c0*/  IADD3 R16, P1, R16, c[0x0][0x538], RZ ;  /* 0x00014e0010107a10 */ /* 0x000fe40007f3e0ff */
[----:B------:R-:W-:-:S03]  /*155d0*/  LOP3.LUT P0, RZ, R18, 0xff, RZ, 0xc0, !PT ;  /* 0x000000ff12ff7812 */ /* 0x000fc6000780c0ff */
[----:B------:R-:W-:Y:S01]  /*155e0*/  IMAD.X R17, RZ, RZ, c[0x0][0x53c], P1 ;  /* 0x00014f00ff117624 */ /* 0x000fe200008e06ff */
[----:B0-----:R-:W-:-:S05]  /*155f0*/  SEL R3, RZ, 0x1, !P0 ;  /* 0x00000001ff037807 */ /* 0x001fca0004000000 */
[----:B------:R-:W-:Y:S01]  /*15600*/  STG.E.U8 [R16.64], R3 ;  /* 0x0000000310007986 */ /* 0x000fe2000c101124 */
[----:B------:R-:W-:Y:S05]  /*15610*/  EXIT ;  /* 0x000000000000794d */ /* 0x000fea0003800000 */
.L_x_9825:
        /* <DEDUP_REMOVED lines=13> */
.L_x_9790:
        /* <DEDUP_REMOVED lines=32> */
.L_x_9831:
        /* <DEDUP_REMOVED lines=24> */
.L_x_9833:
        /* <DEDUP_REMOVED lines=26> */
.L_x_9834:
        /* <DEDUP_REMOVED lines=26> */
.L_x_9835:
        /* <DEDUP_REMOVED lines=26> */
.L_x_9836:
[----:B------:R-:W-:Y:S02]  /*15f50*/  IADD3 R2, P1, R25, c[0x0][0x538], RZ ;  /* 0x00014e0019027a10 */ /* 0x000fe40007f3e0ff */
[----:B------:R-:W-:-:S03]  /*15f60*/  LOP3.LUT P0, RZ, R18, 0xff, RZ, 0xc0, !PT ;  /* 0x000000ff12ff7812 */ /* 0x000fc6000780c0ff */
[----:B0-----:R-:W-:Y:S01]  /*15f70*/  IMAD.X R3, RZ, RZ, c[0x0][0x53c], P1 ;  /* 0x00014f00ff037624 */ /* 0x001fe200008e06ff */
[----:B------:R-:W-:-:S05]  /*15f80*/  SEL R5, RZ, 0x1, !P0 ;  /* 0x00000001ff057807 */ /* 0x000fca0004000000 */
[----:B------:R-:W-:Y:S01]  /*15f90*/  STG.E.U8 [R2.64], R5 ;  /* 0x0000000502007986 */ /* 0x000fe2000c101124 */
[----:B------:R-:W-:Y:S05]  /*15fa0*/  EXIT ;  /* 0x000000000000794d */ /* 0x000fea0003800000 */
.L_x_9832:
[----:B------:R-:W-:Y:S04]  /*15fb0*/  STG.E.U8 [R4.64], R27 ;  /* 0x0000001b04007986 */ /* 0x000fe8000c101124 */
[----:B------:R-:W-:Y:S04]  /*15fc0*/  STG.E.U8 [R4.64+0x1], R24 ;  /* 0x0000011804007986 */ /* 0x000fe8000c101124 */
[----:B------:R-:W-:Y:S04]  /*15fd0*/  STG.E.U8 [R4.64+0x2], R19 ;  /* 0x0000021304007986 */ /* 0x000fe8000c101124 */
[----:B------:R-:W-:Y:S01]  /*15fe0*/  STG.E.U8 [R4.64+0x3], R18 ;  /* 0x0000031204007986 */ /* 0x000fe2000c101124 */
[----:B------:R-:W-:Y:S05]  /*15ff0*/  EXIT ;  /* 0x000000000000794d */ /* 0x000fea0003800000 */
.L_x_9830:
[----:B0-----:R-:W-:Y:S02]  /*16000*/  ISETP.NE.AND P4, PT, R0, RZ, PT ;  /* 0x000000ff0000720c */ /* 0x001fe40003f85270 */
[----:B------:R-:W-:-:S02]  /*16010*/  IADD3 R2, P0, R28, c[0x0][0x538], RZ ;  /* 0x00014e001c027a10 */ /* 0x000fc40007f1e0ff */
[----:B------:R-:W-:Y:S02]  /*16020*/  IADD3 R4, P1, R26, c[0x0][0x538], RZ ;  /* 0x00014e001a047a10 */ /* 0x000fe40007f3e0ff */
[----:B------:R-:W-:Y:S01]  /*16030*/  IADD3 R6, P2, R16, c[0x0][0x538], RZ ;  /* 0x00014e0010067a10 */ /* 0x000fe20007f5e0ff */
[----:B------:R-:W-:Y:S01]  /*16040*/  IMAD.X R3, RZ, RZ, c[0x0][0x53c], P0 ;  /* 0x00014f00ff037624 */ /* 0x000fe200000e06ff */
[----:B------:R-:W-:Y:S01]  /*16050*/  IADD3 R8, P3, R25, c[0x0][0x538], RZ ;  /* 0x00014e0019087a10 */ /* 0x000fe20007f7e0ff */
[----:B------:R-:W-:Y:S02]  /*16060*/  IMAD.X R5, RZ, RZ, c[0x0][0x53c], P1 ;  /* 0x00014f00ff057624 */ /* 0x000fe400008e06ff */
[----:B------:R-:W-:Y:S02]  /*16070*/  IMAD.X R7, RZ, RZ, c[0x0][0x53c], P2 ;  /* 0x00014f00ff077624 */ /* 0x000fe400010e06ff */
[----:B------:R-:W-:Y:S01]  /*16080*/  IMAD.X R9, RZ, RZ, c[0x0][0x53c], P3 ;  /* 0x00014f00ff097624 */ /* 0x000fe200018e06ff */
        /* <DEDUP_REMOVED lines=46> */
.L_x_9838:
        /* <DEDUP_REMOVED lines=8> */
[----:B------:R-:W-:Y:S01]  /*163f0*/  IMAD.MOV.U32 R4, RZ, RZ, c[0x4][0x7c8] ;  /* 0x0101f200ff047624 */ /* 0x000fe200078e00ff */
[----:B------:R-:W-:Y:S01]  /*16400*/  MOV R7, c[0x4][0x7bc] ;  /* 0x0101ef0000077a02 */ /* 0x000fe20000000f00 */
[----:B------:R-:W-:Y:S02]  /*16410*/  IMAD.MOV.U32 R5, RZ, RZ, c[0x4][0x7cc] ;  /* 0x0101f300ff057624 */ /* 0x000fe400078e00ff */
[----:B------:R-:W-:Y:S01]  /*16420*/  IMAD.MOV.U32 R6, RZ, RZ, c[0x4][0x7b8] ;  /* 0x0101ee00ff067624 */ /* 0x000fe200078e00ff */
[----:B0-----:R-:W0:Y:S01]  /*16430*/  LDC.64 R2, c[0x4][R2] ;  /* 0x0100000002027b82 */ /* 0x001e220000000a00 */
        /* <DEDUP_REMOVED lines=13> */
.L_x_9839:
        /* <DEDUP_REMOVED lines=26> */
.L_x_9840:
        /* <DEDUP_REMOVED lines=26> */
.L_x_9841:
[----:B------:R-:W-:Y:S02]  /*16850*/  IADD3 R2, P1, R25, c[0x0][0x538], RZ ;  /* 0x00014e0019027a10 */ /* 0x000fe40007f3e0ff */
[----:B------:R-:W-:-:S03]  /*16860*/  LOP3.LUT P0, RZ, R18, 0xff, RZ, 0xc0, !PT ;  /* 0x000000ff12ff7812 */ /* 0x000fc6000780c0ff */
[----:B0-----:R-:W-:Y:S01]  /*16870*/  IMAD.X R3, RZ, RZ, c[0x0][0x53c], P1 ;  /* 0x00014f00ff037624 */ /* 0x001fe200008e06ff */
[----:B------:R-:W-:-:S05]  /*16880*/  SEL R5, RZ, 0x1, !P0 ;  /* 0x00000001ff057807 */ /* 0x000fca0004000000 */
[----:B------:R-:W-:Y:S01]  /*16890*/  STG.E.U8 [R2.64], R5 ;  /* 0x0000000502007986 */ /* 0x000fe2000c101124 */
[----:B------:R-:W-:Y:S05]  /*168a0*/  EXIT ;  /* 0x000000000000794d */ /* 0x000fea0003800000 */
.L_x_9837:
        /* <DEDUP_REMOVED lines=13> */
.L_x_9842:
        /* <DEDUP_REMOVED lines=16> */
.L_x_9959:


//--------------------- .nv.global.init           --------------------------
	.section	.nv.global.init,"aw",@progbits
.nv.global.init:
	.type		__unnamed_73,@object
	.size		__unnamed_73,(__unnamed_185 - __unnamed_73)
__unnamed_73:
        /*0000*/ 	.byte	0x73, 0x65, 0x74, 0x5f, 0x72, 0x65, 0x73, 0x75, 0x6c, 0x74, 0x73, 0x00
	.type		__unnamed_185,@object
	.size		__unnamed_185,(__unnamed_129 - __unnamed_185)
__unnamed_185:
        /*000c*/ 	.byte	0x73, 0x65, 0x74, 0x5f, 0x72, 0x65, 0x73, 0x75, 0x6c, 0x74, 0x73, 0x00
	.type		__unnamed_129,@object
	.size		__unnamed_129,(__unnamed_17 - __unnamed_129)
__unnamed_129:
        /*0018*/ 	.byte	0x73, 0x65, 0x74, 0x5f, 0x72, 0x65, 0x73, 0x75, 0x6c, 0x74, 0x73, 0x00
	.type		__unnamed_17,@object
	.size		__unnamed_17,(__unnamed_45 - __unnamed_17)
__unnamed_17:
        /*0024*/ 	.byte	0x73, 0x65, 0x74, 0x5f, 0x72, 0x65, 0x73, 0x75, 0x6c, 0x74, 0x73, 0x00
	.type		__unnamed_45,@object
	.size		__unnamed_45,(__unnamed_157 - __unnamed_45)
__unnamed_45:
        /*0030*/ 	.byte	0x73, 0x65, 0x74, 0x5f, 0x72, 0x65, 0x73, 0x75, 0x6c, 0x74, 0x73, 0x00
	.type		__unnamed_157,@object
	.size		__unnamed_157,(__unnamed_101 - __unnamed_157)
__unnamed_157:
        /*003c*/ 	.byte	0x73, 0x65, 0x74, 0x5f, 0x72, 0x65, 0x73, 0x75, 0x6c, 0x74, 0x73, 0x00
	.type		__unnamed_101,@object
	.size		__unnamed_101,(__unnamed_213 - __unnamed_101)
__unnamed_101:
        /*0048*/ 	.byte	0x73, 0x65, 0x74, 0x5f, 0x72, 0x65, 0x73, 0x75, 0x6c, 0x74, 0x73, 0x00
	.type		__unnamed_213,@object
	.size		__unnamed_213,(__unnamed_171 - __unnamed_213)
__unnamed_213:
        /*0054*/ 	.byte	0x73, 0x65, 0x74, 0x5f, 0x72, 0x65, 0x73, 0x75, 0x6c, 0x74, 0x73, 0x00
	.type		__unnamed_171,@object
	.size		__unnamed_171,(__unnamed_59 - __unnamed_171)
__unnamed_171:
        /*0060*/ 	.byte	0x73, 0x65, 0x74, 0x5f, 0x72, 0x65, 0x73, 0x75, 0x6c, 0x74, 0x73, 0x00
	.type		__unnamed_59,@object
	.size		__unnamed_59,(__unnamed_3 - __unnamed_59)
__unnamed_59:
        /*006c*/ 	.byte	0x73, 0x65, 0x74, 0x5f, 0x72, 0x65, 0x73, 0x75, 0x6c, 0x74, 0x73, 0x00
	.type		__unnamed_3,@object
	.size		__unnamed_3,(__unnamed_115 - __unnamed_3)
__unnamed_3:
        /*0078*/ 	.byte	0x73, 0x65, 0x74, 0x5f, 0x72, 0x65, 0x73, 0x75, 0x6c, 0x74, 0x73, 0x00
	.type		__unnamed_115,@object
	.size		__unnamed_115,(__unnamed_199 - __unnamed_115)
__unnamed_115:
        /*0084*/ 	.byte	0x73, 0x65, 0x74, 0x5f, 0x72, 0x65, 0x73, 0x75, 0x6c, 0x74, 0x73, 0x00
	.type		__unnamed_199,@object
	.size		__unnamed_199,(__unnamed_87 - __unnamed_199)
__unnamed_199:
        /*0090*/ 	.byte	0x73, 0x65, 0x74, 0x5f, 0x72, 0x65, 0x73, 0x75, 0x6c, 0x74, 0x73, 0x00
	.type		__unnamed_87,@object
	.size		__unnamed_87,(__unnamed_143 - __unnamed_87)
__unnamed_87:
        /*009c*/ 	.byte	0x73, 0x65, 0x74, 0x5f, 0x72, 0x65, 0x73, 0x75, 0x6c, 0x74, 0x73, 0x00
	.type		__unnamed_143,@object
	.size		__unnamed_143,(__unnamed_31 - __unnamed_143)
__unnamed_143:
        /*00a8*/ 	.byte	0x73, 0x65, 0x74, 0x5f, 0x72, 0x65, 0x73, 0x75, 0x6c, 0x74, 0x73, 0x00
	.type		__unnamed_31,@object
	.size		__unnamed_31,(__unnamed_10 - __unnamed_31)
__unnamed_31:
        /*00b4*/ 	.byte	0x73, 0x65, 0x74, 0x5f, 0x72, 0x65, 0x73, 0x75, 0x6c, 0x74, 0x73, 0x00
	.type		__unnamed_10,@object
	.size		__unnamed_10,(__unnamed_122 - __unnamed_10)
__unnamed_10:
        /*00c0*/ 	.byte	0x73, 0x65, 0x74, 0x5f, 0x72, 0x65, 0x73, 0x75, 0x6c, 0x74, 0x73, 0x00
	.type		__unnamed_122,@object
	.size		__unnamed_122,(__unnamed_66 - __unnamed_122)
__unnamed_122:
        /*00cc*/ 	.byte	0x73, 0x65, 0x74, 0x5f, 0x72, 0x65, 0x73, 0x75, 0x6c, 0x74, 0x73, 0x00
	.type		__unnamed_66,@object
	.size		__unnamed_66,(__unnamed_178 - __unnamed_66)
__unnamed_66:
        /*00d8*/ 	.byte	0x73, 0x65, 0x74, 0x5f, 0x72, 0x65, 0x73, 0x75, 0x6c, 0x74, 0x73, 0x00
	.type		__unnamed_178,@object
	.size		__unnamed_178,(__unnamed_206 - __unnamed_178)
__unnamed_178:
        /*00e4*/ 	.byte	0x73, 0x65, 0x74, 0x5f, 0x72, 0x65, 0x73, 0x75, 0x6c, 0x74, 0x73, 0x00
	.type		__unnamed_206,@object
	.size		__unnamed_206,(__unnamed_94 - __unnamed_206)
__unnamed_206:
        /*00f0*/ 	.byte	0x73, 0x65, 0x74, 0x5f, 0x72, 0x65, 0x73, 0x75, 0x6c, 0x74, 0x73, 0x00
	.type		__unnamed_94,@object
	.size		__unnamed_94,(__unnamed_38 - __unnamed_94)
__unnamed_94:
        /*00fc*/ 	.byte	0x73, 0x65, 0x74, 0x5f, 0x72, 0x65, 0x73, 0x75, 0x6c, 0x74, 0x73, 0x00
	.type		__unnamed_38,@object
	.size		__unnamed_38,(__unnamed_150 - __unnamed_38)
__unnamed_38:
        /*0108*/ 	.byte	0x73, 0x65, 0x74, 0x5f, 0x72, 0x65, 0x73, 0x75, 0x6c, 0x74, 0x73, 0x00
	.type		__unnamed_150,@object
	.size		__unnamed_150,(__unnamed_108 - __unnamed_150)
__unnamed_150:
        /*0114*/ 	.byte	0x73, 0x65, 0x74, 0x5f, 0x72, 0x65, 0x73, 0x75, 0x6c, 0x74, 0x73, 0x00
	.type		__unnamed_108,@object
	.size		__unnamed_108,(__unnamed_164 - __unnamed_108)
__unnamed_108:
        /*0120*/ 	.byte	0x73, 0x65, 0x74, 0x5f, 0x72, 0x65, 0x73, 0x75, 0x6c, 0x74, 0x73, 0x00
	.type		__unnamed_164,@object
	.size		__unnamed_164,(__unnamed_52 - __unnamed_164)
__unnamed_164:
        /*012c*/ 	.byte	0x73, 0x65, 0x74, 0x5f, 0x72, 0x65, 0x73, 0x75, 0x6c, 0x74, 0x73, 0x00
	.type		__unnamed_52,@object
	.size		__unnamed_52,(__unnamed_136 - __unnamed_52)
__unnamed_52:
        /*0138*/ 	.byte	0x73, 0x65, 0x74, 0x5f, 0x72, 0x65, 0x73, 0x75, 0x6c, 0x74, 0x73, 0x00
	.type		__unnamed_136,@object
	.size		__unnamed_136,(__unnamed_24 - __unnamed_136)
__unnamed_136:
        /*0144*/ 	.byte	0x73, 0x65, 0x74, 0x5f, 0x72, 0x65, 0x73, 0x75, 0x6c, 0x74, 0x73, 0x00
	.type		__unnamed_24,@object
	.size		__unnamed_24,(__unnamed_80 - __unnamed_24)
__unnamed_24:
        /*0150*/ 	.byte	0x73, 0x65, 0x74, 0x5f, 0x72, 0x65, 0x73, 0x75, 0x6c, 0x74, 0x73, 0x00
	.type		__unnamed_80,@object
	.size		__unnamed_80,(__unnamed_192 - __unnamed_80)
__unnamed_80:
        /*015c*/ 	.byte	0x73, 0x65, 0x74, 0x5f, 0x72, 0x65, 0x73, 0x75, 0x6c, 0x74, 0x73, 0x00
	.type		__unnamed_192,@object
	.size		__unnamed_192,($str$10 - __unnamed_192)
__unnamed_192:
        /*0168*/ 	.byte	0x73, 0x65, 0x74, 0x5f, 0x72, 0x65, 0x73, 0x75, 0x6c, 0x74, 0x73, 0x00
	.type		$str$10,@object
	.size		$str$10,(__unnamed_201 - $str$10)
$str$10:
        /*0174*/ 	.byte	0x66, 0x69, 0x6e, 0x61, 0x6c, 0x5f, 0x6f, 0x75, 0x74, 0x70, 0x75, 0x74, 0x00
	.type		__unnamed_201,@object
	.size		__unnamed_201,(__unnamed_169 - __unnamed_201)
__unnamed_201:
        /*0181*/ 	.byte	0x74, 0x68, 0x72, 0x65, 0x61, 0x64, 0x5f, 0x72, 0x65, 0x64, 0x75, 0x63, 0x65, 0x00
	.type		__unnamed_169,@object
	.size		__unnamed_169,(__unnamed_89 - __unnamed_169)
__unnamed_169:
        /*018f*/ 	.byte	0x74, 0x68, 0x72, 0x65, 0x61, 0x64, 0x5f, 0x72, 0x65, 0x64, 0x75, 0x63, 0x65, 0x00
	.type		__unnamed_89,@object
	.size		__unnamed_89,(__unnamed_57 - __unnamed_89)
__unnamed_89:
        /*019d*/ 	.byte	0x74, 0x68, 0x72, 0x65, 0x61, 0x64, 0x5f, 0x72, 0x65, 0x64, 0x75, 0x63, 0x65, 0x00
	.type		__unnamed_57,@object
	.size		__unnamed_57,(__unnamed_1 - __unnamed_57)
__unnamed_57:
        /*01ab*/ 	.byte	0x74, 0x68, 0x72, 0x65, 0x61, 0x64, 0x5f, 0x72, 0x65, 0x64, 0x75, 0x63, 0x65, 0x00
	.type		__unnamed_1,@object
	.size		__unnamed_1,(__unnamed_33 - __unnamed_1)
__unnamed_1:
        /*01b9*/ 	.byte	0x74, 0x68, 0x72, 0x65, 0x61, 0x64, 0x5f, 0x72, 0x65, 0x64, 0x75, 0x63, 0x65, 0x00
	.type		__unnamed_33,@object
	.size		__unnamed_33,(__unnamed_145 - __unnamed_33)
__unnamed_33:
        /*01c7*/ 	.byte	0x74, 0x68, 0x72, 0x65, 0x61, 0x64, 0x5f, 0x72, 0x65, 0x64, 0x75, 0x63, 0x65, 0x00
	.type		__unnamed_145,@object
	.size		__unnamed_145,(__unnamed_113 - __unnamed_145)
__unnamed_145:
        /*01d5*/ 	.byte	0x74, 0x68, 0x72, 0x65, 0x61, 0x64, 0x5f, 0x72, 0x65, 0x64, 0x75, 0x63, 0x65, 0x00
	.type		__unnamed_113,@object
	.size		__unnamed_113,(__unnamed_141 - __unnamed_113)
__unnamed_113:
        /*01e3*/ 	.byte	0x74, 0x68, 0x72, 0x65, 0x61, 0x64, 0x5f, 0x72, 0x65, 0x64, 0x75, 0x63, 0x65, 0x00
	.type		__unnamed_141,@object
	.size		__unnamed_141,(__unnamed_173 - __unnamed_141)
__unnamed_141:
        /*01f1*/ 	.byte	0x74, 0x68, 0x72, 0x65, 0x61, 0x64, 0x5f, 0x72, 0x65, 0x64, 0x75, 0x63, 0x65, 0x00
	.type		__unnamed_173,@object
	.size		__unnamed_173,(__unnamed_29 - __unnamed_173)
__unnamed_173:
        /*01ff*/ 	.byte	0x74, 0x68, 0x72, 0x65, 0x61, 0x64, 0x5f, 0x72, 0x65, 0x64, 0x75, 0x63, 0x65, 0x00
	.type		__unnamed_29,@object
	.size		__unnamed_29,($str$11 - __unnamed_29)
__unnamed_29:
        /*020d*/ 	.byte	0x74, 0x68, 0x72, 0x65, 0x61, 0x64, 0x5f, 0x72, 0x65, 0x64, 0x75, 0x63, 0x65, 0x00
	.type		$str$11,@object
	.size		$str$11,(__unnamed_61 - $str$11)
$str$11:
        /*021b*/ 	.byte	0x6e, 0x6f, 0x75, 0x74, 0x70, 0x75, 0x74, 0x73, 0x20, 0x3d, 0x3d, 0x20, 0x31, 0x00
	.type		__unnamed_61,@object
	.size		__unnamed_61,(__unnamed_5 - __unnamed_61)
__unnamed_61:
        /*0229*/ 	.byte	0x74, 0x68, 0x72, 0x65, 0x61, 0x64, 0x5f, 0x72, 0x65, 0x64, 0x75, 0x63, 0x65, 0x00
	.type		__unnamed_5,@object
	.size		__unnamed_5,(__unnamed_197 - __unnamed_5)
__unnamed_5:
        /*0237*/ 	.byte	0x74, 0x68, 0x72, 0x65, 0x61, 0x64, 0x5f, 0x72, 0x65, 0x64, 0x75, 0x63, 0x65, 0x00
	.type		__unnamed_197,@object
	.size		__unnamed_197,(__unnamed_85 - __unnamed_197)
__unnamed_197:
        /*0245*/ 	.byte	0x74, 0x68, 0x72, 0x65, 0x61, 0x64, 0x5f, 0x72, 0x65, 0x64, 0x75, 0x63, 0x65, 0x00
	.type		__unnamed_85,@object
	.size		__unnamed_85,(__unnamed_117 - __unnamed_85)
__unnamed_85:
        /*0253*/ 	.byte	0x74, 0x68, 0x72, 0x65, 0x61, 0x64, 0x5f, 0x72, 0x65, 0x64, 0x75, 0x63, 0x65, 0x00
	.type		__unnamed_117,@object
	.size		__unnamed_117,(__unnamed_75 - __unnamed_117)
__unnamed_117:
        /*0261*/ 	.byte	0x74, 0x68, 0x72, 0x65, 0x61, 0x64, 0x5f, 0x72, 0x65, 0x64, 0x75, 0x63, 0x65, 0x00
	.type		__unnamed_75,@object
	.size		__unnamed_75,(__unnamed_43 - __unnamed_75)
__unnamed_75:
        /*026f*/ 	.byte	0x74, 0x68, 0x72, 0x65, 0x61, 0x64, 0x5f, 0x72, 0x65, 0x64, 0x75, 0x63, 0x65, 0x00
	.type		__unnamed_43,@object
	.size		__unnamed_43,(__unnamed_155 - __unnamed_43)
__unnamed_43:
        /*027d*/ 	.byte	0x74, 0x68, 0x72, 0x65, 0x61, 0x64, 0x5f, 0x72, 0x65, 0x64, 0x75, 0x63, 0x65, 0x00
	.type		__unnamed_155,@object
	.size		__unnamed_155,(__unnamed_187 - __unnamed_155)
__unnamed_155:
        /*028b*/ 	.byte	0x74, 0x68, 0x72, 0x65, 0x61, 0x64, 0x5f, 0x72, 0x65, 0x64, 0x75, 0x63, 0x65, 0x00
	.type		__unnamed_187,@object
	.size		__unnamed_187,(__unnamed_131 - __unnamed_187)
__unnamed_187:
        /*0299*/ 	.byte	0x74, 0x68, 0x72, 0x65, 0x61, 0x64, 0x5f, 0x72, 0x65, 0x64, 0x75, 0x63, 0x65, 0x00
	.type		__unnamed_131,@object
	.size		__unnamed_131,(__unnamed_99 - __unnamed_131)
__unnamed_131:
        /*02a7*/ 	.byte	0x74, 0x68, 0x72, 0x65, 0x61, 0x64, 0x5f, 0x72, 0x65, 0x64, 0x75, 0x63, 0x65, 0x00
	.type		__unnamed_99,@object
	.size		__unnamed_99,(__unnamed_19 - __unnamed_99)
__unnamed_99:
        /*02b5*/ 	.byte	0x74, 0x68, 0x72, 0x65, 0x61, 0x64, 0x5f, 0x72, 0x65, 0x64, 0x75, 0x63, 0x65, 0x00
	.type		__unnamed_19,@object
	.size		__unnamed_19,(__unnamed_211 - __unnamed_19)
__unnamed_19:
        /*02c3*/ 	.byte	0x74, 0x68, 0x72, 0x65, 0x61, 0x64, 0x5f, 0x72, 0x65, 0x64, 0x75, 0x63, 0x65, 0x00
	.type		__unnamed_211,@object
	.size		__unnamed_211,(__unnamed_71 - __unnamed_211)
__unnamed_211:
        /*02d1*/ 	.byte	0x74, 0x68, 0x72, 0x65, 0x61, 0x64, 0x5f, 0x72, 0x65, 0x64, 0x75, 0x63, 0x65, 0x00
	.type		__unnamed_71,@object
	.size		__unnamed_71,(__unnamed_103 - __unnamed_71)
__unnamed_71:
        /*02df*/ 	.byte	0x74, 0x68, 0x72, 0x65, 0x61, 0x64, 0x5f, 0x72, 0x65, 0x64, 0x75, 0x63, 0x65, 0x00
	.type		__unnamed_103,@object
	.size		__unnamed_103,(__unnamed_215 - __unnamed_103)
__unnamed_103:
        /*02ed*/ 	.byte	0x74, 0x68, 0x72, 0x65, 0x61, 0x64, 0x5f, 0x72, 0x65, 0x64, 0x75, 0x63, 0x65, 0x00
	.type		__unnamed_215,@object
	.size		__unnamed_215,(__unnamed_183 - __unnamed_215)
__unnamed_215:
        /*02fb*/ 	.byte	0x74, 0x68, 0x72, 0x65, 0x61, 0x64, 0x5f, 0x72, 0x65, 0x64, 0x75, 0x63, 0x65, 0x00
	.type		__unnamed_183,@object
	.size		__unnamed_183,(__unnamed_15 - __unnamed_183)
__unnamed_183:
        /*0309*/ 	.byte	0x74, 0x68, 0x72, 0x65, 0x61, 0x64, 0x5f, 0x72, 0x65, 0x64, 0x75, 0x63, 0x65, 0x00
	.type		__unnamed_15,@object
	.size		__unnamed_15,(__unnamed_47 - __unnamed_15)
__unnamed_15:
        /*0317*/ 	.byte	0x74, 0x68, 0x72, 0x65, 0x61, 0x64, 0x5f, 0x72, 0x65, 0x64, 0x75, 0x63, 0x65, 0x00
	.type		__unnamed_47,@object
	.size		__unnamed_47,(__unnamed_127 - __unnamed_47)
__unnamed_47:
        /*0325*/ 	.byte	0x74, 0x68, 0x72, 0x65, 0x61, 0x64, 0x5f, 0x72, 0x65, 0x64, 0x75, 0x63, 0x65, 0x00
	.type		__unnamed_127,@object
	.size		__unnamed_127,(__unnamed_159 - __unnamed_127)
__unnamed_127:
        /*0333*/ 	.byte	0x74, 0x68, 0x72, 0x65, 0x61, 0x64, 0x5f, 0x72, 0x65, 0x64, 0x75, 0x63, 0x65, 0x00
	.type		__unnamed_159,@object
	.size		__unnamed_159,(__unnamed_138 - __unnamed_159)
__unnamed_159:
        /*0341*/ 	.byte	0x74, 0x68, 0x72, 0x65, 0x61, 0x64, 0x5f, 0x72, 0x65, 0x64, 0x75, 0x63, 0x65, 0x00
	.type		__unnamed_138,@object
	.size		__unnamed_138,(__unnamed_106 - __unnamed_138)
__unnamed_138:
        /*034f*/ 	.byte	0x74, 0x68, 0x72, 0x65, 0x61, 0x64, 0x5f, 0x72, 0x65, 0x64, 0x75, 0x63, 0x65, 0x00
	.type		__unnamed_106,@object
	.size		__unnamed_106,(__unnamed_26 - __unnamed_106)
__unnamed_106:
        /*035d*/ 	.byte	0x74, 0x68, 0x72, 0x65, 0x61, 0x64, 0x5f, 0x72, 0x65, 0x64, 0x75, 0x63, 0x65, 0x00
	.type		__unnamed_26,@object
	.size		__unnamed_26,(__unnamed_194 - __unnamed_26)
__unnamed_26:
        /*036b*/ 	.byte	0x74, 0x68, 0x72, 0x65, 0x61, 0x64, 0x5f, 0x72, 0x65, 0x64, 0x75, 0x63, 0x65, 0x00
	.type		__unnamed_194,@object
	.size		__unnamed_194,(__unnamed_162 - __unnamed_194)
__unnamed_194:
        /*0379*/ 	.byte	0x74, 0x68, 0x72, 0x65, 0x61, 0x64, 0x5f, 0x72, 0x65, 0x64, 0x75, 0x63, 0x65, 0x00
	.type		__unnamed_162,@object
	.size		__unnamed_162,(__unnamed_82 - __unnamed_162)
__unnamed_162:
        /*0387*/ 	.byte	0x74, 0x68, 0x72, 0x65, 0x61, 0x64, 0x5f, 0x72, 0x65, 0x64, 0x75, 0x63, 0x65, 0x00
	.type		__unnamed_82,@object
	.size		__unnamed_82,(__unnamed_50 - __unnamed_82)
__unnamed_82:
        /*0395*/ 	.byte	0x74, 0x68, 0x72, 0x65, 0x61, 0x64, 0x5f, 0x72, 0x65, 0x64, 0x75, 0x63, 0x65, 0x00
	.type		__unnamed_50,@object
	.size		__unnamed_50,(__unnamed_78 - __unnamed_50)
__unnamed_50:
        /*03a3*/ 	.byte	0x74, 0x68, 0x72, 0x65, 0x61, 0x64, 0x5f, 0x72, 0x65, 0x64, 0x75, 0x63, 0x65, 0x00
	.type		__unnamed_78,@object
	.size		__unnamed_78,(__unnamed_110 - __unnamed_78)
__unnamed_78:
        /*03b1*/ 	.byte	0x74, 0x68, 0x72, 0x65, 0x61, 0x64, 0x5f, 0x72, 0x65, 0x64, 0x75, 0x63, 0x65, 0x00
	.type		__unnamed_110,@object
	.size		__unnamed_110,($str$12 - __unnamed_110)
__unnamed_110:
        /*03bf*/ 	.byte	0x74, 0x68, 0x72, 0x65, 0x61, 0x64, 0x5f, 0x72, 0x65, 0x64, 0x75, 0x63, 0x65, 0x00
	.type		$str$12,@object
	.size		$str$12,(__unnamed_190 - $str$12)
$str$12:
        /*03cd*/ 	.byte	0x21, 0x66, 0x69, 0x6e, 0x61, 0x6c, 0x5f, 0x6f, 0x75, 0x74, 0x70, 0x75, 0x74, 0x00
	.type		__unnamed_190,@object
	.size		__unnamed_190,(__unnamed_134 - __unnamed_190)
__unnamed_190:
        /*03db*/ 	.byte	0x74, 0x68, 0x72, 0x65, 0x61, 0x64, 0x5f, 0x72, 0x65, 0x64, 0x75, 0x63, 0x65, 0x00
	.type		__unnamed_134,@object
	.size		__unnamed_134,(__unnamed_166 - __unnamed_134)
__unnamed_134:
        /*03e9*/ 	.byte	0x74, 0x68, 0x72, 0x65, 0x61, 0x64, 0x5f, 0x72, 0x65, 0x64, 0x75, 0x63, 0x65, 0x00
	.type		__unnamed_166,@object
	.size		__unnamed_166,(__unnamed_22 - __unnamed_166)
__unnamed_166:
        /*03f7*/ 	.byte	0x74, 0x68, 0x72, 0x65, 0x61, 0x64, 0x5f, 0x72, 0x65, 0x64, 0x75, 0x63, 0x65, 0x00
	.type		__unnamed_22,@object
	.size		__unnamed_22,(__unnamed_54 - __unnamed_22)
__unnamed_22:
        /*0405*/ 	.byte	0x74, 0x68, 0x72, 0x65, 0x61, 0x64, 0x5f, 0x72, 0x65, 0x64, 0x75, 0x63, 0x65, 0x00
	.type		__unnamed_54,@object
	.size		__unnamed_54,(__unnamed_12 - __unnamed_54)
__unnamed_54:
        /*0413*/ 	.byte	0x74, 0x68, 0x72, 0x65, 0x61, 0x64, 0x5f, 0x72, 0x65, 0x64, 0x75, 0x63, 0x65, 0x00
	.type		__unnamed_12,@object
	.size		__unnamed_12,(__unnamed_204 - __unnamed_12)
__unnamed_12:
        /*0421*/ 	.byte	0x74, 0x68, 0x72, 0x65, 0x61, 0x64, 0x5f, 0x72, 0x65, 0x64, 0x75, 0x63, 0x65, 0x00
	.type		__unnamed_204,@object
	.size		__unnamed_204,(__unnamed_92 - __unnamed_204)
__unnamed_204:
        /*042f*/ 	.byte	0x74, 0x68, 0x72, 0x65, 0x61, 0x64, 0x5f, 0x72, 0x65, 0x64, 0x75, 0x63, 0x65, 0x00
	.type		__unnamed_92,@object
	.size		__unnamed_92,(__unnamed_124 - __unnamed_92)
__unnamed_92:
        /*043d*/ 	.byte	0x74, 0x68, 0x72, 0x65, 0x61, 0x64, 0x5f, 0x72, 0x65, 0x64, 0x75, 0x63, 0x65, 0x00
	.type		__unnamed_124,@object
	.size		__unnamed_124,(__unnamed_68 - __unnamed_124)
__unnamed_124:
        /*044b*/ 	.byte	0x74, 0x68, 0x72, 0x65, 0x61, 0x64, 0x5f, 0x72, 0x65, 0x64, 0x75, 0x63, 0x65, 0x00
	.type		__unnamed_68,@object
	.size		__unnamed_68,(__unnamed_36 - __unnamed_68)
__unnamed_68:
        /*0459*/ 	.byte	0x74, 0x68, 0x72, 0x65, 0x61, 0x64, 0x5f, 0x72, 0x65, 0x64, 0x75, 0x63, 0x65, 0x00
	.type		__unnamed_36,@object
	.size		__unnamed_36,(__unnamed_148 - __unnamed_36)
__unnamed_36:
        /*0467*/ 	.byte	0x74, 0x68, 0x72, 0x65, 0x61, 0x64, 0x5f, 0x72, 0x65, 0x64, 0x75, 0x63, 0x65, 0x00
	.type		__unnamed_148,@object
	.size		__unnamed_148,(__unnamed_180 - __unnamed_148)
__unnamed_148:
        /*0475*/ 	.byte	0x74, 0x68, 0x72, 0x65, 0x61, 0x64, 0x5f, 0x72, 0x65, 0x64, 0x75, 0x63, 0x65, 0x00
	.type		__unnamed_180,@object
	.size		__unnamed_180,(__unnamed_8 - __unnamed_180)
__unnamed_180:
        /*0483*/ 	.byte	0x74, 0x68, 0x72, 0x65, 0x61, 0x64, 0x5f, 0x72, 0x65, 0x64, 0x75, 0x63, 0x65, 0x00
	.type		__unnamed_8,@object
	.size		__unnamed_8,(__unnamed_40 - __unnamed_8)
__unnamed_8:
        /*0491*/ 	.byte	0x74, 0x68, 0x72, 0x65, 0x61, 0x64, 0x5f, 0x72, 0x65, 0x64, 0x75, 0x63, 0x65, 0x00
	.type		__unnamed_40,@object
	.size		__unnamed_40,(__unnamed_152 - __unnamed_40)
__unnamed_40:
        /*049f*/ 	.byte	0x74, 0x68, 0x72, 0x65, 0x61, 0x64, 0x5f, 0x72, 0x65, 0x64, 0x75, 0x63, 0x65, 0x00
	.type		__unnamed_152,@object
	.size		__unnamed_152,(__unnamed_120 - __unnamed_152)
__unnamed_152:
        /*04ad*/ 	.byte	0x74, 0x68, 0x72, 0x65, 0x61, 0x64, 0x5f, 0x72, 0x65, 0x64, 0x75, 0x63, 0x65, 0x00
	.type		__unnamed_120,@object
	.size		__unnamed_120,(__unnamed_208 - __unnamed_120)
__unnamed_120:
        /*04bb*/ 	.byte	0x74, 0x68, 0x72, 0x65, 0x61, 0x64, 0x5f, 0x72, 0x65, 0x64, 0x75, 0x63, 0x65, 0x00
	.type		__unnamed_208,@object
	.size		__unnamed_208,(__unnamed_176 - __unnamed_208)
__unnamed_208:
        /*04c9*/ 	.byte	0x74, 0x68, 0x72, 0x65, 0x61, 0x64, 0x5f, 0x72, 0x65, 0x64, 0x75, 0x63, 0x65, 0x00
	.type		__unnamed_176,@object
	.size		__unnamed_176,(__unnamed_64 - __unnamed_176)
__unnamed_176:
        /*04d7*/ 	.byte	0x74, 0x68, 0x72, 0x65, 0x61, 0x64, 0x5f, 0x72, 0x65, 0x64, 0x75, 0x63, 0x65, 0x00
	.type		__unnamed_64,@object
	.size		__unnamed_64,(__unnamed_96 - __unnamed_64)
__unnamed_64:
        /*04e5*/ 	.byte	0x74, 0x68, 0x72, 0x65, 0x61, 0x64, 0x5f, 0x72, 0x65, 0x64, 0x75, 0x63, 0x65, 0x00
	.type		__unnamed_96,@object
	.size		__unnamed_96,($str$8 - __unnamed_96)
__unnamed_96:
        /*04f3*/ 	.byte	0x74, 0x68, 0x72, 0x65, 0x61, 0x64, 0x5f, 0x72, 0x65, 0x64, 0x75, 0x63, 0x65, 0x00
	.type		$str$8,@object
	.size		$str$8,(__unnamed_9 - $str$8)
$str$8:
        /*0501*/ 	.byte	0x6f, 0x75, 0x74, 0x70, 0x75, 0x74, 0x5f, 0x76, 0x65, 0x63, 0x5f, 0x73, 0x69, 0x7a, 0x65, 0x20
        /*0511*/ 	.byte	0x3d, 0x3d, 0x20, 0x31, 0x00
	.type		__unnamed_9,@object
	.size		__unnamed_9,(__unnamed_41 - __unnamed_9)
__unnamed_9:
        /*0516*/ 	.byte	0x73, 0x65, 0x74, 0x5f, 0x72, 0x65, 0x73, 0x75, 0x6c, 0x74, 0x73, 0x5f, 0x74, 0x6f, 0x5f, 0x6f
        /*0526*/ 	.byte	0x75, 0x74, 0x70, 0x75, 0x74, 0x00
	.type		__unnamed_41,@object
	.size		__unnamed_41,(__unnamed_105 - __unnamed_41)
__unnamed_41:
        /*052c*/ 	.byte	0x73, 0x65, 0x74, 0x5f, 0x72, 0x65, 0x73, 0x75, 0x6c, 0x74, 0x73, 0x5f, 0x74, 0x6f, 0x5f, 0x6f
        /*053c*/ 	.byte	0x75, 0x74, 0x70, 0x75, 0x74, 0x00
	.type		__unnamed_105,@object
	.size		__unnamed_105,(__unnamed_153 - __unnamed_105)
__unnamed_105:
        /*0542*/ 	.byte	0x73, 0x65, 0x74, 0x5f, 0x72, 0x65, 0x73, 0x75, 0x6c, 0x74, 0x73, 0x5f, 0x74, 0x6f, 0x5f, 0x6f
        /*0552*/ 	.byte	0x75, 0x74, 0x70, 0x75, 0x74, 0x00
	.type		__unnamed_153,@object
	.size		__unnamed_153,(__unnamed_217 - __unnamed_153)
__unnamed_153:
        /*0558*/ 	.byte	0x73, 0x65, 0x74, 0x5f, 0x72, 0x65, 0x73, 0x75, 0x6c, 0x74, 0x73, 0x5f, 0x74, 0x6f, 0x5f, 0x6f
        /*0568*/ 	.byte	0x75, 0x74, 0x70, 0x75, 0x74, 0x00
	.type		__unnamed_217,@object
	.size		__unnamed_217,(__unnamed_121 - __unnamed_217)
__unnamed_217:
        /*056e*/ 	.byte	0x73, 0x65, 0x74, 0x5f, 0x72, 0x65, 0x73, 0x75, 0x6c, 0x74, 0x73, 0x5f, 0x74, 0x6f, 0x5f, 0x6f
        /*057e*/ 	.byte	0x75, 0x74, 0x70, 0x75, 0x74, 0x00
	.type		__unnamed_121,@object
	.size		__unnamed_121,(__unnamed_65 - __unnamed_121)
__unnamed_121:
        /*0584*/ 	.byte	0x73, 0x65, 0x74, 0x5f, 0x72, 0x65, 0x73, 0x75, 0x6c, 0x74, 0x73, 0x5f, 0x74, 0x6f, 0x5f, 0x6f
        /*0594*/ 	.byte	0x75, 0x74, 0x70, 0x75, 0x74, 0x00
	.type		__unnamed_65,@object
	.size		__unnamed_65,(__unnamed_161 - __unnamed_65)
__unnamed_65:
        /*059a*/ 	.byte	0x73, 0x65, 0x74, 0x5f, 0x72, 0x65, 0x73, 0x75, 0x6c, 0x74, 0x73, 0x5f, 0x74, 0x6f, 0x5f, 0x6f
        /*05aa*/ 	.byte	0x75, 0x74, 0x70, 0x75, 0x74, 0x00
	.type		__unnamed_161,@object
	.size		__unnamed_161,(__unnamed_97 - __unnamed_161)
__unnamed_161:
        /*05b0*/ 	.byte	0x73, 0x65, 0x74, 0x5f, 0x72, 0x65, 0x73, 0x75, 0x6c, 0x74, 0x73, 0x5f, 0x74, 0x6f, 0x5f, 0x6f
        /*05c0*/ 	.byte	0x75, 0x74, 0x70, 0x75, 0x74, 0x00
	.type		__unnamed_97,@object
	.size		__unnamed_97,(__unnamed_209 - __unnamed_97)
__unnamed_97:
        /*05c6*/ 	.byte	0x73, 0x65, 0x74, 0x5f, 0x72, 0x65, 0x73, 0x75, 0x6c, 0x74, 0x73, 0x5f, 0x74, 0x6f, 0x5f, 0x6f
        /*05d6*/ 	.byte	0x75, 0x74, 0x70, 0x75, 0x74, 0x00
	.type		__unnamed_209,@object
	.size		__unnamed_209,(__unnamed_177 - __unnamed_209)
__unnamed_209:
        /*05dc*/ 	.byte	0x73, 0x65, 0x74, 0x5f, 0x72, 0x65, 0x73, 0x75, 0x6c, 0x74, 0x73, 0x5f, 0x74, 0x6f, 0x5f, 0x6f
        /*05ec*/ 	.byte	0x75, 0x74, 0x70, 0x75, 0x74, 0x00
	.type		__unnamed_177,@object
	.size		__unnamed_177,(__unnamed_49 - __unnamed_177)
__unnamed_177:
        /*05f2*/ 	.byte	0x73, 0x65, 0x74, 0x5f, 0x72, 0x65, 0x73, 0x75, 0x6c, 0x74, 0x73, 0x5f, 0x74, 0x6f, 0x5f, 0x6f
        /*0602*/ 	.byte	0x75, 0x74, 0x70, 0x75, 0x74, 0x00
	.type		__unnamed_49,@object
	.size		__unnamed_49,(__unnamed_13 - __unnamed_49)
__unnamed_49:
        /*0608*/ 	.byte	0x73, 0x65, 0x74, 0x5f, 0x72, 0x65, 0x73, 0x75, 0x6c, 0x74, 0x73, 0x5f, 0x74, 0x6f, 0x5f, 0x6f
        /*0618*/ 	.byte	0x75, 0x74, 0x70, 0x75, 0x74, 0x00
	.type		__unnamed_13,@object
	.size		__unnamed_13,(__unnamed_205 - __unnamed_13)
__unnamed_13:
        /*061e*/ 	.byte	0x73, 0x65, 0x74, 0x5f, 0x72, 0x65, 0x73, 0x75, 0x6c, 0x74, 0x73, 0x5f, 0x74, 0x6f, 0x5f, 0x6f
        /*062e*/ 	.byte	0x75, 0x74, 0x70, 0x75, 0x74, 0x00
	.type		__unnamed_205,@object
	.size		__unnamed_205,(__unnamed_77 - __unnamed_205)
__unnamed_205:
        /*0634*/ 	.byte	0x73, 0x65, 0x74, 0x5f, 0x72, 0x65, 0x73, 0x75, 0x6c, 0x74, 0x73, 0x5f, 0x74, 0x6f, 0x5f, 0x6f
        /*0644*/ 	.byte	0x75, 0x74, 0x70, 0x75, 0x74, 0x00
	.type		__unnamed_77,@object
	.size		__unnamed_77,(__unnamed_93 - __unnamed_77)
__unnamed_77:
        /*064a*/ 	.byte	0x73, 0x65, 0x74, 0x5f, 0x72, 0x65, 0x73, 0x75, 0x6c, 0x74, 0x73, 0x5f, 0x74, 0x6f, 0x5f, 0x6f
        /*065a*/ 	.byte	0x75, 0x74, 0x70, 0x75, 0x74, 0x00
	.type		__unnamed_93,@object
	.size		__unnamed_93,(__unnamed_189 - __unnamed_93)
__unnamed_93:
        /*0660*/ 	.byte	0x73, 0x65, 0x74, 0x5f, 0x72, 0x65, 0x73, 0x75, 0x6c, 0x74, 0x73, 0x5f, 0x74, 0x6f, 0x5f, 0x6f
        /*0670*/ 	.byte	0x75, 0x74, 0x70, 0x75, 0x74, 0x00
	.type		__unnamed_189,@object
	.size		__unnamed_189,(__unnamed_125 - __unnamed_189)
__unnamed_189:
        /*0676*/ 	.byte	0x73, 0x65, 0x74, 0x5f, 0x72, 0x65, 0x73, 0x75, 0x6c, 0x74, 0x73, 0x5f, 0x74, 0x6f, 0x5f, 0x6f
        /*0686*/ 	.byte	0x75, 0x74, 0x70, 0x75, 0x74, 0x00
	.type		__unnamed_125,@object
	.size		__unnamed_125,(__unnamed_133 - __unnamed_125)
__unnamed_125:
        /*068c*/ 	.byte	0x73, 0x65, 0x74, 0x5f, 0x72, 0x65, 0x73, 0x75, 0x6c, 0x74, 0x73, 0x5f, 0x74, 0x6f, 0x5f, 0x6f
        /*069c*/ 	.byte	0x75, 0x74, 0x70, 0x75, 0x74, 0x00
	.type		__unnamed_133,@object
	.size		__unnamed_133,(__unnamed_69 - __unnamed_133)
__unnamed_133:
        /*06a2*/ 	.byte	0x73, 0x65, 0x74, 0x5f, 0x72, 0x65, 0x73, 0x75, 0x6c, 0x74, 0x73, 0x5f, 0x74, 0x6f, 0x5f, 0x6f
        /*06b2*/ 	.byte	0x75, 0x74, 0x70, 0x75, 0x74, 0x00
	.type		__unnamed_69,@object
	.size		__unnamed_69,(__unnamed_37 - __unnamed_69)
__unnamed_69:
        /*06b8*/ 	.byte	0x73, 0x65, 0x74, 0x5f, 0x72, 0x65, 0x73, 0x75, 0x6c, 0x74, 0x73, 0x5f, 0x74, 0x6f, 0x5f, 0x6f
        /*06c8*/ 	.byte	0x75, 0x74, 0x70, 0x75, 0x74, 0x00
	.type		__unnamed_37,@object
	.size		__unnamed_37,(__unnamed_149 - __unnamed_37)
__unnamed_37:
        /*06ce*/ 	.byte	0x73, 0x65, 0x74, 0x5f, 0x72, 0x65, 0x73, 0x75, 0x6c, 0x74, 0x73, 0x5f, 0x74, 0x6f, 0x5f, 0x6f
        /*06de*/ 	.byte	0x75, 0x74, 0x70, 0x75, 0x74, 0x00
	.type		__unnamed_149,@object
	.size		__unnamed_149,(__unnamed_21 - __unnamed_149)
__unnamed_149:
        /*06e4*/ 	.byte	0x73, 0x65, 0x74, 0x5f, 0x72, 0x65, 0x73, 0x75, 0x6c, 0x74, 0x73, 0x5f, 0x74, 0x6f, 0x5f, 0x6f
        /*06f4*/ 	.byte	0x75, 0x74, 0x70, 0x75, 0x74, 0x00
	.type		__unnamed_21,@object
	.size		__unnamed_21,(__unnamed_181 - __unnamed_21)
__unnamed_21:
        /*06fa*/ 	.byte	0x73, 0x65, 0x74, 0x5f, 0x72, 0x65, 0x73, 0x75, 0x6c, 0x74, 0x73, 0x5f, 0x74, 0x6f, 0x5f, 0x6f
        /*070a*/ 	.byte	0x75, 0x74, 0x70, 0x75, 0x74, 0x00
	.type		__unnamed_181,@object
	.size		__unnamed_181,(__unnamed_139 - __unnamed_181)
__unnamed_181:
        /*0710*/ 	.byte	0x73, 0x65, 0x74, 0x5f, 0x72, 0x65, 0x73, 0x75, 0x6c, 0x74, 0x73, 0x5f, 0x74, 0x6f, 0x5f, 0x6f
        /*0720*/ 	.byte	0x75, 0x74, 0x70, 0x75, 0x74, 0x00
	.type		__unnamed_139,@object
	.size		__unnamed_139,(__unnamed_203 - __unnamed_139)
__unnamed_139:
        /*0726*/ 	.byte	0x73, 0x65, 0x74, 0x5f, 0x72, 0x65, 0x73, 0x75, 0x6c, 0x74, 0x73, 0x5f, 0x74, 0x6f, 0x5f, 0x6f
        /*0736*/ 	.byte	0x75, 0x74, 0x70, 0x75, 0x74, 0x00
	.type		__unnamed_203,@object
	.size		__unnamed_203,(__unnamed_107 - __unnamed_203)
__unnamed_203:
        /*073c*/ 	.byte	0x73, 0x65, 0x74, 0x5f, 0x72, 0x65, 0x73, 0x75, 0x6c, 0x74, 0x73, 0x5f, 0x74, 0x6f, 0x5f, 0x6f
        /*074c*/ 	.byte	0x75, 0x74, 0x70, 0x75, 0x74, 0x00
	.type		__unnamed_107,@object
	.size		__unnamed_107,(__unnamed_27 - __unnamed_107)
__unnamed_107:
        /*0752*/ 	.byte	0x73, 0x65, 0x74, 0x5f, 0x72, 0x65, 0x73, 0x75, 0x6c, 0x74, 0x73, 0x5f, 0x74, 0x6f, 0x5f, 0x6f
        /*0762*/ 	.byte	0x75, 0x74, 0x70, 0x75, 0x74, 0x00
	.type		__unnamed_27,@object
	.size		__unnamed_27,(__unnamed_91 - __unnamed_27)
__unnamed_27:
        /*0768*/ 	.byte	0x73, 0x65, 0x74, 0x5f, 0x72, 0x65, 0x73, 0x75, 0x6c, 0x74, 0x73, 0x5f, 0x74, 0x6f, 0x5f, 0x6f
        /*0778*/ 	.byte	0x75, 0x74, 0x70, 0x75, 0x74, 0x00
	.type		__unnamed_91,@object
	.size		__unnamed_91,(__unnamed_195 - __unnamed_91)
__unnamed_91:
        /*077e*/ 	.byte	0x73, 0x65, 0x74, 0x5f, 0x72, 0x65, 0x73, 0x75, 0x6c, 0x74, 0x73, 0x5f, 0x74, 0x6f, 0x5f, 0x6f
        /*078e*/ 	.byte	0x75, 0x74, 0x70, 0x75, 0x74, 0x00
	.type		__unnamed_195,@object
	.size		__unnamed_195,(__unnamed_163 - __unnamed_195)
__unnamed_195:
        /*0794*/ 	.byte	0x73, 0x65, 0x74, 0x5f, 0x72, 0x65, 0x73, 0x75, 0x6c, 0x74, 0x73, 0x5f, 0x74, 0x6f, 0x5f, 0x6f
        /*07a4*/ 	.byte	0x75, 0x74, 0x70, 0x75, 0x74, 0x00
	.type		__unnamed_163,@object
	.size		__unnamed_163,(__unnamed_35 - __unnamed_163)
__unnamed_163:
        /*07aa*/ 	.byte	0x73, 0x65, 0x74, 0x5f, 0x72, 0x65, 0x73, 0x75, 0x6c, 0x74, 0x73, 0x5f, 0x74, 0x6f, 0x5f, 0x6f
        /*07ba*/ 	.byte	0x75, 0x74, 0x70, 0x75, 0x74, 0x00
	.type		__unnamed_35,@object
	.size		__unnamed_35,(__unnamed_147 - __unnamed_35)
__unnamed_35:
        /*07c0*/ 	.byte	0x73, 0x65, 0x74, 0x5f, 0x72, 0x65, 0x73, 0x75, 0x6c, 0x74, 0x73, 0x5f, 0x74, 0x6f, 0x5f, 0x6f
        /*07d0*/ 	.byte	0x75, 0x74, 0x70, 0x75, 0x74, 0x00
	.type		__unnamed_147,@object
	.size		__unnamed_147,(__unnamed_83 - __unnamed_147)
__unnamed_147:
        /*07d6*/ 	.byte	0x73, 0x65, 0x74, 0x5f, 0x72, 0x65, 0x73, 0x75, 0x6c, 0x74, 0x73, 0x5f, 0x74, 0x6f, 0x5f, 0x6f
        /*07e6*/ 	.byte	0x75, 0x74, 0x70, 0x75, 0x74, 0x00
	.type		__unnamed_83,@object
	.size		__unnamed_83,(__unnamed_51 - __unnamed_83)
__unnamed_83:
        /*07ec*/ 	.byte	0x73, 0x65, 0x74, 0x5f, 0x72, 0x65, 0x73, 0x75, 0x6c, 0x74, 0x73, 0x5f, 0x74, 0x6f, 0x5f, 0x6f
        /*07fc*/ 	.byte	0x75, 0x74, 0x70, 0x75, 0x74, 0x00
	.type		__unnamed_51,@object
	.size		__unnamed_51,(__unnamed_135 - __unnamed_51)
__unnamed_51:
        /*0802*/ 	.byte	0x73, 0x65, 0x74, 0x5f, 0x72, 0x65, 0x73, 0x75, 0x6c, 0x74, 0x73, 0x5f, 0x74, 0x6f, 0x5f, 0x6f
        /*0812*/ 	.byte	0x75, 0x74, 0x70, 0x75, 0x74, 0x00
	.type		__unnamed_135,@object
	.size		__unnamed_135,(__unnamed_7 - __unnamed_135)
__unnamed_135:
        /*0818*/ 	.byte	0x73, 0x65, 0x74, 0x5f, 0x72, 0x65, 0x73, 0x75, 0x6c, 0x74, 0x73, 0x5f, 0x74, 0x6f, 0x5f, 0x6f
        /*0828*/ 	.byte	0x75, 0x74, 0x70, 0x75, 0x74, 0x00
	.type		__unnamed_7,@object
	.size		__unnamed_7,(__unnamed_167 - __unnamed_7)
__unnamed_7:
        /*082e*/ 	.byte	0x73, 0x65, 0x74, 0x5f, 0x72, 0x65, 0x73, 0x75, 0x6c, 0x74, 0x73, 0x5f, 0x74, 0x6f, 0x5f, 0x6f
        /*083e*/ 	.byte	0x75, 0x74, 0x70, 0x75, 0x74, 0x00
	.type		__unnamed_167,@object
	.size		__unnamed_167,(__unnamed_23 - __unnamed_167)
__unnamed_167:
        /*0844*/ 	.byte	0x73, 0x65, 0x74, 0x5f, 0x72, 0x65, 0x73, 0x75, 0x6c, 0x74, 0x73, 0x5f, 0x74, 0x6f, 0x5f, 0x6f
        /*0854*/ 	.byte	0x75, 0x74, 0x70, 0x75, 0x74, 0x00
	.type		__unnamed_23,@object
	.size		__unnamed_23,(__unnamed_55 - __unnamed_23)
__unnamed_23:
        /*085a*/ 	.byte	0x73, 0x65, 0x74, 0x5f, 0x72, 0x65, 0x73, 0x75, 0x6c, 0x74, 0x73, 0x5f, 0x74, 0x6f, 0x5f, 0x6f
        /*086a*/ 	.byte	0x75, 0x74, 0x70, 0x75, 0x74, 0x00
	.type		__unnamed_55,@object
	.size		__unnamed_55,(__unnamed_119 - __unnamed_55)
__unnamed_55:
        /*0870*/ 	.byte	0x73, 0x65, 0x74, 0x5f, 0x72, 0x65, 0x73, 0x75, 0x6c, 0x74, 0x73, 0x5f, 0x74, 0x6f, 0x5f, 0x6f
        /*0880*/ 	.byte	0x75, 0x74, 0x70, 0x75, 0x74, 0x00
	.type		__unnamed_119,@object
	.size		__unnamed_119,(__unnamed_79 - __unnamed_119)
__unnamed_119:
        /*0886*/ 	.byte	0x73, 0x65, 0x74, 0x5f, 0x72, 0x65, 0x73, 0x75, 0x6c, 0x74, 0x73, 0x5f, 0x74, 0x6f, 0x5f, 0x6f
        /*0896*/ 	.byte	0x75, 0x74, 0x70, 0x75, 0x74, 0x00
	.type		__unnamed_79,@object
	.size		__unnamed_79,(__unnamed_175 - __unnamed_79)
__unnamed_79:
        /*089c*/ 	.byte	0x73, 0x65, 0x74, 0x5f, 0x72, 0x65, 0x73, 0x75, 0x6c, 0x74, 0x73, 0x5f, 0x74, 0x6f, 0x5f, 0x6f
        /*08ac*/ 	.byte	0x75, 0x74, 0x70, 0x75, 0x74, 0x00
	.type		__unnamed_175,@object
	.size		__unnamed_175,(__unnamed_111 - __unnamed_175)
__unnamed_175:
        /*08b2*/ 	.byte	0x73, 0x65, 0x74, 0x5f, 0x72, 0x65, 0x73, 0x75, 0x6c, 0x74, 0x73, 0x5f, 0x74, 0x6f, 0x5f, 0x6f
        /*08c2*/ 	.byte	0x75, 0x74, 0x70, 0x75, 0x74, 0x00
	.type		__unnamed_111,@object
	.size		__unnamed_111,(__unnamed_191 - __unnamed_111)
__unnamed_111:
        /*08c8*/ 	.byte	0x73, 0x65, 0x74, 0x5f, 0x72, 0x65, 0x73, 0x75, 0x6c, 0x74, 0x73, 0x5f, 0x74, 0x6f, 0x5f, 0x6f
        /*08d8*/ 	.byte	0x75, 0x74, 0x70, 0x75, 0x74, 0x00
	.type		__unnamed_191,@object
	.size		__unnamed_191,(__unnamed_63 - __unnamed_191)
__unnamed_191:
        /*08de*/ 	.byte	0x73, 0x65, 0x74, 0x5f, 0x72, 0x65, 0x73, 0x75, 0x6c, 0x74, 0x73, 0x5f, 0x74, 0x6f, 0x5f, 0x6f
        /*08ee*/ 	.byte	0x75, 0x74, 0x70, 0x75, 0x74, 0x00
	.type		__unnamed_63,@object
	.size		__unnamed_63,(__unnamed_202 - __unnamed_63)
__unnamed_63:
        /*08f4*/ 	.byte	0x73, 0x65, 0x74, 0x5f, 0x72, 0x65, 0x73, 0x75, 0x6c, 0x74, 0x73, 0x5f, 0x74, 0x6f, 0x5f, 0x6f
        /*0904*/ 	.byte	0x75, 0x74, 0x70, 0x75, 0x74, 0x00
	.type		__unnamed_202,@object
	.size		__unnamed_202,(__unnamed_170 - __unnamed_202)
__unnamed_202:
        /*090a*/ 	.byte	0x73, 0x65, 0x74, 0x5f, 0x72, 0x65, 0x73, 0x75, 0x6c, 0x74, 0x73, 0x5f, 0x74, 0x6f, 0x5f, 0x6f
        /*091a*/ 	.byte	0x75, 0x74, 0x70, 0x75, 0x74, 0x00
	.type		__unnamed_170,@object
	.size		__unnamed_170,(__unnamed_42 - __unnamed_170)
__unnamed_170:
        /*0920*/ 	.byte	0x73, 0x65, 0x74, 0x5f, 0x72, 0x65, 0x73, 0x75, 0x6c, 0x74, 0x73, 0x5f, 0x74, 0x6f, 0x5f, 0x6f
        /*0930*/ 	.byte	0x75, 0x74, 0x70, 0x75, 0x74, 0x00
	.type		__unnamed_42,@object
	.size		__unnamed_42,(__unnamed_154 - __unnamed_42)
__unnamed_42:
        /*0936*/ 	.byte	0x73, 0x65, 0x74, 0x5f, 0x72, 0x65, 0x73, 0x75, 0x6c, 0x74, 0x73, 0x5f, 0x74, 0x6f, 0x5f, 0x6f
        /*0946*/ 	.byte	0x75, 0x74, 0x70, 0x75, 0x74, 0x00
	.type		__unnamed_154,@object
	.size		__unnamed_154,(__unnamed_90 - __unnamed_154)
__unnamed_154:
        /*094c*/ 	.byte	0x73, 0x65, 0x74, 0x5f, 0x72, 0x65, 0x73, 0x75, 0x6c, 0x74, 0x73, 0x5f, 0x74, 0x6f, 0x5f, 0x6f
        /*095c*/ 	.byte	0x75, 0x74, 0x70, 0x75, 0x74, 0x00
	.type		__unnamed_90,@object
	.size		__unnamed_90,(__unnamed_58 - __unnamed_90)
__unnamed_90:
        /*0962*/ 	.byte	0x73, 0x65, 0x74, 0x5f, 0x72, 0x65, 0x73, 0x75, 0x6c, 0x74, 0x73, 0x5f, 0x74, 0x6f, 0x5f, 0x6f
        /*0972*/ 	.byte	0x75, 0x74, 0x70, 0x75, 0x74, 0x00
	.type		__unnamed_58,@object
	.size		__unnamed_58,(__unnamed_2 - __unnamed_58)
__unnamed_58:
        /*0978*/ 	.byte	0x73, 0x65, 0x74, 0x5f, 0x72, 0x65, 0x73, 0x75, 0x6c, 0x74, 0x73, 0x5f, 0x74, 0x6f, 0x5f, 0x6f
        /*0988*/ 	.byte	0x75, 0x74, 0x70, 0x75, 0x74, 0x00
	.type		__unnamed_2,@object
	.size		__unnamed_2,(__unnamed_34 - __unnamed_2)
__unnamed_2:
        /*098e*/ 	.byte	0x73, 0x65, 0x74, 0x5f, 0x72, 0x65, 0x73, 0x75, 0x6c, 0x74, 0x73, 0x5f, 0x74, 0x6f, 0x5f, 0x6f
        /*099e*/ 	.byte	0x75, 0x74, 0x70, 0x75, 0x74, 0x00
	.type		__unnamed_34,@object
	.size		__unnamed_34,(__unnamed_98 - __unnamed_34)
__unnamed_34:
        /*09a4*/ 	.byte	0x73, 0x65, 0x74, 0x5f, 0x72, 0x65, 0x73, 0x75, 0x6c, 0x74, 0x73, 0x5f, 0x74, 0x6f, 0x5f, 0x6f
        /*09b4*/ 	.byte	0x75, 0x74, 0x70, 0x75, 0x74, 0x00
	.type		__unnamed_98,@object
	.size		__unnamed_98,(__unnamed_146 - __unnamed_98)
__unnamed_98:
        /*09ba*/ 	.byte	0x73, 0x65, 0x74, 0x5f, 0x72, 0x65, 0x73, 0x75, 0x6c, 0x74, 0x73, 0x5f, 0x74, 0x6f, 0x5f, 0x6f
        /*09ca*/ 	.byte	0x75, 0x74, 0x70, 0x75, 0x74, 0x00
	.type		__unnamed_146,@object
	.size		__unnamed_146,(__unnamed_210 - __unnamed_146)
__unnamed_146:
        /*09d0*/ 	.byte	0x73, 0x65, 0x74, 0x5f, 0x72, 0x65, 0x73, 0x75, 0x6c, 0x74, 0x73, 0x5f, 0x74, 0x6f, 0x5f, 0x6f
        /*09e0*/ 	.byte	0x75, 0x74, 0x70, 0x75, 0x74, 0x00
	.type		__unnamed_210,@object
	.size		__unnamed_210,(__unnamed_114 - __unnamed_210)
__unnamed_210:
        /*09e6*/ 	.byte	0x73, 0x65, 0x74, 0x5f, 0x72, 0x65, 0x73, 0x75, 0x6c, 0x74, 0x73, 0x5f, 0x74, 0x6f, 0x5f, 0x6f
        /*09f6*/ 	.byte	0x75, 0x74, 0x70, 0x75, 0x74, 0x00
	.type		__unnamed_114,@object
	.size		__unnamed_114,(__unnamed_142 - __unnamed_114)
__unnamed_114:
        /*09fc*/ 	.byte	0x73, 0x65, 0x74, 0x5f, 0x72, 0x65, 0x73, 0x75, 0x6c, 0x74, 0x73, 0x5f, 0x74, 0x6f, 0x5f, 0x6f
        /*0a0c*/ 	.byte	0x75, 0x74, 0x70, 0x75, 0x74, 0x00
	.type		__unnamed_142,@object
	.size		__unnamed_142,(__unnamed_14 - __unnamed_142)
__unnamed_142:
        /*0a12*/ 	.byte	0x73, 0x65, 0x74, 0x5f, 0x72, 0x65, 0x73, 0x75, 0x6c, 0x74, 0x73, 0x5f, 0x74, 0x6f, 0x5f, 0x6f
        /*0a22*/ 	.byte	0x75, 0x74, 0x70, 0x75, 0x74, 0x00
	.type		__unnamed_14,@object
	.size		__unnamed_14,(__unnamed_174 - __unnamed_14)
__unnamed_14:
        /*0a28*/ 	.byte	0x73, 0x65, 0x74, 0x5f, 0x72, 0x65, 0x73, 0x75, 0x6c, 0x74, 0x73, 0x5f, 0x74, 0x6f, 0x5f, 0x6f
        /*0a38*/ 	.byte	0x75, 0x74, 0x70, 0x75, 0x74, 0x00
	.type		__unnamed_174,@object
	.size		__unnamed_174,(__unnamed_30 - __unnamed_174)
__unnamed_174:
        /*0a3e*/ 	.byte	0x73, 0x65, 0x74, 0x5f, 0x72, 0x65, 0x73, 0x75, 0x6c, 0x74, 0x73, 0x5f, 0x74, 0x6f, 0x5f, 0x6f
        /*0a4e*/ 	.byte	0x75, 0x74, 0x70, 0x75, 0x74, 0x00
	.type		__unnamed_30,@object
	.size		__unnamed_30,(__unnamed_62 - __unnamed_30)
__unnamed_30:
        /*0a54*/ 	.byte	0x73, 0x65, 0x74, 0x5f, 0x72, 0x65, 0x73, 0x75, 0x6c, 0x74, 0x73, 0x5f, 0x74, 0x6f, 0x5f, 0x6f
        /*0a64*/ 	.byte	0x75, 0x74, 0x70, 0x75, 0x74, 0x00
	.type		__unnamed_62,@object
	.size		__unnamed_62,(__unnamed_126 - __unnamed_62)
__unnamed_62:
        /*0a6a*/ 	.byte	0x73, 0x65, 0x74, 0x5f, 0x72, 0x65, 0x73, 0x75, 0x6c, 0x74, 0x73, 0x5f, 0x74, 0x6f, 0x5f, 0x6f
        /*0a7a*/ 	.byte	0x75, 0x74, 0x70, 0x75, 0x74, 0x00
	.type		__unnamed_126,@object
	.size		__unnamed_126,(__unnamed_6 - __unnamed_126)
__unnamed_126:
        /*0a80*/ 	.byte	0x73, 0x65, 0x74, 0x5f, 0x72, 0x65, 0x73, 0x75, 0x6c, 0x74, 0x73, 0x5f, 0x74, 0x6f, 0x5f, 0x6f
        /*0a90*/ 	.byte	0x75, 0x74, 0x70, 0x75, 0x74, 0x00
	.type		__unnamed_6,@object
	.size		__unnamed_6,(__unnamed_198 - __unnamed_6)
__unnamed_6:
        /*0a96*/ 	.byte	0x73, 0x65, 0x74, 0x5f, 0x72, 0x65, 0x73, 0x75, 0x6c, 0x74, 0x73, 0x5f, 0x74, 0x6f, 0x5f, 0x6f
        /*0aa6*/ 	.byte	0x75, 0x74, 0x70, 0x75, 0x74, 0x00
	.type		__unnamed_198,@object
	.size		__unnamed_198,(__unnamed_70 - __unnamed_198)
__unnamed_198:
        /*0aac*/ 	.byte	0x73, 0x65, 0x74, 0x5f, 0x72, 0x65, 0x73, 0x75, 0x6c, 0x74, 0x73, 0x5f, 0x74, 0x6f, 0x5f, 0x6f
        /*0abc*/ 	.byte	0x75, 0x74, 0x70, 0x75, 0x74, 0x00
	.type		__unnamed_70,@object
	.size		__unnamed_70,(__unnamed_86 - __unnamed_70)
__unnamed_70:
        /*0ac2*/ 	.byte	0x73, 0x65, 0x74, 0x5f, 0x72, 0x65, 0x73, 0x75, 0x6c, 0x74, 0x73, 0x5f, 0x74, 0x6f, 0x5f, 0x6f
        /*0ad2*/ 	.byte	0x75, 0x74, 0x70, 0x75, 0x74, 0x00
	.type		__unnamed_86,@object
	.size		__unnamed_86,(__unnamed_182 - __unnamed_86)
__unnamed_86:
        /*0ad8*/ 	.byte	0x73, 0x65, 0x74, 0x5f, 0x72, 0x65, 0x73, 0x75, 0x6c, 0x74, 0x73, 0x5f, 0x74, 0x6f, 0x5f, 0x6f
        /*0ae8*/ 	.byte	0x75, 0x74, 0x70, 0x75, 0x74, 0x00
	.type		__unnamed_182,@object
	.size		__unnamed_182,(__unnamed_118 - __unnamed_182)
__unnamed_182:
        /*0aee*/ 	.byte	0x73, 0x65, 0x74, 0x5f, 0x72, 0x65, 0x73, 0x75, 0x6c, 0x74, 0x73, 0x5f, 0x74, 0x6f, 0x5f, 0x6f
        /*0afe*/ 	.byte	0x75, 0x74, 0x70, 0x75, 0x74, 0x00
	.type		__unnamed_118,@object
	.size		__unnamed_118,(__unnamed_140 - __unnamed_118)
__unnamed_118:
        /*0b04*/ 	.byte	0x73, 0x65, 0x74, 0x5f, 0x72, 0x65, 0x73, 0x75, 0x6c, 0x74, 0x73, 0x5f, 0x74, 0x6f, 0x5f, 0x6f
        /*0b14*/ 	.byte	0x75, 0x74, 0x70, 0x75, 0x74, 0x00
	.type		__unnamed_140,@object
	.size		__unnamed_140,(__unnamed_76 - __unnamed_140)
__unnamed_140:
        /*0b1a*/ 	.byte	0x73, 0x65, 0x74, 0x5f, 0x72, 0x65, 0x73, 0x75, 0x6c, 0x74, 0x73, 0x5f, 0x74, 0x6f, 0x5f, 0x6f
        /*0b2a*/ 	.byte	0x75, 0x74, 0x70, 0x75, 0x74, 0x00
	.type		__unnamed_76,@object
	.size		__unnamed_76,(__unnamed_44 - __unnamed_76)
__unnamed_76:
        /*0b30*/ 	.byte	0x73, 0x65, 0x74, 0x5f, 0x72, 0x65, 0x73, 0x75, 0x6c, 0x74, 0x73, 0x5f, 0x74, 0x6f, 0x5f, 0x6f
        /*0b40*/ 	.byte	0x75, 0x74, 0x70, 0x75, 0x74, 0x00
	.type		__unnamed_44,@object
	.size		__unnamed_44,(__unnamed_156 - __unnamed_44)
__unnamed_44:
        /*0b46*/ 	.byte	0x73, 0x65, 0x74, 0x5f, 0x72, 0x65, 0x73, 0x75, 0x6c, 0x74, 0x73, 0x5f, 0x74, 0x6f, 0x5f, 0x6f
        /*0b56*/ 	.byte	0x75, 0x74, 0x70, 0x75, 0x74, 0x00
	.type		__unnamed_156,@object
	.size		__unnamed_156,(__unnamed_28 - __unnamed_156)
__unnamed_156:
        /*0b5c*/ 	.byte	0x73, 0x65, 0x74, 0x5f, 0x72, 0x65, 0x73, 0x75, 0x6c, 0x74, 0x73, 0x5f, 0x74, 0x6f, 0x5f, 0x6f
        /*0b6c*/ 	.byte	0x75, 0x74, 0x70, 0x75, 0x74, 0x00
	.type		__unnamed_28,@object
	.size		__unnamed_28,(__unnamed_188 - __unnamed_28)
__unnamed_28:
        /*0b72*/ 	.byte	0x73, 0x65, 0x74, 0x5f, 0x72, 0x65, 0x73, 0x75, 0x6c, 0x74, 0x73, 0x5f, 0x74, 0x6f, 0x5f, 0x6f
        /*0b82*/ 	.byte	0x75, 0x74, 0x70, 0x75, 0x74, 0x00
	.type		__unnamed_188,@object
	.size		__unnamed_188,(__unnamed_132 - __unnamed_188)
__unnamed_188:
        /*0b88*/ 	.byte	0x73, 0x65, 0x74, 0x5f, 0x72, 0x65, 0x73, 0x75, 0x6c, 0x74, 0x73, 0x5f, 0x74, 0x6f, 0x5f, 0x6f
        /*0b98*/ 	.byte	0x75, 0x74, 0x70, 0x75, 0x74, 0x00
	.type		__unnamed_132,@object
	.size		__unnamed_132,(__unnamed_196 - __unnamed_132)
__unnamed_132:
        /*0b9e*/ 	.byte	0x73, 0x65, 0x74, 0x5f, 0x72, 0x65, 0x73, 0x75, 0x6c, 0x74, 0x73, 0x5f, 0x74, 0x6f, 0x5f, 0x6f
        /*0bae*/ 	.byte	0x75, 0x74, 0x70, 0x75, 0x74, 0x00
	.type		__unnamed_196,@object
	.size		__unnamed_196,(__unnamed_100 - __unnamed_196)
__unnamed_196:
        /*0bb4*/ 	.byte	0x73, 0x65, 0x74, 0x5f, 0x72, 0x65, 0x73, 0x75, 0x6c, 0x74, 0x73, 0x5f, 0x74, 0x6f, 0x5f, 0x6f
        /*0bc4*/ 	.byte	0x75, 0x74, 0x70, 0x75, 0x74, 0x00
	.type		__unnamed_100,@object
	.size		__unnamed_100,(__unnamed_20 - __unnamed_100)
__unnamed_100:
        /*0bca*/ 	.byte	0x73, 0x65, 0x74, 0x5f, 0x72, 0x65, 0x73, 0x75, 0x6c, 0x74, 0x73, 0x5f, 0x74, 0x6f, 0x5f, 0x6f
        /*0bda*/ 	.byte	0x75, 0x74, 0x70, 0x75, 0x74, 0x00
	.type		__unnamed_20,@object
	.size		__unnamed_20,(__unnamed_212 - __unnamed_20)
__unnamed_20:
        /*0be0*/ 	.byte	0x73, 0x65, 0x74, 0x5f, 0x72, 0x65, 0x73, 0x75, 0x6c, 0x74, 0x73, 0x5f, 0x74, 0x6f, 0x5f, 0x6f
        /*0bf0*/ 	.byte	0x75, 0x74, 0x70, 0x75, 0x74, 0x00
	.type		__unnamed_212,@object
	.size		__unnamed_212,(__unnamed_84 - __unnamed_212)
__unnamed_212:
        /*0bf6*/ 	.byte	0x73, 0x65, 0x74, 0x5f, 0x72, 0x65, 0x73, 0x75, 0x6c, 0x74, 0x73, 0x5f, 0x74, 0x6f, 0x5f, 0x6f
        /*0c06*/ 	.byte	0x75, 0x74, 0x70, 0x75, 0x74, 0x00
	.type		__unnamed_84,@object
	.size		__unnamed_84,(__unnamed_72 - __unnamed_84)
__unnamed_84:
        /*0c0c*/ 	.byte	0x73, 0x65, 0x74, 0x5f, 0x72, 0x65, 0x73, 0x75, 0x6c, 0x74, 0x73, 0x5f, 0x74, 0x6f, 0x5f, 0x6f
        /*0c1c*/ 	.byte	0x75, 0x74, 0x70, 0x75, 0x74, 0x00
	.type		__unnamed_72,@object
	.size		__unnamed_72,(__unnamed_168 - __unnamed_72)
__unnamed_72:
        /*0c22*/ 	.byte	0x73, 0x65, 0x74, 0x5f, 0x72, 0x65, 0x73, 0x75, 0x6c, 0x74, 0x73, 0x5f, 0x74, 0x6f, 0x5f, 0x6f
        /*0c32*/ 	.byte	0x75, 0x74, 0x70, 0x75, 0x74, 0x00
	.type		__unnamed_168,@object
	.size		__unnamed_168,(__unnamed_104 - __unnamed_168)
__unnamed_168:
        /*0c38*/ 	.byte	0x73, 0x65, 0x74, 0x5f, 0x72, 0x65, 0x73, 0x75, 0x6c, 0x74, 0x73, 0x5f, 0x74, 0x6f, 0x5f, 0x6f
        /*0c48*/ 	.byte	0x75, 0x74, 0x70, 0x75, 0x74, 0x00
	.type		__unnamed_104,@object
	.size		__unnamed_104,(__unnamed_216 - __unnamed_104)
__unnamed_104:
        /*0c4e*/ 	.byte	0x73, 0x65, 0x74, 0x5f, 0x72, 0x65, 0x73, 0x75, 0x6c, 0x74, 0x73, 0x5f, 0x74, 0x6f, 0x5f, 0x6f
        /*0c5e*/ 	.byte	0x75, 0x74, 0x70, 0x75, 0x74, 0x00
	.type		__unnamed_216,@object
	.size		__unnamed_216,(__unnamed_184 - __unnamed_216)
__unnamed_216:
        /*0c64*/ 	.byte	0x73, 0x65, 0x74, 0x5f, 0x72, 0x65, 0x73, 0x75, 0x6c, 0x74, 0x73, 0x5f, 0x74, 0x6f, 0x5f, 0x6f
        /*0c74*/ 	.byte	0x75, 0x74, 0x70, 0x75, 0x74, 0x00
	.type		__unnamed_184,@object
	.size		__unnamed_184,(__unnamed_56 - __unnamed_184)
__unnamed_184:
        /*0c7a*/ 	.byte	0x73, 0x65, 0x74, 0x5f, 0x72, 0x65, 0x73, 0x75, 0x6c, 0x74, 0x73, 0x5f, 0x74, 0x6f, 0x5f, 0x6f
        /*0c8a*/ 	.byte	0x75, 0x74, 0x70, 0x75, 0x74, 0x00
	.type		__unnamed_56,@object
	.size		__unnamed_56,(__unnamed_16 - __unnamed_56)
__unnamed_56:
        /*0c90*/ 	.byte	0x73, 0x65, 0x74, 0x5f, 0x72, 0x65, 0x73, 0x75, 0x6c, 0x74, 0x73, 0x5f, 0x74, 0x6f, 0x5f, 0x6f
        /*0ca0*/ 	.byte	0x75, 0x74, 0x70, 0x75, 0x74, 0x00
	.type		__unnamed_16,@object
	.size		__unnamed_16,(__unnamed_48 - __unnamed_16)
__unnamed_16:
        /*0ca6*/ 	.byte	0x73, 0x65, 0x74, 0x5f, 0x72, 0x65, 0x73, 0x75, 0x6c, 0x74, 0x73, 0x5f, 0x74, 0x6f, 0x5f, 0x6f
        /*0cb6*/ 	.byte	0x75, 0x74, 0x70, 0x75, 0x74, 0x00
	.type		__unnamed_48,@object
	.size		__unnamed_48,(__unnamed_112 - __unnamed_48)
__unnamed_48:
        /*0cbc*/ 	.byte	0x73, 0x65, 0x74, 0x5f, 0x72, 0x65, 0x73, 0x75, 0x6c, 0x74, 0x73, 0x5f, 0x74, 0x6f, 0x5f, 0x6f
        /*0ccc*/ 	.byte	0x75, 0x74, 0x70, 0x75, 0x74, 0x00
	.type		__unnamed_112,@object
	.size		__unnamed_112,(__unnamed_128 - __unnamed_112)
__unnamed_112:
        /*0cd2*/ 	.byte	0x73, 0x65, 0x74, 0x5f, 0x72, 0x65, 0x73, 0x75, 0x6c, 0x74, 0x73, 0x5f, 0x74, 0x6f, 0x5f, 0x6f
        /*0ce2*/ 	.byte	0x75, 0x74, 0x70, 0x75, 0x74, 0x00
	.type		__unnamed_128,@object
	.size		__unnamed_128,(__unnamed_160 - __unnamed_128)
__unnamed_128:
        /*0ce8*/ 	.byte	0x73, 0x65, 0x74, 0x5f, 0x72, 0x65, 0x73, 0x75, 0x6c, 0x74, 0x73, 0x5f, 0x74, 0x6f, 0x5f, 0x6f
        /*0cf8*/ 	.byte	0x75, 0x74, 0x70, 0x75, 0x74, 0x00
	.type		__unnamed_160,@object
	.size		__unnamed_160,(__unnamed_137 - __unnamed_160)
__unnamed_160:
        /*0cfe*/ 	.byte	0x73, 0x65, 0x74, 0x5f, 0x72, 0x65, 0x73, 0x75, 0x6c, 0x74, 0x73, 0x5f, 0x74, 0x6f, 0x5f, 0x6f
        /*0d0e*/ 	.byte	0x75, 0x74, 0x70, 0x75, 0x74, 0x00
	.type		__unnamed_137,@object
	.size		__unnamed_137,(__unnamed_25 - __unnamed_137)
__unnamed_137:
        /*0d14*/ 	.byte	0x67, 0x65, 0x74, 0x5f, 0x61, 0x63, 0x63, 0x75, 0x6d, 0x75, 0x6c, 0x61, 0x74, 0x65, 0x64, 0x5f
        /*0d24*/ 	.byte	0x6f, 0x75, 0x74, 0x70, 0x75, 0x74, 0x00
	.type		__unnamed_25,@object
	.size		__unnamed_25,(__unnamed_193 - __unnamed_25)
__unnamed_25:
        /*0d2b*/ 	.byte	0x67, 0x65, 0x74, 0x5f, 0x61, 0x63, 0x63, 0x75, 0x6d, 0x75, 0x6c, 0x61, 0x74, 0x65, 0x64, 0x5f
        /*0d3b*/ 	.byte	0x6f, 0x75, 0x74, 0x70, 0x75, 0x74, 0x00
	.type		__unnamed_193,@object
	.size		__unnamed_193,(__unnamed_81 - __unnamed_193)
__unnamed_193:
        /*0d42*/ 	.byte	0x67, 0x65, 0x74, 0x5f, 0x61, 0x63, 0x63, 0x75, 0x6d, 0x75, 0x6c, 0x61, 0x74, 0x65, 0x64, 0x5f
        /*0d52*/ 	.byte	0x6f, 0x75, 0x74, 0x70, 0x75, 0x74, 0x00
	.type		__unnamed_81,@object
	.size		__unnamed_81,(__unnamed_109 - __unnamed_81)
__unnamed_81:
        /*0d59*/ 	.byte	0x67, 0x65, 0x74, 0x5f, 0x61, 0x63, 0x63, 0x75, 0x6d, 0x75, 0x6c, 0x61, 0x74, 0x65, 0x64, 0x5f
        /*0d69*/ 	.byte	0x6f, 0x75, 0x74, 0x70, 0x75, 0x74, 0x00
	.type		__unnamed_109,@object
	.size		__unnamed_109,(__unnamed_165 - __unnamed_109)
__unnamed_109:
        /*0d70*/ 	.byte	0x67, 0x65, 0x74, 0x5f, 0x61, 0x63, 0x63, 0x75, 0x6d, 0x75, 0x6c, 0x61, 0x74, 0x65, 0x64, 0x5f
        /*0d80*/ 	.byte	0x6f, 0x75, 0x74, 0x70, 0x75, 0x74, 0x00
	.type		__unnamed_165,@object
	.size		__unnamed_165,(__unnamed_53 - __unnamed_165)
__unnamed_165:
        /*0d87*/ 	.byte	0x67, 0x65, 0x74, 0x5f, 0x61, 0x63, 0x63, 0x75, 0x6d, 0x75, 0x6c, 0x61, 0x74, 0x65, 0x64, 0x5f
        /*0d97*/ 	.byte	0x6f, 0x75, 0x74, 0x70, 0x75, 0x74, 0x00
	.type		__unnamed_53,@object
	.size		__unnamed_53,(__unnamed_11 - __unnamed_53)
__unnamed_53:
        /*0d9e*/ 	.byte	0x67, 0x65, 0x74, 0x5f, 0x61, 0x63, 0x63, 0x75, 0x6d, 0x75, 0x6c, 0x61, 0x74, 0x65, 0x64, 0x5f
        /*0dae*/ 	.byte	0x6f, 0x75, 0x74, 0x70, 0x75, 0x74, 0x00
	.type		__unnamed_11,@object
	.size		__unnamed_11,(__unnamed_123 - __unnamed_11)
__unnamed_11:
        /*0db5*/ 	.byte	0x67, 0x65, 0x74, 0x5f, 0x61, 0x63, 0x63, 0x75, 0x6d, 0x75, 0x6c, 0x61, 0x74, 0x65, 0x64, 0x5f
        /*0dc5*/ 	.byte	0x6f, 0x75, 0x74, 0x70, 0x75, 0x74, 0x00
	.type		__unnamed_123,@object
	.size		__unnamed_123,(__unnamed_67 - __unnamed_123)
__unnamed_123:
        /*0dcc*/ 	.byte	0x67, 0x65, 0x74, 0x5f, 0x61, 0x63, 0x63, 0x75, 0x6d, 0x75, 0x6c, 0x61, 0x74, 0x65, 0x64, 0x5f
        /*0ddc*/ 	.byte	0x6f, 0x75, 0x74, 0x70, 0x75, 0x74, 0x00
	.type		__unnamed_67,@object
	.size		__unnamed_67,(__unnamed_179 - __unnamed_67)
__unnamed_67:
        /*0de3*/ 	.byte	0x67, 0x65, 0x74, 0x5f, 0x61, 0x63, 0x63, 0x75, 0x6d, 0x75, 0x6c, 0x61, 0x74, 0x65, 0x64, 0x5f
        /*0df3*/ 	.byte	0x6f, 0x75, 0x74, 0x70, 0x75, 0x74, 0x00
	.type		__unnamed_179,@object
	.size		__unnamed_179,(__unnamed_39 - __unnamed_179)
__unnamed_179:
        /*0dfa*/ 	.byte	0x67, 0x65, 0x74, 0x5f, 0x61, 0x63, 0x63, 0x75, 0x6d, 0x75, 0x6c, 0x61, 0x74, 0x65, 0x64, 0x5f
        /*0e0a*/ 	.byte	0x6f, 0x75, 0x74, 0x70, 0x75, 0x74, 0x00
	.type		__unnamed_39,@object
	.size		__unnamed_39,(__unnamed_151 - __unnamed_39)
__unnamed_39:
        /*0e11*/ 	.byte	0x67, 0x65, 0x74, 0x5f, 0x61, 0x63, 0x63, 0x75, 0x6d, 0x75, 0x6c, 0x61, 0x74, 0x65, 0x64, 0x5f
        /*0e21*/ 	.byte	0x6f, 0x75, 0x74, 0x70, 0x75, 0x74, 0x00
	.type		__unnamed_151,@object
	.size		__unnamed_151,(__unnamed_207 - __unnamed_151)
__unnamed_151:
        /*0e28*/ 	.byte	0x67, 0x65, 0x74, 0x5f, 0x61, 0x63, 0x63, 0x75, 0x6d, 0x75, 0x6c, 0x61, 0x74, 0x65, 0x64, 0x5f
        /*0e38*/ 	.byte	0x6f, 0x75, 0x74, 0x70, 0x75, 0x74, 0x00
	.type		__unnamed_207,@object
	.size		__unnamed_207,(__unnamed_95 - __unnamed_207)
__unnamed_207:
        /*0e3f*/ 	.byte	0x67, 0x65, 0x74, 0x5f, 0x61, 0x63, 0x63, 0x75, 0x6d, 0x75, 0x6c, 0x61, 0x74, 0x65, 0x64, 0x5f
        /*0e4f*/ 	.byte	0x6f, 0x75, 0x74, 0x70, 0x75, 0x74, 0x00
	.type		__unnamed_95,@object
	.size		__unnamed_95,(__unnamed_74 - __unnamed_95)
__unnamed_95:
        /*0e56*/ 	.byte	0x67, 0x65, 0x74, 0x5f, 0x61, 0x63, 0x63, 0x75, 0x6d, 0x75, 0x6c, 0x61, 0x74, 0x65, 0x64, 0x5f
        /*0e66*/ 	.byte	0x6f, 0x75, 0x74, 0x70, 0x75, 0x74, 0x00
	.type		__unnamed_74,@object
	.size		__unnamed_74,(__unnamed_186 - __unnamed_74)
__unnamed_74:
        /*0e6d*/ 	.byte	0x67, 0x65, 0x74, 0x5f, 0x61, 0x63, 0x63, 0x75, 0x6d, 0x75, 0x6c, 0x61, 0x74, 0x65, 0x64, 0x5f
        /*0e7d*/ 	.byte	0x6f, 0x75, 0x74, 0x70, 0x75, 0x74, 0x00
	.type		__unnamed_186,@object
	.size		__unnamed_186,(__unnamed_130 - __unnamed_186)
__unnamed_186:
        /*0e84*/ 	.byte	0x67, 0x65, 0x74, 0x5f, 0x61, 0x63, 0x63, 0x75, 0x6d, 0x75, 0x6c, 0x61, 0x74, 0x65, 0x64, 0x5f
        /*0e94*/ 	.byte	0x6f, 0x75, 0x74, 0x70, 0x75, 0x74, 0x00
	.type		__unnamed_130,@object
	.size		__unnamed_130,(__unnamed_18 - __unnamed_130)
__unnamed_130:
        /*0e9b*/ 	.byte	0x67, 0x65, 0x74, 0x5f, 0x61, 0x63, 0x63, 0x75, 0x6d, 0x75, 0x6c, 0x61, 0x74, 0x65, 0x64, 0x5f
        /*0eab*/ 	.byte	0x6f, 0x75, 0x74, 0x70, 0x75, 0x74, 0x00
	.type		__unnamed_18,@object
	.size		__unnamed_18,(__unnamed_46 - __unnamed_18)
__unnamed_18:
        /*0eb2*/ 	.byte	0x67, 0x65, 0x74, 0x5f, 0x61, 0x63, 0x63, 0x75, 0x6d, 0x75, 0x6c, 0x61, 0x74, 0x65, 0x64, 0x5f
        /*0ec2*/ 	.byte	0x6f, 0x75, 0x74, 0x70, 0x75, 0x74, 0x00
	.type		__unnamed_46,@object
	.size		__unnamed_46,(__unnamed_158 - __unnamed_46)
__unnamed_46:
        /*0ec9*/ 	.byte	0x67, 0x65, 0x74, 0x5f, 0x61, 0x63, 0x63, 0x75, 0x6d, 0x75, 0x6c, 0x61, 0x74, 0x65, 0x64, 0x5f
        /*0ed9*/ 	.byte	0x6f, 0x75, 0x74, 0x70, 0x75, 0x74, 0x00
	.type		__unnamed_158,@object
	.size		__unnamed_158,(__unnamed_102 - __unnamed_158)
__unnamed_158:
        /*0ee0*/ 	.byte	0x67, 0x65, 0x74, 0x5f, 0x61, 0x63, 0x63, 0x75, 0x6d, 0x75, 0x6c, 0x61, 0x74, 0x65, 0x64, 0x5f
        /*0ef0*/ 	.byte	0x6f, 0x75, 0x74, 0x70, 0x75, 0x74, 0x00
	.type		__unnamed_102,@object
	.size		__unnamed_102,(__unnamed_214 - __unnamed_102)
__unnamed_102:
        /*0ef7*/ 	.byte	0x67, 0x65, 0x74, 0x5f, 0x61, 0x63, 0x63, 0x75, 0x6d, 0x75, 0x6c, 0x61, 0x74, 0x65, 0x64, 0x5f
        /*0f07*/ 	.byte	0x6f, 0x75, 0x74, 0x70, 0x75, 0x74, 0x00
	.type		__unnamed_214,@object
	.size		__unnamed_214,(__unnamed_172 - __unnamed_214)
__unnamed_214:
        /*0f0e*/ 	.byte	0x67, 0x65, 0x74, 0x5f, 0x61, 0x63, 0x63, 0x75, 0x6d, 0x75, 0x6c, 0x61, 0x74, 0x65, 0x64, 0x5f
        /*0f1e*/ 	.byte	0x6f, 0x75, 0x74, 0x70, 0x75, 0x74, 0x00
	.type		__unnamed_172,@object
	.size		__unnamed_172,(__unnamed_60 - __unnamed_172)
__unnamed_172:
        /*0f25*/ 	.byte	0x67, 0x65, 0x74, 0x5f, 0x61, 0x63, 0x63, 0x75, 0x6d, 0x75, 0x6c, 0x61, 0x74, 0x65, 0x64, 0x5f
        /*0f35*/ 	.byte	0x6f, 0x75, 0x74, 0x70, 0x75, 0x74, 0x00
	.type		__unnamed_60,@object
	.size		__unnamed_60,(__unnamed_4 - __unnamed_60)
__unnamed_60:
        /*0f3c*/ 	.byte	0x67, 0x65, 0x74, 0x5f, 0x61, 0x63, 0x63, 0x75, 0x6d, 0x75, 0x6c, 0x61, 0x74, 0x65, 0x64, 0x5f
        /*0f4c*/ 	.byte	0x6f, 0x75, 0x74, 0x70, 0x75, 0x74, 0x00
	.type		__unnamed_4,@object
	.size		__unnamed_4,(__unnamed_116 - __unnamed_4)
__unnamed_4:
        /*0f53*/ 	.byte	0x67, 0x65, 0x74, 0x5f, 0x61, 0x63, 0x63, 0x75, 0x6d, 0x75, 0x6c, 0x61, 0x74, 0x65, 0x64, 0x5f
        /*0f63*/ 	.byte	0x6f, 0x75, 0x74, 0x70, 0x75, 0x74, 0x00
	.type		__unnamed_116,@object
	.size		__unnamed_116,(__unnamed_200 - __unnamed_116)
__unnamed_116:
        /*0f6a*/ 	.byte	0x67, 0x65, 0x74, 0x5f, 0x61, 0x63, 0x63, 0x75, 0x6d, 0x75, 0x6c, 0x61, 0x74, 0x65, 0x64, 0x5f
        /*0f7a*/ 	.byte	0x6f, 0x75, 0x74, 0x70, 0x75, 0x74, 0x00
	.type		__unnamed_200,@object
	.size		__unnamed_200,(__unnamed_88 - __unnamed_200)
__unnamed_200:
        /*0f81*/ 	.byte	0x67, 0x65, 0x74, 0x5f, 0x61, 0x63, 0x63, 0x75, 0x6d, 0x75, 0x6c, 0x61, 0x74, 0x65, 0x64, 0x5f
        /*0f91*/ 	.byte	0x6f, 0x75, 0x74, 0x70, 0x75, 0x74, 0x00
	.type		__unnamed_88,@object
	.size		__unnamed_88,(__unnamed_144 - __unnamed_88)
__unnamed_88:
        /*0f98*/ 	.byte	0x67, 0x65, 0x74, 0x5f, 0x61, 0x63, 0x63, 0x75, 0x6d, 0x75, 0x6c, 0x61, 0x74, 0x65, 0x64, 0x5f
        /*0fa8*/ 	.byte	0x6f, 0x75, 0x74, 0x70, 0x75, 0x74, 0x00
	.type		__unnamed_144,@object
	.size		__unnamed_144,(__unnamed_32 - __unnamed_144)
__unnamed_144:
        /*0faf*/ 	.byte	0x67, 0x65, 0x74, 0x5f, 0x61, 0x63, 0x63, 0x75, 0x6d, 0x75, 0x6c, 0x61, 0x74, 0x65, 0x64, 0x5f
        /*0fbf*/ 	.byte	0x6f, 0x75, 0x74, 0x70, 0x75, 0x74, 0x00
	.type		__unnamed_32,@object
	.size		__unnamed_32,($str$9 - __unnamed_32)
__unnamed_32:
        /*0fc6*/ 	.byte	0x67, 0x65, 0x74, 0x5f, 0x61, 0x63, 0x63, 0x75, 0x6d, 0x75, 0x6c, 0x61, 0x74, 0x65, 0x64, 0x5f
        /*0fd6*/ 	.byte	0x6f, 0x75, 0x74, 0x70, 0x75, 0x74, 0x00
	.type		$str$9,@object
	.size		$str$9,(.L_246 - $str$9)
$str$9:
        /*0fdd*/ 	.byte	0x2f, 0x72, 0x6f, 0x6f, 0x74, 0x2f, 0x2e, 0x70, 0x79, 0x65, 0x6e, 0x76, 0x2f, 0x76, 0x65, 0x72
        /*0fed*/ 	.byte	0x73, 0x69, 0x6f, 0x6e, 0x73, 0x2f, 0x33, 0x2e, 0x31, 0x33, 0x2e, 0x31, 0x32, 0x2f, 0x6c, 0x69
        /*0ffd*/ 	.byte	0x62, 0x2f, 0x70, 0x79, 0x74, 0x68, 0x6f, 0x6e, 0x33, 0x2e, 0x31, 0x33, 0x2f, 0x73, 0x69, 0x74
        /*100d*/ 	.byte	0x65, 0x2d, 0x70, 0x61, 0x63, 0x6b, 0x61, 0x67, 0x65, 0x73, 0x2f, 0x74, 0x6f, 0x72, 0x63, 0x68
        /*101d*/ 	.byte	0x2f, 0x69, 0x6e, 0x63, 0x6c, 0x75, 0x64, 0x65, 0x2f, 0x41, 0x54, 0x65, 0x6e, 0x2f, 0x6e, 0x61
        /*102d*/ 	.byte	0x74, 0x69, 0x76, 0x65, 0x2f, 0x63, 0x75, 0x64, 0x61, 0x2f, 0x52, 0x65, 0x64, 0x75, 0x63, 0x65
        /*103d*/ 	.byte	0x2e, 0x63, 0x75, 0x68, 0x00
.L_246:


//--------------------- .nv.shared._ZN2at6native13reduce_kernelILi512ELi1ENS0_8ReduceOpIbNS0_14func_wrapper_tImZNS0_15xor_sum_functorIbvEclERNS_14TensorIteratorEEUlbbE_EEjmLi4ELi4EEEEEvT1_ --------------------------
	.section	.nv.shared._ZN2at6native13reduce_kernelILi512ELi1ENS0_8ReduceOpIbNS0_14func_wrapper_tImZNS0_15xor_sum_functorIbvEclERNS_14TensorIteratorEEUlbbE_EEjmLi4ELi4EEEEEvT1_,"aw",@nobits
	.sectionflags	@""
	.align	16
.nv.shared._ZN2at6native13reduce_kernelILi512ELi1ENS0_8ReduceOpIbNS0_14func_wrapper_tImZNS0_15xor_sum_functorIbvEclERNS_14TensorIteratorEEUlbbE_EEjmLi4ELi4EEEEEvT1_:
	.zero		16


//--------------------- .nv.global                --------------------------
	.section	.nv.global,"aw",@nobits
.nv.global:
	.type		_ZN58_INTERNAL_1d2fb0ed_22_ReduceSumProdKernel_cu_9e10b42f_32014cuda3std3__48in_placeE,@object
	.size		_ZN58_INTERNAL_1d2fb0ed_22_ReduceSumProdKernel_cu_9e10b42f_32014cuda3std3__48in_placeE,(_ZN58_INTERNAL_1d2fb0ed_22_ReduceSumProdKernel_cu_9e10b42f_32014cuda3std6ranges3__45__cpo8distanceE - _ZN58_INTERNAL_1d2fb0ed_22_ReduceSumProdKernel_cu_9e10b42f_32014cuda3std3__48in_placeE)
_ZN58_INTERNAL_1d2fb0ed_22_ReduceSumProdKernel_cu_9e10b42f_32014cuda3std3__48in_placeE:
	.zero		1
	.type		_ZN58_INTERNAL_1d2fb0ed_22_ReduceSumProdKernel_cu_9e10b42f_32014cuda3std6ranges3__45__cpo8distanceE,@object
	.size		_ZN58_INTERNAL_1d2fb0ed_22_ReduceSumProdKernel_cu_9e10b42f_32014cuda3std6ranges3__45__cpo8distanceE,(_ZN58_INTERNAL_1d2fb0ed_22_ReduceSumProdKernel_cu_9e10b42f_32014cuda3std3__45__cpo6cbeginE - _ZN58_INTERNAL_1d2fb0ed_22_ReduceSumProdKernel_cu_9e10b42f_32014cuda3std6ranges3__45__cpo8distanceE)
_ZN58_INTERNAL_1d2fb0ed_22_ReduceSumProdKernel_cu_9e10b42f_32014cuda3std6ranges3__45__cpo8distanceE:
	.zero		1
	.type		_ZN58_INTERNAL_1d2fb0ed_22_ReduceSumProdKernel_cu_9e10b42f_32014cuda3std3__45__cpo6cbeginE,@object
	.size		_ZN58_INTERNAL_1d2fb0ed_22_ReduceSumProdKernel_cu_9e10b42f_32014cuda3std3__45__cpo6cbeginE,(_ZN58_INTERNAL_1d2fb0ed_22_ReduceSumProdKernel_cu_9e10b42f_32014cuda3std6ranges3__45__cpo7advanceE - _ZN58_INTERNAL_1d2fb0ed_22_ReduceSumProdKernel_cu_9e10b42f_32014cuda3std3__45__cpo6cbeginE)
_ZN58_INTERNAL_1d2fb0ed_22_ReduceSumProdKernel_cu_9e10b42f_32014cuda3std3__45__cpo6cbeginE:
	.zero		1
	.type		_ZN58_INTERNAL_1d2fb0ed_22_ReduceSumProdKernel_cu_9e10b42f_32014cuda3std6ranges3__45__cpo7advanceE,@object
	.size		_ZN58_INTERNAL_1d2fb0ed_22_ReduceSumProdKernel_cu_9e10b42f_32014cuda3std6ranges3__45__cpo7advanceE,(_ZN58_INTERNAL_1d2fb0ed_22_ReduceSumProdKernel_cu_9e10b42f_32014cuda3std3__45__cpo7crbeginE - _ZN58_INTERNAL_1d2fb0ed_22_ReduceSumProdKernel_cu_9e10b42f_32014cuda3std6ranges3__45__cpo7advanceE)
_ZN58_INTERNAL_1d2fb0ed_22_ReduceSumProdKernel_cu_9e10b42f_32014cuda3std6ranges3__45__cpo7advanceE:
	.zero		1
	.type		_ZN58_INTERNAL_1d2fb0ed_22_ReduceSumProdKernel_cu_9e10b42f_32014cuda3std3__45__cpo7crbeginE,@object
	.size		_ZN58_INTERNAL_1d2fb0ed_22_ReduceSumProdKernel_cu_9e10b42f_32014cuda3std3__45__cpo7crbeginE,(_ZN58_INTERNAL_1d2fb0ed_22_ReduceSumProdKernel_cu_9e10b42f_32014cuda3std6ranges3__45__cpo4dataE - _ZN58_INTERNAL_1d2fb0ed_22_ReduceSumProdKernel_cu_9e10b42f_32014cuda3std3__45__cpo7crbeginE)
_ZN58_INTERNAL_1d2fb0ed_22_ReduceSumProdKernel_cu_9e10b42f_32014cuda3std3__45__cpo7crbeginE:
	.zero		1
	.type		_ZN58_INTERNAL_1d2fb0ed_22_ReduceSumProdKernel_cu_9e10b42f_32014cuda3std6ranges3__45__cpo4dataE,@object
	.size		_ZN58_INTERNAL_1d2fb0ed_22_ReduceSumProdKernel_cu_9e10b42f_32014cuda3std6ranges3__45__cpo4dataE,(_ZN58_INTERNAL_1d2fb0ed_22_ReduceSumProdKernel_cu_9e10b42f_32014cuda3std6ranges3__45__cpo5beginE - _ZN58_INTERNAL_1d2fb0ed_22_ReduceSumProdKernel_cu_9e10b42f_32014cuda3std6ranges3__45__cpo4dataE)
_ZN58_INTERNAL_1d2fb0ed_22_ReduceSumProdKernel_cu_9e10b42f_32014cuda3std6ranges3__45__cpo4dataE:
	.zero		1
	.type		_ZN58_INTERNAL_1d2fb0ed_22_ReduceSumProdKernel_cu_9e10b42f_32014cuda3std6ranges3__45__cpo5beginE,@object
	.size		_ZN58_INTERNAL_1d2fb0ed_22_ReduceSumProdKernel_cu_9e10b42f_32014cuda3std6ranges3__45__cpo5beginE,(_ZN58_INTERNAL_1d2fb0ed_22_ReduceSumProdKernel_cu_9e10b42f_32014cuda3std3__460_GLOBAL__N__1d2fb0ed_22_ReduceSumProdKernel_cu_9e10b42f_32016ignoreE - _ZN58_INTERNAL_1d2fb0ed_22_ReduceSumProdKernel_cu_9e10b42f_32014cuda3std6ranges3__45__cpo5beginE)
_ZN58_INTERNAL_1d2fb0ed_22_ReduceSumProdKernel_cu_9e10b42f_32014cuda3std6ranges3__45__cpo5beginE:
	.zero		1
	.type		_ZN58_INTERNAL_1d2fb0ed_22_ReduceSumProdKernel_cu_9e10b42f_32014cuda3std3__460_GLOBAL__N__1d2fb0ed_22_ReduceSumProdKernel_cu_9e10b42f_32016ignoreE,@object
	.size		_ZN58_INTERNAL_1d2fb0ed_22_ReduceSumProdKernel_cu_9e10b42f_32014cuda3std3__460_GLOBAL__N__1d2fb0ed_22_ReduceSumProdKernel_cu_9e10b42f_32016ignoreE,(_ZN58_INTERNAL_1d2fb0ed_22_ReduceSumProdKernel_cu_9e10b42f_32014cuda3std6ranges3__45__cpo4sizeE - _ZN58_INTERNAL_1d2fb0ed_22_ReduceSumProdKernel_cu_9e10b42f_32014cuda3std3__460_GLOBAL__N__1d2fb0ed_22_ReduceSumProdKernel_cu_9e10b42f_32016ignoreE)
_ZN58_INTERNAL_1d2fb0ed_22_ReduceSumProdKernel_cu_9e10b42f_32014cuda3std3__460_GLOBAL__N__1d2fb0ed_22_ReduceSumProdKernel_cu_9e10b42f_32016ignoreE:
	.zero		1
	.type		_ZN58_INTERNAL_1d2fb0ed_22_ReduceSumProdKernel_cu_9e10b42f_32014cuda3std6ranges3__45__cpo4sizeE,@object
	.size		_ZN58_INTERNAL_1d2fb0ed_22_ReduceSumProdKernel_cu_9e10b42f_32014cuda3std6ranges3__45__cpo4sizeE,(_ZN58_INTERNAL_1d2fb0ed_22_ReduceSumProdKernel_cu_9e10b42f_32014cuda3std3__45__cpo5beginE - _ZN58_INTERNAL_1d2fb0ed_22_ReduceSumProdKernel_cu_9e10b42f_32014cuda3std6ranges3__45__cpo4sizeE)
_ZN58_INTERNAL_1d2fb0ed_22_ReduceSumProdKernel_cu_9e10b42f_32014cuda3std6ranges3__45__cpo4sizeE:
	.zero		1
	.type		_ZN58_INTERNAL_1d2fb0ed_22_ReduceSumProdKernel_cu_9e10b42f_32014cuda3std3__45__cpo5beginE,@object
	.size		_ZN58_INTERNAL_1d2fb0ed_22_ReduceSumProdKernel_cu_9e10b42f_32014cuda3std3__45__cpo5beginE,(_ZN58_INTERNAL_1d2fb0ed_22_ReduceSumProdKernel_cu_9e10b42f_32014cuda3std6ranges3__45__cpo6cbeginE - _ZN58_INTERNAL_1d2fb0ed_22_ReduceSumProdKernel_cu_9e10b42f_32014cuda3std3__45__cpo5beginE)
_ZN58_INTERNAL_1d2fb0ed_22_ReduceSumProdKernel_cu_9e10b42f_32014cuda3std3__45__cpo5beginE:
	.zero		1
	.type		_ZN58_INTERNAL_1d2fb0ed_22_ReduceSumProdKernel_cu_9e10b42f_32014cuda3std6ranges3__45__cpo6cbeginE,@object
	.size		_ZN58_INTERNAL_1d2fb0ed_22_ReduceSumProdKernel_cu_9e10b42f_32014cuda3std6ranges3__45__cpo6cbeginE,(_ZN58_INTERNAL_1d2fb0ed_22_ReduceSumProdKernel_cu_9e10b42f_32014cuda3std3__45__cpo6rbeginE - _ZN58_INTERNAL_1d2fb0ed_22_ReduceSumProdKernel_cu_9e10b42f_32014cuda3std6ranges3__45__cpo6cbeginE)
_ZN58_INTERNAL_1d2fb0ed_22_ReduceSumProdKernel_cu_9e10b42f_32014cuda3std6ranges3__45__cpo6cbeginE:
	.zero		1
	.type		_ZN58_INTERNAL_1d2fb0ed_22_ReduceSumProdKernel_cu_9e10b42f_32014cuda3std3__45__cpo6rbeginE,@object
	.size		_ZN58_INTERNAL_1d2fb0ed_22_ReduceSumProdKernel_cu_9e10b42f_32014cuda3std3__45__cpo6rbeginE,(_ZN58_INTERNAL_1d2fb0ed_22_ReduceSumProdKernel_cu_9e10b42f_32014cuda3std6ranges3__45__cpo4nextE - _ZN58_INTERNAL_1d2fb0ed_22_ReduceSumProdKernel_cu_9e10b42f_32014cuda3std3__45__cpo6rbeginE)
_ZN58_INTERNAL_1d2fb0ed_22_ReduceSumProdKernel_cu_9e10b42f_32014cuda3std3__45__cpo6rbeginE:
	.zero		1
	.type		_ZN58_INTERNAL_1d2fb0ed_22_ReduceSumProdKernel_cu_9e10b42f_32014cuda3std6ranges3__45__cpo4nextE,@object
	.size		_ZN58_INTERNAL_1d2fb0ed_22_ReduceSumProdKernel_cu_9e10b42f_32014cuda3std6ranges3__45__cpo4nextE,(_ZN58_INTERNAL_1d2fb0ed_22_ReduceSumProdKernel_cu_9e10b42f_32014cuda3std6ranges3__45__cpo4swapE - _ZN58_INTERNAL_1d2fb0ed_22_ReduceSumProdKernel_cu_9e10b42f_32014cuda3std6ranges3__45__cpo4nextE)
_ZN58_INTERNAL_1d2fb0ed_22_ReduceSumProdKernel_cu_9e10b42f_32014cuda3std6ranges3__45__cpo4nextE:
	.zero		1
	.type		_ZN58_INTERNAL_1d2fb0ed_22_ReduceSumProdKernel_cu_9e10b42f_32014cuda3std6ranges3__45__cpo4swapE,@object
	.size		_ZN58_INTERNAL_1d2fb0ed_22_ReduceSumProdKernel_cu_9e10b42f_32014cuda3std6ranges3__45__cpo4swapE,(_ZN58_INTERNAL_1d2fb0ed_22_ReduceSumProdKernel_cu_9e10b42f_32014cuda3std3__420unreachable_sentinelE - _ZN58_INTERNAL_1d2fb0ed_22_ReduceSumProdKernel_cu_9e10b42f_32014cuda3std6ranges3__45__cpo4swapE)
_ZN58_INTERNAL_1d2fb0ed_22_ReduceSumProdKernel_cu_9e10b42f_32014cuda3std6ranges3__45__cpo4swapE:
	.zero		1
	.type		_ZN58_INTERNAL_1d2fb0ed_22_ReduceSumProdKernel_cu_9e10b42f_32014cuda3std3__420unreachable_sentinelE,@object
	.size		_ZN58_INTERNAL_1d2fb0ed_22_ReduceSumProdKernel_cu_9e10b42f_32014cuda3std3__420unreachable_sentinelE,(_ZN58_INTERNAL_1d2fb0ed_22_ReduceSumProdKernel_cu_9e10b42f_32016thrust23THRUST_300001_SM_800_NS6system6detail10sequential3seqE - _ZN58_INTERNAL_1d2fb0ed_22_ReduceSumProdKernel_cu_9e10b42f_32014cuda3std3__420unreachable_sentinelE)
_ZN58_INTERNAL_1d2fb0ed_22_ReduceSumProdKernel_cu_9e10b42f_32014cuda3std3__420unreachable_sentinelE:
	.zero		1
	.type		_ZN58_INTERNAL_1d2fb0ed_22_ReduceSumProdKernel_cu_9e10b42f_32016thrust23THRUST_300001_SM_800_NS6system6detail10sequential3seqE,@object
	.size		_ZN58_INTERNAL_1d2fb0ed_22_ReduceSumProdKernel_cu_9e10b42f_32016thrust23THRUST_300001_SM_800_NS6system6detail10sequential3seqE,(_ZN58_INTERNAL_1d2fb0ed_22_ReduceSumProdKernel_cu_9e10b42f_32014cuda3std3__45__cpo4cendE - _ZN58_INTERNAL_1d2fb0ed_22_ReduceSumProdKernel_cu_9e10b42f_32016thrust23THRUST_300001_SM_800_NS6system6detail10sequential3seqE)
_ZN58_INTERNAL_1d2fb0ed_22_ReduceSumProdKernel_cu_9e10b42f_32016thrust23THRUST_300001_SM_800_NS6system6detail10sequential3seqE:
	.zero		1
	.type		_ZN58_INTERNAL_1d2fb0ed_22_ReduceSumProdKernel_cu_9e10b42f_32014cuda3std3__45__cpo4cendE,@object
	.size		_ZN58_INTERNAL_1d2fb0ed_22_ReduceSumProdKernel_cu_9e10b42f_32014cuda3std3__45__cpo4cendE,(_ZN58_INTERNAL_1d2fb0ed_22_ReduceSumProdKernel_cu_9e10b42f_32014cuda3std6ranges3__45__cpo9iter_swapE - _ZN58_INTERNAL_1d2fb0ed_22_ReduceSumProdKernel_cu_9e10b42f_32014cuda3std3__45__cpo4cendE)
_ZN58_INTERNAL_1d2fb0ed_22_ReduceSumProdKernel_cu_9e10b42f_32014cuda3std3__45__cpo4cendE:
	.zero		1
	.type		_ZN58_INTERNAL_1d2fb0ed_22_ReduceSumProdKernel_cu_9e10b42f_32014cuda3std6ranges3__45__cpo9iter_swapE,@object
	.size		_ZN58_INTERNAL_1d2fb0ed_22_ReduceSumProdKernel_cu_9e10b42f_32014cuda3std6ranges3__45__cpo9iter_swapE,(_ZN58_INTERNAL_1d2fb0ed_22_ReduceSumProdKernel_cu_9e10b42f_32014cuda3std3__45__cpo5crendE - _ZN58_INTERNAL_1d2fb0ed_22_ReduceSumProdKernel_cu_9e10b42f_32014cuda3std6ranges3__45__cpo9iter_swapE)
_ZN58_INTERNAL_1d2fb0ed_22_ReduceSumProdKernel_cu_9e10b42f_32014cuda3std6ranges3__45__cpo9iter_swapE:
	.zero		1
	.type		_ZN58_INTERNAL_1d2fb0ed_22_ReduceSumProdKernel_cu_9e10b42f_32014cuda3std3__45__cpo5crendE,@object
	.size		_ZN58_INTERNAL_1d2fb0ed_22_ReduceSumProdKernel_cu_9e10b42f_32014cuda3std3__45__cpo5crendE,(_ZN58_INTERNAL_1d2fb0ed_22_ReduceSumProdKernel_cu_9e10b42f_32014cuda3std6ranges3__45__cpo5cdataE - _ZN58_INTERNAL_1d2fb0ed_22_ReduceSumProdKernel_cu_9e10b42f_32014cuda3std3__45__cpo5crendE)
_ZN58_INTERNAL_1d2fb0ed_22_ReduceSumProdKernel_cu_9e10b42f_32014cuda3std3__45__cpo5crendE:
	.zero		1
	.type		_ZN58_INTERNAL_1d2fb0ed_22_ReduceSumProdKernel_cu_9e10b42f_32014cuda3std6ranges3__45__cpo5cdataE,@object
	.size		_ZN58_INTERNAL_1d2fb0ed_22_ReduceSumProdKernel_cu_9e10b42f_32014cuda3std6ranges3__45__cpo5cdataE,(_ZN58_INTERNAL_1d2fb0ed_22_ReduceSumProdKernel_cu_9e10b42f_32014cuda3std6ranges3__45__cpo3endE - _ZN58_INTERNAL_1d2fb0ed_22_ReduceSumProdKernel_cu_9e10b42f_32014cuda3std6ranges3__45__cpo5cdataE)
_ZN58_INTERNAL_1d2fb0ed_22_ReduceSumProdKernel_cu_9e10b42f_32014cuda3std6ranges3__45__cpo5cdataE:
	.zero		1
	.type		_ZN58_INTERNAL_1d2fb0ed_22_ReduceSumProdKernel_cu_9e10b42f_32014cuda3std6ranges3__45__cpo3endE,@object
	.size		_ZN58_INTERNAL_1d2fb0ed_22_ReduceSumProdKernel_cu_9e10b42f_32014cuda3std6ranges3__45__cpo3endE,(_ZN58_INTERNAL_1d2fb0ed_22_ReduceSumProdKernel_cu_9e10b42f_32014cuda3std3__419piecewise_constructE - _ZN58_INTERNAL_1d2fb0ed_22_ReduceSumProdKernel_cu_9e10b42f_32014cuda3std6ranges3__45__cpo3endE)
_ZN58_INTERNAL_1d2fb0ed_22_ReduceSumProdKernel_cu_9e10b42f_32014cuda3std6ranges3__45__cpo3endE:
	.zero		1
	.type		_ZN58_INTERNAL_1d2fb0ed_22_ReduceSumProdKernel_cu_9e10b42f_32014cuda3std3__419piecewise_constructE,@object
	.size		_ZN58_INTERNAL_1d2fb0ed_22_ReduceSumProdKernel_cu_9e10b42f_32014cuda3std3__419piecewise_constructE,(_ZN58_INTERNAL_1d2fb0ed_22_ReduceSumProdKernel_cu_9e10b42f_32014cuda3std6ranges3__45__cpo5ssizeE - _ZN58_INTERNAL_1d2fb0ed_22_ReduceSumProdKernel_cu_9e10b42f_32014cuda3std3__419piecewise_constructE)
_ZN58_INTERNAL_1d2fb0ed_22_ReduceSumProdKernel_cu_9e10b42f_32014cuda3std3__419piecewise_constructE:
	.zero		1
	.type		_ZN58_INTERNAL_1d2fb0ed_22_ReduceSumProdKernel_cu_9e10b42f_32014cuda3std6ranges3__45__cpo5ssizeE,@object
	.size		_ZN58_INTERNAL_1d2fb0ed_22_ReduceSumProdKernel_cu_9e10b42f_32014cuda3std6ranges3__45__cpo5ssizeE,(_ZN58_INTERNAL_1d2fb0ed_22_ReduceSumProdKernel_cu_9e10b42f_32014cuda3std3__45__cpo3endE - _ZN58_INTERNAL_1d2fb0ed_22_ReduceSumProdKernel_cu_9e10b42f_32014cuda3std6ranges3__45__cpo5ssizeE)
_ZN58_INTERNAL_1d2fb0ed_22_ReduceSumProdKernel_cu_9e10b42f_32014cuda3std6ranges3__45__cpo5ssizeE:
	.zero		1
	.type		_ZN58_INTERNAL_1d2fb0ed_22_ReduceSumProdKernel_cu_9e10b42f_32014cuda3std3__45__cpo3endE,@object
	.size		_ZN58_INTERNAL_1d2fb0ed_22_ReduceSumProdKernel_cu_9e10b42f_32014cuda3std3__45__cpo3endE,(_ZN58_INTERNAL_1d2fb0ed_22_ReduceSumProdKernel_cu_9e10b42f_32014cuda3std6ranges3__45__cpo4cendE - _ZN58_INTERNAL_1d2fb0ed_22_ReduceSumProdKernel_cu_9e10b42f_32014cuda3std3__45__cpo3endE)
_ZN58_INTERNAL_1d2fb0ed_22_ReduceSumProdKernel_cu_9e10b42f_32014cuda3std3__45__cpo3endE:
	.zero		1
	.type		_ZN58_INTERNAL_1d2fb0ed_22_ReduceSumProdKernel_cu_9e10b42f_32014cuda3std6ranges3__45__cpo4cendE,@object
	.size		_ZN58_INTERNAL_1d2fb0ed_22_ReduceSumProdKernel_cu_9e10b42f_32014cuda3std6ranges3__45__cpo4cendE,(_ZN58_INTERNAL_1d2fb0ed_22_ReduceSumProdKernel_cu_9e10b42f_32014cuda3std3__45__cpo4rendE - _ZN58_INTERNAL_1d2fb0ed_22_ReduceSumProdKernel_cu_9e10b42f_32014cuda3std6ranges3__45__cpo4cendE)
_ZN58_INTERNAL_1d2fb0ed_22_ReduceSumProdKernel_cu_9e10b42f_32014cuda3std6ranges3__45__cpo4cendE:
	.zero		1
	.type		_ZN58_INTERNAL_1d2fb0ed_22_ReduceSumProdKernel_cu_9e10b42f_32014cuda3std3__45__cpo4rendE,@object
	.size		_ZN58_INTERNAL_1d2fb0ed_22_ReduceSumProdKernel_cu_9e10b42f_32014cuda3std3__45__cpo4rendE,(_ZN58_INTERNAL_1d2fb0ed_22_ReduceSumProdKernel_cu_9e10b42f_32014cuda3std6ranges3__45__cpo4prevE - _ZN58_INTERNAL_1d2fb0ed_22_ReduceSumProdKernel_cu_9e10b42f_32014cuda3std3__45__cpo4rendE)
_ZN58_INTERNAL_1d2fb0ed_22_ReduceSumProdKernel_cu_9e10b42f_32014cuda3std3__45__cpo4rendE:
	.zero		1
	.type		_ZN58_INTERNAL_1d2fb0ed_22_ReduceSumProdKernel_cu_9e10b42f_32014cuda3std6ranges3__45__cpo4prevE,@object
	.size		_ZN58_INTERNAL_1d2fb0ed_22_ReduceSumProdKernel_cu_9e10b42f_32014cuda3std6ranges3__45__cpo4prevE,(_ZN58_INTERNAL_1d2fb0ed_22_ReduceSumProdKernel_cu_9e10b42f_32014cuda3std6ranges3__45__cpo9iter_moveE - _ZN58_INTERNAL_1d2fb0ed_22_ReduceSumProdKernel_cu_9e10b42f_32014cuda3std6ranges3__45__cpo4prevE)
_ZN58_INTERNAL_1d2fb0ed_22_ReduceSumProdKernel_cu_9e10b42f_32014cuda3std6ranges3__45__cpo4prevE:
	.zero		1
	.type		_ZN58_INTERNAL_1d2fb0ed_22_ReduceSumProdKernel_cu_9e10b42f_32014cuda3std6ranges3__45__cpo9iter_moveE,@object
	.size		_ZN58_INTERNAL_1d2fb0ed_22_ReduceSumProdKernel_cu_9e10b42f_32014cuda3std6ranges3__45__cpo9iter_moveE,(.L_230 - _ZN58_INTERNAL_1d2fb0ed_22_ReduceSumProdKernel_cu_9e10b42f_32014cuda3std6ranges3__45__cpo9iter_moveE)
_ZN58_INTERNAL_1d2fb0ed_22_ReduceSumProdKernel_cu_9e10b42f_32014cuda3std6ranges3__45__cpo9iter_moveE:
	.zero		1
.L_230:


//--------------------- .nv.shared._ZN2at6native13reduce_kernelILi256ELi2ENS0_8ReduceOpIbNS0_14func_wrapper_tImZNS0_15xor_sum_functorIbvEclERNS_14TensorIteratorEEUlbbE_EEjmLi4ELi4EEEEEvT1_ --------------------------
	.section	.nv.shared._ZN2at6native13reduce_kernelILi256ELi2ENS0_8ReduceOpIbNS0_14func_wrapper_tImZNS0_15xor_sum_functorIbvEclERNS_14TensorIteratorEEUlbbE_EEjmLi4ELi4EEEEEvT1_,"aw",@nobits
	.sectionflags	@""
	.align	16
.nv.shared._ZN2at6native13reduce_kernelILi256ELi2ENS0_8ReduceOpIbNS0_14func_wrapper_tImZNS0_15xor_sum_functorIbvEclERNS_14TensorIteratorEEUlbbE_EEjmLi4ELi4EEEEEvT1_:
	.zero		16


//--------------------- .nv.shared._ZN2at6native13reduce_kernelILi128ELi4ENS0_8ReduceOpIbNS0_14func_wrapper_tImZNS0_15xor_sum_functorIbvEclERNS_14TensorIteratorEEUlbbE_EEjmLi4ELi4EEEEEvT1_ --------------------------
	.section	.nv.shared._ZN2at6native13reduce_kernelILi128ELi4ENS0_8ReduceOpIbNS0_14func_wrapper_tImZNS0_15xor_sum_functorIbvEclERNS_14TensorIteratorEEUlbbE_EEjmLi4ELi4EEEEEvT1_,"aw",@nobits
	.sectionflags	@""
	.align	16
.nv.shared._ZN2at6native13reduce_kernelILi128ELi4ENS0_8ReduceOpIbNS0_14func_wrapper_tImZNS0_15xor_sum_functorIbvEclERNS_14TensorIteratorEEUlbbE_EEjmLi4ELi4EEEEEvT1_:
	.zero		16


//--------------------- .nv.shared._ZN2at6native13reduce_kernelILi512ELi1ENS0_8ReduceOpIN3c108BFloat16ENS0_14func_wrapper_tIdZNS0_15xor_sum_functorIS4_vEclERNS_14TensorIteratorEEUlddE_EEjdLi4ELi4EEEEEvT1_ --------------------------
	.section	.nv.shared._ZN2at6native13reduce_kernelILi512ELi1ENS0_8ReduceOpIN3c108BFloat16ENS0_14func_wrapper_tIdZNS0_15xor_sum_functorIS4_vEclERNS_14TensorIteratorEEUlddE_EEjdLi4ELi4EEEEEvT1_,"aw",@nobits
	.sectionflags	@""
	.align	16
.nv.shared._ZN2at6native13reduce_kernelILi512ELi1ENS0_8ReduceOpIN3c108BFloat16ENS0_14func_wrapper_tIdZNS0_15xor_sum_functorIS4_vEclERNS_14TensorIteratorEEUlddE_EEjdLi4ELi4EEEEEvT1_:
	.zero		16


//--------------------- .nv.shared._ZN2at6native13reduce_kernelILi256ELi2ENS0_8ReduceOpIN3c108BFloat16ENS0_14func_wrapper_tIdZNS0_15xor_sum_functorIS4_vEclERNS_14TensorIteratorEEUlddE_EEjdLi4ELi4EEEEEvT1_ --------------------------
	.section	.nv.shared._ZN2at6native13reduce_kernelILi256ELi2ENS0_8ReduceOpIN3c108BFloat16ENS0_14func_wrapper_tIdZNS0_15xor_sum_functorIS4_vEclERNS_14TensorIteratorEEUlddE_EEjdLi4ELi4EEEEEvT1_,"aw",@nobits
	.sectionflags	@""
	.align	16
.nv.shared._ZN2at6native13reduce_kernelILi256ELi2ENS0_8ReduceOpIN3c108BFloat16ENS0_14func_wrapper_tIdZNS0_15xor_sum_functorIS4_vEclERNS_14TensorIteratorEEUlddE_EEjdLi4ELi4EEEEEvT1_:
	.zero		16


//--------------------- .nv.shared._ZN2at6native13reduce_kernelILi128ELi4ENS0_8ReduceOpIN3c108BFloat16ENS0_14func_wrapper_tIdZNS0_15xor_sum_functorIS4_vEclERNS_14TensorIteratorEEUlddE_EEjdLi4ELi4EEEEEvT1_ --------------------------
	.section	.nv.shared._ZN2at6native13reduce_kernelILi128ELi4ENS0_8ReduceOpIN3c108BFloat16ENS0_14func_wrapper_tIdZNS0_15xor_sum_functorIS4_vEclERNS_14TensorIteratorEEUlddE_EEjdLi4ELi4EEEEEvT1_,"aw",@nobits
	.sectionflags	@""
	.align	16
.nv.shared._ZN2at6native13reduce_kernelILi128ELi4ENS0_8ReduceOpIN3c108BFloat16ENS0_14func_wrapper_tIdZNS0_15xor_sum_functorIS4_vEclERNS_14TensorIteratorEEUlddE_EEjdLi4ELi4EEEEEvT1_:
	.zero		16


//--------------------- .nv.shared._ZN2at6native13reduce_kernelILi512ELi1ENS0_8ReduceOpIN3c104HalfENS0_14func_wrapper_tIdZNS0_15xor_sum_functorIS4_vEclERNS_14TensorIteratorEEUlddE_EEjdLi4ELi4EEEEEvT1_ --------------------------
	.section	.nv.shared._ZN2at6native13reduce_kernelILi512ELi1ENS0_8ReduceOpIN3c104HalfENS0_14func_wrapper_tIdZNS0_15xor_sum_functorIS4_vEclERNS_14TensorIteratorEEUlddE_EEjdLi4ELi4EEEEEvT1_,"aw",@nobits
	.sectionflags	@""
	.align	16
.nv.shared._ZN2at6native13reduce_kernelILi512ELi1ENS0_8ReduceOpIN3c104HalfENS0_14func_wrapper_tIdZNS0_15xor_sum_functorIS4_vEclERNS_14TensorIteratorEEUlddE_EEjdLi4ELi4EEEEEvT1_:
	.zero		16


//--------------------- .nv.shared._ZN2at6native13reduce_kernelILi256ELi2ENS0_8ReduceOpIN3c104HalfENS0_14func_wrapper_tIdZNS0_15xor_sum_functorIS4_vEclERNS_14TensorIteratorEEUlddE_EEjdLi4ELi4EEEEEvT1_ --------------------------
	.section	.nv.shared._ZN2at6native13reduce_kernelILi256ELi2ENS0_8ReduceOpIN3c104HalfENS0_14func_wrapper_tIdZNS0_15xor_sum_functorIS4_vEclERNS_14TensorIteratorEEUlddE_EEjdLi4ELi4EEEEEvT1_,"aw",@nobits
	.sectionflags	@""
	.align	16
.nv.shared._ZN2at6native13reduce_kernelILi256ELi2ENS0_8ReduceOpIN3c104HalfENS0_14func_wrapper_tIdZNS0_15xor_sum_functorIS4_vEclERNS_14TensorIteratorEEUlddE_EEjdLi4ELi4EEEEEvT1_:
	.zero		16


//--------------------- .nv.shared._ZN2at6native13reduce_kernelILi128ELi4ENS0_8ReduceOpIN3c104HalfENS0_14func_wrapper_tIdZNS0_15xor_sum_functorIS4_vEclERNS_14TensorIteratorEEUlddE_EEjdLi4ELi4EEEEEvT1_ --------------------------
	.section	.nv.shared._ZN2at6native13reduce_kernelILi128ELi4ENS0_8ReduceOpIN3c104HalfENS0_14func_wrapper_tIdZNS0_15xor_sum_functorIS4_vEclERNS_14TensorIteratorEEUlddE_EEjdLi4ELi4EEEEEvT1_,"aw",@nobits
	.sectionflags	@""
	.align	16
.nv.shared._ZN2at6native13reduce_kernelILi128ELi4ENS0_8ReduceOpIN3c104HalfENS0_14func_wrapper_tIdZNS0_15xor_sum_functorIS4_vEclERNS_14TensorIteratorEEUlddE_EEjdLi4ELi4EEEEEvT1_:
	.zero		16


//--------------------- .nv.shared._ZN2at6native13reduce_kernelILi512ELi1ENS0_8ReduceOpIfNS0_14func_wrapper_tIdZNS0_15xor_sum_functorIfvEclERNS_14TensorIteratorEEUlddE_EEjdLi4ELi4EEEEEvT1_ --------------------------
	.section	.nv.shared._ZN2at6native13reduce_kernelILi512ELi1ENS0_8ReduceOpIfNS0_14func_wrapper_tIdZNS0_15xor_sum_functorIfvEclERNS_14TensorIteratorEEUlddE_EEjdLi4ELi4EEEEEvT1_,"aw",@nobits
	.sectionflags	@""
	.align	16
.nv.shared._ZN2at6native13reduce_kernelILi512ELi1ENS0_8ReduceOpIfNS0_14func_wrapper_tIdZNS0_15xor_sum_functorIfvEclERNS_14TensorIteratorEEUlddE_EEjdLi4ELi4EEEEEvT1_:
	.zero		16


//--------------------- .nv.shared._ZN2at6native13reduce_kernelILi256ELi2ENS0_8ReduceOpIfNS0_14func_wrapper_tIdZNS0_15xor_sum_functorIfvEclERNS_14TensorIteratorEEUlddE_EEjdLi4ELi4EEEEEvT1_ --------------------------
	.section	.nv.shared._ZN2at6native13reduce_kernelILi256ELi2ENS0_8ReduceOpIfNS0_14func_wrapper_tIdZNS0_15xor_sum_functorIfvEclERNS_14TensorIteratorEEUlddE_EEjdLi4ELi4EEEEEvT1_,"aw",@nobits
	.sectionflags	@""
	.align	16
.nv.shared._ZN2at6native13reduce_kernelILi256ELi2ENS0_8ReduceOpIfNS0_14func_wrapper_tIdZNS0_15xor_sum_functorIfvEclERNS_14TensorIteratorEEUlddE_EEjdLi4ELi4EEEEEvT1_:
	.zero		16


//--------------------- .nv.shared._ZN2at6native13reduce_kernelILi128ELi4ENS0_8ReduceOpIfNS0_14func_wrapper_tIdZNS0_15xor_sum_functorIfvEclERNS_14TensorIteratorEEUlddE_EEjdLi4ELi4EEEEEvT1_ --------------------------
	.section	.nv.shared._ZN2at6native13reduce_kernelILi128ELi4ENS0_8ReduceOpIfNS0_14func_wrapper_tIdZNS0_15xor_sum_functorIfvEclERNS_14TensorIteratorEEUlddE_EEjdLi4ELi4EEEEEvT1_,"aw",@nobits
	.sectionflags	@""
	.align	16
.nv.shared._ZN2at6native13reduce_kernelILi128ELi4ENS0_8ReduceOpIfNS0_14func_wrapper_tIdZNS0_15xor_sum_functorIfvEclERNS_14TensorIteratorEEUlddE_EEjdLi4ELi4EEEEEvT1_:
	.zero		16


//--------------------- .nv.shared._ZN2at6native13reduce_kernelILi512ELi1ENS0_8ReduceOpIdNS0_14func_wrapper_tIdZNS0_15xor_sum_functorIdvEclERNS_14TensorIteratorEEUlddE_EEjdLi4ELi4EEEEEvT1_ --------------------------
	.section	.nv.shared._ZN2at6native13reduce_kernelILi512ELi1ENS0_8ReduceOpIdNS0_14func_wrapper_tIdZNS0_15xor_sum_functorIdvEclERNS_14TensorIteratorEEUlddE_EEjdLi4ELi4EEEEEvT1_,"aw",@nobits
	.sectionflags	@""
	.align	16
.nv.shared._ZN2at6native13reduce_kernelILi512ELi1ENS0_8ReduceOpIdNS0_14func_wrapper_tIdZNS0_15xor_sum_functorIdvEclERNS_14TensorIteratorEEUlddE_EEjdLi4ELi4EEEEEvT1_:
	.zero		16


//--------------------- .nv.shared._ZN2at6native13reduce_kernelILi256ELi2ENS0_8ReduceOpIdNS0_14func_wrapper_tIdZNS0_15xor_sum_functorIdvEclERNS_14TensorIteratorEEUlddE_EEjdLi4ELi4EEEEEvT1_ --------------------------
	.section	.nv.shared._ZN2at6native13reduce_kernelILi256ELi2ENS0_8ReduceOpIdNS0_14func_wrapper_tIdZNS0_15xor_sum_functorIdvEclERNS_14TensorIteratorEEUlddE_EEjdLi4ELi4EEEEEvT1_,"aw",@nobits
	.sectionflags	@""
	.align	16
.nv.shared._ZN2at6native13reduce_kernelILi256ELi2ENS0_8ReduceOpIdNS0_14func_wrapper_tIdZNS0_15xor_sum_functorIdvEclERNS_14TensorIteratorEEUlddE_EEjdLi4ELi4EEEEEvT1_:
	.zero		16


//--------------------- .nv.shared._ZN2at6native13reduce_kernelILi128ELi4ENS0_8ReduceOpIdNS0_14func_wrapper_tIdZNS0_15xor_sum_functorIdvEclERNS_14TensorIteratorEEUlddE_EEjdLi4ELi4EEEEEvT1_ --------------------------
	.section	.nv.shared._ZN2at6native13reduce_kernelILi128ELi4ENS0_8ReduceOpIdNS0_14func_wrapper_tIdZNS0_15xor_sum_functorIdvEclERNS_14TensorIteratorEEUlddE_EEjdLi4ELi4EEEEEvT1_,"aw",@nobits
	.sectionflags	@""
	.align	16
.nv.shared._ZN2at6native13reduce_kernelILi128ELi4ENS0_8ReduceOpIdNS0_14func_wrapper_tIdZNS0_15xor_sum_functorIdvEclERNS_14TensorIteratorEEUlddE_EEjdLi4ELi4EEEEEvT1_:
	.zero		16


//--------------------- .nv.shared._ZN2at6native13reduce_kernelILi512ELi1ENS0_8ReduceOpIsNS0_14func_wrapper_tImZNS0_15xor_sum_functorIsvEclERNS_14TensorIteratorEEUlmmE_EEjmLi4ELi4EEEEEvT1_ --------------------------
	.section	.nv.shared._ZN2at6native13reduce_kernelILi512ELi1ENS0_8ReduceOpIsNS0_14func_wrapper_tImZNS0_15xor_sum_functorIsvEclERNS_14TensorIteratorEEUlmmE_EEjmLi4ELi4EEEEEvT1_,"aw",@nobits
	.sectionflags	@""
	.align	16
.nv.shared._ZN2at6native13reduce_kernelILi512ELi1ENS0_8ReduceOpIsNS0_14func_wrapper_tImZNS0_15xor_sum_functorIsvEclERNS_14TensorIteratorEEUlmmE_EEjmLi4ELi4EEEEEvT1_:
	.zero		16


//--------------------- .nv.shared._ZN2at6native13reduce_kernelILi256ELi2ENS0_8ReduceOpIsNS0_14func_wrapper_tImZNS0_15xor_sum_functorIsvEclERNS_14TensorIteratorEEUlmmE_EEjmLi4ELi4EEEEEvT1_ --------------------------
	.section	.nv.shared._ZN2at6native13reduce_kernelILi256ELi2ENS0_8ReduceOpIsNS0_14func_wrapper_tImZNS0_15xor_sum_functorIsvEclERNS_14TensorIteratorEEUlmmE_EEjmLi4ELi4EEEEEvT1_,"aw",@nobits
	.sectionflags	@""
	.align	16
.nv.shared._ZN2at6native13reduce_kernelILi256ELi2ENS0_8ReduceOpIsNS0_14func_wrapper_tImZNS0_15xor_sum_functorIsvEclERNS_14TensorIteratorEEUlmmE_EEjmLi4ELi4EEEEEvT1_:
	.zero		16


//--------------------- .nv.shared._ZN2at6native13reduce_kernelILi128ELi4ENS0_8ReduceOpIsNS0_14func_wrapper_tImZNS0_15xor_sum_functorIsvEclERNS_14TensorIteratorEEUlmmE_EEjmLi4ELi4EEEEEvT1_ --------------------------
	.section	.nv.shared._ZN2at6native13reduce_kernelILi128ELi4ENS0_8ReduceOpIsNS0_14func_wrapper_tImZNS0_15xor_sum_functorIsvEclERNS_14TensorIteratorEEUlmmE_EEjmLi4ELi4EEEEEvT1_,"aw",@nobits
	.sectionflags	@""
	.align	16
.nv.shared._ZN2at6native13reduce_kernelILi128ELi4ENS0_8ReduceOpIsNS0_14func_wrapper_tImZNS0_15xor_sum_functorIsvEclERNS_14TensorIteratorEEUlmmE_EEjmLi4ELi4EEEEEvT1_:
	.zero		16


//--------------------- .nv.shared._ZN2at6native13reduce_kernelILi512ELi1ENS0_8ReduceOpIlNS0_14func_wrapper_tImZNS0_15xor_sum_functorIlvEclERNS_14TensorIteratorEEUlmmE_EEjmLi4ELi4EEEEEvT1_ --------------------------
	.section	.nv.shared._ZN2at6native13reduce_kernelILi512ELi1ENS0_8ReduceOpIlNS0_14func_wrapper_tImZNS0_15xor_sum_functorIlvEclERNS_14TensorIteratorEEUlmmE_EEjmLi4ELi4EEEEEvT1_,"aw",@nobits
	.sectionflags	@""
	.align	16
.nv.shared._ZN2at6native13reduce_kernelILi512ELi1ENS0_8ReduceOpIlNS0_14func_wrapper_tImZNS0_15xor_sum_functorIlvEclERNS_14TensorIteratorEEUlmmE_EEjmLi4ELi4EEEEEvT1_:
	.zero		16


//--------------------- .nv.shared._ZN2at6native13reduce_kernelILi256ELi2ENS0_8ReduceOpIlNS0_14func_wrapper_tImZNS0_15xor_sum_functorIlvEclERNS_14TensorIteratorEEUlmmE_EEjmLi4ELi4EEEEEvT1_ --------------------------
	.section	.nv.shared._ZN2at6native13reduce_kernelILi256ELi2ENS0_8ReduceOpIlNS0_14func_wrapper_tImZNS0_15xor_sum_functorIlvEclERNS_14TensorIteratorEEUlmmE_EEjmLi4ELi4EEEEEvT1_,"aw",@nobits
	.sectionflags	@""
	.align	16
.nv.shared._ZN2at6native13reduce_kernelILi256ELi2ENS0_8ReduceOpIlNS0_14func_wrapper_tImZNS0_15xor_sum_functorIlvEclERNS_14TensorIteratorEEUlmmE_EEjmLi4ELi4EEEEEvT1_:
	.zero		16


//--------------------- .nv.shared._ZN2at6native13reduce_kernelILi128ELi4ENS0_8ReduceOpIlNS0_14func_wrapper_tImZNS0_15xor_sum_functorIlvEclERNS_14TensorIteratorEEUlmmE_EEjmLi4ELi4EEEEEvT1_ --------------------------
	.section	.nv.shared._ZN2at6native13reduce_kernelILi128ELi4ENS0_8ReduceOpIlNS0_14func_wrapper_tImZNS0_15xor_sum_functorIlvEclERNS_14TensorIteratorEEUlmmE_EEjmLi4ELi4EEEEEvT1_,"aw",@nobits
	.sectionflags	@""
	.align	16
.nv.shared._ZN2at6native13reduce_kernelILi128ELi4ENS0_8ReduceOpIlNS0_14func_wrapper_tImZNS0_15xor_sum_functorIlvEclERNS_14TensorIteratorEEUlmmE_EEjmLi4ELi4EEEEEvT1_:
	.zero		16


//--------------------- .nv.shared._ZN2at6native13reduce_kernelILi512ELi1ENS0_8ReduceOpIiNS0_14func_wrapper_tImZNS0_15xor_sum_functorIivEclERNS_14TensorIteratorEEUlmmE_EEjmLi4ELi4EEEEEvT1_ --------------------------
	.section	.nv.shared._ZN2at6native13reduce_kernelILi512ELi1ENS0_8ReduceOpIiNS0_14func_wrapper_tImZNS0_15xor_sum_functorIivEclERNS_14TensorIteratorEEUlmmE_EEjmLi4ELi4EEEEEvT1_,"aw",@nobits
	.sectionflags	@""
	.align	16
.nv.shared._ZN2at6native13reduce_kernelILi512ELi1ENS0_8ReduceOpIiNS0_14func_wrapper_tImZNS0_15xor_sum_functorIivEclERNS_14TensorIteratorEEUlmmE_EEjmLi4ELi4EEEEEvT1_:
	.zero		16


//--------------------- .nv.shared._ZN2at6native13reduce_kernelILi256ELi2ENS0_8ReduceOpIiNS0_14func_wrapper_tImZNS0_15xor_sum_functorIivEclERNS_14TensorIteratorEEUlmmE_EEjmLi4ELi4EEEEEvT1_ --------------------------
	.section	.nv.shared._ZN2at6native13reduce_kernelILi256ELi2ENS0_8ReduceOpIiNS0_14func_wrapper_tImZNS0_15xor_sum_functorIivEclERNS_14TensorIteratorEEUlmmE_EEjmLi4ELi4EEEEEvT1_,"aw",@nobits
	.sectionflags	@""
	.align	16
.nv.shared._ZN2at6native13reduce_kernelILi256ELi2ENS0_8ReduceOpIiNS0_14func_wrapper_tImZNS0_15xor_sum_functorIivEclERNS_14TensorIteratorEEUlmmE_EEjmLi4ELi4EEEEEvT1_:
	.zero		16


//--------------------- .nv.shared._ZN2at6native13reduce_kernelILi128ELi4ENS0_8ReduceOpIiNS0_14func_wrapper_tImZNS0_15xor_sum_functorIivEclERNS_14TensorIteratorEEUlmmE_EEjmLi4ELi4EEEEEvT1_ --------------------------
	.section	.nv.shared._ZN2at6native13reduce_kernelILi128ELi4ENS0_8ReduceOpIiNS0_14func_wrapper_tImZNS0_15xor_sum_functorIivEclERNS_14TensorIteratorEEUlmmE_EEjmLi4ELi4EEEEEvT1_,"aw",@nobits
	.sectionflags	@""
	.align	16
.nv.shared._ZN2at6native13reduce_kernelILi128ELi4ENS0_8ReduceOpIiNS0_14func_wrapper_tImZNS0_15xor_sum_functorIivEclERNS_14TensorIteratorEEUlmmE_EEjmLi4ELi4EEEEEvT1_:
	.zero		16


//--------------------- .nv.shared._ZN2at6native13reduce_kernelILi512ELi1ENS0_8ReduceOpIaNS0_14func_wrapper_tImZNS0_15xor_sum_functorIavEclERNS_14TensorIteratorEEUlmmE_EEjmLi4ELi4EEEEEvT1_ --------------------------
	.section	.nv.shared._ZN2at6native13reduce_kernelILi512ELi1ENS0_8ReduceOpIaNS0_14func_wrapper_tImZNS0_15xor_sum_functorIavEclERNS_14TensorIteratorEEUlmmE_EEjmLi4ELi4EEEEEvT1_,"aw",@nobits
	.sectionflags	@""
	.align	16
.nv.shared._ZN2at6native13reduce_kernelILi512ELi1ENS0_8ReduceOpIaNS0_14func_wrapper_tImZNS0_15xor_sum_functorIavEclERNS_14TensorIteratorEEUlmmE_EEjmLi4ELi4EEEEEvT1_:
	.zero		16


//--------------------- .nv.shared._ZN2at6native13reduce_kernelILi256ELi2ENS0_8ReduceOpIaNS0_14func_wrapper_tImZNS0_15xor_sum_functorIavEclERNS_14TensorIteratorEEUlmmE_EEjmLi4ELi4EEEEEvT1_ --------------------------
	.section	.nv.shared._ZN2at6native13reduce_kernelILi256ELi2ENS0_8ReduceOpIaNS0_14func_wrapper_tImZNS0_15xor_sum_functorIavEclERNS_14TensorIteratorEEUlmmE_EEjmLi4ELi4EEEEEvT1_,"aw",@nobits
	.sectionflags	@""
	.align	16
.nv.shared._ZN2at6native13reduce_kernelILi256ELi2ENS0_8ReduceOpIaNS0_14func_wrapper_tImZNS0_15xor_sum_functorIavEclERNS_14TensorIteratorEEUlmmE_EEjmLi4ELi4EEEEEvT1_:
	.zero		16


//--------------------- .nv.shared._ZN2at6native13reduce_kernelILi128ELi4ENS0_8ReduceOpIaNS0_14func_wrapper_tImZNS0_15xor_sum_functorIavEclERNS_14TensorIteratorEEUlmmE_EEjmLi4ELi4EEEEEvT1_ --------------------------
	.section	.nv.shared._ZN2at6native13reduce_kernelILi128ELi4ENS0_8ReduceOpIaNS0_14func_wrapper_tImZNS0_15xor_sum_functorIavEclERNS_14TensorIteratorEEUlmmE_EEjmLi4ELi4EEEEEvT1_,"aw",@nobits
	.sectionflags	@""
	.align	16
.nv.shared._ZN2at6native13reduce_kernelILi128ELi4ENS0_8ReduceOpIaNS0_14func_wrapper_tImZNS0_15xor_sum_functorIavEclERNS_14TensorIteratorEEUlmmE_EEjmLi4ELi4EEEEEvT1_:
	.zero		16


//--------------------- .nv.shared._ZN2at6native13reduce_kernelILi512ELi1ENS0_8ReduceOpIhNS0_14func_wrapper_tImZNS0_15xor_sum_functorIhvEclERNS_14TensorIteratorEEUlmmE_EEjmLi4ELi4EEEEEvT1_ --------------------------
	.section	.nv.shared._ZN2at6native13reduce_kernelILi512ELi1ENS0_8ReduceOpIhNS0_14func_wrapper_tImZNS0_15xor_sum_functorIhvEclERNS_14TensorIteratorEEUlmmE_EEjmLi4ELi4EEEEEvT1_,"aw",@nobits
	.sectionflags	@""
	.align	16
.nv.shared._ZN2at6native13reduce_kernelILi512ELi1ENS0_8ReduceOpIhNS0_14func_wrapper_tImZNS0_15xor_sum_functorIhvEclERNS_14TensorIteratorEEUlmmE_EEjmLi4ELi4EEEEEvT1_:
	.zero		16


//--------------------- .nv.shared._ZN2at6native13reduce_kernelILi256ELi2ENS0_8ReduceOpIhNS0_14func_wrapper_tImZNS0_15xor_sum_functorIhvEclERNS_14TensorIteratorEEUlmmE_EEjmLi4ELi4EEEEEvT1_ --------------------------
	.section	.nv.shared._ZN2at6native13reduce_kernelILi256ELi2ENS0_8ReduceOpIhNS0_14func_wrapper_tImZNS0_15xor_sum_functorIhvEclERNS_14TensorIteratorEEUlmmE_EEjmLi4ELi4EEEEEvT1_,"aw",@nobits
	.sectionflags	@""
	.align	16
.nv.shared._ZN2at6native13reduce_kernelILi256ELi2ENS0_8ReduceOpIhNS0_14func_wrapper_tImZNS0_15xor_sum_functorIhvEclERNS_14TensorIteratorEEUlmmE_EEjmLi4ELi4EEEEEvT1_:
	.zero		16


//--------------------- .nv.shared._ZN2at6native13reduce_kernelILi128ELi4ENS0_8ReduceOpIhNS0_14func_wrapper_tImZNS0_15xor_sum_functorIhvEclERNS_14TensorIteratorEEUlmmE_EEjmLi4ELi4EEEEEvT1_ --------------------------
	.section	.nv.shared._ZN2at6native13reduce_kernelILi128ELi4ENS0_8ReduceOpIhNS0_14func_wrapper_tImZNS0_15xor_sum_functorIhvEclERNS_14TensorIteratorEEUlmmE_EEjmLi4ELi4EEEEEvT1_,"aw",@nobits
	.sectionflags	@""
	.align	16
.nv.shared._ZN2at6native13reduce_kernelILi128ELi4ENS0_8ReduceOpIhNS0_14func_wrapper_tImZNS0_15xor_sum_functorIhvEclERNS_14TensorIteratorEEUlmmE_EEjmLi4ELi4EEEEEvT1_:
	.zero		16


//--------------------- .nv.shared._ZN2at6native13reduce_kernelILi512ELi1ENS0_8ReduceOpIN3c108BFloat16ENS0_9NanSumOpsIffEEjfLi4ELi4EEEEEvT1_ --------------------------
	.section	.nv.shared._ZN2at6native13reduce_kernelILi512ELi1ENS0_8ReduceOpIN3c108BFloat16ENS0_9NanSumOpsIffEEjfLi4ELi4EEEEEvT1_,"aw",@nobits
	.sectionflags	@""
	.align	16
.nv.shared._ZN2at6native13reduce_kernelILi512ELi1ENS0_8ReduceOpIN3c108BFloat16ENS0_9NanSumOpsIffEEjfLi4ELi4EEEEEvT1_:
	.zero		16


//--------------------- .nv.shared._ZN2at6native13reduce_kernelILi256ELi2ENS0_8ReduceOpIN3c108BFloat16ENS0_9NanSumOpsIffEEjfLi4ELi4EEEEEvT1_ --------------------------
	.section	.nv.shared._ZN2at6native13reduce_kernelILi256ELi2ENS0_8ReduceOpIN3c108BFloat16ENS0_9NanSumOpsIffEEjfLi4ELi4EEEEEvT1_,"aw",@nobits
	.sectionflags	@""
	.align	16
.nv.shared._ZN2at6native13reduce_kernelILi256ELi2ENS0_8ReduceOpIN3c108BFloat16ENS0_9NanSumOpsIffEEjfLi4ELi4EEEEEvT1_:
	.zero		16


//--------------------- .nv.shared._ZN2at6native13reduce_kernelILi128ELi4ENS0_8ReduceOpIN3c108BFloat16ENS0_9NanSumOpsIffEEjfLi4ELi4EEEEEvT1_ --------------------------
	.section	.nv.shared._ZN2at6native13reduce_kernelILi128ELi4ENS0_8ReduceOpIN3c108BFloat16ENS0_9NanSumOpsIffEEjfLi4ELi4EEEEEvT1_,"aw",@nobits
	.sectionflags	@""
	.align	16
.nv.shared._ZN2at6native13reduce_kernelILi128ELi4ENS0_8ReduceOpIN3c108BFloat16ENS0_9NanSumOpsIffEEjfLi4ELi4EEEEEvT1_:
	.zero		16


//--------------------- .nv.shared._ZN2at6native13reduce_kernelILi512ELi1ENS0_8ReduceOpIN3c108BFloat16ENS0_9NanSumOpsIfS4_EEjS4_Li4ELi4EEEEEvT1_ --------------------------
	.section	.nv.shared._ZN2at6native13reduce_kernelILi512ELi1ENS0_8ReduceOpIN3c108BFloat16ENS0_9NanSumOpsIfS4_EEjS4_Li4ELi4EEEEEvT1_,"aw",@nobits
	.sectionflags	@""
	.align	16
.nv.shared._ZN2at6native13reduce_kernelILi512ELi1ENS0_8ReduceOpIN3c108BFloat16ENS0_9NanSumOpsIfS4_EEjS4_Li4ELi4EEEEEvT1_:
	.zero		16


//--------------------- .nv.shared._ZN2at6native13reduce_kernelILi256ELi2ENS0_8ReduceOpIN3c108BFloat16ENS0_9NanSumOpsIfS4_EEjS4_Li4ELi4EEEEEvT1_ --------------------------
	.section	.nv.shared._ZN2at6native13reduce_kernelILi256ELi2ENS0_8ReduceOpIN3c108BFloat16ENS0_9NanSumOpsIfS4_EEjS4_Li4ELi4EEEEEvT1_,"aw",@nobits
	.sectionflags	@""
	.align	16
.nv.shared._ZN2at6native13reduce_kernelILi256ELi2ENS0_8ReduceOpIN3c108BFloat16ENS0_9NanSumOpsIfS4_EEjS4_Li4ELi4EEEEEvT1_:
	.zero		16


//--------------------- .nv.shared._ZN2at6native13reduce_kernelILi128ELi4ENS0_8ReduceOpIN3c108BFloat16ENS0_9NanSumOpsIfS4_EEjS4_Li4ELi4EEEEEvT1_ --------------------------
	.section	.nv.shared._ZN2at6native13reduce_kernelILi128ELi4ENS0_8ReduceOpIN3c108BFloat16ENS0_9NanSumOpsIfS4_EEjS4_Li4ELi4EEEEEvT1_,"aw",@nobits
	.sectionflags	@""
	.align	16
.nv.shared._ZN2at6native13reduce_kernelILi128ELi4ENS0_8ReduceOpIN3c108BFloat16ENS0_9NanSumOpsIfS4_EEjS4_Li4ELi4EEEEEvT1_:
	.zero		16


//--------------------- .nv.shared._ZN2at6native13reduce_kernelILi512ELi1ENS0_8ReduceOpIN3c104HalfENS0_9NanSumOpsIffEEjfLi4ELi4EEEEEvT1_ --------------------------
	.section	.nv.shared._ZN2at6native13reduce_kernelILi512ELi1ENS0_8ReduceOpIN3c104HalfENS0_9NanSumOpsIffEEjfLi4ELi4EEEEEvT1_,"aw",@nobits
	.sectionflags	@""
	.align	16
.nv.shared._ZN2at6native13reduce_kernelILi512ELi1ENS0_8ReduceOpIN3c104HalfENS0_9NanSumOpsIffEEjfLi4ELi4EEEEEvT1_:
	.zero		16


//--------------------- .nv.shared._ZN2at6native13reduce_kernelILi256ELi2ENS0_8ReduceOpIN3c104HalfENS0_9NanSumOpsIffEEjfLi4ELi4EEEEEvT1_ --------------------------
	.section	.nv.shared._ZN2at6native13reduce_kernelILi256ELi2ENS0_8ReduceOpIN3c104HalfENS0_9NanSumOpsIffEEjfLi4ELi4EEEEEvT1_,"aw",@nobits
	.sectionflags	@""
	.align	16
.nv.shared._ZN2at6native13reduce_kernelILi256ELi2ENS0_8ReduceOpIN3c104HalfENS0_9NanSumOpsIffEEjfLi4ELi4EEEEEvT1_:
	.zero		16


//--------------------- .nv.shared._ZN2at6native13reduce_kernelILi128ELi4ENS0_8ReduceOpIN3c104HalfENS0_9NanSumOpsIffEEjfLi4ELi4EEEEEvT1_ --------------------------
	.section	.nv.shared._ZN2at6native13reduce_kernelILi128ELi4ENS0_8ReduceOpIN3c104HalfENS0_9NanSumOpsIffEEjfLi4ELi4EEEEEvT1_,"aw",@nobits
	.sectionflags	@""
	.align	16
.nv.shared._ZN2at6native13reduce_kernelILi128ELi4ENS0_8ReduceOpIN3c104HalfENS0_9NanSumOpsIffEEjfLi4ELi4EEEEEvT1_:
	.zero		16


//--------------------- .nv.shared._ZN2at6native13reduce_kernelILi512ELi1ENS0_8ReduceOpIN3c104HalfENS0_9NanSumOpsIfS4_EEjS4_Li4ELi4EEEEEvT1_ --------------------------
	.section	.nv.shared._ZN2at6native13reduce_kernelILi512ELi1ENS0_8ReduceOpIN3c104HalfENS0_9NanSumOpsIfS4_EEjS4_Li4ELi4EEEEEvT1_,"aw",@nobits
	.sectionflags	@""
	.align	16
.nv.shared._ZN2at6native13reduce_kernelILi512ELi1ENS0_8ReduceOpIN3c104HalfENS0_9NanSumOpsIfS4_EEjS4_Li4ELi4EEEEEvT1_:
	.zero		16


//--------------------- .nv.shared._ZN2at6native13reduce_kernelILi256ELi2ENS0_8ReduceOpIN3c104HalfENS0_9NanSumOpsIfS4_EEjS4_Li4ELi4EEEEEvT1_ --------------------------
	.section	.nv.shared._ZN2at6native13reduce_kernelILi256ELi2ENS0_8ReduceOpIN3c104HalfENS0_9NanSumOpsIfS4_EEjS4_Li4ELi4EEEEEvT1_,"aw",@nobits
	.sectionflags	@""
	.align	16
.nv.shared._ZN2at6native13reduce_kernelILi256ELi2ENS0_8ReduceOpIN3c104HalfENS0_9NanSumOpsIfS4_EEjS4_Li4ELi4EEEEEvT1_:
	.zero		16


//--------------------- .nv.shared._ZN2at6native13reduce_kernelILi128ELi4ENS0_8ReduceOpIN3c104HalfENS0_9NanSumOpsIfS4_EEjS4_Li4ELi4EEEEEvT1_ --------------------------
	.section	.nv.shared._ZN2at6native13reduce_kernelILi128ELi4ENS0_8ReduceOpIN3c104HalfENS0_9NanSumOpsIfS4_EEjS4_Li4ELi4EEEEEvT1_,"aw",@nobits
	.sectionflags	@""
	.align	16
.nv.shared._ZN2at6native13reduce_kernelILi128ELi4ENS0_8ReduceOpIN3c104HalfENS0_9NanSumOpsIfS4_EEjS4_Li4ELi4EEEEEvT1_:
	.zero		16


//--------------------- .nv.shared._ZN2at6native13reduce_kernelILi512ELi1ENS0_8ReduceOpIfNS0_9NanSumOpsIffEEjfLi4ELi4EEEEEvT1_ --------------------------
	.section	.nv.shared._ZN2at6native13reduce_kernelILi512ELi1ENS0_8ReduceOpIfNS0_9NanSumOpsIffEEjfLi4ELi4EEEEEvT1_,"aw",@nobits
	.sectionflags	@""
	.align	16
.nv.shared._ZN2at6native13reduce_kernelILi512ELi1ENS0_8ReduceOpIfNS0_9NanSumOpsIffEEjfLi4ELi4EEEEEvT1_:
	.zero		16


//--------------------- .nv.shared._ZN2at6native13reduce_kernelILi256ELi2ENS0_8ReduceOpIfNS0_9NanSumOpsIffEEjfLi4ELi4EEEEEvT1_ --------------------------
	.section	.nv.shared._ZN2at6native13reduce_kernelILi256ELi2ENS0_8ReduceOpIfNS0_9NanSumOpsIffEEjfLi4ELi4EEEEEvT1_,"aw",@nobits
	.sectionflags	@""
	.align	16
.nv.shared._ZN2at6native13reduce_kernelILi256ELi2ENS0_8ReduceOpIfNS0_9NanSumOpsIffEEjfLi4ELi4EEEEEvT1_:
	.zero		16


//--------------------- .nv.shared._ZN2at6native13reduce_kernelILi128ELi4ENS0_8ReduceOpIfNS0_9NanSumOpsIffEEjfLi4ELi4EEEEEvT1_ --------------------------
	.section	.nv.shared._ZN2at6native13reduce_kernelILi128ELi4ENS0_8ReduceOpIfNS0_9NanSumOpsIffEEjfLi4ELi4EEEEEvT1_,"aw",@nobits
	.sectionflags	@""
	.align	16
.nv.shared._ZN2at6native13reduce_kernelILi128ELi4ENS0_8ReduceOpIfNS0_9NanSumOpsIffEEjfLi4ELi4EEEEEvT1_:
	.zero		16


//--------------------- .nv.shared._ZN2at6native13reduce_kernelILi512ELi1ENS0_8ReduceOpIdNS0_9NanSumOpsIddEEjdLi4ELi4EEEEEvT1_ --------------------------
	.section	.nv.shared._ZN2at6native13reduce_kernelILi512ELi1ENS0_8ReduceOpIdNS0_9NanSumOpsIddEEjdLi4ELi4EEEEEvT1_,"aw",@nobits
	.sectionflags	@""
	.align	16
.nv.shared._ZN2at6native13reduce_kernelILi512ELi1ENS0_8ReduceOpIdNS0_9NanSumOpsIddEEjdLi4ELi4EEEEEvT1_:
	.zero		16


//--------------------- .nv.shared._ZN2at6native13reduce_kernelILi256ELi2ENS0_8ReduceOpIdNS0_9NanSumOpsIddEEjdLi4ELi4EEEEEvT1_ --------------------------
	.section	.nv.shared._ZN2at6native13reduce_kernelILi256ELi2ENS0_8ReduceOpIdNS0_9NanSumOpsIddEEjdLi4ELi4EEEEEvT1_,"aw",@nobits
	.sectionflags	@""
	.align	16
.nv.shared._ZN2at6native13reduce_kernelILi256ELi2ENS0_8ReduceOpIdNS0_9NanSumOpsIddEEjdLi4ELi4EEEEEvT1_:
	.zero		16


//--------------------- .nv.shared._ZN2at6native13reduce_kernelILi128ELi4ENS0_8ReduceOpIdNS0_9NanSumOpsIddEEjdLi4ELi4EEEEEvT1_ --------------------------
	.section	.nv.shared._ZN2at6native13reduce_kernelILi128ELi4ENS0_8ReduceOpIdNS0_9NanSumOpsIddEEjdLi4ELi4EEEEEvT1_,"aw",@nobits
	.sectionflags	@""
	.align	16
.nv.shared._ZN2at6native13reduce_kernelILi128ELi4ENS0_8ReduceOpIdNS0_9NanSumOpsIddEEjdLi4ELi4EEEEEvT1_:
	.zero		16


//--------------------- .nv.shared._ZN2at6native13reduce_kernelILi512ELi1ENS0_8ReduceOpIN3c108BFloat16ENS0_14func_wrapper_tIfZNS0_11sum_functorIS4_ffEclERNS_14TensorIteratorEEUlffE_EEjfLi4ELi8EEEEEvT1_ --------------------------
	.section	.nv.shared._ZN2at6native13reduce_kernelILi512ELi1ENS0_8ReduceOpIN3c108BFloat16ENS0_14func_wrapper_tIfZNS0_11sum_functorIS4_ffEclERNS_14TensorIteratorEEUlffE_EEjfLi4ELi8EEEEEvT1_,"aw",@nobits
	.sectionflags	@""
	.align	16
.nv.shared._ZN2at6native13reduce_kernelILi512ELi1ENS0_8ReduceOpIN3c108BFloat16ENS0_14func_wrapper_tIfZNS0_11sum_functorIS4_ffEclERNS_14TensorIteratorEEUlffE_EEjfLi4ELi8EEEEEvT1_:
	.zero		16


//--------------------- .nv.shared._ZN2at6native13reduce_kernelILi256ELi2ENS0_8ReduceOpIN3c108BFloat16ENS0_14func_wrapper_tIfZNS0_11sum_functorIS4_ffEclERNS_14TensorIteratorEEUlffE_EEjfLi4ELi8EEEEEvT1_ --------------------------
	.section	.nv.shared._ZN2at6native13reduce_kernelILi256ELi2ENS0_8ReduceOpIN3c108BFloat16ENS0_14func_wrapper_tIfZNS0_11sum_functorIS4_ffEclERNS_14TensorIteratorEEUlffE_EEjfLi4ELi8EEEEEvT1_,"aw",@nobits
	.sectionflags	@""
	.align	16
.nv.shared._ZN2at6native13reduce_kernelILi256ELi2ENS0_8ReduceOpIN3c108BFloat16ENS0_14func_wrapper_tIfZNS0_11sum_functorIS4_ffEclERNS_14TensorIteratorEEUlffE_EEjfLi4ELi8EEEEEvT1_:
	.zero		16


//--------------------- .nv.shared._ZN2at6native13reduce_kernelILi128ELi4ENS0_8ReduceOpIN3c108BFloat16ENS0_14func_wrapper_tIfZNS0_11sum_functorIS4_ffEclERNS_14TensorIteratorEEUlffE_EEjfLi4ELi8EEEEEvT1_ --------------------------
	.section	.nv.shared._ZN2at6native13reduce_kernelILi128ELi4ENS0_8ReduceOpIN3c108BFloat16ENS0_14func_wrapper_tIfZNS0_11sum_functorIS4_ffEclERNS_14TensorIteratorEEUlffE_EEjfLi4ELi8EEEEEvT1_,"aw",@nobits
	.sectionflags	@""
	.align	16
.nv.shared._ZN2at6native13reduce_kernelILi128ELi4ENS0_8ReduceOpIN3c108BFloat16ENS0_14func_wrapper_tIfZNS0_11sum_functorIS4_ffEclERNS_14TensorIteratorEEUlffE_EEjfLi4ELi8EEEEEvT1_:
	.zero		16


//--------------------- .nv.shared._ZN2at6native13reduce_kernelILi512ELi1ENS0_8ReduceOpIN3c108BFloat16ENS0_14func_wrapper_tIS4_ZNS0_11sum_functorIS4_fS4_EclERNS_14TensorIteratorEEUlffE_EEjS4_Li4ELi8EEEEEvT1_ --------------------------
	.section	.nv.shared._ZN2at6native13reduce_kernelILi512ELi1ENS0_8ReduceOpIN3c108BFloat16ENS0_14func_wrapper_tIS4_ZNS0_11sum_functorIS4_fS4_EclERNS_14TensorIteratorEEUlffE_EEjS4_Li4ELi8EEEEEvT1_,"aw",@nobits
	.sectionflags	@""
	.align	16
.nv.shared._ZN2at6native13reduce_kernelILi512ELi1ENS0_8ReduceOpIN3c108BFloat16ENS0_14func_wrapper_tIS4_ZNS0_11sum_functorIS4_fS4_EclERNS_14TensorIteratorEEUlffE_EEjS4_Li4ELi8EEEEEvT1_:
	.zero		16


//--------------------- .nv.shared._ZN2at6native13reduce_kernelILi256ELi2ENS0_8ReduceOpIN3c108BFloat16ENS0_14func_wrapper_tIS4_ZNS0_11sum_functorIS4_fS4_EclERNS_14TensorIteratorEEUlffE_EEjS4_Li4ELi8EEEEEvT1_ --------------------------
	.section	.nv.shared._ZN2at6native13reduce_kernelILi256ELi2ENS0_8ReduceOpIN3c108BFloat16ENS0_14func_wrapper_tIS4_ZNS0_11sum_functorIS4_fS4_EclERNS_14TensorIteratorEEUlffE_EEjS4_Li4ELi8EEEEEvT1_,"aw",@nobits
	.sectionflags	@""
	.align	16
.nv.shared._ZN2at6native13reduce_kernelILi256ELi2ENS0_8ReduceOpIN3c108BFloat16ENS0_14func_wrapper_tIS4_ZNS0_11sum_functorIS4_fS4_EclERNS_14TensorIteratorEEUlffE_EEjS4_Li4ELi8EEEEEvT1_:
	.zero		16


//--------------------- .nv.shared._ZN2at6native13reduce_kernelILi128ELi4ENS0_8ReduceOpIN3c108BFloat16ENS0_14func_wrapper_tIS4_ZNS0_11sum_functorIS4_fS4_EclERNS_14TensorIteratorEEUlffE_EEjS4_Li4ELi8EEEEEvT1_ --------------------------
	.section	.nv.shared._ZN2at6native13reduce_kernelILi128ELi4ENS0_8ReduceOpIN3c108BFloat16ENS0_14func_wrapper_tIS4_ZNS0_11sum_functorIS4_fS4_EclERNS_14TensorIteratorEEUlffE_EEjS4_Li4ELi8EEEEEvT1_,"aw",@nobits
	.sectionflags	@""
	.align	16
.nv.shared._ZN2at6native13reduce_kernelILi128ELi4ENS0_8ReduceOpIN3c108BFloat16ENS0_14func_wrapper_tIS4_ZNS0_11sum_functorIS4_fS4_EclERNS_14TensorIteratorEEUlffE_EEjS4_Li4ELi8EEEEEvT1_:
	.zero		16


//--------------------- .nv.shared._ZN2at6native13reduce_kernelILi512ELi1ENS0_8ReduceOpIN3c104HalfENS0_14func_wrapper_tIfZNS0_11sum_functorIS4_ffEclERNS_14TensorIteratorEEUlffE_EEjfLi4ELi8EEEEEvT1_ --------------------------
	.section	.nv.shared._ZN2at6native13reduce_kernelILi512ELi1ENS0_8ReduceOpIN3c104HalfENS0_14func_wrapper_tIfZNS0_11sum_functorIS4_ffEclERNS_14TensorIteratorEEUlffE_EEjfLi4ELi8EEEEEvT1_,"aw",@nobits
	.sectionflags	@""
	.align	16
.nv.shared._ZN2at6native13reduce_kernelILi512ELi1ENS0_8ReduceOpIN3c104HalfENS0_14func_wrapper_tIfZNS0_11sum_functorIS4_ffEclERNS_14TensorIteratorEEUlffE_EEjfLi4ELi8EEEEEvT1_:
	.zero		16


//--------------------- .nv.shared._ZN2at6native13reduce_kernelILi256ELi2ENS0_8ReduceOpIN3c104HalfENS0_14func_wrapper_tIfZNS0_11sum_functorIS4_ffEclERNS_14TensorIteratorEEUlffE_EEjfLi4ELi8EEEEEvT1_ --------------------------
	.section	.nv.shared._ZN2at6native13reduce_kernelILi256ELi2ENS0_8ReduceOpIN3c104HalfENS0_14func_wrapper_tIfZNS0_11sum_functorIS4_ffEclERNS_14TensorIteratorEEUlffE_EEjfLi4ELi8EEEEEvT1_,"aw",@nobits
	.sectionflags	@""
	.align	16
.nv.shared._ZN2at6native13reduce_kernelILi256ELi2ENS0_8ReduceOpIN3c104HalfENS0_14func_wrapper_tIfZNS0_11sum_functorIS4_ffEclERNS_14TensorIteratorEEUlffE_EEjfLi4ELi8EEEEEvT1_:
	.zero		16


//--------------------- .nv.shared._ZN2at6native13reduce_kernelILi128ELi4ENS0_8ReduceOpIN3c104HalfENS0_14func_wrapper_tIfZNS0_11sum_functorIS4_ffEclERNS_14TensorIteratorEEUlffE_EEjfLi4ELi8EEEEEvT1_ --------------------------
	.section	.nv.shared._ZN2at6native13reduce_kernelILi128ELi4ENS0_8ReduceOpIN3c104HalfENS0_14func_wrapper_tIfZNS0_11sum_functorIS4_ffEclERNS_14TensorIteratorEEUlffE_EEjfLi4ELi8EEEEEvT1_,"aw",@nobits
	.sectionflags	@""
	.align	16
.nv.shared._ZN2at6native13reduce_kernelILi128ELi4ENS0_8ReduceOpIN3c104HalfENS0_14func_wrapper_tIfZNS0_11sum_functorIS4_ffEclERNS_14TensorIteratorEEUlffE_EEjfLi4ELi8EEEEEvT1_:
	.zero		16


//--------------------- .nv.shared._ZN2at6native13reduce_kernelILi512ELi1ENS0_8ReduceOpIN3c104HalfENS0_14func_wrapper_tIS4_ZNS0_11sum_functorIS4_fS4_EclERNS_14TensorIteratorEEUlffE_EEjS4_Li4ELi8EEEEEvT1_ --------------------------
	.section	.nv.shared._ZN2at6native13reduce_kernelILi512ELi1ENS0_8ReduceOpIN3c104HalfENS0_14func_wrapper_tIS4_ZNS0_11sum_functorIS4_fS4_EclERNS_14TensorIteratorEEUlffE_EEjS4_Li4ELi8EEEEEvT1_,"aw",@nobits
	.sectionflags	@""
	.align	16
.nv.shared._ZN2at6native13reduce_kernelILi512ELi1ENS0_8ReduceOpIN3c104HalfENS0_14func_wrapper_tIS4_ZNS0_11sum_functorIS4_fS4_EclERNS_14TensorIteratorEEUlffE_EEjS4_Li4ELi8EEEEEvT1_:
	.zero		16


//--------------------- .nv.shared._ZN2at6native13reduce_kernelILi256ELi2ENS0_8ReduceOpIN3c104HalfENS0_14func_wrapper_tIS4_ZNS0_11sum_functorIS4_fS4_EclERNS_14TensorIteratorEEUlffE_EEjS4_Li4ELi8EEEEEvT1_ --------------------------
	.section	.nv.shared._ZN2at6native13reduce_kernelILi256ELi2ENS0_8ReduceOpIN3c104HalfENS0_14func_wrapper_tIS4_ZNS0_11sum_functorIS4_fS4_EclERNS_14TensorIteratorEEUlffE_EEjS4_Li4ELi8EEEEEvT1_,"aw",@nobits
	.sectionflags	@""
	.align	16
.nv.shared._ZN2at6native13reduce_kernelILi256ELi2ENS0_8ReduceOpIN3c104HalfENS0_14func_wrapper_tIS4_ZNS0_11sum_functorIS4_fS4_EclERNS_14TensorIteratorEEUlffE_EEjS4_Li4ELi8EEEEEvT1_:
	.zero		16


//--------------------- .nv.shared._ZN2at6native13reduce_kernelILi128ELi4ENS0_8ReduceOpIN3c104HalfENS0_14func_wrapper_tIS4_ZNS0_11sum_functorIS4_fS4_EclERNS_14TensorIteratorEEUlffE_EEjS4_Li4ELi8EEEEEvT1_ --------------------------
	.section	.nv.shared._ZN2at6native13reduce_kernelILi128ELi4ENS0_8ReduceOpIN3c104HalfENS0_14func_wrapper_tIS4_ZNS0_11sum_functorIS4_fS4_EclERNS_14TensorIteratorEEUlffE_EEjS4_Li4ELi8EEEEEvT1_,"aw",@nobits
	.sectionflags	@""
	.align	16
.nv.shared._ZN2at6native13reduce_kernelILi128ELi4ENS0_8ReduceOpIN3c104HalfENS0_14func_wrapper_tIS4_ZNS0_11sum_functorIS4_fS4_EclERNS_14TensorIteratorEEUlffE_EEjS4_Li4ELi8EEEEEvT1_:
	.zero		16


//--------------------- .nv.shared._ZN2at6native13reduce_kernelILi512ELi1ENS0_8ReduceOpIbNS0_14func_wrapper_tIbZNS0_11sum_functorIbbbEclERNS_14TensorIteratorEEUlbbE_EEjbLi4ELi4EEEEEvT1_ --------------------------
	.section	.nv.shared._ZN2at6native13reduce_kernelILi512ELi1ENS0_8ReduceOpIbNS0_14func_wrapper_tIbZNS0_11sum_functorIbbbEclERNS_14TensorIteratorEEUlbbE_EEjbLi4ELi4EEEEEvT1_,"aw",@nobits
	.sectionflags	@""
	.align	16
.nv.shared._ZN2at6native13reduce_kernelILi512ELi1ENS0_8ReduceOpIbNS0_14func_wrapper_tIbZNS0_11sum_functorIbbbEclERNS_14TensorIteratorEEUlbbE_EEjbLi4ELi4EEEEEvT1_:
	.zero		16


//--------------------- .nv.shared._ZN2at6native13reduce_kernelILi256ELi2ENS0_8ReduceOpIbNS0_14func_wrapper_tIbZNS0_11sum_functorIbbbEclERNS_14TensorIteratorEEUlbbE_EEjbLi4ELi4EEEEEvT1_ --------------------------
	.section	.nv.shared._ZN2at6native13reduce_kernelILi256ELi2ENS0_8ReduceOpIbNS0_14func_wrapper_tIbZNS0_11sum_functorIbbbEclERNS_14TensorIteratorEEUlbbE_EEjbLi4ELi4EEEEEvT1_,"aw",@nobits
	.sectionflags	@""
	.align	16
.nv.shared._ZN2at6native13reduce_kernelILi256ELi2ENS0_8ReduceOpIbNS0_14func_wrapper_tIbZNS0_11sum_functorIbbbEclERNS_14TensorIteratorEEUlbbE_EEjbLi4ELi4EEEEEvT1_:
	.zero		16


//--------------------- .nv.shared._ZN2at6native13reduce_kernelILi128ELi4ENS0_8ReduceOpIbNS0_14func_wrapper_tIbZNS0_11sum_functorIbbbEclERNS_14TensorIteratorEEUlbbE_EEjbLi4ELi4EEEEEvT1_ --------------------------
	.section	.nv.shared._ZN2at6native13reduce_kernelILi128ELi4ENS0_8ReduceOpIbNS0_14func_wrapper_tIbZNS0_11sum_functorIbbbEclERNS_14TensorIteratorEEUlbbE_EEjbLi4ELi4EEEEEvT1_,"aw",@nobits
	.sectionflags	@""
	.align	16
.nv.shared._ZN2at6native13reduce_kernelILi128ELi4ENS0_8ReduceOpIbNS0_14func_wrapper_tIbZNS0_11sum_functorIbbbEclERNS_14TensorIteratorEEUlbbE_EEjbLi4ELi4EEEEEvT1_:
	.zero		16


//--------------------- .nv.shared._ZN2at6native13reduce_kernelILi512ELi1ENS0_8ReduceOpIN3c107complexIfEENS0_14func_wrapper_tIS5_ZNS0_11sum_functorIS5_S5_S5_EclERNS_14TensorIteratorEEUlS5_S5_E_EEjS5_Li4ELi4EEEEEvT1_ --------------------------
	.section	.nv.shared._ZN2at6native13reduce_kernelILi512ELi1ENS0_8ReduceOpIN3c107complexIfEENS0_14func_wrapper_tIS5_ZNS0_11sum_functorIS5_S5_S5_EclERNS_14TensorIteratorEEUlS5_S5_E_EEjS5_Li4ELi4EEEEEvT1_,"aw",@nobits
	.sectionflags	@""
	.align	16
.nv.shared._ZN2at6native13reduce_kernelILi512ELi1ENS0_8ReduceOpIN3c107complexIfEENS0_14func_wrapper_tIS5_ZNS0_11sum_functorIS5_S5_S5_EclERNS_14TensorIteratorEEUlS5_S5_E_EEjS5_Li4ELi4EEEEEvT1_:
	.zero		16


//--------------------- .nv.shared._ZN2at6native13reduce_kernelILi256ELi2ENS0_8ReduceOpIN3c107complexIfEENS0_14func_wrapper_tIS5_ZNS0_11sum_functorIS5_S5_S5_EclERNS_14TensorIteratorEEUlS5_S5_E_EEjS5_Li4ELi4EEEEEvT1_ --------------------------
	.section	.nv.shared._ZN2at6native13reduce_kernelILi256ELi2ENS0_8ReduceOpIN3c107complexIfEENS0_14func_wrapper_tIS5_ZNS0_11sum_functorIS5_S5_S5_EclERNS_14TensorIteratorEEUlS5_S5_E_EEjS5_Li4ELi4EEEEEvT1_,"aw",@nobits
	.sectionflags	@""
	.align	16
.nv.shared._ZN2at6native13reduce_kernelILi256ELi2ENS0_8ReduceOpIN3c107complexIfEENS0_14func_wrapper_tIS5_ZNS0_11sum_functorIS5_S5_S5_EclERNS_14TensorIteratorEEUlS5_S5_E_EEjS5_Li4ELi4EEEEEvT1_:
	.zero		16


//--------------------- .nv.shared._ZN2at6native13reduce_kernelILi128ELi4ENS0_8ReduceOpIN3c107complexIfEENS0_14func_wrapper_tIS5_ZNS0_11sum_functorIS5_S5_S5_EclERNS_14TensorIteratorEEUlS5_S5_E_EEjS5_Li4ELi4EEEEEvT1_ --------------------------
	.section	.nv.shared._ZN2at6native13reduce_kernelILi128ELi4ENS0_8ReduceOpIN3c107complexIfEENS0_14func_wrapper_tIS5_ZNS0_11sum_functorIS5_S5_S5_EclERNS_14TensorIteratorEEUlS5_S5_E_EEjS5_Li4ELi4EEEEEvT1_,"aw",@nobits
	.sectionflags	@""
	.align	16
.nv.shared._ZN2at6native13reduce_kernelILi128ELi4ENS0_8ReduceOpIN3c107complexIfEENS0_14func_wrapper_tIS5_ZNS0_11sum_functorIS5_S5_S5_EclERNS_14TensorIteratorEEUlS5_S5_E_EEjS5_Li4ELi4EEEEEvT1_:
	.zero		16


//--------------------- .nv.shared._ZN2at6native13reduce_kernelILi256ELi1ENS0_8ReduceOpIN3c107complexIdEENS0_14func_wrapper_tIS5_ZNS0_11sum_functorIS5_S5_S5_EclERNS_14TensorIteratorEEUlS5_S5_E_EEjS5_Li4ELi4EEEEEvT1_ --------------------------
	.section	.nv.shared._ZN2at6native13reduce_kernelILi256ELi1ENS0_8ReduceOpIN3c107complexIdEENS0_14func_wrapper_tIS5_ZNS0_11sum_functorIS5_S5_S5_EclERNS_14TensorIteratorEEUlS5_S5_E_EEjS5_Li4ELi4EEEEEvT1_,"aw",@nobits
	.sectionflags	@""
	.align	16
.nv.shared._ZN2at6native13reduce_kernelILi256ELi1ENS0_8ReduceOpIN3c107complexIdEENS0_14func_wrapper_tIS5_ZNS0_11sum_functorIS5_S5_S5_EclERNS_14TensorIteratorEEUlS5_S5_E_EEjS5_Li4ELi4EEEEEvT1_:
	.zero		16


//--------------------- .nv.shared._ZN2at6native13reduce_kernelILi128ELi2ENS0_8ReduceOpIN3c107complexIdEENS0_14func_wrapper_tIS5_ZNS0_11sum_functorIS5_S5_S5_EclERNS_14TensorIteratorEEUlS5_S5_E_EEjS5_Li4ELi4EEEEEvT1_ --------------------------
	.section	.nv.shared._ZN2at6native13reduce_kernelILi128ELi2ENS0_8ReduceOpIN3c107complexIdEENS0_14func_wrapper_tIS5_ZNS0_11sum_functorIS5_S5_S5_EclERNS_14TensorIteratorEEUlS5_S5_E_EEjS5_Li4ELi4EEEEEvT1_,"aw",@nobits
	.sectionflags	@""
	.align	16
.nv.shared._ZN2at6native13reduce_kernelILi128ELi2ENS0_8ReduceOpIN3c107complexIdEENS0_14func_wrapper_tIS5_ZNS0_11sum_functorIS5_S5_S5_EclERNS_14TensorIteratorEEUlS5_S5_E_EEjS5_Li4ELi4EEEEEvT1_:
	.zero		16


//--------------------- .nv.shared._ZN2at6native13reduce_kernelILi64ELi4ENS0_8ReduceOpIN3c107complexIdEENS0_14func_wrapper_tIS5_ZNS0_11sum_functorIS5_S5_S5_EclERNS_14TensorIteratorEEUlS5_S5_E_EEjS5_Li4ELi4EEEEEvT1_ --------------------------
	.section	.nv.shared._ZN2at6native13reduce_kernelILi64ELi4ENS0_8ReduceOpIN3c107complexIdEENS0_14func_wrapper_tIS5_ZNS0_11sum_functorIS5_S5_S5_EclERNS_14TensorIteratorEEUlS5_S5_E_EEjS5_Li4ELi4EEEEEvT1_,"aw",@nobits
	.sectionflags	@""
	.align	16
.nv.shared._ZN2at6native13reduce_kernelILi64ELi4ENS0_8ReduceOpIN3c107complexIdEENS0_14func_wrapper_tIS5_ZNS0_11sum_functorIS5_S5_S5_EclERNS_14TensorIteratorEEUlS5_S5_E_EEjS5_Li4ELi4EEEEEvT1_:
	.zero		16


//--------------------- .nv.shared._ZN2at6native13reduce_kernelILi512ELi1ENS0_8ReduceOpIfNS0_14func_wrapper_tIfZNS0_11sum_functorIfffEclERNS_14TensorIteratorEEUlffE_EEjfLi4ELi4EEEEEvT1_ --------------------------
	.section	.nv.shared._ZN2at6native13reduce_kernelILi512ELi1ENS0_8ReduceOpIfNS0_14func_wrapper_tIfZNS0_11sum_functorIfffEclERNS_14TensorIteratorEEUlffE_EEjfLi4ELi4EEEEEvT1_,"aw",@nobits
	.sectionflags	@""
	.align	16
.nv.shared._ZN2at6native13reduce_kernelILi512ELi1ENS0_8ReduceOpIfNS0_14func_wrapper_tIfZNS0_11sum_functorIfffEclERNS_14TensorIteratorEEUlffE_EEjfLi4ELi4EEEEEvT1_:
	.zero		16


//--------------------- .nv.shared._ZN2at6native13reduce_kernelILi256ELi2ENS0_8ReduceOpIfNS0_14func_wrapper_tIfZNS0_11sum_functorIfffEclERNS_14TensorIteratorEEUlffE_EEjfLi4ELi4EEEEEvT1_ --------------------------
	.section	.nv.shared._ZN2at6native13reduce_kernelILi256ELi2ENS0_8ReduceOpIfNS0_14func_wrapper_tIfZNS0_11sum_functorIfffEclERNS_14TensorIteratorEEUlffE_EEjfLi4ELi4EEEEEvT1_,"aw",@nobits
	.sectionflags	@""
	.align	16
.nv.shared._ZN2at6native13reduce_kernelILi256ELi2ENS0_8ReduceOpIfNS0_14func_wrapper_tIfZNS0_11sum_functorIfffEclERNS_14TensorIteratorEEUlffE_EEjfLi4ELi4EEEEEvT1_:
	.zero		16


//--------------------- .nv.shared._ZN2at6native13reduce_kernelILi128ELi4ENS0_8ReduceOpIfNS0_14func_wrapper_tIfZNS0_11sum_functorIfffEclERNS_14TensorIteratorEEUlffE_EEjfLi4ELi4EEEEEvT1_ --------------------------
	.section	.nv.shared._ZN2at6native13reduce_kernelILi128ELi4ENS0_8ReduceOpIfNS0_14func_wrapper_tIfZNS0_11sum_functorIfffEclERNS_14TensorIteratorEEUlffE_EEjfLi4ELi4EEEEEvT1_,"aw",@nobits
	.sectionflags	@""
	.align	16
.nv.shared._ZN2at6native13reduce_kernelILi128ELi4ENS0_8ReduceOpIfNS0_14func_wrapper_tIfZNS0_11sum_functorIfffEclERNS_14TensorIteratorEEUlffE_EEjfLi4ELi4EEEEEvT1_:
	.zero		16


//--------------------- .nv.shared._ZN2at6native13reduce_kernelILi512ELi1ENS0_8ReduceOpIdNS0_14func_wrapper_tIdZNS0_11sum_functorIdddEclERNS_14TensorIteratorEEUlddE_EEjdLi4ELi4EEEEEvT1_ --------------------------
	.section	.nv.shared._ZN2at6native13reduce_kernelILi512ELi1ENS0_8ReduceOpIdNS0_14func_wrapper_tIdZNS0_11sum_functorIdddEclERNS_14TensorIteratorEEUlddE_EEjdLi4ELi4EEEEEvT1_,"aw",@nobits
	.sectionflags	@""
	.align	16
.nv.shared._ZN2at6native13reduce_kernelILi512ELi1ENS0_8ReduceOpIdNS0_14func_wrapper_tIdZNS0_11sum_functorIdddEclERNS_14TensorIteratorEEUlddE_EEjdLi4ELi4EEEEEvT1_:
	.zero		16


//--------------------- .nv.shared._ZN2at6native13reduce_kernelILi256ELi2ENS0_8ReduceOpIdNS0_14func_wrapper_tIdZNS0_11sum_functorIdddEclERNS_14TensorIteratorEEUlddE_EEjdLi4ELi4EEEEEvT1_ --------------------------
	.section	.nv.shared._ZN2at6native13reduce_kernelILi256ELi2ENS0_8ReduceOpIdNS0_14func_wrapper_tIdZNS0_11sum_functorIdddEclERNS_14TensorIteratorEEUlddE_EEjdLi4ELi4EEEEEvT1_,"aw",@nobits
	.sectionflags	@""
	.align	16
.nv.shared._ZN2at6native13reduce_kernelILi256ELi2ENS0_8ReduceOpIdNS0_14func_wrapper_tIdZNS0_11sum_functorIdddEclERNS_14TensorIteratorEEUlddE_EEjdLi4ELi4EEEEEvT1_:
	.zero		16


//--------------------- .nv.shared._ZN2at6native13reduce_kernelILi128ELi4ENS0_8ReduceOpIdNS0_14func_wrapper_tIdZNS0_11sum_functorIdddEclERNS_14TensorIteratorEEUlddE_EEjdLi4ELi4EEEEEvT1_ --------------------------
	.section	.nv.shared._ZN2at6native13reduce_kernelILi128ELi4ENS0_8ReduceOpIdNS0_14func_wrapper_tIdZNS0_11sum_functorIdddEclERNS_14TensorIteratorEEUlddE_EEjdLi4ELi4EEEEEvT1_,"aw",@nobits
	.sectionflags	@""
	.align	16
.nv.shared._ZN2at6native13reduce_kernelILi128ELi4ENS0_8ReduceOpIdNS0_14func_wrapper_tIdZNS0_11sum_functorIdddEclERNS_14TensorIteratorEEUlddE_EEjdLi4ELi4EEEEEvT1_:
	.zero		16


//--------------------- .nv.shared._ZN2at6native13reduce_kernelILi512ELi1ENS0_8ReduceOpIsNS0_14func_wrapper_tIsZNS0_11sum_functorIsssEclERNS_14TensorIteratorEEUlssE_EEjsLi4ELi8EEEEEvT1_ --------------------------
	.section	.nv.shared._ZN2at6native13reduce_kernelILi512ELi1ENS0_8ReduceOpIsNS0_14func_wrapper_tIsZNS0_11sum_functorIsssEclERNS_14TensorIteratorEEUlssE_EEjsLi4ELi8EEEEEvT1_,"aw",@nobits
	.sectionflags	@""
	.align	16
.nv.shared._ZN2at6native13reduce_kernelILi512ELi1ENS0_8ReduceOpIsNS0_14func_wrapper_tIsZNS0_11sum_functorIsssEclERNS_14TensorIteratorEEUlssE_EEjsLi4ELi8EEEEEvT1_:
	.zero		16


//--------------------- .nv.shared._ZN2at6native13reduce_kernelILi256ELi2ENS0_8ReduceOpIsNS0_14func_wrapper_tIsZNS0_11sum_functorIsssEclERNS_14TensorIteratorEEUlssE_EEjsLi4ELi8EEEEEvT1_ --------------------------
	.section	.nv.shared._ZN2at6native13reduce_kernelILi256ELi2ENS0_8ReduceOpIsNS0_14func_wrapper_tIsZNS0_11sum_functorIsssEclERNS_14TensorIteratorEEUlssE_EEjsLi4ELi8EEEEEvT1_,"aw",@nobits
	.sectionflags	@""
	.align	16
.nv.shared._ZN2at6native13reduce_kernelILi256ELi2ENS0_8ReduceOpIsNS0_14func_wrapper_tIsZNS0_11sum_functorIsssEclERNS_14TensorIteratorEEUlssE_EEjsLi4ELi8EEEEEvT1_:
	.zero		16


//--------------------- .nv.shared._ZN2at6native13reduce_kernelILi128ELi4ENS0_8ReduceOpIsNS0_14func_wrapper_tIsZNS0_11sum_functorIsssEclERNS_14TensorIteratorEEUlssE_EEjsLi4ELi8EEEEEvT1_ --------------------------
	.section	.nv.shared._ZN2at6native13reduce_kernelILi128ELi4ENS0_8ReduceOpIsNS0_14func_wrapper_tIsZNS0_11sum_functorIsssEclERNS_14TensorIteratorEEUlssE_EEjsLi4ELi8EEEEEvT1_,"aw",@nobits
	.sectionflags	@""
	.align	16
.nv.shared._ZN2at6native13reduce_kernelILi128ELi4ENS0_8ReduceOpIsNS0_14func_wrapper_tIsZNS0_11sum_functorIsssEclERNS_14TensorIteratorEEUlssE_EEjsLi4ELi8EEEEEvT1_:
	.zero		16


//--------------------- .nv.shared._ZN2at6native13reduce_kernelILi512ELi1ENS0_8ReduceOpIlNS0_14func_wrapper_tIlZNS0_11sum_functorIlllEclERNS_14TensorIteratorEEUlllE_EEjlLi4ELi4EEEEEvT1_ --------------------------
	.section	.nv.shared._ZN2at6native13reduce_kernelILi512ELi1ENS0_8ReduceOpIlNS0_14func_wrapper_tIlZNS0_11sum_functorIlllEclERNS_14TensorIteratorEEUlllE_EEjlLi4ELi4EEEEEvT1_,"aw",@nobits
	.sectionflags	@""
	.align	16
.nv.shared._ZN2at6native13reduce_kernelILi512ELi1ENS0_8ReduceOpIlNS0_14func_wrapper_tIlZNS0_11sum_functorIlllEclERNS_14TensorIteratorEEUlllE_EEjlLi4ELi4EEEEEvT1_:
	.zero		16


//--------------------- .nv.shared._ZN2at6native13reduce_kernelILi256ELi2ENS0_8ReduceOpIlNS0_14func_wrapper_tIlZNS0_11sum_functorIlllEclERNS_14TensorIteratorEEUlllE_EEjlLi4ELi4EEEEEvT1_ --------------------------
	.section	.nv.shared._ZN2at6native13reduce_kernelILi256ELi2ENS0_8ReduceOpIlNS0_14func_wrapper_tIlZNS0_11sum_functorIlllEclERNS_14TensorIteratorEEUlllE_EEjlLi4ELi4EEEEEvT1_,"aw",@nobits
	.sectionflags	@""
	.align	16
.nv.shared._ZN2at6native13reduce_kernelILi256ELi2ENS0_8ReduceOpIlNS0_14func_wrapper_tIlZNS0_11sum_functorIlllEclERNS_14TensorIteratorEEUlllE_EEjlLi4ELi4EEEEEvT1_:
	.zero		16


//--------------------- .nv.shared._ZN2at6native13reduce_kernelILi128ELi4ENS0_8ReduceOpIlNS0_14func_wrapper_tIlZNS0_11sum_functorIlllEclERNS_14TensorIteratorEEUlllE_EEjlLi4ELi4EEEEEvT1_ --------------------------
	.section	.nv.shared._ZN2at6native13reduce_kernelILi128ELi4ENS0_8ReduceOpIlNS0_14func_wrapper_tIlZNS0_11sum_functorIlllEclERNS_14TensorIteratorEEUlllE_EEjlLi4ELi4EEEEEvT1_,"aw",@nobits
	.sectionflags	@""
	.align	16
.nv.shared._ZN2at6native13reduce_kernelILi128ELi4ENS0_8ReduceOpIlNS0_14func_wrapper_tIlZNS0_11sum_functorIlllEclERNS_14TensorIteratorEEUlllE_EEjlLi4ELi4EEEEEvT1_:
	.zero		16


//--------------------- .nv.shared._ZN2at6native13reduce_kernelILi512ELi1ENS0_8ReduceOpIiNS0_14func_wrapper_tIiZNS0_11sum_functorIiiiEclERNS_14TensorIteratorEEUliiE_EEjiLi4ELi4EEEEEvT1_ --------------------------
	.section	.nv.shared._ZN2at6native13reduce_kernelILi512ELi1ENS0_8ReduceOpIiNS0_14func_wrapper_tIiZNS0_11sum_functorIiiiEclERNS_14TensorIteratorEEUliiE_EEjiLi4ELi4EEEEEvT1_,"aw",@nobits
	.sectionflags	@""
	.align	16
.nv.shared._ZN2at6native13reduce_kernelILi512ELi1ENS0_8ReduceOpIiNS0_14func_wrapper_tIiZNS0_11sum_functorIiiiEclERNS_14TensorIteratorEEUliiE_EEjiLi4ELi4EEEEEvT1_:
	.zero		16


//--------------------- .nv.shared._ZN2at6native13reduce_kernelILi256ELi2ENS0_8ReduceOpIiNS0_14func_wrapper_tIiZNS0_11sum_functorIiiiEclERNS_14TensorIteratorEEUliiE_EEjiLi4ELi4EEEEEvT1_ --------------------------
	.section	.nv.shared._ZN2at6native13reduce_kernelILi256ELi2ENS0_8ReduceOpIiNS0_14func_wrapper_tIiZNS0_11sum_functorIiiiEclERNS_14TensorIteratorEEUliiE_EEjiLi4ELi4EEEEEvT1_,"aw",@nobits
	.sectionflags	@""
	.align	16
.nv.shared._ZN2at6native13reduce_kernelILi256ELi2ENS0_8ReduceOpIiNS0_14func_wrapper_tIiZNS0_11sum_functorIiiiEclERNS_14TensorIteratorEEUliiE_EEjiLi4ELi4EEEEEvT1_:
	.zero		16


//--------------------- .nv.shared._ZN2at6native13reduce_kernelILi128ELi4ENS0_8ReduceOpIiNS0_14func_wrapper_tIiZNS0_11sum_functorIiiiEclERNS_14TensorIteratorEEUliiE_EEjiLi4ELi4EEEEEvT1_ --------------------------
	.section	.nv.shared._ZN2at6native13reduce_kernelILi128ELi4ENS0_8ReduceOpIiNS0_14func_wrapper_tIiZNS0_11sum_functorIiiiEclERNS_14TensorIteratorEEUliiE_EEjiLi4ELi4EEEEEvT1_,"aw",@nobits
	.sectionflags	@""
	.align	16
.nv.shared._ZN2at6native13reduce_kernelILi128ELi4ENS0_8ReduceOpIiNS0_14func_wrapper_tIiZNS0_11sum_functorIiiiEclERNS_14TensorIteratorEEUliiE_EEjiLi4ELi4EEEEEvT1_:
	.zero		16


//--------------------- .nv.shared._ZN2at6native13reduce_kernelILi512ELi1ENS0_8ReduceOpIaNS0_14func_wrapper_tIaZNS0_11sum_functorIaaaEclERNS_14TensorIteratorEEUlaaE_EEjaLi4ELi4EEEEEvT1_ --------------------------
	.section	.nv.shared._ZN2at6native13reduce_kernelILi512ELi1ENS0_8ReduceOpIaNS0_14func_wrapper_tIaZNS0_11sum_functorIaaaEclERNS_14TensorIteratorEEUlaaE_EEjaLi4ELi4EEEEEvT1_,"aw",@nobits
	.sectionflags	@""
	.align	16
.nv.shared._ZN2at6native13reduce_kernelILi512ELi1ENS0_8ReduceOpIaNS0_14func_wrapper_tIaZNS0_11sum_functorIaaaEclERNS_14TensorIteratorEEUlaaE_EEjaLi4ELi4EEEEEvT1_:
	.zero		16


//--------------------- .nv.shared._ZN2at6native13reduce_kernelILi256ELi2ENS0_8ReduceOpIaNS0_14func_wrapper_tIaZNS0_11sum_functorIaaaEclERNS_14TensorIteratorEEUlaaE_EEjaLi4ELi4EEEEEvT1_ --------------------------
	.section	.nv.shared._ZN2at6native13reduce_kernelILi256ELi2ENS0_8ReduceOpIaNS0_14func_wrapper_tIaZNS0_11sum_functorIaaaEclERNS_14TensorIteratorEEUlaaE_EEjaLi4ELi4EEEEEvT1_,"aw",@nobits
	.sectionflags	@""
	.align	16
.nv.shared._ZN2at6native13reduce_kernelILi256ELi2ENS0_8ReduceOpIaNS0_14func_wrapper_tIaZNS0_11sum_functorIaaaEclERNS_14TensorIteratorEEUlaaE_EEjaLi4ELi4EEEEEvT1_:
	.zero		16


//--------------------- .nv.shared._ZN2at6native13reduce_kernelILi128ELi4ENS0_8ReduceOpIaNS0_14func_wrapper_tIaZNS0_11sum_functorIaaaEclERNS_14TensorIteratorEEUlaaE_EEjaLi4ELi4EEEEEvT1_ --------------------------
	.section	.nv.shared._ZN2at6native13reduce_kernelILi128ELi4ENS0_8ReduceOpIaNS0_14func_wrapper_tIaZNS0_11sum_functorIaaaEclERNS_14TensorIteratorEEUlaaE_EEjaLi4ELi4EEEEEvT1_,"aw",@nobits
	.sectionflags	@""
	.align	16
.nv.shared._ZN2at6native13reduce_kernelILi128ELi4ENS0_8ReduceOpIaNS0_14func_wrapper_tIaZNS0_11sum_functorIaaaEclERNS_14TensorIteratorEEUlaaE_EEjaLi4ELi4EEEEEvT1_:
	.zero		16


//--------------------- .nv.shared._ZN2at6native13reduce_kernelILi512ELi1ENS0_8ReduceOpIhNS0_14func_wrapper_tIhZNS0_11sum_functorIhhhEclERNS_14TensorIteratorEEUlhhE_EEjhLi4ELi4EEEEEvT1_ --------------------------
	.section	.nv.shared._ZN2at6native13reduce_kernelILi512ELi1ENS0_8ReduceOpIhNS0_14func_wrapper_tIhZNS0_11sum_functorIhhhEclERNS_14TensorIteratorEEUlhhE_EEjhLi4ELi4EEEEEvT1_,"aw",@nobits
	.sectionflags	@""
	.align	16
.nv.shared._ZN2at6native13reduce_kernelILi512ELi1ENS0_8ReduceOpIhNS0_14func_wrapper_tIhZNS0_11sum_functorIhhhEclERNS_14TensorIteratorEEUlhhE_EEjhLi4ELi4EEEEEvT1_:
	.zero		16


//--------------------- .nv.shared._ZN2at6native13reduce_kernelILi256ELi2ENS0_8ReduceOpIhNS0_14func_wrapper_tIhZNS0_11sum_functorIhhhEclERNS_14TensorIteratorEEUlhhE_EEjhLi4ELi4EEEEEvT1_ --------------------------
	.section	.nv.shared._ZN2at6native13reduce_kernelILi256ELi2ENS0_8ReduceOpIhNS0_14func_wrapper_tIhZNS0_11sum_functorIhhhEclERNS_14TensorIteratorEEUlhhE_EEjhLi4ELi4EEEEEvT1_,"aw",@nobits
	.sectionflags	@""
	.align	16
.nv.shared._ZN2at6native13reduce_kernelILi256ELi2ENS0_8ReduceOpIhNS0_14func_wrapper_tIhZNS0_11sum_functorIhhhEclERNS_14TensorIteratorEEUlhhE_EEjhLi4ELi4EEEEEvT1_:
	.zero		16


//--------------------- .nv.shared._ZN2at6native13reduce_kernelILi128ELi4ENS0_8ReduceOpIhNS0_14func_wrapper_tIhZNS0_11sum_functorIhhhEclERNS_14TensorIteratorEEUlhhE_EEjhLi4ELi4EEEEEvT1_ --------------------------
	.section	.nv.shared._ZN2at6native13reduce_kernelILi128ELi4ENS0_8ReduceOpIhNS0_14func_wrapper_tIhZNS0_11sum_functorIhhhEclERNS_14TensorIteratorEEUlhhE_EEjhLi4ELi4EEEEEvT1_,"aw",@nobits
	.sectionflags	@""
	.align	16
.nv.shared._ZN2at6native13reduce_kernelILi128ELi4ENS0_8ReduceOpIhNS0_14func_wrapper_tIhZNS0_11sum_functorIhhhEclERNS_14TensorIteratorEEUlhhE_EEjhLi4ELi4EEEEEvT1_:
	.zero		16


//--------------------- .nv.shared._ZN2at6native13reduce_kernelILi512ELi1ENS0_8ReduceOpIbNS0_14func_wrapper_tIbZNS0_12prod_functorIbbbEclERNS_14TensorIteratorEEUlbbE_EEjbLi4ELi4EEEEEvT1_ --------------------------
	.section	.nv.shared._ZN2at6native13reduce_kernelILi512ELi1ENS0_8ReduceOpIbNS0_14func_wrapper_tIbZNS0_12prod_functorIbbbEclERNS_14TensorIteratorEEUlbbE_EEjbLi4ELi4EEEEEvT1_,"aw",@nobits
	.sectionflags	@""
	.align	16
.nv.shared._ZN2at6native13reduce_kernelILi512ELi1ENS0_8ReduceOpIbNS0_14func_wrapper_tIbZNS0_12prod_functorIbbbEclERNS_14TensorIteratorEEUlbbE_EEjbLi4ELi4EEEEEvT1_:
	.zero		16


//--------------------- .nv.shared._ZN2at6native13reduce_kernelILi256ELi2ENS0_8ReduceOpIbNS0_14func_wrapper_tIbZNS0_12prod_functorIbbbEclERNS_14TensorIteratorEEUlbbE_EEjbLi4ELi4EEEEEvT1_ --------------------------
	.section	.nv.shared._ZN2at6native13reduce_kernelILi256ELi2ENS0_8ReduceOpIbNS0_14func_wrapper_tIbZNS0_12prod_functorIbbbEclERNS_14TensorIteratorEEUlbbE_EEjbLi4ELi4EEEEEvT1_,"aw",@nobits
	.sectionflags	@""
	.align	16
.nv.shared._ZN2at6native13reduce_kernelILi256ELi2ENS0_8ReduceOpIbNS0_14func_wrapper_tIbZNS0_12prod_functorIbbbEclERNS_14TensorIteratorEEUlbbE_EEjbLi4ELi4EEEEEvT1_:
	.zero		16


//--------------------- .nv.shared._ZN2at6native13reduce_kernelILi128ELi4ENS0_8ReduceOpIbNS0_14func_wrapper_tIbZNS0_12prod_functorIbbbEclERNS_14TensorIteratorEEUlbbE_EEjbLi4ELi4EEEEEvT1_ --------------------------
	.section	.nv.shared._ZN2at6native13reduce_kernelILi128ELi4ENS0_8ReduceOpIbNS0_14func_wrapper_tIbZNS0_12prod_functorIbbbEclERNS_14TensorIteratorEEUlbbE_EEjbLi4ELi4EEEEEvT1_,"aw",@nobits
	.sectionflags	@""
	.align	16
.nv.shared._ZN2at6native13reduce_kernelILi128ELi4ENS0_8ReduceOpIbNS0_14func_wrapper_tIbZNS0_12prod_functorIbbbEclERNS_14TensorIteratorEEUlbbE_EEjbLi4ELi4EEEEEvT1_:
	.zero		16


//--------------------- SYMBOLS --------------------------

	.type		__assertfail,@function
